	.target	sm_100a

	.elftype	@"ET_EXEC"


//--------------------- .note.nv.tkinfo           --------------------------
	.section	.note.nv.tkinfo,"",@"SHT_NOTE"
	.sectionflags	@"SHF_NOTE_NV_TKINFO"
	.tkinfo
        /*0018*/ 	.word	0x00000002
        /*0030*/ 	.string	""
        /*0030*/ 	.string	"ptxas"
        /*0030*/ 	.string	"Cuda compilation tools, release 13.0, V13.0.88"
        /*0030*/ 	.string	"Build cuda_13.0.r13.0/compiler.36424714_0"
        /*0030*/ 	.string	"-arch sm_100a -m 64 "



//--------------------- .note.nv.cuinfo           --------------------------
	.section	.note.nv.cuinfo,"",@"SHT_NOTE"
	.sectionflags	@"SHF_NOTE_NV_CUINFO"
        /*0018*/ 	.short	0x0002
        /*001a*/ 	.short	0x0064
        /*001c*/ 	.short	0x0082
	.zero		2


//--------------------- .nv.info                  --------------------------
	.section	.nv.info,"",@"SHT_CUDA_INFO"
	.align	4


	//----- nvinfo : EIATTR_REGCOUNT
	.align		4
        /*0000*/ 	.byte	0x04, 0x2f
        /*0002*/ 	.short	(.L_10 - .L_9)
	.align		4
.L_9:
        /*0004*/ 	.word	index@(_ZN10layer_norm31ln_parallel_residual_fwd_kernelINS_13Kernel_traitsIfffffjLj3072ELj1ELj1ELj4ELj16ENS_18Kernel_traits_baseILj3072EfffffjLj128EEEEELb1ELb1ELb1EEEvNS_9FwdParamsE)
        /*0008*/ 	.word	0x00000080


	//----- nvinfo : EIATTR_FRAME_SIZE
	.align		4
.L_10:
        /*000c*/ 	.byte	0x04, 0x11
        /*000e*/ 	.short	(.L_12 - .L_11)
	.align		4
.L_11:
        /*0010*/ 	.word	index@(_ZN10layer_norm31ln_parallel_residual_fwd_kernelINS_13Kernel_traitsIfffffjLj3072ELj1ELj1ELj4ELj16ENS_18Kernel_traits_baseILj3072EfffffjLj128EEEEELb1ELb1ELb1EEEvNS_9FwdParamsE)
        /*0014*/ 	.word	0x00000000


	//----- nvinfo : EIATTR_REGCOUNT
	.align		4
.L_12:
        /*0018*/ 	.byte	0x04, 0x2f
        /*001a*/ 	.short	(.L_14 - .L_13)
	.align		4
.L_13:
        /*001c*/ 	.word	index@(_ZN10layer_norm31ln_parallel_residual_fwd_kernelINS_13Kernel_traitsIfffffjLj3072ELj1ELj1ELj4ELj16ENS_18Kernel_traits_baseILj3072EfffffjLj128EEEEELb1ELb1ELb0EEEvNS_9FwdParamsE)
        /*0020*/ 	.word	0x0000007c


	//----- nvinfo : EIATTR_FRAME_SIZE
	.align		4
.L_14:
        /*0024*/ 	.byte	0x04, 0x11
        /*0026*/ 	.short	(.L_16 - .L_15)
	.align		4
.L_15:
        /*0028*/ 	.word	index@(_ZN10layer_norm31ln_parallel_residual_fwd_kernelINS_13Kernel_traitsIfffffjLj3072ELj1ELj1ELj4ELj16ENS_18Kernel_traits_baseILj3072EfffffjLj128EEEEELb1ELb1ELb0EEEvNS_9FwdParamsE)
        /*002c*/ 	.word	0x00000000


	//----- nvinfo : EIATTR_REGCOUNT
	.align		4
.L_16:
        /*0030*/ 	.byte	0x04, 0x2f
        /*0032*/ 	.short	(.L_18 - .L_17)
	.align		4
.L_17:
        /*0034*/ 	.word	index@(_ZN10layer_norm31ln_parallel_residual_fwd_kernelINS_13Kernel_traitsIfffffjLj3072ELj1ELj1ELj4ELj16ENS_18Kernel_traits_baseILj3072EfffffjLj128EEEEELb1ELb0ELb1EEEvNS_9FwdParamsE)
        /*0038*/ 	.word	0x000000a7


	//----- nvinfo : EIATTR_FRAME_SIZE
	.align		4
.L_18:
        /*003c*/ 	.byte	0x04, 0x11
        /*003e*/ 	.short	(.L_20 - .L_19)
	.align		4
.L_19:
        /*0040*/ 	.word	index@(_ZN10layer_norm31ln_parallel_residual_fwd_kernelINS_13Kernel_traitsIfffffjLj3072ELj1ELj1ELj4ELj16ENS_18Kernel_traits_baseILj3072EfffffjLj128EEEEELb1ELb0ELb1EEEvNS_9FwdParamsE)
        /*0044*/ 	.word	0x00000000


	//----- nvinfo : EIATTR_REGCOUNT
	.align		4
.L_20:
        /*0048*/ 	.byte	0x04, 0x2f
        /*004a*/ 	.short	(.L_22 - .L_21)
	.align		4
.L_21:
        /*004c*/ 	.word	index@(_ZN10layer_norm31ln_parallel_residual_fwd_kernelINS_13Kernel_traitsIfffffjLj3072ELj1ELj1ELj4ELj16ENS_18Kernel_traits_baseILj3072EfffffjLj128EEEEELb1ELb0ELb0EEEvNS_9FwdParamsE)
        /*0050*/ 	.word	0x000000a8


	//----- nvinfo : EIATTR_FRAME_SIZE
	.align		4
.L_22:
        /*0054*/ 	.byte	0x04, 0x11
        /*0056*/ 	.short	(.L_24 - .L_23)
	.align		4
.L_23:
        /*0058*/ 	.word	index@(_ZN10layer_norm31ln_parallel_residual_fwd_kernelINS_13Kernel_traitsIfffffjLj3072ELj1ELj1ELj4ELj16ENS_18Kernel_traits_baseILj3072EfffffjLj128EEEEELb1ELb0ELb0EEEvNS_9FwdParamsE)
        /*005c*/ 	.word	0x00000008


	//----- nvinfo : EIATTR_REGCOUNT
	.align		4
.L_24:
        /*0060*/ 	.byte	0x04, 0x2f
        /*0062*/ 	.short	(.L_26 - .L_25)
	.align		4
.L_25:
        /*0064*/ 	.word	index@(_ZN10layer_norm31ln_parallel_residual_fwd_kernelINS_13Kernel_traitsIfffffjLj3072ELj1ELj1ELj4ELj16ENS_18Kernel_traits_baseILj3072EfffffjLj128EEEEELb0ELb1ELb1EEEvNS_9FwdParamsE)
        /*0068*/ 	.word	0x00000080


	//----- nvinfo : EIATTR_FRAME_SIZE
	.align		4
.L_26:
        /*006c*/ 	.byte	0x04, 0x11
        /*006e*/ 	.short	(.L_28 - .L_27)
	.align		4
.L_27:
        /*0070*/ 	.word	index@(_ZN10layer_norm31ln_parallel_residual_fwd_kernelINS_13Kernel_traitsIfffffjLj3072ELj1ELj1ELj4ELj16ENS_18Kernel_traits_baseILj3072EfffffjLj128EEEEELb0ELb1ELb1EEEvNS_9FwdParamsE)
        /*0074*/ 	.word	0x00000000


	//----- nvinfo : EIATTR_REGCOUNT
	.align		4
.L_28:
        /*0078*/ 	.byte	0x04, 0x2f
        /*007a*/ 	.short	(.L_30 - .L_29)
	.align		4
.L_29:
        /*007c*/ 	.word	index@(_ZN10layer_norm31ln_parallel_residual_fwd_kernelINS_13Kernel_traitsIfffffjLj3072ELj1ELj1ELj4ELj16ENS_18Kernel_traits_baseILj3072EfffffjLj128EEEEELb0ELb1ELb0EEEvNS_9FwdParamsE)
        /*0080*/ 	.word	0x0000007e


	//----- nvinfo : EIATTR_FRAME_SIZE
	.align		4
.L_30:
        /*0084*/ 	.byte	0x04, 0x11
        /*0086*/ 	.short	(.L_32 - .L_31)
	.align		4
.L_31:
        /*0088*/ 	.word	index@(_ZN10layer_norm31ln_parallel_residual_fwd_kernelINS_13Kernel_traitsIfffffjLj3072ELj1ELj1ELj4ELj16ENS_18Kernel_traits_baseILj3072EfffffjLj128EEEEELb0ELb1ELb0EEEvNS_9FwdParamsE)
        /*008c*/ 	.word	0x00000000


	//----- nvinfo : EIATTR_REGCOUNT
	.align		4
.L_32:
        /*0090*/ 	.byte	0x04, 0x2f
        /*0092*/ 	.short	(.L_34 - .L_33)
	.align		4
.L_33:
        /*0094*/ 	.word	index@(_ZN10layer_norm31ln_parallel_residual_fwd_kernelINS_13Kernel_traitsIfffffjLj3072ELj1ELj1ELj4ELj16ENS_18Kernel_traits_baseILj3072EfffffjLj128EEEEELb0ELb0ELb1EEEvNS_9FwdParamsE)
        /*0098*/ 	.word	0x000000a2


	//----- nvinfo : EIATTR_FRAME_SIZE
	.align		4
.L_34:
        /*009c*/ 	.byte	0x04, 0x11
        /*009e*/ 	.short	(.L_36 - .L_35)
	.align		4
.L_35:
        /*00a0*/ 	.word	index@(_ZN10layer_norm31ln_parallel_residual_fwd_kernelINS_13Kernel_traitsIfffffjLj3072ELj1ELj1ELj4ELj16ENS_18Kernel_traits_baseILj3072EfffffjLj128EEEEELb0ELb0ELb1EEEvNS_9FwdParamsE)
        /*00a4*/ 	.word	0x00000000


	//----- nvinfo : EIATTR_REGCOUNT
	.align		4
.L_36:
        /*00a8*/ 	.byte	0x04, 0x2f
        /*00aa*/ 	.short	(.L_38 - .L_37)
	.align		4
.L_37:
        /*00ac*/ 	.word	index@(_ZN10layer_norm31ln_parallel_residual_fwd_kernelINS_13Kernel_traitsIfffffjLj3072ELj1ELj1ELj4ELj16ENS_18Kernel_traits_baseILj3072EfffffjLj128EEEEELb0ELb0ELb0EEEvNS_9FwdParamsE)
        /*00b0*/ 	.word	0x0000009c


	//----- nvinfo : EIATTR_FRAME_SIZE
	.align		4
.L_38:
        /*00b4*/ 	.byte	0x04, 0x11
        /*00b6*/ 	.short	(.L_40 - .L_39)
	.align		4
.L_39:
        /*00b8*/ 	.word	index@(_ZN10layer_norm31ln_parallel_residual_fwd_kernelINS_13Kernel_traitsIfffffjLj3072ELj1ELj1ELj4ELj16ENS_18Kernel_traits_baseILj3072EfffffjLj128EEEEELb0ELb0ELb0EEEvNS_9FwdParamsE)
        /*00bc*/ 	.word	0x00000000


	//----- nvinfo : EIATTR_REGCOUNT
	.align		4
.L_40:
        /*00c0*/ 	.byte	0x04, 0x2f
        /*00c2*/ 	.short	(.L_42 - .L_41)
	.align		4
.L_41:
        /*00c4*/ 	.word	index@(_ZN10layer_norm31ln_parallel_residual_fwd_kernelINS_13Kernel_traitsI6__halfffffjLj3072ELj1ELj1ELj4ELj16ENS_18Kernel_traits_baseILj3072ES2_ffffjLj128EEEEELb1ELb1ELb1EEEvNS_9FwdParamsE)
        /*00c8*/ 	.word	0x0000007e


	//----- nvinfo : EIATTR_FRAME_SIZE
	.align		4
.L_42:
        /*00cc*/ 	.byte	0x04, 0x11
        /*00ce*/ 	.short	(.L_44 - .L_43)
	.align		4
.L_43:
        /*00d0*/ 	.word	index@(_ZN10layer_norm31ln_parallel_residual_fwd_kernelINS_13Kernel_traitsI6__halfffffjLj3072ELj1ELj1ELj4ELj16ENS_18Kernel_traits_baseILj3072ES2_ffffjLj128EEEEELb1ELb1ELb1EEEvNS_9FwdParamsE)
        /*00d4*/ 	.word	0x00000000


	//----- nvinfo : EIATTR_REGCOUNT
	.align		4
.L_44:
        /*00d8*/ 	.byte	0x04, 0x2f
        /*00da*/ 	.short	(.L_46 - .L_45)
	.align		4
.L_45:
        /*00dc*/ 	.word	index@(_ZN10layer_norm31ln_parallel_residual_fwd_kernelINS_13Kernel_traitsI6__halfffffjLj3072ELj1ELj1ELj4ELj16ENS_18Kernel_traits_baseILj3072ES2_ffffjLj128EEEEELb1ELb1ELb0EEEvNS_9FwdParamsE)
        /*00e0*/ 	.word	0x0000006a


	//----- nvinfo : EIATTR_FRAME_SIZE
	.align		4
.L_46:
        /*00e4*/ 	.byte	0x04, 0x11
        /*00e6*/ 	.short	(.L_48 - .L_47)
	.align		4
.L_47:
        /*00e8*/ 	.word	index@(_ZN10layer_norm31ln_parallel_residual_fwd_kernelINS_13Kernel_traitsI6__halfffffjLj3072ELj1ELj1ELj4ELj16ENS_18Kernel_traits_baseILj3072ES2_ffffjLj128EEEEELb1ELb1ELb0EEEvNS_9FwdParamsE)
        /*00ec*/ 	.word	0x00000000


	//----- nvinfo : EIATTR_REGCOUNT
	.align		4
.L_48:
        /*00f0*/ 	.byte	0x04, 0x2f
        /*00f2*/ 	.short	(.L_50 - .L_49)
	.align		4
.L_49:
        /*00f4*/ 	.word	index@(_ZN10layer_norm31ln_parallel_residual_fwd_kernelINS_13Kernel_traitsI6__halfffffjLj3072ELj1ELj1ELj4ELj16ENS_18Kernel_traits_baseILj3072ES2_ffffjLj128EEEEELb1ELb0ELb1EEEvNS_9FwdParamsE)
        /*00f8*/ 	.word	0x0000007e


	//----- nvinfo : EIATTR_FRAME_SIZE
	.align		4
.L_50:
        /*00fc*/ 	.byte	0x04, 0x11
        /*00fe*/ 	.short	(.L_52 - .L_51)
	.align		4
.L_51:
        /*0100*/ 	.word	index@(_ZN10layer_norm31ln_parallel_residual_fwd_kernelINS_13Kernel_traitsI6__halfffffjLj3072ELj1ELj1ELj4ELj16ENS_18Kernel_traits_baseILj3072ES2_ffffjLj128EEEEELb1ELb0ELb1EEEvNS_9FwdParamsE)
        /*0104*/ 	.word	0x00000000


	//----- nvinfo : EIATTR_REGCOUNT
	.align		4
.L_52:
        /*0108*/ 	.byte	0x04, 0x2f
        /*010a*/ 	.short	(.L_54 - .L_53)
	.align		4
.L_53:
        /*010c*/ 	.word	index@(_ZN10layer_norm31ln_parallel_residual_fwd_kernelINS_13Kernel_traitsI6__halfffffjLj3072ELj1ELj1ELj4ELj16ENS_18Kernel_traits_baseILj3072ES2_ffffjLj128EEEEELb1ELb0ELb0EEEvNS_9FwdParamsE)
        /*0110*/ 	.word	0x00000080


	//----- nvinfo : EIATTR_FRAME_SIZE
	.align		4
.L_54:
        /*0114*/ 	.byte	0x04, 0x11
        /*0116*/ 	.short	(.L_56 - .L_55)
	.align		4
.L_55:
        /*0118*/ 	.word	index@(_ZN10layer_norm31ln_parallel_residual_fwd_kernelINS_13Kernel_traitsI6__halfffffjLj3072ELj1ELj1ELj4ELj16ENS_18Kernel_traits_baseILj3072ES2_ffffjLj128EEEEELb1ELb0ELb0EEEvNS_9FwdParamsE)
        /*011c*/ 	.word	0x00000008


	//----- nvinfo : EIATTR_REGCOUNT
	.align		4
.L_56:
        /*0120*/ 	.byte	0x04, 0x2f
        /*0122*/ 	.short	(.L_58 - .L_57)
	.align		4
.L_57:
        /*0124*/ 	.word	index@(_ZN10layer_norm31ln_parallel_residual_fwd_kernelINS_13Kernel_traitsI6__halfffffjLj3072ELj1ELj1ELj4ELj16ENS_18Kernel_traits_baseILj3072ES2_ffffjLj128EEEEELb0ELb1ELb1EEEvNS_9FwdParamsE)
        /*0128*/ 	.word	0x00000080


	//----- nvinfo : EIATTR_FRAME_SIZE
	.align		4
.L_58:
        /*012c*/ 	.byte	0x04, 0x11
        /*012e*/ 	.short	(.L_60 - .L_59)
	.align		4
.L_59:
        /*0130*/ 	.word	index@(_ZN10layer_norm31ln_parallel_residual_fwd_kernelINS_13Kernel_traitsI6__halfffffjLj3072ELj1ELj1ELj4ELj16ENS_18Kernel_traits_baseILj3072ES2_ffffjLj128EEEEELb0ELb1ELb1EEEvNS_9FwdParamsE)
        /*0134*/ 	.word	0x00000000


	//----- nvinfo : EIATTR_REGCOUNT
	.align		4
.L_60:
        /*0138*/ 	.byte	0x04, 0x2f
        /*013a*/ 	.short	(.L_62 - .L_61)
	.align		4
.L_61:
        /*013c*/ 	.word	index@(_ZN10layer_norm31ln_parallel_residual_fwd_kernelINS_13Kernel_traitsI6__halfffffjLj3072ELj1ELj1ELj4ELj16ENS_18Kernel_traits_baseILj3072ES2_ffffjLj128EEEEELb0ELb1ELb0EEEvNS_9FwdParamsE)
        /*0140*/ 	.word	0x0000005c


	//----- nvinfo : EIATTR_FRAME_SIZE
	.align		4
.L_62:
        /*0144*/ 	.byte	0x04, 0x11
        /*0146*/ 	.short	(.L_64 - .L_63)
	.align		4
.L_63:
        /*0148*/ 	.word	index@(_ZN10layer_norm31ln_parallel_residual_fwd_kernelINS_13Kernel_traitsI6__halfffffjLj3072ELj1ELj1ELj4ELj16ENS_18Kernel_traits_baseILj3072ES2_ffffjLj128EEEEELb0ELb1ELb0EEEvNS_9FwdParamsE)
        /*014c*/ 	.word	0x00000000


	//----- nvinfo : EIATTR_REGCOUNT
	.align		4
.L_64:
        /*0150*/ 	.byte	0x04, 0x2f
        /*0152*/ 	.short	(.L_66 - .L_65)
	.align		4
.L_65:
        /*0154*/ 	.word	index@(_ZN10layer_norm31ln_parallel_residual_fwd_kernelINS_13Kernel_traitsI6__halfffffjLj3072ELj1ELj1ELj4ELj16ENS_18Kernel_traits_baseILj3072ES2_ffffjLj128EEEEELb0ELb0ELb1EEEvNS_9FwdParamsE)
        /*0158*/ 	.word	0x00000080


	//----- nvinfo : EIATTR_FRAME_SIZE
	.align		4
.L_66:
        /*015c*/ 	.byte	0x04, 0x11
        /*015e*/ 	.short	(.L_68 - .L_67)
	.align		4
.L_67:
        /*0160*/ 	.word	index@(_ZN10layer_norm31ln_parallel_residual_fwd_kernelINS_13Kernel_traitsI6__halfffffjLj3072ELj1ELj1ELj4ELj16ENS_18Kernel_traits_baseILj3072ES2_ffffjLj128EEEEELb0ELb0ELb1EEEvNS_9FwdParamsE)
        /*0164*/ 	.word	0x00000000


	//----- nvinfo : EIATTR_REGCOUNT
	.align		4
.L_68:
        /*0168*/ 	.byte	0x04, 0x2f
        /*016a*/ 	.short	(.L_70 - .L_69)
	.align		4
.L_69:
        /*016c*/ 	.word	index@(_ZN10layer_norm31ln_parallel_residual_fwd_kernelINS_13Kernel_traitsI6__halfffffjLj3072ELj1ELj1ELj4ELj16ENS_18Kernel_traits_baseILj3072ES2_ffffjLj128EEEEELb0ELb0ELb0EEEvNS_9FwdParamsE)
        /*0170*/ 	.word	0x0000007c


	//----- nvinfo : EIATTR_FRAME_SIZE
	.align		4
.L_70:
        /*0174*/ 	.byte	0x04, 0x11
        /*0176*/ 	.short	(.L_72 - .L_71)
	.align		4
.L_71:
        /*0178*/ 	.word	index@(_ZN10layer_norm31ln_parallel_residual_fwd_kernelINS_13Kernel_traitsI6__halfffffjLj3072ELj1ELj1ELj4ELj16ENS_18Kernel_traits_baseILj3072ES2_ffffjLj128EEEEELb0ELb0ELb0EEEvNS_9FwdParamsE)
        /*017c*/ 	.word	0x00000000


	//----- nvinfo : EIATTR_REGCOUNT
	.align		4
.L_72:
        /*0180*/ 	.byte	0x04, 0x2f
        /*0182*/ 	.short	(.L_74 - .L_73)
	.align		4
.L_73:
        /*0184*/ 	.word	index@(_ZN10layer_norm31ln_parallel_residual_fwd_kernelINS_13Kernel_traitsIf6__halffS2_fjLj3072ELj1ELj1ELj4ELj16ENS_18Kernel_traits_baseILj3072EfS2_fS2_fjLj128EEEEELb1ELb1ELb1EEEvNS_9FwdParamsE)
        /*0188*/ 	.word	0x00000080


	//----- nvinfo : EIATTR_FRAME_SIZE
	.align		4
.L_74:
        /*018c*/ 	.byte	0x04, 0x11
        /*018e*/ 	.short	(.L_76 - .L_75)
	.align		4
.L_75:
        /*0190*/ 	.word	index@(_ZN10layer_norm31ln_parallel_residual_fwd_kernelINS_13Kernel_traitsIf6__halffS2_fjLj3072ELj1ELj1ELj4ELj16ENS_18Kernel_traits_baseILj3072EfS2_fS2_fjLj128EEEEELb1ELb1ELb1EEEvNS_9FwdParamsE)
        /*0194*/ 	.word	0x00000000


	//----- nvinfo : EIATTR_REGCOUNT
	.align		4
.L_76:
        /*0198*/ 	.byte	0x04, 0x2f
        /*019a*/ 	.short	(.L_78 - .L_77)
	.align		4
.L_77:
        /*019c*/ 	.word	index@(_ZN10layer_norm31ln_parallel_residual_fwd_kernelINS_13Kernel_traitsIf6__halffS2_fjLj3072ELj1ELj1ELj4ELj16ENS_18Kernel_traits_baseILj3072EfS2_fS2_fjLj128EEEEELb1ELb1ELb0EEEvNS_9FwdParamsE)
        /*01a0*/ 	.word	0x00000080


	//----- nvinfo : EIATTR_FRAME_SIZE
	.align		4
.L_78:
        /*01a4*/ 	.byte	0x04, 0x11
        /*01a6*/ 	.short	(.L_80 - .L_79)
	.align		4
.L_79:
        /*01a8*/ 	.word	index@(_ZN10layer_norm31ln_parallel_residual_fwd_kernelINS_13Kernel_traitsIf6__halffS2_fjLj3072ELj1ELj1ELj4ELj16ENS_18Kernel_traits_baseILj3072EfS2_fS2_fjLj128EEEEELb1ELb1ELb0EEEvNS_9FwdParamsE)
        /*01ac*/ 	.word	0x00000000


	//----- nvinfo : EIATTR_REGCOUNT
	.align		4
.L_80:
        /*01b0*/ 	.byte	0x04, 0x2f
        /*01b2*/ 	.short	(.L_82 - .L_81)
	.align		4
.L_81:
        /*01b4*/ 	.word	index@(_ZN10layer_norm31ln_parallel_residual_fwd_kernelINS_13Kernel_traitsIf6__halffS2_fjLj3072ELj1ELj1ELj4ELj16ENS_18Kernel_traits_baseILj3072EfS2_fS2_fjLj128EEEEELb1ELb0ELb1EEEvNS_9FwdParamsE)
        /*01b8*/ 	.word	0x000000a8


	//----- nvinfo : EIATTR_FRAME_SIZE
	.align		4
.L_82:
        /*01bc*/ 	.byte	0x04, 0x11
        /*01be*/ 	.short	(.L_84 - .L_83)
	.align		4
.L_83:
        /*01c0*/ 	.word	index@(_ZN10layer_norm31ln_parallel_residual_fwd_kernelINS_13Kernel_traitsIf6__halffS2_fjLj3072ELj1ELj1ELj4ELj16ENS_18Kernel_traits_baseILj3072EfS2_fS2_fjLj128EEEEELb1ELb0ELb1EEEvNS_9FwdParamsE)
        /*01c4*/ 	.word	0x00000000


	//----- nvinfo : EIATTR_REGCOUNT
	.align		4
.L_84:
        /*01c8*/ 	.byte	0x04, 0x2f
        /*01ca*/ 	.short	(.L_86 - .L_85)
	.align		4
.L_85:
        /*01cc*/ 	.word	index@(_ZN10layer_norm31ln_parallel_residual_fwd_kernelINS_13Kernel_traitsIf6__halffS2_fjLj3072ELj1ELj1ELj4ELj16ENS_18Kernel_traits_baseILj3072EfS2_fS2_fjLj128EEEEELb1ELb0ELb0EEEvNS_9FwdParamsE)
        /*01d0*/ 	.word	0x000000b7


	//----- nvinfo : EIATTR_FRAME_SIZE
	.align		4
.L_86:
        /*01d4*/ 	.byte	0x04, 0x11
        /*01d6*/ 	.short	(.L_88 - .L_87)
	.align		4
.L_87:
        /*01d8*/ 	.word	index@(_ZN10layer_norm31ln_parallel_residual_fwd_kernelINS_13Kernel_traitsIf6__halffS2_fjLj3072ELj1ELj1ELj4ELj16ENS_18Kernel_traits_baseILj3072EfS2_fS2_fjLj128EEEEELb1ELb0ELb0EEEvNS_9FwdParamsE)
        /*01dc*/ 	.word	0x00000000


	//----- nvinfo : EIATTR_REGCOUNT
	.align		4
.L_88:
        /*01e0*/ 	.byte	0x04, 0x2f
        /*01e2*/ 	.short	(.L_90 - .L_89)
	.align		4
.L_89:
        /*01e4*/ 	.word	index@(_ZN10layer_norm31ln_parallel_residual_fwd_kernelINS_13Kernel_traitsIf6__halffS2_fjLj3072ELj1ELj1ELj4ELj16ENS_18Kernel_traits_baseILj3072EfS2_fS2_fjLj128EEEEELb0ELb1ELb1EEEvNS_9FwdParamsE)
        /*01e8*/ 	.word	0x00000080


	//----- nvinfo : EIATTR_FRAME_SIZE
	.align		4
.L_90:
        /*01ec*/ 	.byte	0x04, 0x11
        /*01ee*/ 	.short	(.L_92 - .L_91)
	.align		4
.L_91:
        /*01f0*/ 	.word	index@(_ZN10layer_norm31ln_parallel_residual_fwd_kernelINS_13Kernel_traitsIf6__halffS2_fjLj3072ELj1ELj1ELj4ELj16ENS_18Kernel_traits_baseILj3072EfS2_fS2_fjLj128EEEEELb0ELb1ELb1EEEvNS_9FwdParamsE)
        /*01f4*/ 	.word	0x00000000


	//----- nvinfo : EIATTR_REGCOUNT
	.align		4
.L_92:
        /*01f8*/ 	.byte	0x04, 0x2f
        /*01fa*/ 	.short	(.L_94 - .L_93)
	.align		4
.L_93:
        /*01fc*/ 	.word	index@(_ZN10layer_norm31ln_parallel_residual_fwd_kernelINS_13Kernel_traitsIf6__halffS2_fjLj3072ELj1ELj1ELj4ELj16ENS_18Kernel_traits_baseILj3072EfS2_fS2_fjLj128EEEEELb0ELb1ELb0EEEvNS_9FwdParamsE)
        /*0200*/ 	.word	0x00000072


	//----- nvinfo : EIATTR_FRAME_SIZE
	.align		4
.L_94:
        /*0204*/ 	.byte	0x04, 0x11
        /*0206*/ 	.short	(.L_96 - .L_95)
	.align		4
.L_95:
        /*0208*/ 	.word	index@(_ZN10layer_norm31ln_parallel_residual_fwd_kernelINS_13Kernel_traitsIf6__halffS2_fjLj3072ELj1ELj1ELj4ELj16ENS_18Kernel_traits_baseILj3072EfS2_fS2_fjLj128EEEEELb0ELb1ELb0EEEvNS_9FwdParamsE)
        /*020c*/ 	.word	0x00000000


	//----- nvinfo : EIATTR_REGCOUNT
	.align		4
.L_96:
        /*0210*/ 	.byte	0x04, 0x2f
        /*0212*/ 	.short	(.L_98 - .L_97)
	.align		4
.L_97:
        /*0214*/ 	.word	index@(_ZN10layer_norm31ln_parallel_residual_fwd_kernelINS_13Kernel_traitsIf6__halffS2_fjLj3072ELj1ELj1ELj4ELj16ENS_18Kernel_traits_baseILj3072EfS2_fS2_fjLj128EEEEELb0ELb0ELb1EEEvNS_9FwdParamsE)
        /*0218*/ 	.word	0x000000a8


	//----- nvinfo : EIATTR_FRAME_SIZE
	.align		4
.L_98:
        /*021c*/ 	.byte	0x04, 0x11
        /*021e*/ 	.short	(.L_100 - .L_99)
	.align		4
.L_99:
        /*0220*/ 	.word	index@(_ZN10layer_norm31ln_parallel_residual_fwd_kernelINS_13Kernel_traitsIf6__halffS2_fjLj3072ELj1ELj1ELj4ELj16ENS_18Kernel_traits_baseILj3072EfS2_fS2_fjLj128EEEEELb0ELb0ELb1EEEvNS_9FwdParamsE)
        /*0224*/ 	.word	0x00000000


	//----- nvinfo : EIATTR_REGCOUNT
	.align		4
.L_100:
        /*0228*/ 	.byte	0x04, 0x2f
        /*022a*/ 	.short	(.L_102 - .L_101)
	.align		4
.L_101:
        /*022c*/ 	.word	index@(_ZN10layer_norm31ln_parallel_residual_fwd_kernelINS_13Kernel_traitsIf6__halffS2_fjLj3072ELj1ELj1ELj4ELj16ENS_18Kernel_traits_baseILj3072EfS2_fS2_fjLj128EEEEELb0ELb0ELb0EEEvNS_9FwdParamsE)
        /*0230*/ 	.word	0x000000a1


	//----- nvinfo : EIATTR_FRAME_SIZE
	.align		4
.L_102:
        /*0234*/ 	.byte	0x04, 0x11
        /*0236*/ 	.short	(.L_104 - .L_103)
	.align		4
.L_103:
        /*0238*/ 	.word	index@(_ZN10layer_norm31ln_parallel_residual_fwd_kernelINS_13Kernel_traitsIf6__halffS2_fjLj3072ELj1ELj1ELj4ELj16ENS_18Kernel_traits_baseILj3072EfS2_fS2_fjLj128EEEEELb0ELb0ELb0EEEvNS_9FwdParamsE)
        /*023c*/ 	.word	0x00000000


	//----- nvinfo : EIATTR_REGCOUNT
	.align		4
.L_104:
        /*0240*/ 	.byte	0x04, 0x2f
        /*0242*/ 	.short	(.L_106 - .L_105)
	.align		4
.L_105:
        /*0244*/ 	.word	index@(_ZN10layer_norm31ln_parallel_residual_fwd_kernelINS_13Kernel_traitsI6__halfS2_fS2_fjLj3072ELj1ELj1ELj4ELj16ENS_18Kernel_traits_baseILj3072ES2_S2_fS2_fjLj128EEEEELb1ELb1ELb1EEEvNS_9FwdParamsE)
        /*0248*/ 	.word	0x00000080


	//----- nvinfo : EIATTR_FRAME_SIZE
	.align		4
.L_106:
        /*024c*/ 	.byte	0x04, 0x11
        /*024e*/ 	.short	(.L_108 - .L_107)
	.align		4
.L_107:
        /*0250*/ 	.word	index@(_ZN10layer_norm31ln_parallel_residual_fwd_kernelINS_13Kernel_traitsI6__halfS2_fS2_fjLj3072ELj1ELj1ELj4ELj16ENS_18Kernel_traits_baseILj3072ES2_S2_fS2_fjLj128EEEEELb1ELb1ELb1EEEvNS_9FwdParamsE)
        /*0254*/ 	.word	0x00000000


	//----- nvinfo : EIATTR_REGCOUNT
	.align		4
.L_108:
        /*0258*/ 	.byte	0x04, 0x2f
        /*025a*/ 	.short	(.L_110 - .L_109)
	.align		4
.L_109:
        /*025c*/ 	.word	index@(_ZN10layer_norm31ln_parallel_residual_fwd_kernelINS_13Kernel_traitsI6__halfS2_fS2_fjLj3072ELj1ELj1ELj4ELj16ENS_18Kernel_traits_baseILj3072ES2_S2_fS2_fjLj128EEEEELb1ELb1ELb0EEEvNS_9FwdParamsE)
        /*0260*/ 	.word	0x0000006f


	//----- nvinfo : EIATTR_FRAME_SIZE
	.align		4
.L_110:
        /*0264*/ 	.byte	0x04, 0x11
        /*0266*/ 	.short	(.L_112 - .L_111)
	.align		4
.L_111:
        /*0268*/ 	.word	index@(_ZN10layer_norm31ln_parallel_residual_fwd_kernelINS_13Kernel_traitsI6__halfS2_fS2_fjLj3072ELj1ELj1ELj4ELj16ENS_18Kernel_traits_baseILj3072ES2_S2_fS2_fjLj128EEEEELb1ELb1ELb0EEEvNS_9FwdParamsE)
        /*026c*/ 	.word	0x00000000


	//----- nvinfo : EIATTR_REGCOUNT
	.align		4
.L_112:
        /*0270*/ 	.byte	0x04, 0x2f
        /*0272*/ 	.short	(.L_114 - .L_113)
	.align		4
.L_113:
        /*0274*/ 	.word	index@(_ZN10layer_norm31ln_parallel_residual_fwd_kernelINS_13Kernel_traitsI6__halfS2_fS2_fjLj3072ELj1ELj1ELj4ELj16ENS_18Kernel_traits_baseILj3072ES2_S2_fS2_fjLj128EEEEELb1ELb0ELb1EEEvNS_9FwdParamsE)
        /*0278*/ 	.word	0x00000084


	//----- nvinfo : EIATTR_FRAME_SIZE
	.align		4
.L_114:
        /*027c*/ 	.byte	0x04, 0x11
        /*027e*/ 	.short	(.L_116 - .L_115)
	.align		4
.L_115:
        /*0280*/ 	.word	index@(_ZN10layer_norm31ln_parallel_residual_fwd_kernelINS_13Kernel_traitsI6__halfS2_fS2_fjLj3072ELj1ELj1ELj4ELj16ENS_18Kernel_traits_baseILj3072ES2_S2_fS2_fjLj128EEEEELb1ELb0ELb1EEEvNS_9FwdParamsE)
        /*0284*/ 	.word	0x00000000


	//----- nvinfo : EIATTR_REGCOUNT
	.align		4
.L_116:
        /*0288*/ 	.byte	0x04, 0x2f
        /*028a*/ 	.short	(.L_118 - .L_117)
	.align		4
.L_117:
        /*028c*/ 	.word	index@(_ZN10layer_norm31ln_parallel_residual_fwd_kernelINS_13Kernel_traitsI6__halfS2_fS2_fjLj3072ELj1ELj1ELj4ELj16ENS_18Kernel_traits_baseILj3072ES2_S2_fS2_fjLj128EEEEELb1ELb0ELb0EEEvNS_9FwdParamsE)
        /*0290*/ 	.word	0x00000080


	//----- nvinfo : EIATTR_FRAME_SIZE
	.align		4
.L_118:
        /*0294*/ 	.byte	0x04, 0x11
        /*0296*/ 	.short	(.L_120 - .L_119)
	.align		4
.L_119:
        /*0298*/ 	.word	index@(_ZN10layer_norm31ln_parallel_residual_fwd_kernelINS_13Kernel_traitsI6__halfS2_fS2_fjLj3072ELj1ELj1ELj4ELj16ENS_18Kernel_traits_baseILj3072ES2_S2_fS2_fjLj128EEEEELb1ELb0ELb0EEEvNS_9FwdParamsE)
        /*029c*/ 	.word	0x00000008


	//----- nvinfo : EIATTR_REGCOUNT
	.align		4
.L_120:
        /*02a0*/ 	.byte	0x04, 0x2f
        /*02a2*/ 	.short	(.L_122 - .L_121)
	.align		4
.L_121:
        /*02a4*/ 	.word	index@(_ZN10layer_norm31ln_parallel_residual_fwd_kernelINS_13Kernel_traitsI6__halfS2_fS2_fjLj3072ELj1ELj1ELj4ELj16ENS_18Kernel_traits_baseILj3072ES2_S2_fS2_fjLj128EEEEELb0ELb1ELb1EEEvNS_9FwdParamsE)
        /*02a8*/ 	.word	0x0000007f


	//----- nvinfo : EIATTR_FRAME_SIZE
	.align		4
.L_122:
        /*02ac*/ 	.byte	0x04, 0x11
        /*02ae*/ 	.short	(.L_124 - .L_123)
	.align		4
.L_123:
        /*02b0*/ 	.word	index@(_ZN10layer_norm31ln_parallel_residual_fwd_kernelINS_13Kernel_traitsI6__halfS2_fS2_fjLj3072ELj1ELj1ELj4ELj16ENS_18Kernel_traits_baseILj3072ES2_S2_fS2_fjLj128EEEEELb0ELb1ELb1EEEvNS_9FwdParamsE)
        /*02b4*/ 	.word	0x00000000


	//----- nvinfo : EIATTR_REGCOUNT
	.align		4
.L_124:
        /*02b8*/ 	.byte	0x04, 0x2f
        /*02ba*/ 	.short	(.L_126 - .L_125)
	.align		4
.L_125:
        /*02bc*/ 	.word	index@(_ZN10layer_norm31ln_parallel_residual_fwd_kernelINS_13Kernel_traitsI6__halfS2_fS2_fjLj3072ELj1ELj1ELj4ELj16ENS_18Kernel_traits_baseILj3072ES2_S2_fS2_fjLj128EEEEELb0ELb1ELb0EEEvNS_9FwdParamsE)
        /*02c0*/ 	.word	0x0000005b


	//----- nvinfo : EIATTR_FRAME_SIZE
	.align		4
.L_126:
        /*02c4*/ 	.byte	0x04, 0x11
        /*02c6*/ 	.short	(.L_128 - .L_127)
	.align		4
.L_127:
        /*02c8*/ 	.word	index@(_ZN10layer_norm31ln_parallel_residual_fwd_kernelINS_13Kernel_traitsI6__halfS2_fS2_fjLj3072ELj1ELj1ELj4ELj16ENS_18Kernel_traits_baseILj3072ES2_S2_fS2_fjLj128EEEEELb0ELb1ELb0EEEvNS_9FwdParamsE)
        /*02cc*/ 	.word	0x00000000


	//----- nvinfo : EIATTR_REGCOUNT
	.align		4
.L_128:
        /*02d0*/ 	.byte	0x04, 0x2f
        /*02d2*/ 	.short	(.L_130 - .L_129)
	.align		4
.L_129:
        /*02d4*/ 	.word	index@(_ZN10layer_norm31ln_parallel_residual_fwd_kernelINS_13Kernel_traitsI6__halfS2_fS2_fjLj3072ELj1ELj1ELj4ELj16ENS_18Kernel_traits_baseILj3072ES2_S2_fS2_fjLj128EEEEELb0ELb0ELb1EEEvNS_9FwdParamsE)
        /*02d8*/ 	.word	0x0000007d


	//----- nvinfo : EIATTR_FRAME_SIZE
	.align		4
.L_130:
        /*02dc*/ 	.byte	0x04, 0x11
        /*02de*/ 	.short	(.L_132 - .L_131)
	.align		4
.L_131:
        /*02e0*/ 	.word	index@(_ZN10layer_norm31ln_parallel_residual_fwd_kernelINS_13Kernel_traitsI6__halfS2_fS2_fjLj3072ELj1ELj1ELj4ELj16ENS_18Kernel_traits_baseILj3072ES2_S2_fS2_fjLj128EEEEELb0ELb0ELb1EEEvNS_9FwdParamsE)
        /*02e4*/ 	.word	0x00000000


	//----- nvinfo : EIATTR_REGCOUNT
	.align		4
.L_132:
        /*02e8*/ 	.byte	0x04, 0x2f
        /*02ea*/ 	.short	(.L_134 - .L_133)
	.align		4
.L_133:
        /*02ec*/ 	.word	index@(_ZN10layer_norm31ln_parallel_residual_fwd_kernelINS_13Kernel_traitsI6__halfS2_fS2_fjLj3072ELj1ELj1ELj4ELj16ENS_18Kernel_traits_baseILj3072ES2_S2_fS2_fjLj128EEEEELb0ELb0ELb0EEEvNS_9FwdParamsE)
        /*02f0*/ 	.word	0x0000007a


	//----- nvinfo : EIATTR_FRAME_SIZE
	.align		4
.L_134:
        /*02f4*/ 	.byte	0x04, 0x11
        /*02f6*/ 	.short	(.L_136 - .L_135)
	.align		4
.L_135:
        /*02f8*/ 	.word	index@(_ZN10layer_norm31ln_parallel_residual_fwd_kernelINS_13Kernel_traitsI6__halfS2_fS2_fjLj3072ELj1ELj1ELj4ELj16ENS_18Kernel_traits_baseILj3072ES2_S2_fS2_fjLj128EEEEELb0ELb0ELb0EEEvNS_9FwdParamsE)
        /*02fc*/ 	.word	0x00000000


	//----- nvinfo : EIATTR_REGCOUNT
	.align		4
.L_136:
        /*0300*/ 	.byte	0x04, 0x2f
        /*0302*/ 	.short	(.L_138 - .L_137)
	.align		4
.L_137:
        /*0304*/ 	.word	index@(_ZN10layer_norm31ln_parallel_residual_fwd_kernelINS_13Kernel_traitsIf6__halfS2_S2_fjLj3072ELj1ELj1ELj4ELj16ENS_18Kernel_traits_baseILj3072EfS2_S2_S2_fjLj128EEEEELb1ELb1ELb1EEEvNS_9FwdParamsE)
        /*0308*/ 	.word	0x00000080


	//----- nvinfo : EIATTR_FRAME_SIZE
	.align		4
.L_138:
        /*030c*/ 	.byte	0x04, 0x11
        /*030e*/ 	.short	(.L_140 - .L_139)
	.align		4
.L_139:
        /*0310*/ 	.word	index@(_ZN10layer_norm31ln_parallel_residual_fwd_kernelINS_13Kernel_traitsIf6__halfS2_S2_fjLj3072ELj1ELj1ELj4ELj16ENS_18Kernel_traits_baseILj3072EfS2_S2_S2_fjLj128EEEEELb1ELb1ELb1EEEvNS_9FwdParamsE)
        /*0314*/ 	.word	0x00000000


	//----- nvinfo : EIATTR_REGCOUNT
	.align		4
.L_140:
        /*0318*/ 	.byte	0x04, 0x2f
        /*031a*/ 	.short	(.L_142 - .L_141)
	.align		4
.L_141:
        /*031c*/ 	.word	index@(_ZN10layer_norm31ln_parallel_residual_fwd_kernelINS_13Kernel_traitsIf6__halfS2_S2_fjLj3072ELj1ELj1ELj4ELj16ENS_18Kernel_traits_baseILj3072EfS2_S2_S2_fjLj128EEEEELb1ELb1ELb0EEEvNS_9FwdParamsE)
        /*0320*/ 	.word	0x00000080


	//----- nvinfo : EIATTR_FRAME_SIZE
	.align		4
.L_142:
        /*0324*/ 	.byte	0x04, 0x11
        /*0326*/ 	.short	(.L_144 - .L_143)
	.align		4
.L_143:
        /*0328*/ 	.word	index@(_ZN10layer_norm31ln_parallel_residual_fwd_kernelINS_13Kernel_traitsIf6__halfS2_S2_fjLj3072ELj1ELj1ELj4ELj16ENS_18Kernel_traits_baseILj3072EfS2_S2_S2_fjLj128EEEEELb1ELb1ELb0EEEvNS_9FwdParamsE)
        /*032c*/ 	.word	0x00000000


	//----- nvinfo : EIATTR_REGCOUNT
	.align		4
.L_144:
        /*0330*/ 	.byte	0x04, 0x2f
        /*0332*/ 	.short	(.L_146 - .L_145)
	.align		4
.L_145:
        /*0334*/ 	.word	index@(_ZN10layer_norm31ln_parallel_residual_fwd_kernelINS_13Kernel_traitsIf6__halfS2_S2_fjLj3072ELj1ELj1ELj4ELj16ENS_18Kernel_traits_baseILj3072EfS2_S2_S2_fjLj128EEEEELb1ELb0ELb1EEEvNS_9FwdParamsE)
        /*0338*/ 	.word	0x000000b2


	//----- nvinfo : EIATTR_FRAME_SIZE
	.align		4
.L_146:
        /*033c*/ 	.byte	0x04, 0x11
        /*033e*/ 	.short	(.L_148 - .L_147)
	.align		4
.L_147:
        /*0340*/ 	.word	index@(_ZN10layer_norm31ln_parallel_residual_fwd_kernelINS_13Kernel_traitsIf6__halfS2_S2_fjLj3072ELj1ELj1ELj4ELj16ENS_18Kernel_traits_baseILj3072EfS2_S2_S2_fjLj128EEEEELb1ELb0ELb1EEEvNS_9FwdParamsE)
        /*0344*/ 	.word	0x00000000


	//----- nvinfo : EIATTR_REGCOUNT
	.align		4
.L_148:
        /*0348*/ 	.byte	0x04, 0x2f
        /*034a*/ 	.short	(.L_150 - .L_149)
	.align		4
.L_149:
        /*034c*/ 	.word	index@(_ZN10layer_norm31ln_parallel_residual_fwd_kernelINS_13Kernel_traitsIf6__halfS2_S2_fjLj3072ELj1ELj1ELj4ELj16ENS_18Kernel_traits_baseILj3072EfS2_S2_S2_fjLj128EEEEELb1ELb0ELb0EEEvNS_9FwdParamsE)
        /*0350*/ 	.word	0x000000c2


	//----- nvinfo : EIATTR_FRAME_SIZE
	.align		4
.L_150:
        /*0354*/ 	.byte	0x04, 0x11
        /*0356*/ 	.short	(.L_152 - .L_151)
	.align		4
.L_151:
        /*0358*/ 	.word	index@(_ZN10layer_norm31ln_parallel_residual_fwd_kernelINS_13Kernel_traitsIf6__halfS2_S2_fjLj3072ELj1ELj1ELj4ELj16ENS_18Kernel_traits_baseILj3072EfS2_S2_S2_fjLj128EEEEELb1ELb0ELb0EEEvNS_9FwdParamsE)
        /*035c*/ 	.word	0x00000000


	//----- nvinfo : EIATTR_REGCOUNT
	.align		4
.L_152:
        /*0360*/ 	.byte	0x04, 0x2f
        /*0362*/ 	.short	(.L_154 - .L_153)
	.align		4
.L_153:
        /*0364*/ 	.word	index@(_ZN10layer_norm31ln_parallel_residual_fwd_kernelINS_13Kernel_traitsIf6__halfS2_S2_fjLj3072ELj1ELj1ELj4ELj16ENS_18Kernel_traits_baseILj3072EfS2_S2_S2_fjLj128EEEEELb0ELb1ELb1EEEvNS_9FwdParamsE)
        /*0368*/ 	.word	0x0000007e


	//----- nvinfo : EIATTR_FRAME_SIZE
	.align		4
.L_154:
        /*036c*/ 	.byte	0x04, 0x11
        /*036e*/ 	.short	(.L_156 - .L_155)
	.align		4
.L_155:
        /*0370*/ 	.word	index@(_ZN10layer_norm31ln_parallel_residual_fwd_kernelINS_13Kernel_traitsIf6__halfS2_S2_fjLj3072ELj1ELj1ELj4ELj16ENS_18Kernel_traits_baseILj3072EfS2_S2_S2_fjLj128EEEEELb0ELb1ELb1EEEvNS_9FwdParamsE)
        /*0374*/ 	.word	0x00000000


	//----- nvinfo : EIATTR_REGCOUNT
	.align		4
.L_156:
        /*0378*/ 	.byte	0x04, 0x2f
        /*037a*/ 	.short	(.L_158 - .L_157)
	.align		4
.L_157:
        /*037c*/ 	.word	index@(_ZN10layer_norm31ln_parallel_residual_fwd_kernelINS_13Kernel_traitsIf6__halfS2_S2_fjLj3072ELj1ELj1ELj4ELj16ENS_18Kernel_traits_baseILj3072EfS2_S2_S2_fjLj128EEEEELb0ELb1ELb0EEEvNS_9FwdParamsE)
        /*0380*/ 	.word	0x00000073


	//----- nvinfo : EIATTR_FRAME_SIZE
	.align		4
.L_158:
        /*0384*/ 	.byte	0x04, 0x11
        /*0386*/ 	.short	(.L_160 - .L_159)
	.align		4
.L_159:
        /*0388*/ 	.word	index@(_ZN10layer_norm31ln_parallel_residual_fwd_kernelINS_13Kernel_traitsIf6__halfS2_S2_fjLj3072ELj1ELj1ELj4ELj16ENS_18Kernel_traits_baseILj3072EfS2_S2_S2_fjLj128EEEEELb0ELb1ELb0EEEvNS_9FwdParamsE)
        /*038c*/ 	.word	0x00000000


	//----- nvinfo : EIATTR_REGCOUNT
	.align		4
.L_160:
        /*0390*/ 	.byte	0x04, 0x2f
        /*0392*/ 	.short	(.L_162 - .L_161)
	.align		4
.L_161:
        /*0394*/ 	.word	index@(_ZN10layer_norm31ln_parallel_residual_fwd_kernelINS_13Kernel_traitsIf6__halfS2_S2_fjLj3072ELj1ELj1ELj4ELj16ENS_18Kernel_traits_baseILj3072EfS2_S2_S2_fjLj128EEEEELb0ELb0ELb1EEEvNS_9FwdParamsE)
        /*0398*/ 	.word	0x000000a8


	//----- nvinfo : EIATTR_FRAME_SIZE
	.align		4
.L_162:
        /*039c*/ 	.byte	0x04, 0x11
        /*039e*/ 	.short	(.L_164 - .L_163)
	.align		4
.L_163:
        /*03a0*/ 	.word	index@(_ZN10layer_norm31ln_parallel_residual_fwd_kernelINS_13Kernel_traitsIf6__halfS2_S2_fjLj3072ELj1ELj1ELj4ELj16ENS_18Kernel_traits_baseILj3072EfS2_S2_S2_fjLj128EEEEELb0ELb0ELb1EEEvNS_9FwdParamsE)
        /*03a4*/ 	.word	0x00000000


	//----- nvinfo : EIATTR_REGCOUNT
	.align		4
.L_164:
        /*03a8*/ 	.byte	0x04, 0x2f
        /*03aa*/ 	.short	(.L_166 - .L_165)
	.align		4
.L_165:
        /*03ac*/ 	.word	index@(_ZN10layer_norm31ln_parallel_residual_fwd_kernelINS_13Kernel_traitsIf6__halfS2_S2_fjLj3072ELj1ELj1ELj4ELj16ENS_18Kernel_traits_baseILj3072EfS2_S2_S2_fjLj128EEEEELb0ELb0ELb0EEEvNS_9FwdParamsE)
        /*03b0*/ 	.word	0x000000a1


	//----- nvinfo : EIATTR_FRAME_SIZE
	.align		4
.L_166:
        /*03b4*/ 	.byte	0x04, 0x11
        /*03b6*/ 	.short	(.L_168 - .L_167)
	.align		4
.L_167:
        /*03b8*/ 	.word	index@(_ZN10layer_norm31ln_parallel_residual_fwd_kernelINS_13Kernel_traitsIf6__halfS2_S2_fjLj3072ELj1ELj1ELj4ELj16ENS_18Kernel_traits_baseILj3072EfS2_S2_S2_fjLj128EEEEELb0ELb0ELb0EEEvNS_9FwdParamsE)
        /*03bc*/ 	.word	0x00000000


	//----- nvinfo : EIATTR_REGCOUNT
	.align		4
.L_168:
        /*03c0*/ 	.byte	0x04, 0x2f
        /*03c2*/ 	.short	(.L_170 - .L_169)
	.align		4
.L_169:
        /*03c4*/ 	.word	index@(_ZN10layer_norm31ln_parallel_residual_fwd_kernelINS_13Kernel_traitsIf13__nv_bfloat16fS2_fjLj3072ELj1ELj1ELj4ELj16ENS_18Kernel_traits_baseILj3072EfS2_fS2_fjLj128EEEEELb1ELb1ELb1EEEvNS_9FwdParamsE)
        /*03c8*/ 	.word	0x00000080


	//----- nvinfo : EIATTR_FRAME_SIZE
	.align		4
.L_170:
        /*03cc*/ 	.byte	0x04, 0x11
        /*03ce*/ 	.short	(.L_172 - .L_171)
	.align		4
.L_171:
        /*03d0*/ 	.word	index@(_ZN10layer_norm31ln_parallel_residual_fwd_kernelINS_13Kernel_traitsIf13__nv_bfloat16fS2_fjLj3072ELj1ELj1ELj4ELj16ENS_18Kernel_traits_baseILj3072EfS2_fS2_fjLj128EEEEELb1ELb1ELb1EEEvNS_9FwdParamsE)
        /*03d4*/ 	.word	0x00000000


	//----- nvinfo : EIATTR_REGCOUNT
	.align		4
.L_172:
        /*03d8*/ 	.byte	0x04, 0x2f
        /*03da*/ 	.short	(.L_174 - .L_173)
	.align		4
.L_173:
        /*03dc*/ 	.word	index@(_ZN10layer_norm31ln_parallel_residual_fwd_kernelINS_13Kernel_traitsIf13__nv_bfloat16fS2_fjLj3072ELj1ELj1ELj4ELj16ENS_18Kernel_traits_baseILj3072EfS2_fS2_fjLj128EEEEELb1ELb1ELb0EEEvNS_9FwdParamsE)
        /*03e0*/ 	.word	0x00000080


	//----- nvinfo : EIATTR_FRAME_SIZE
	.align		4
.L_174:
        /*03e4*/ 	.byte	0x04, 0x11
        /*03e6*/ 	.short	(.L_176 - .L_175)
	.align		4
.L_175:
        /*03e8*/ 	.word	index@(_ZN10layer_norm31ln_parallel_residual_fwd_kernelINS_13Kernel_traitsIf13__nv_bfloat16fS2_fjLj3072ELj1ELj1ELj4ELj16ENS_18Kernel_traits_baseILj3072EfS2_fS2_fjLj128EEEEELb1ELb1ELb0EEEvNS_9FwdParamsE)
        /*03ec*/ 	.word	0x00000000


	//----- nvinfo : EIATTR_REGCOUNT
	.align		4
.L_176:
        /*03f0*/ 	.byte	0x04, 0x2f
        /*03f2*/ 	.short	(.L_178 - .L_177)
	.align		4
.L_177:
        /*03f4*/ 	.word	index@(_ZN10layer_norm31ln_parallel_residual_fwd_kernelINS_13Kernel_traitsIf13__nv_bfloat16fS2_fjLj3072ELj1ELj1ELj4ELj16ENS_18Kernel_traits_baseILj3072EfS2_fS2_fjLj128EEEEELb1ELb0ELb1EEEvNS_9FwdParamsE)
        /*03f8*/ 	.word	0x000000a8


	//----- nvinfo : EIATTR_FRAME_SIZE
	.align		4
.L_178:
        /*03fc*/ 	.byte	0x04, 0x11
        /*03fe*/ 	.short	(.L_180 - .L_179)
	.align		4
.L_179:
        /*0400*/ 	.word	index@(_ZN10layer_norm31ln_parallel_residual_fwd_kernelINS_13Kernel_traitsIf13__nv_bfloat16fS2_fjLj3072ELj1ELj1ELj4ELj16ENS_18Kernel_traits_baseILj3072EfS2_fS2_fjLj128EEEEELb1ELb0ELb1EEEvNS_9FwdParamsE)
        /*0404*/ 	.word	0x00000000


	//----- nvinfo : EIATTR_REGCOUNT
	.align		4
.L_180:
        /*0408*/ 	.byte	0x04, 0x2f
        /*040a*/ 	.short	(.L_182 - .L_181)
	.align		4
.L_181:
        /*040c*/ 	.word	index@(_ZN10layer_norm31ln_parallel_residual_fwd_kernelINS_13Kernel_traitsIf13__nv_bfloat16fS2_fjLj3072ELj1ELj1ELj4ELj16ENS_18Kernel_traits_baseILj3072EfS2_fS2_fjLj128EEEEELb1ELb0ELb0EEEvNS_9FwdParamsE)
        /*0410*/ 	.word	0x000000b7


	//----- nvinfo : EIATTR_FRAME_SIZE
	.align		4
.L_182:
        /*0414*/ 	.byte	0x04, 0x11
        /*0416*/ 	.short	(.L_184 - .L_183)
	.align		4
.L_183:
        /*0418*/ 	.word	index@(_ZN10layer_norm31ln_parallel_residual_fwd_kernelINS_13Kernel_traitsIf13__nv_bfloat16fS2_fjLj3072ELj1ELj1ELj4ELj16ENS_18Kernel_traits_baseILj3072EfS2_fS2_fjLj128EEEEELb1ELb0ELb0EEEvNS_9FwdParamsE)
        /*041c*/ 	.word	0x00000000


	//----- nvinfo : EIATTR_REGCOUNT
	.align		4
.L_184:
        /*0420*/ 	.byte	0x04, 0x2f
        /*0422*/ 	.short	(.L_186 - .L_185)
	.align		4
.L_185:
        /*0424*/ 	.word	index@(_ZN10layer_norm31ln_parallel_residual_fwd_kernelINS_13Kernel_traitsIf13__nv_bfloat16fS2_fjLj3072ELj1ELj1ELj4ELj16ENS_18Kernel_traits_baseILj3072EfS2_fS2_fjLj128EEEEELb0ELb1ELb1EEEvNS_9FwdParamsE)
        /*0428*/ 	.word	0x00000080


	//----- nvinfo : EIATTR_FRAME_SIZE
	.align		4
.L_186:
        /*042c*/ 	.byte	0x04, 0x11
        /*042e*/ 	.short	(.L_188 - .L_187)
	.align		4
.L_187:
        /*0430*/ 	.word	index@(_ZN10layer_norm31ln_parallel_residual_fwd_kernelINS_13Kernel_traitsIf13__nv_bfloat16fS2_fjLj3072ELj1ELj1ELj4ELj16ENS_18Kernel_traits_baseILj3072EfS2_fS2_fjLj128EEEEELb0ELb1ELb1EEEvNS_9FwdParamsE)
        /*0434*/ 	.word	0x00000000


	//----- nvinfo : EIATTR_REGCOUNT
	.align		4
.L_188:
        /*0438*/ 	.byte	0x04, 0x2f
        /*043a*/ 	.short	(.L_190 - .L_189)
	.align		4
.L_189:
        /*043c*/ 	.word	index@(_ZN10layer_norm31ln_parallel_residual_fwd_kernelINS_13Kernel_traitsIf13__nv_bfloat16fS2_fjLj3072ELj1ELj1ELj4ELj16ENS_18Kernel_traits_baseILj3072EfS2_fS2_fjLj128EEEEELb0ELb1ELb0EEEvNS_9FwdParamsE)
        /*0440*/ 	.word	0x00000072


	//----- nvinfo : EIATTR_FRAME_SIZE
	.align		4
.L_190:
        /*0444*/ 	.byte	0x04, 0x11
        /*0446*/ 	.short	(.L_192 - .L_191)
	.align		4
.L_191:
        /*0448*/ 	.word	index@(_ZN10layer_norm31ln_parallel_residual_fwd_kernelINS_13Kernel_traitsIf13__nv_bfloat16fS2_fjLj3072ELj1ELj1ELj4ELj16ENS_18Kernel_traits_baseILj3072EfS2_fS2_fjLj128EEEEELb0ELb1ELb0EEEvNS_9FwdParamsE)
        /*044c*/ 	.word	0x00000000


	//----- nvinfo : EIATTR_REGCOUNT
	.align		4
.L_192:
        /*0450*/ 	.byte	0x04, 0x2f
        /*0452*/ 	.short	(.L_194 - .L_193)
	.align		4
.L_193:
        /*0454*/ 	.word	index@(_ZN10layer_norm31ln_parallel_residual_fwd_kernelINS_13Kernel_traitsIf13__nv_bfloat16fS2_fjLj3072ELj1ELj1ELj4ELj16ENS_18Kernel_traits_baseILj3072EfS2_fS2_fjLj128EEEEELb0ELb0ELb1EEEvNS_9FwdParamsE)
        /*0458*/ 	.word	0x000000a8


	//----- nvinfo : EIATTR_FRAME_SIZE
	.align		4
.L_194:
        /*045c*/ 	.byte	0x04, 0x11
        /*045e*/ 	.short	(.L_196 - .L_195)
	.align		4
.L_195:
        /*0460*/ 	.word	index@(_ZN10layer_norm31ln_parallel_residual_fwd_kernelINS_13Kernel_traitsIf13__nv_bfloat16fS2_fjLj3072ELj1ELj1ELj4ELj16ENS_18Kernel_traits_baseILj3072EfS2_fS2_fjLj128EEEEELb0ELb0ELb1EEEvNS_9FwdParamsE)
        /*0464*/ 	.word	0x00000000


	//----- nvinfo : EIATTR_REGCOUNT
	.align		4
.L_196:
        /*0468*/ 	.byte	0x04, 0x2f
        /*046a*/ 	.short	(.L_198 - .L_197)
	.align		4
.L_197:
        /*046c*/ 	.word	index@(_ZN10layer_norm31ln_parallel_residual_fwd_kernelINS_13Kernel_traitsIf13__nv_bfloat16fS2_fjLj3072ELj1ELj1ELj4ELj16ENS_18Kernel_traits_baseILj3072EfS2_fS2_fjLj128EEEEELb0ELb0ELb0EEEvNS_9FwdParamsE)
        /*0470*/ 	.word	0x000000a1


	//----- nvinfo : EIATTR_FRAME_SIZE
	.align		4
.L_198:
        /*0474*/ 	.byte	0x04, 0x11
        /*0476*/ 	.short	(.L_200 - .L_199)
	.align		4
.L_199:
        /*0478*/ 	.word	index@(_ZN10layer_norm31ln_parallel_residual_fwd_kernelINS_13Kernel_traitsIf13__nv_bfloat16fS2_fjLj3072ELj1ELj1ELj4ELj16ENS_18Kernel_traits_baseILj3072EfS2_fS2_fjLj128EEEEELb0ELb0ELb0EEEvNS_9FwdParamsE)
        /*047c*/ 	.word	0x00000000


	//----- nvinfo : EIATTR_REGCOUNT
	.align		4
.L_200:
        /*0480*/ 	.byte	0x04, 0x2f
        /*0482*/ 	.short	(.L_202 - .L_201)
	.align		4
.L_201:
        /*0484*/ 	.word	index@(_ZN10layer_norm31ln_parallel_residual_fwd_kernelINS_13Kernel_traitsI13__nv_bfloat16S2_fS2_fjLj3072ELj1ELj1ELj4ELj16ENS_18Kernel_traits_baseILj3072ES2_S2_fS2_fjLj128EEEEELb1ELb1ELb1EEEvNS_9FwdParamsE)
        /*0488*/ 	.word	0x00000080


	//----- nvinfo : EIATTR_FRAME_SIZE
	.align		4
.L_202:
        /*048c*/ 	.byte	0x04, 0x11
        /*048e*/ 	.short	(.L_204 - .L_203)
	.align		4
.L_203:
        /*0490*/ 	.word	index@(_ZN10layer_norm31ln_parallel_residual_fwd_kernelINS_13Kernel_traitsI13__nv_bfloat16S2_fS2_fjLj3072ELj1ELj1ELj4ELj16ENS_18Kernel_traits_baseILj3072ES2_S2_fS2_fjLj128EEEEELb1ELb1ELb1EEEvNS_9FwdParamsE)
        /*0494*/ 	.word	0x00000000


	//----- nvinfo : EIATTR_REGCOUNT
	.align		4
.L_204:
        /*0498*/ 	.byte	0x04, 0x2f
        /*049a*/ 	.short	(.L_206 - .L_205)
	.align		4
.L_205:
        /*049c*/ 	.word	index@(_ZN10layer_norm31ln_parallel_residual_fwd_kernelINS_13Kernel_traitsI13__nv_bfloat16S2_fS2_fjLj3072ELj1ELj1ELj4ELj16ENS_18Kernel_traits_baseILj3072ES2_S2_fS2_fjLj128EEEEELb1ELb1ELb0EEEvNS_9FwdParamsE)
        /*04a0*/ 	.word	0x0000007e


	//----- nvinfo : EIATTR_FRAME_SIZE
	.align		4
.L_206:
        /*04a4*/ 	.byte	0x04, 0x11
        /*04a6*/ 	.short	(.L_208 - .L_207)
	.align		4
.L_207:
        /*04a8*/ 	.word	index@(_ZN10layer_norm31ln_parallel_residual_fwd_kernelINS_13Kernel_traitsI13__nv_bfloat16S2_fS2_fjLj3072ELj1ELj1ELj4ELj16ENS_18Kernel_traits_baseILj3072ES2_S2_fS2_fjLj128EEEEELb1ELb1ELb0EEEvNS_9FwdParamsE)
        /*04ac*/ 	.word	0x00000000


	//----- nvinfo : EIATTR_REGCOUNT
	.align		4
.L_208:
        /*04b0*/ 	.byte	0x04, 0x2f
        /*04b2*/ 	.short	(.L_210 - .L_209)
	.align		4
.L_209:
        /*04b4*/ 	.word	index@(_ZN10layer_norm31ln_parallel_residual_fwd_kernelINS_13Kernel_traitsI13__nv_bfloat16S2_fS2_fjLj3072ELj1ELj1ELj4ELj16ENS_18Kernel_traits_baseILj3072ES2_S2_fS2_fjLj128EEEEELb1ELb0ELb1EEEvNS_9FwdParamsE)
        /*04b8*/ 	.word	0x000000a8


	//----- nvinfo : EIATTR_FRAME_SIZE
	.align		4
.L_210:
        /*04bc*/ 	.byte	0x04, 0x11
        /*04be*/ 	.short	(.L_212 - .L_211)
	.align		4
.L_211:
        /*04c0*/ 	.word	index@(_ZN10layer_norm31ln_parallel_residual_fwd_kernelINS_13Kernel_traitsI13__nv_bfloat16S2_fS2_fjLj3072ELj1ELj1ELj4ELj16ENS_18Kernel_traits_baseILj3072ES2_S2_fS2_fjLj128EEEEELb1ELb0ELb1EEEvNS_9FwdParamsE)
        /*04c4*/ 	.word	0x00000000


	//----- nvinfo : EIATTR_REGCOUNT
	.align		4
.L_212:
        /*04c8*/ 	.byte	0x04, 0x2f
        /*04ca*/ 	.short	(.L_214 - .L_213)
	.align		4
.L_213:
        /*04cc*/ 	.word	index@(_ZN10layer_norm31ln_parallel_residual_fwd_kernelINS_13Kernel_traitsI13__nv_bfloat16S2_fS2_fjLj3072ELj1ELj1ELj4ELj16ENS_18Kernel_traits_baseILj3072ES2_S2_fS2_fjLj128EEEEELb1ELb0ELb0EEEvNS_9FwdParamsE)
        /*04d0*/ 	.word	0x000000a8


	//----- nvinfo : EIATTR_FRAME_SIZE
	.align		4
.L_214:
        /*04d4*/ 	.byte	0x04, 0x11
        /*04d6*/ 	.short	(.L_216 - .L_215)
	.align		4
.L_215:
        /*04d8*/ 	.word	index@(_ZN10layer_norm31ln_parallel_residual_fwd_kernelINS_13Kernel_traitsI13__nv_bfloat16S2_fS2_fjLj3072ELj1ELj1ELj4ELj16ENS_18Kernel_traits_baseILj3072ES2_S2_fS2_fjLj128EEEEELb1ELb0ELb0EEEvNS_9FwdParamsE)
        /*04dc*/ 	.word	0x00000000


	//----- nvinfo : EIATTR_REGCOUNT
	.align		4
.L_216:
        /*04e0*/ 	.byte	0x04, 0x2f
        /*04e2*/ 	.short	(.L_218 - .L_217)
	.align		4
.L_217:
        /*04e4*/ 	.word	index@(_ZN10layer_norm31ln_parallel_residual_fwd_kernelINS_13Kernel_traitsI13__nv_bfloat16S2_fS2_fjLj3072ELj1ELj1ELj4ELj16ENS_18Kernel_traits_baseILj3072ES2_S2_fS2_fjLj128EEEEELb0ELb1ELb1EEEvNS_9FwdParamsE)
        /*04e8*/ 	.word	0x0000007f


	//----- nvinfo : EIATTR_FRAME_SIZE
	.align		4
.L_218:
        /*04ec*/ 	.byte	0x04, 0x11
        /*04ee*/ 	.short	(.L_220 - .L_219)
	.align		4
.L_219:
        /*04f0*/ 	.word	index@(_ZN10layer_norm31ln_parallel_residual_fwd_kernelINS_13Kernel_traitsI13__nv_bfloat16S2_fS2_fjLj3072ELj1ELj1ELj4ELj16ENS_18Kernel_traits_baseILj3072ES2_S2_fS2_fjLj128EEEEELb0ELb1ELb1EEEvNS_9FwdParamsE)
        /*04f4*/ 	.word	0x00000000


	//----- nvinfo : EIATTR_REGCOUNT
	.align		4
.L_220:
        /*04f8*/ 	.byte	0x04, 0x2f
        /*04fa*/ 	.short	(.L_222 - .L_221)
	.align		4
.L_221:
        /*04fc*/ 	.word	index@(_ZN10layer_norm31ln_parallel_residual_fwd_kernelINS_13Kernel_traitsI13__nv_bfloat16S2_fS2_fjLj3072ELj1ELj1ELj4ELj16ENS_18Kernel_traits_baseILj3072ES2_S2_fS2_fjLj128EEEEELb0ELb1ELb0EEEvNS_9FwdParamsE)
        /*0500*/ 	.word	0x00000076


	//----- nvinfo : EIATTR_FRAME_SIZE
	.align		4
.L_222:
        /*0504*/ 	.byte	0x04, 0x11
        /*0506*/ 	.short	(.L_224 - .L_223)
	.align		4
.L_223:
        /*0508*/ 	.word	index@(_ZN10layer_norm31ln_parallel_residual_fwd_kernelINS_13Kernel_traitsI13__nv_bfloat16S2_fS2_fjLj3072ELj1ELj1ELj4ELj16ENS_18Kernel_traits_baseILj3072ES2_S2_fS2_fjLj128EEEEELb0ELb1ELb0EEEvNS_9FwdParamsE)
        /*050c*/ 	.word	0x00000000


	//----- nvinfo : EIATTR_REGCOUNT
	.align		4
.L_224:
        /*0510*/ 	.byte	0x04, 0x2f
        /*0512*/ 	.short	(.L_226 - .L_225)
	.align		4
.L_225:
        /*0514*/ 	.word	index@(_ZN10layer_norm31ln_parallel_residual_fwd_kernelINS_13Kernel_traitsI13__nv_bfloat16S2_fS2_fjLj3072ELj1ELj1ELj4ELj16ENS_18Kernel_traits_baseILj3072ES2_S2_fS2_fjLj128EEEEELb0ELb0ELb1EEEvNS_9FwdParamsE)
        /*0518*/ 	.word	0x000000a7


	//----- nvinfo : EIATTR_FRAME_SIZE
	.align		4
.L_226:
        /*051c*/ 	.byte	0x04, 0x11
        /*051e*/ 	.short	(.L_228 - .L_227)
	.align		4
.L_227:
        /*0520*/ 	.word	index@(_ZN10layer_norm31ln_parallel_residual_fwd_kernelINS_13Kernel_traitsI13__nv_bfloat16S2_fS2_fjLj3072ELj1ELj1ELj4ELj16ENS_18Kernel_traits_baseILj3072ES2_S2_fS2_fjLj128EEEEELb0ELb0ELb1EEEvNS_9FwdParamsE)
        /*0524*/ 	.word	0x00000000


	//----- nvinfo : EIATTR_REGCOUNT
	.align		4
.L_228:
        /*0528*/ 	.byte	0x04, 0x2f
        /*052a*/ 	.short	(.L_230 - .L_229)
	.align		4
.L_229:
        /*052c*/ 	.word	index@(_ZN10layer_norm31ln_parallel_residual_fwd_kernelINS_13Kernel_traitsI13__nv_bfloat16S2_fS2_fjLj3072ELj1ELj1ELj4ELj16ENS_18Kernel_traits_baseILj3072ES2_S2_fS2_fjLj128EEEEELb0ELb0ELb0EEEvNS_9FwdParamsE)
        /*0530*/ 	.word	0x000000a3


	//----- nvinfo : EIATTR_FRAME_SIZE
	.align		4
.L_230:
        /*0534*/ 	.byte	0x04, 0x11
        /*0536*/ 	.short	(.L_232 - .L_231)
	.align		4
.L_231:
        /*0538*/ 	.word	index@(_ZN10layer_norm31ln_parallel_residual_fwd_kernelINS_13Kernel_traitsI13__nv_bfloat16S2_fS2_fjLj3072ELj1ELj1ELj4ELj16ENS_18Kernel_traits_baseILj3072ES2_S2_fS2_fjLj128EEEEELb0ELb0ELb0EEEvNS_9FwdParamsE)
        /*053c*/ 	.word	0x00000000


	//----- nvinfo : EIATTR_REGCOUNT
	.align		4
.L_232:
        /*0540*/ 	.byte	0x04, 0x2f
        /*0542*/ 	.short	(.L_234 - .L_233)
	.align		4
.L_233:
        /*0544*/ 	.word	index@(_ZN10layer_norm31ln_parallel_residual_fwd_kernelINS_13Kernel_traitsIf13__nv_bfloat16S2_S2_fjLj3072ELj1ELj1ELj4ELj16ENS_18Kernel_traits_baseILj3072EfS2_S2_S2_fjLj128EEEEELb1ELb1ELb1EEEvNS_9FwdParamsE)
        /*0548*/ 	.word	0x00000080


	//----- nvinfo : EIATTR_FRAME_SIZE
	.align		4
.L_234:
        /*054c*/ 	.byte	0x04, 0x11
        /*054e*/ 	.short	(.L_236 - .L_235)
	.align		4
.L_235:
        /*0550*/ 	.word	index@(_ZN10layer_norm31ln_parallel_residual_fwd_kernelINS_13Kernel_traitsIf13__nv_bfloat16S2_S2_fjLj3072ELj1ELj1ELj4ELj16ENS_18Kernel_traits_baseILj3072EfS2_S2_S2_fjLj128EEEEELb1ELb1ELb1EEEvNS_9FwdParamsE)
        /*0554*/ 	.word	0x00000000


	//----- nvinfo : EIATTR_REGCOUNT
	.align		4
.L_236:
        /*0558*/ 	.byte	0x04, 0x2f
        /*055a*/ 	.short	(.L_238 - .L_237)
	.align		4
.L_237:
        /*055c*/ 	.word	index@(_ZN10layer_norm31ln_parallel_residual_fwd_kernelINS_13Kernel_traitsIf13__nv_bfloat16S2_S2_fjLj3072ELj1ELj1ELj4ELj16ENS_18Kernel_traits_baseILj3072EfS2_S2_S2_fjLj128EEEEELb1ELb1ELb0EEEvNS_9FwdParamsE)
        /*0560*/ 	.word	0x00000080


	//----- nvinfo : EIATTR_FRAME_SIZE
	.align		4
.L_238:
        /*0564*/ 	.byte	0x04, 0x11
        /*0566*/ 	.short	(.L_240 - .L_239)
	.align		4
.L_239:
        /*0568*/ 	.word	index@(_ZN10layer_norm31ln_parallel_residual_fwd_kernelINS_13Kernel_traitsIf13__nv_bfloat16S2_S2_fjLj3072ELj1ELj1ELj4ELj16ENS_18Kernel_traits_baseILj3072EfS2_S2_S2_fjLj128EEEEELb1ELb1ELb0EEEvNS_9FwdParamsE)
        /*056c*/ 	.word	0x00000000


	//----- nvinfo : EIATTR_REGCOUNT
	.align		4
.L_240:
        /*0570*/ 	.byte	0x04, 0x2f
        /*0572*/ 	.short	(.L_242 - .L_241)
	.align		4
.L_241:
        /*0574*/ 	.word	index@(_ZN10layer_norm31ln_parallel_residual_fwd_kernelINS_13Kernel_traitsIf13__nv_bfloat16S2_S2_fjLj3072ELj1ELj1ELj4ELj16ENS_18Kernel_traits_baseILj3072EfS2_S2_S2_fjLj128EEEEELb1ELb0ELb1EEEvNS_9FwdParamsE)
        /*0578*/ 	.word	0x000000b2


	//----- nvinfo : EIATTR_FRAME_SIZE
	.align		4
.L_242:
        /*057c*/ 	.byte	0x04, 0x11
        /*057e*/ 	.short	(.L_244 - .L_243)
	.align		4
.L_243:
        /*0580*/ 	.word	index@(_ZN10layer_norm31ln_parallel_residual_fwd_kernelINS_13Kernel_traitsIf13__nv_bfloat16S2_S2_fjLj3072ELj1ELj1ELj4ELj16ENS_18Kernel_traits_baseILj3072EfS2_S2_S2_fjLj128EEEEELb1ELb0ELb1EEEvNS_9FwdParamsE)
        /*0584*/ 	.word	0x00000000


	//----- nvinfo : EIATTR_REGCOUNT
	.align		4
.L_244:
        /*0588*/ 	.byte	0x04, 0x2f
        /*058a*/ 	.short	(.L_246 - .L_245)
	.align		4
.L_245:
        /*058c*/ 	.word	index@(_ZN10layer_norm31ln_parallel_residual_fwd_kernelINS_13Kernel_traitsIf13__nv_bfloat16S2_S2_fjLj3072ELj1ELj1ELj4ELj16ENS_18Kernel_traits_baseILj3072EfS2_S2_S2_fjLj128EEEEELb1ELb0ELb0EEEvNS_9FwdParamsE)
        /*0590*/ 	.word	0x000000c2


	//----- nvinfo : EIATTR_FRAME_SIZE
	.align		4
.L_246:
        /*0594*/ 	.byte	0x04, 0x11
        /*0596*/ 	.short	(.L_248 - .L_247)
	.align		4
.L_247:
        /*0598*/ 	.word	index@(_ZN10layer_norm31ln_parallel_residual_fwd_kernelINS_13Kernel_traitsIf13__nv_bfloat16S2_S2_fjLj3072ELj1ELj1ELj4ELj16ENS_18Kernel_traits_baseILj3072EfS2_S2_S2_fjLj128EEEEELb1ELb0ELb0EEEvNS_9FwdParamsE)
        /*059c*/ 	.word	0x00000000


	//----- nvinfo : EIATTR_REGCOUNT
	.align		4
.L_248:
        /*05a0*/ 	.byte	0x04, 0x2f
        /*05a2*/ 	.short	(.L_250 - .L_249)
	.align		4
.L_249:
        /*05a4*/ 	.word	index@(_ZN10layer_norm31ln_parallel_residual_fwd_kernelINS_13Kernel_traitsIf13__nv_bfloat16S2_S2_fjLj3072ELj1ELj1ELj4ELj16ENS_18Kernel_traits_baseILj3072EfS2_S2_S2_fjLj128EEEEELb0ELb1ELb1EEEvNS_9FwdParamsE)
        /*05a8*/ 	.word	0x0000007f


	//----- nvinfo : EIATTR_FRAME_SIZE
	.align		4
.L_250:
        /*05ac*/ 	.byte	0x04, 0x11
        /*05ae*/ 	.short	(.L_252 - .L_251)
	.align		4
.L_251:
        /*05b0*/ 	.word	index@(_ZN10layer_norm31ln_parallel_residual_fwd_kernelINS_13Kernel_traitsIf13__nv_bfloat16S2_S2_fjLj3072ELj1ELj1ELj4ELj16ENS_18Kernel_traits_baseILj3072EfS2_S2_S2_fjLj128EEEEELb0ELb1ELb1EEEvNS_9FwdParamsE)
        /*05b4*/ 	.word	0x00000000


	//----- nvinfo : EIATTR_REGCOUNT
	.align		4
.L_252:
        /*05b8*/ 	.byte	0x04, 0x2f
        /*05ba*/ 	.short	(.L_254 - .L_253)
	.align		4
.L_253:
        /*05bc*/ 	.word	index@(_ZN10layer_norm31ln_parallel_residual_fwd_kernelINS_13Kernel_traitsIf13__nv_bfloat16S2_S2_fjLj3072ELj1ELj1ELj4ELj16ENS_18Kernel_traits_baseILj3072EfS2_S2_S2_fjLj128EEEEELb0ELb1ELb0EEEvNS_9FwdParamsE)
        /*05c0*/ 	.word	0x00000073


	//----- nvinfo : EIATTR_FRAME_SIZE
	.align		4
.L_254:
        /*05c4*/ 	.byte	0x04, 0x11
        /*05c6*/ 	.short	(.L_256 - .L_255)
	.align		4
.L_255:
        /*05c8*/ 	.word	index@(_ZN10layer_norm31ln_parallel_residual_fwd_kernelINS_13Kernel_traitsIf13__nv_bfloat16S2_S2_fjLj3072ELj1ELj1ELj4ELj16ENS_18Kernel_traits_baseILj3072EfS2_S2_S2_fjLj128EEEEELb0ELb1ELb0EEEvNS_9FwdParamsE)
        /*05cc*/ 	.word	0x00000000


	//----- nvinfo : EIATTR_REGCOUNT
	.align		4
.L_256:
        /*05d0*/ 	.byte	0x04, 0x2f
        /*05d2*/ 	.short	(.L_258 - .L_257)
	.align		4
.L_257:
        /*05d4*/ 	.word	index@(_ZN10layer_norm31ln_parallel_residual_fwd_kernelINS_13Kernel_traitsIf13__nv_bfloat16S2_S2_fjLj3072ELj1ELj1ELj4ELj16ENS_18Kernel_traits_baseILj3072EfS2_S2_S2_fjLj128EEEEELb0ELb0ELb1EEEvNS_9FwdParamsE)
        /*05d8*/ 	.word	0x000000a8


	//----- nvinfo : EIATTR_FRAME_SIZE
	.align		4
.L_258:
        /*05dc*/ 	.byte	0x04, 0x11
        /*05de*/ 	.short	(.L_260 - .L_259)
	.align		4
.L_259:
        /*05e0*/ 	.word	index@(_ZN10layer_norm31ln_parallel_residual_fwd_kernelINS_13Kernel_traitsIf13__nv_bfloat16S2_S2_fjLj3072ELj1ELj1ELj4ELj16ENS_18Kernel_traits_baseILj3072EfS2_S2_S2_fjLj128EEEEELb0ELb0ELb1EEEvNS_9FwdParamsE)
        /*05e4*/ 	.word	0x00000000


	//----- nvinfo : EIATTR_REGCOUNT
	.align		4
.L_260:
        /*05e8*/ 	.byte	0x04, 0x2f
        /*05ea*/ 	.short	(.L_262 - .L_261)
	.align		4
.L_261:
        /*05ec*/ 	.word	index@(_ZN10layer_norm31ln_parallel_residual_fwd_kernelINS_13Kernel_traitsIf13__nv_bfloat16S2_S2_fjLj3072ELj1ELj1ELj4ELj16ENS_18Kernel_traits_baseILj3072EfS2_S2_S2_fjLj128EEEEELb0ELb0ELb0EEEvNS_9FwdParamsE)
        /*05f0*/ 	.word	0x000000a1


	//----- nvinfo : EIATTR_FRAME_SIZE
	.align		4
.L_262:
        /*05f4*/ 	.byte	0x04, 0x11
        /*05f6*/ 	.short	(.L_264 - .L_263)
	.align		4
.L_263:
        /*05f8*/ 	.word	index@(_ZN10layer_norm31ln_parallel_residual_fwd_kernelINS_13Kernel_traitsIf13__nv_bfloat16S2_S2_fjLj3072ELj1ELj1ELj4ELj16ENS_18Kernel_traits_baseILj3072EfS2_S2_S2_fjLj128EEEEELb0ELb0ELb0EEEvNS_9FwdParamsE)
        /*05fc*/ 	.word	0x00000000


	//----- nvinfo : EIATTR_REGCOUNT
	.align		4
.L_264:
        /*0600*/ 	.byte	0x04, 0x2f
        /*0602*/ 	.short	(.L_266 - .L_265)
	.align		4
.L_265:
        /*0604*/ 	.word	index@(_ZN10layer_norm31ln_parallel_residual_fwd_kernelINS_13Kernel_traitsI6__halfS2_S2_S2_fjLj3072ELj1ELj1ELj4ELj16ENS_18Kernel_traits_baseILj3072ES2_S2_S2_S2_fjLj128EEEEELb1ELb1ELb1EEEvNS_9FwdParamsE)
        /*0608*/ 	.word	0x0000007f


	//----- nvinfo : EIATTR_FRAME_SIZE
	.align		4
.L_266:
        /*060c*/ 	.byte	0x04, 0x11
        /*060e*/ 	.short	(.L_268 - .L_267)
	.align		4
.L_267:
        /*0610*/ 	.word	index@(_ZN10layer_norm31ln_parallel_residual_fwd_kernelINS_13Kernel_traitsI6__halfS2_S2_S2_fjLj3072ELj1ELj1ELj4ELj16ENS_18Kernel_traits_baseILj3072ES2_S2_S2_S2_fjLj128EEEEELb1ELb1ELb1EEEvNS_9FwdParamsE)
        /*0614*/ 	.word	0x00000000


	//----- nvinfo : EIATTR_REGCOUNT
	.align		4
.L_268:
        /*0618*/ 	.byte	0x04, 0x2f
        /*061a*/ 	.short	(.L_270 - .L_269)
	.align		4
.L_269:
        /*061c*/ 	.word	index@(_ZN10layer_norm31ln_parallel_residual_fwd_kernelINS_13Kernel_traitsI6__halfS2_S2_S2_fjLj3072ELj1ELj1ELj4ELj16ENS_18Kernel_traits_baseILj3072ES2_S2_S2_S2_fjLj128EEEEELb1ELb1ELb0EEEvNS_9FwdParamsE)
        /*0620*/ 	.word	0x00000072


	//----- nvinfo : EIATTR_FRAME_SIZE
	.align		4
.L_270:
        /*0624*/ 	.byte	0x04, 0x11
        /*0626*/ 	.short	(.L_272 - .L_271)
	.align		4
.L_271:
        /*0628*/ 	.word	index@(_ZN10layer_norm31ln_parallel_residual_fwd_kernelINS_13Kernel_traitsI6__halfS2_S2_S2_fjLj3072ELj1ELj1ELj4ELj16ENS_18Kernel_traits_baseILj3072ES2_S2_S2_S2_fjLj128EEEEELb1ELb1ELb0EEEvNS_9FwdParamsE)
        /*062c*/ 	.word	0x00000000


	//----- nvinfo : EIATTR_REGCOUNT
	.align		4
.L_272:
        /*0630*/ 	.byte	0x04, 0x2f
        /*0632*/ 	.short	(.L_274 - .L_273)
	.align		4
.L_273:
        /*0634*/ 	.word	index@(_ZN10layer_norm31ln_parallel_residual_fwd_kernelINS_13Kernel_traitsI6__halfS2_S2_S2_fjLj3072ELj1ELj1ELj4ELj16ENS_18Kernel_traits_baseILj3072ES2_S2_S2_S2_fjLj128EEEEELb1ELb0ELb1EEEvNS_9FwdParamsE)
        /*0638*/ 	.word	0x00000082


	//----- nvinfo : EIATTR_FRAME_SIZE
	.align		4
.L_274:
        /*063c*/ 	.byte	0x04, 0x11
        /*063e*/ 	.short	(.L_276 - .L_275)
	.align		4
.L_275:
        /*0640*/ 	.word	index@(_ZN10layer_norm31ln_parallel_residual_fwd_kernelINS_13Kernel_traitsI6__halfS2_S2_S2_fjLj3072ELj1ELj1ELj4ELj16ENS_18Kernel_traits_baseILj3072ES2_S2_S2_S2_fjLj128EEEEELb1ELb0ELb1EEEvNS_9FwdParamsE)
        /*0644*/ 	.word	0x00000000


	//----- nvinfo : EIATTR_REGCOUNT
	.align		4
.L_276:
        /*0648*/ 	.byte	0x04, 0x2f
        /*064a*/ 	.short	(.L_278 - .L_277)
	.align		4
.L_277:
        /*064c*/ 	.word	index@(_ZN10layer_norm31ln_parallel_residual_fwd_kernelINS_13Kernel_traitsI6__halfS2_S2_S2_fjLj3072ELj1ELj1ELj4ELj16ENS_18Kernel_traits_baseILj3072ES2_S2_S2_S2_fjLj128EEEEELb1ELb0ELb0EEEvNS_9FwdParamsE)
        /*0650*/ 	.word	0x00000082


	//----- nvinfo : EIATTR_FRAME_SIZE
	.align		4
.L_278:
        /*0654*/ 	.byte	0x04, 0x11
        /*0656*/ 	.short	(.L_280 - .L_279)
	.align		4
.L_279:
        /*0658*/ 	.word	index@(_ZN10layer_norm31ln_parallel_residual_fwd_kernelINS_13Kernel_traitsI6__halfS2_S2_S2_fjLj3072ELj1ELj1ELj4ELj16ENS_18Kernel_traits_baseILj3072ES2_S2_S2_S2_fjLj128EEEEELb1ELb0ELb0EEEvNS_9FwdParamsE)
        /*065c*/ 	.word	0x00000000


	//----- nvinfo : EIATTR_REGCOUNT
	.align		4
.L_280:
        /*0660*/ 	.byte	0x04, 0x2f
        /*0662*/ 	.short	(.L_282 - .L_281)
	.align		4
.L_281:
        /*0664*/ 	.word	index@(_ZN10layer_norm31ln_parallel_residual_fwd_kernelINS_13Kernel_traitsI6__halfS2_S2_S2_fjLj3072ELj1ELj1ELj4ELj16ENS_18Kernel_traits_baseILj3072ES2_S2_S2_S2_fjLj128EEEEELb0ELb1ELb1EEEvNS_9FwdParamsE)
        /*0668*/ 	.word	0x00000079


	//----- nvinfo : EIATTR_FRAME_SIZE
	.align		4
.L_282:
        /*066c*/ 	.byte	0x04, 0x11
        /*066e*/ 	.short	(.L_284 - .L_283)
	.align		4
.L_283:
        /*0670*/ 	.word	index@(_ZN10layer_norm31ln_parallel_residual_fwd_kernelINS_13Kernel_traitsI6__halfS2_S2_S2_fjLj3072ELj1ELj1ELj4ELj16ENS_18Kernel_traits_baseILj3072ES2_S2_S2_S2_fjLj128EEEEELb0ELb1ELb1EEEvNS_9FwdParamsE)
        /*0674*/ 	.word	0x00000000


	//----- nvinfo : EIATTR_REGCOUNT
	.align		4
.L_284:
        /*0678*/ 	.byte	0x04, 0x2f
        /*067a*/ 	.short	(.L_286 - .L_285)
	.align		4
.L_285:
        /*067c*/ 	.word	index@(_ZN10layer_norm31ln_parallel_residual_fwd_kernelINS_13Kernel_traitsI6__halfS2_S2_S2_fjLj3072ELj1ELj1ELj4ELj16ENS_18Kernel_traits_baseILj3072ES2_S2_S2_S2_fjLj128EEEEELb0ELb1ELb0EEEvNS_9FwdParamsE)
        /*0680*/ 	.word	0x0000005a


	//----- nvinfo : EIATTR_FRAME_SIZE
	.align		4
.L_286:
        /*0684*/ 	.byte	0x04, 0x11
        /*0686*/ 	.short	(.L_288 - .L_287)
	.align		4
.L_287:
        /*0688*/ 	.word	index@(_ZN10layer_norm31ln_parallel_residual_fwd_kernelINS_13Kernel_traitsI6__halfS2_S2_S2_fjLj3072ELj1ELj1ELj4ELj16ENS_18Kernel_traits_baseILj3072ES2_S2_S2_S2_fjLj128EEEEELb0ELb1ELb0EEEvNS_9FwdParamsE)
        /*068c*/ 	.word	0x00000000


	//----- nvinfo : EIATTR_REGCOUNT
	.align		4
.L_288:
        /*0690*/ 	.byte	0x04, 0x2f
        /*0692*/ 	.short	(.L_290 - .L_289)
	.align		4
.L_289:
        /*0694*/ 	.word	index@(_ZN10layer_norm31ln_parallel_residual_fwd_kernelINS_13Kernel_traitsI6__halfS2_S2_S2_fjLj3072ELj1ELj1ELj4ELj16ENS_18Kernel_traits_baseILj3072ES2_S2_S2_S2_fjLj128EEEEELb0ELb0ELb1EEEvNS_9FwdParamsE)
        /*0698*/ 	.word	0x0000007e


	//----- nvinfo : EIATTR_FRAME_SIZE
	.align		4
.L_290:
        /*069c*/ 	.byte	0x04, 0x11
        /*069e*/ 	.short	(.L_292 - .L_291)
	.align		4
.L_291:
        /*06a0*/ 	.word	index@(_ZN10layer_norm31ln_parallel_residual_fwd_kernelINS_13Kernel_traitsI6__halfS2_S2_S2_fjLj3072ELj1ELj1ELj4ELj16ENS_18Kernel_traits_baseILj3072ES2_S2_S2_S2_fjLj128EEEEELb0ELb0ELb1EEEvNS_9FwdParamsE)
        /*06a4*/ 	.word	0x00000000


	//----- nvinfo : EIATTR_REGCOUNT
	.align		4
.L_292:
        /*06a8*/ 	.byte	0x04, 0x2f
        /*06aa*/ 	.short	(.L_294 - .L_293)
	.align		4
.L_293:
        /*06ac*/ 	.word	index@(_ZN10layer_norm31ln_parallel_residual_fwd_kernelINS_13Kernel_traitsI6__halfS2_S2_S2_fjLj3072ELj1ELj1ELj4ELj16ENS_18Kernel_traits_baseILj3072ES2_S2_S2_S2_fjLj128EEEEELb0ELb0ELb0EEEvNS_9FwdParamsE)
        /*06b0*/ 	.word	0x00000079


	//----- nvinfo : EIATTR_FRAME_SIZE
	.align		4
.L_294:
        /*06b4*/ 	.byte	0x04, 0x11
        /*06b6*/ 	.short	(.L_296 - .L_295)
	.align		4
.L_295:
        /*06b8*/ 	.word	index@(_ZN10layer_norm31ln_parallel_residual_fwd_kernelINS_13Kernel_traitsI6__halfS2_S2_S2_fjLj3072ELj1ELj1ELj4ELj16ENS_18Kernel_traits_baseILj3072ES2_S2_S2_S2_fjLj128EEEEELb0ELb0ELb0EEEvNS_9FwdParamsE)
        /*06bc*/ 	.word	0x00000000


	//----- nvinfo : EIATTR_REGCOUNT
	.align		4
.L_296:
        /*06c0*/ 	.byte	0x04, 0x2f
        /*06c2*/ 	.short	(.L_298 - .L_297)
	.align		4
.L_297:
        /*06c4*/ 	.word	index@(_ZN10layer_norm31ln_parallel_residual_fwd_kernelINS_13Kernel_traitsI13__nv_bfloat16S2_S2_S2_fjLj3072ELj1ELj1ELj4ELj16ENS_18Kernel_traits_baseILj3072ES2_S2_S2_S2_fjLj128EEEEELb1ELb1ELb1EEEvNS_9FwdParamsE)
        /*06c8*/ 	.word	0x0000007f


	//----- nvinfo : EIATTR_FRAME_SIZE
	.align		4
.L_298:
        /*06cc*/ 	.byte	0x04, 0x11
        /*06ce*/ 	.short	(.L_300 - .L_299)
	.align		4
.L_299:
        /*06d0*/ 	.word	index@(_ZN10layer_norm31ln_parallel_residual_fwd_kernelINS_13Kernel_traitsI13__nv_bfloat16S2_S2_S2_fjLj3072ELj1ELj1ELj4ELj16ENS_18Kernel_traits_baseILj3072ES2_S2_S2_S2_fjLj128EEEEELb1ELb1ELb1EEEvNS_9FwdParamsE)
        /*06d4*/ 	.word	0x00000000


	//----- nvinfo : EIATTR_REGCOUNT
	.align		4
.L_300:
        /*06d8*/ 	.byte	0x04, 0x2f
        /*06da*/ 	.short	(.L_302 - .L_301)
	.align		4
.L_301:
        /*06dc*/ 	.word	index@(_ZN10layer_norm31ln_parallel_residual_fwd_kernelINS_13Kernel_traitsI13__nv_bfloat16S2_S2_S2_fjLj3072ELj1ELj1ELj4ELj16ENS_18Kernel_traits_baseILj3072ES2_S2_S2_S2_fjLj128EEEEELb1ELb1ELb0EEEvNS_9FwdParamsE)
        /*06e0*/ 	.word	0x00000080


	//----- nvinfo : EIATTR_FRAME_SIZE
	.align		4
.L_302:
        /*06e4*/ 	.byte	0x04, 0x11
        /*06e6*/ 	.short	(.L_304 - .L_303)
	.align		4
.L_303:
        /*06e8*/ 	.word	index@(_ZN10layer_norm31ln_parallel_residual_fwd_kernelINS_13Kernel_traitsI13__nv_bfloat16S2_S2_S2_fjLj3072ELj1ELj1ELj4ELj16ENS_18Kernel_traits_baseILj3072ES2_S2_S2_S2_fjLj128EEEEELb1ELb1ELb0EEEvNS_9FwdParamsE)
        /*06ec*/ 	.word	0x00000000


	//----- nvinfo : EIATTR_REGCOUNT
	.align		4
.L_304:
        /*06f0*/ 	.byte	0x04, 0x2f
        /*06f2*/ 	.short	(.L_306 - .L_305)
	.align		4
.L_305:
        /*06f4*/ 	.word	index@(_ZN10layer_norm31ln_parallel_residual_fwd_kernelINS_13Kernel_traitsI13__nv_bfloat16S2_S2_S2_fjLj3072ELj1ELj1ELj4ELj16ENS_18Kernel_traits_baseILj3072ES2_S2_S2_S2_fjLj128EEEEELb1ELb0ELb1EEEvNS_9FwdParamsE)
        /*06f8*/ 	.word	0x000000a4


	//----- nvinfo : EIATTR_FRAME_SIZE
	.align		4
.L_306:
        /*06fc*/ 	.byte	0x04, 0x11
        /*06fe*/ 	.short	(.L_308 - .L_307)
	.align		4
.L_307:
        /*0700*/ 	.word	index@(_ZN10layer_norm31ln_parallel_residual_fwd_kernelINS_13Kernel_traitsI13__nv_bfloat16S2_S2_S2_fjLj3072ELj1ELj1ELj4ELj16ENS_18Kernel_traits_baseILj3072ES2_S2_S2_S2_fjLj128EEEEELb1ELb0ELb1EEEvNS_9FwdParamsE)
        /*0704*/ 	.word	0x00000000


	//----- nvinfo : EIATTR_REGCOUNT
	.align		4
.L_308:
        /*0708*/ 	.byte	0x04, 0x2f
        /*070a*/ 	.short	(.L_310 - .L_309)
	.align		4
.L_309:
        /*070c*/ 	.word	index@(_ZN10layer_norm31ln_parallel_residual_fwd_kernelINS_13Kernel_traitsI13__nv_bfloat16S2_S2_S2_fjLj3072ELj1ELj1ELj4ELj16ENS_18Kernel_traits_baseILj3072ES2_S2_S2_S2_fjLj128EEEEELb1ELb0ELb0EEEvNS_9FwdParamsE)
        /*0710*/ 	.word	0x000000a8


	//----- nvinfo : EIATTR_FRAME_SIZE
	.align		4
.L_310:
        /*0714*/ 	.byte	0x04, 0x11
        /*0716*/ 	.short	(.L_312 - .L_311)
	.align		4
.L_311:
        /*0718*/ 	.word	index@(_ZN10layer_norm31ln_parallel_residual_fwd_kernelINS_13Kernel_traitsI13__nv_bfloat16S2_S2_S2_fjLj3072ELj1ELj1ELj4ELj16ENS_18Kernel_traits_baseILj3072ES2_S2_S2_S2_fjLj128EEEEELb1ELb0ELb0EEEvNS_9FwdParamsE)
        /*071c*/ 	.word	0x00000000


	//----- nvinfo : EIATTR_REGCOUNT
	.align		4
.L_312:
        /*0720*/ 	.byte	0x04, 0x2f
        /*0722*/ 	.short	(.L_314 - .L_313)
	.align		4
.L_313:
        /*0724*/ 	.word	index@(_ZN10layer_norm31ln_parallel_residual_fwd_kernelINS_13Kernel_traitsI13__nv_bfloat16S2_S2_S2_fjLj3072ELj1ELj1ELj4ELj16ENS_18Kernel_traits_baseILj3072ES2_S2_S2_S2_fjLj128EEEEELb0ELb1ELb1EEEvNS_9FwdParamsE)
        /*0728*/ 	.word	0x00000079


	//----- nvinfo : EIATTR_FRAME_SIZE
	.align		4
.L_314:
        /*072c*/ 	.byte	0x04, 0x11
        /*072e*/ 	.short	(.L_316 - .L_315)
	.align		4
.L_315:
        /*0730*/ 	.word	index@(_ZN10layer_norm31ln_parallel_residual_fwd_kernelINS_13Kernel_traitsI13__nv_bfloat16S2_S2_S2_fjLj3072ELj1ELj1ELj4ELj16ENS_18Kernel_traits_baseILj3072ES2_S2_S2_S2_fjLj128EEEEELb0ELb1ELb1EEEvNS_9FwdParamsE)
        /*0734*/ 	.word	0x00000000


	//----- nvinfo : EIATTR_REGCOUNT
	.align		4
.L_316:
        /*0738*/ 	.byte	0x04, 0x2f
        /*073a*/ 	.short	(.L_318 - .L_317)
	.align		4
.L_317:
        /*073c*/ 	.word	index@(_ZN10layer_norm31ln_parallel_residual_fwd_kernelINS_13Kernel_traitsI13__nv_bfloat16S2_S2_S2_fjLj3072ELj1ELj1ELj4ELj16ENS_18Kernel_traits_baseILj3072ES2_S2_S2_S2_fjLj128EEEEELb0ELb1ELb0EEEvNS_9FwdParamsE)
        /*0740*/ 	.word	0x00000076


	//----- nvinfo : EIATTR_FRAME_SIZE
	.align		4
.L_318:
        /*0744*/ 	.byte	0x04, 0x11
        /*0746*/ 	.short	(.L_320 - .L_319)
	.align		4
.L_319:
        /*0748*/ 	.word	index@(_ZN10layer_norm31ln_parallel_residual_fwd_kernelINS_13Kernel_traitsI13__nv_bfloat16S2_S2_S2_fjLj3072ELj1ELj1ELj4ELj16ENS_18Kernel_traits_baseILj3072ES2_S2_S2_S2_fjLj128EEEEELb0ELb1ELb0EEEvNS_9FwdParamsE)
        /*074c*/ 	.word	0x00000000


	//----- nvinfo : EIATTR_REGCOUNT
	.align		4
.L_320:
        /*0750*/ 	.byte	0x04, 0x2f
        /*0752*/ 	.short	(.L_322 - .L_321)
	.align		4
.L_321:
        /*0754*/ 	.word	index@(_ZN10layer_norm31ln_parallel_residual_fwd_kernelINS_13Kernel_traitsI13__nv_bfloat16S2_S2_S2_fjLj3072ELj1ELj1ELj4ELj16ENS_18Kernel_traits_baseILj3072ES2_S2_S2_S2_fjLj128EEEEELb0ELb0ELb1EEEvNS_9FwdParamsE)
        /*0758*/ 	.word	0x000000a8


	//----- nvinfo : EIATTR_FRAME_SIZE
	.align		4
.L_322:
        /*075c*/ 	.byte	0x04, 0x11
        /*075e*/ 	.short	(.L_324 - .L_323)
	.align		4
.L_323:
        /*0760*/ 	.word	index@(_ZN10layer_norm31ln_parallel_residual_fwd_kernelINS_13Kernel_traitsI13__nv_bfloat16S2_S2_S2_fjLj3072ELj1ELj1ELj4ELj16ENS_18Kernel_traits_baseILj3072ES2_S2_S2_S2_fjLj128EEEEELb0ELb0ELb1EEEvNS_9FwdParamsE)
        /*0764*/ 	.word	0x00000000


	//----- nvinfo : EIATTR_REGCOUNT
	.align		4
.L_324:
        /*0768*/ 	.byte	0x04, 0x2f
        /*076a*/ 	.short	(.L_326 - .L_325)
	.align		4
.L_325:
        /*076c*/ 	.word	index@(_ZN10layer_norm31ln_parallel_residual_fwd_kernelINS_13Kernel_traitsI13__nv_bfloat16S2_S2_S2_fjLj3072ELj1ELj1ELj4ELj16ENS_18Kernel_traits_baseILj3072ES2_S2_S2_S2_fjLj128EEEEELb0ELb0ELb0EEEvNS_9FwdParamsE)
        /*0770*/ 	.word	0x000000a3


	//----- nvinfo : EIATTR_FRAME_SIZE
	.align		4
.L_326:
        /*0774*/ 	.byte	0x04, 0x11
        /*0776*/ 	.short	(.L_328 - .L_327)
	.align		4
.L_327:
        /*0778*/ 	.word	index@(_ZN10layer_norm31ln_parallel_residual_fwd_kernelINS_13Kernel_traitsI13__nv_bfloat16S2_S2_S2_fjLj3072ELj1ELj1ELj4ELj16ENS_18Kernel_traits_baseILj3072ES2_S2_S2_S2_fjLj128EEEEELb0ELb0ELb0EEEvNS_9FwdParamsE)
        /*077c*/ 	.word	0x00000000


	//----- nvinfo : EIATTR_MIN_STACK_SIZE
	.align		4
.L_328:
        /*0780*/ 	.byte	0x04, 0x12
        /*0782*/ 	.short	(.L_330 - .L_329)
	.align		4
.L_329:
        /*0784*/ 	.word	index@(_ZN10layer_norm31ln_parallel_residual_fwd_kernelINS_13Kernel_traitsI13__nv_bfloat16S2_S2_S2_fjLj3072ELj1ELj1ELj4ELj16ENS_18Kernel_traits_baseILj3072ES2_S2_S2_S2_fjLj128EEEEELb0ELb0ELb0EEEvNS_9FwdParamsE)
        /*0788*/ 	.word	0x00000000


	//----- nvinfo : EIATTR_MIN_STACK_SIZE
	.align		4
.L_330:
        /*078c*/ 	.byte	0x04, 0x12
        /*078e*/ 	.short	(.L_332 - .L_331)
	.align		4
.L_331:
        /*0790*/ 	.word	index@(_ZN10layer_norm31ln_parallel_residual_fwd_kernelINS_13Kernel_traitsI13__nv_bfloat16S2_S2_S2_fjLj3072ELj1ELj1ELj4ELj16ENS_18Kernel_traits_baseILj3072ES2_S2_S2_S2_fjLj128EEEEELb0ELb0ELb1EEEvNS_9FwdParamsE)
        /*0794*/ 	.word	0x00000000


	//----- nvinfo : EIATTR_MIN_STACK_SIZE
	.align		4
.L_332:
        /*0798*/ 	.byte	0x04, 0x12
        /*079a*/ 	.short	(.L_334 - .L_333)
	.align		4
.L_333:
        /*079c*/ 	.word	index@(_ZN10layer_norm31ln_parallel_residual_fwd_kernelINS_13Kernel_traitsI13__nv_bfloat16S2_S2_S2_fjLj3072ELj1ELj1ELj4ELj16ENS_18Kernel_traits_baseILj3072ES2_S2_S2_S2_fjLj128EEEEELb0ELb1ELb0EEEvNS_9FwdParamsE)
        /*07a0*/ 	.word	0x00000000


	//----- nvinfo : EIATTR_MIN_STACK_SIZE
	.align		4
.L_334:
        /*07a4*/ 	.byte	0x04, 0x12
        /*07a6*/ 	.short	(.L_336 - .L_335)
	.align		4
.L_335:
        /*07a8*/ 	.word	index@(_ZN10layer_norm31ln_parallel_residual_fwd_kernelINS_13Kernel_traitsI13__nv_bfloat16S2_S2_S2_fjLj3072ELj1ELj1ELj4ELj16ENS_18Kernel_traits_baseILj3072ES2_S2_S2_S2_fjLj128EEEEELb0ELb1ELb1EEEvNS_9FwdParamsE)
        /*07ac*/ 	.word	0x00000000


	//----- nvinfo : EIATTR_MIN_STACK_SIZE
	.align		4
.L_336:
        /*07b0*/ 	.byte	0x04, 0x12
        /*07b2*/ 	.short	(.L_338 - .L_337)
	.align		4
.L_337:
        /*07b4*/ 	.word	index@(_ZN10layer_norm31ln_parallel_residual_fwd_kernelINS_13Kernel_traitsI13__nv_bfloat16S2_S2_S2_fjLj3072ELj1ELj1ELj4ELj16ENS_18Kernel_traits_baseILj3072ES2_S2_S2_S2_fjLj128EEEEELb1ELb0ELb0EEEvNS_9FwdParamsE)
        /*07b8*/ 	.word	0x00000000


	//----- nvinfo : EIATTR_MIN_STACK_SIZE
	.align		4
.L_338:
        /*07bc*/ 	.byte	0x04, 0x12
        /*07be*/ 	.short	(.L_340 - .L_339)
	.align		4
.L_339:
        /*07c0*/ 	.word	index@(_ZN10layer_norm31ln_parallel_residual_fwd_kernelINS_13Kernel_traitsI13__nv_bfloat16S2_S2_S2_fjLj3072ELj1ELj1ELj4ELj16ENS_18Kernel_traits_baseILj3072ES2_S2_S2_S2_fjLj128EEEEELb1ELb0ELb1EEEvNS_9FwdParamsE)
        /*07c4*/ 	.word	0x00000000


	//----- nvinfo : EIATTR_MIN_STACK_SIZE
	.align		4
.L_340:
        /*07c8*/ 	.byte	0x04, 0x12
        /*07ca*/ 	.short	(.L_342 - .L_341)
	.align		4
.L_341:
        /*07cc*/ 	.word	index@(_ZN10layer_norm31ln_parallel_residual_fwd_kernelINS_13Kernel_traitsI13__nv_bfloat16S2_S2_S2_fjLj3072ELj1ELj1ELj4ELj16ENS_18Kernel_traits_baseILj3072ES2_S2_S2_S2_fjLj128EEEEELb1ELb1ELb0EEEvNS_9FwdParamsE)
        /*07d0*/ 	.word	0x00000000


	//----- nvinfo : EIATTR_MIN_STACK_SIZE
	.align		4
.L_342:
        /*07d4*/ 	.byte	0x04, 0x12
        /*07d6*/ 	.short	(.L_344 - .L_343)
	.align		4
.L_343:
        /*07d8*/ 	.word	index@(_ZN10layer_norm31ln_parallel_residual_fwd_kernelINS_13Kernel_traitsI13__nv_bfloat16S2_S2_S2_fjLj3072ELj1ELj1ELj4ELj16ENS_18Kernel_traits_baseILj3072ES2_S2_S2_S2_fjLj128EEEEELb1ELb1ELb1EEEvNS_9FwdParamsE)
        /*07dc*/ 	.word	0x00000000


	//----- nvinfo : EIATTR_MIN_STACK_SIZE
	.align		4
.L_344:
        /*07e0*/ 	.byte	0x04, 0x12
        /*07e2*/ 	.short	(.L_346 - .L_345)
	.align		4
.L_345:
        /*07e4*/ 	.word	index@(_ZN10layer_norm31ln_parallel_residual_fwd_kernelINS_13Kernel_traitsI6__halfS2_S2_S2_fjLj3072ELj1ELj1ELj4ELj16ENS_18Kernel_traits_baseILj3072ES2_S2_S2_S2_fjLj128EEEEELb0ELb0ELb0EEEvNS_9FwdParamsE)
        /*07e8*/ 	.word	0x00000000


	//----- nvinfo : EIATTR_MIN_STACK_SIZE
	.align		4
.L_346:
        /*07ec*/ 	.byte	0x04, 0x12
        /*07ee*/ 	.short	(.L_348 - .L_347)
	.align		4
.L_347:
        /*07f0*/ 	.word	index@(_ZN10layer_norm31ln_parallel_residual_fwd_kernelINS_13Kernel_traitsI6__halfS2_S2_S2_fjLj3072ELj1ELj1ELj4ELj16ENS_18Kernel_traits_baseILj3072ES2_S2_S2_S2_fjLj128EEEEELb0ELb0ELb1EEEvNS_9FwdParamsE)
        /*07f4*/ 	.word	0x00000000


	//----- nvinfo : EIATTR_MIN_STACK_SIZE
	.align		4
.L_348:
        /*07f8*/ 	.byte	0x04, 0x12
        /*07fa*/ 	.short	(.L_350 - .L_349)
	.align		4
.L_349:
        /*07fc*/ 	.word	index@(_ZN10layer_norm31ln_parallel_residual_fwd_kernelINS_13Kernel_traitsI6__halfS2_S2_S2_fjLj3072ELj1ELj1ELj4ELj16ENS_18Kernel_traits_baseILj3072ES2_S2_S2_S2_fjLj128EEEEELb0ELb1ELb0EEEvNS_9FwdParamsE)
        /*0800*/ 	.word	0x00000000


	//----- nvinfo : EIATTR_MIN_STACK_SIZE
	.align		4
.L_350:
        /*0804*/ 	.byte	0x04, 0x12
        /*0806*/ 	.short	(.L_352 - .L_351)
	.align		4
.L_351:
        /*0808*/ 	.word	index@(_ZN10layer_norm31ln_parallel_residual_fwd_kernelINS_13Kernel_traitsI6__halfS2_S2_S2_fjLj3072ELj1ELj1ELj4ELj16ENS_18Kernel_traits_baseILj3072ES2_S2_S2_S2_fjLj128EEEEELb0ELb1ELb1EEEvNS_9FwdParamsE)
        /*080c*/ 	.word	0x00000000


	//----- nvinfo : EIATTR_MIN_STACK_SIZE
	.align		4
.L_352:
        /*0810*/ 	.byte	0x04, 0x12
        /*0812*/ 	.short	(.L_354 - .L_353)
	.align		4
.L_353:
        /*0814*/ 	.word	index@(_ZN10layer_norm31ln_parallel_residual_fwd_kernelINS_13Kernel_traitsI6__halfS2_S2_S2_fjLj3072ELj1ELj1ELj4ELj16ENS_18Kernel_traits_baseILj3072ES2_S2_S2_S2_fjLj128EEEEELb1ELb0ELb0EEEvNS_9FwdParamsE)
        /*0818*/ 	.word	0x00000000


	//----- nvinfo : EIATTR_MIN_STACK_SIZE
	.align		4
.L_354:
        /*081c*/ 	.byte	0x04, 0x12
        /*081e*/ 	.short	(.L_356 - .L_355)
	.align		4
.L_355:
        /*0820*/ 	.word	index@(_ZN10layer_norm31ln_parallel_residual_fwd_kernelINS_13Kernel_traitsI6__halfS2_S2_S2_fjLj3072ELj1ELj1ELj4ELj16ENS_18Kernel_traits_baseILj3072ES2_S2_S2_S2_fjLj128EEEEELb1ELb0ELb1EEEvNS_9FwdParamsE)
        /*0824*/ 	.word	0x00000000


	//----- nvinfo : EIATTR_MIN_STACK_SIZE
	.align		4
.L_356:
        /*0828*/ 	.byte	0x04, 0x12
        /*082a*/ 	.short	(.L_358 - .L_357)
	.align		4
.L_357:
        /*082c*/ 	.word	index@(_ZN10layer_norm31ln_parallel_residual_fwd_kernelINS_13Kernel_traitsI6__halfS2_S2_S2_fjLj3072ELj1ELj1ELj4ELj16ENS_18Kernel_traits_baseILj3072ES2_S2_S2_S2_fjLj128EEEEELb1ELb1ELb0EEEvNS_9FwdParamsE)
        /*0830*/ 	.word	0x00000000


	//----- nvinfo : EIATTR_MIN_STACK_SIZE
	.align		4
.L_358:
        /*0834*/ 	.byte	0x04, 0x12
        /*0836*/ 	.short	(.L_360 - .L_359)
	.align		4
.L_359:
        /*0838*/ 	.word	index@(_ZN10layer_norm31ln_parallel_residual_fwd_kernelINS_13Kernel_traitsI6__halfS2_S2_S2_fjLj3072ELj1ELj1ELj4ELj16ENS_18Kernel_traits_baseILj3072ES2_S2_S2_S2_fjLj128EEEEELb1ELb1ELb1EEEvNS_9FwdParamsE)
        /*083c*/ 	.word	0x00000000


	//----- nvinfo : EIATTR_MIN_STACK_SIZE
	.align		4
.L_360:
        /*0840*/ 	.byte	0x04, 0x12
        /*0842*/ 	.short	(.L_362 - .L_361)
	.align		4
.L_361:
        /*0844*/ 	.word	index@(_ZN10layer_norm31ln_parallel_residual_fwd_kernelINS_13Kernel_traitsIf13__nv_bfloat16S2_S2_fjLj3072ELj1ELj1ELj4ELj16ENS_18Kernel_traits_baseILj3072EfS2_S2_S2_fjLj128EEEEELb0ELb0ELb0EEEvNS_9FwdParamsE)
        /*0848*/ 	.word	0x00000000


	//----- nvinfo : EIATTR_MIN_STACK_SIZE
	.align		4
.L_362:
        /*084c*/ 	.byte	0x04, 0x12
        /*084e*/ 	.short	(.L_364 - .L_363)
	.align		4
.L_363:
        /*0850*/ 	.word	index@(_ZN10layer_norm31ln_parallel_residual_fwd_kernelINS_13Kernel_traitsIf13__nv_bfloat16S2_S2_fjLj3072ELj1ELj1ELj4ELj16ENS_18Kernel_traits_baseILj3072EfS2_S2_S2_fjLj128EEEEELb0ELb0ELb1EEEvNS_9FwdParamsE)
        /*0854*/ 	.word	0x00000000


	//----- nvinfo : EIATTR_MIN_STACK_SIZE
	.align		4
.L_364:
        /*0858*/ 	.byte	0x04, 0x12
        /*085a*/ 	.short	(.L_366 - .L_365)
	.align		4
.L_365:
        /*085c*/ 	.word	index@(_ZN10layer_norm31ln_parallel_residual_fwd_kernelINS_13Kernel_traitsIf13__nv_bfloat16S2_S2_fjLj3072ELj1ELj1ELj4ELj16ENS_18Kernel_traits_baseILj3072EfS2_S2_S2_fjLj128EEEEELb0ELb1ELb0EEEvNS_9FwdParamsE)
        /*0860*/ 	.word	0x00000000


	//----- nvinfo : EIATTR_MIN_STACK_SIZE
	.align		4
.L_366:
        /*0864*/ 	.byte	0x04, 0x12
        /*0866*/ 	.short	(.L_368 - .L_367)
	.align		4
.L_367:
        /*0868*/ 	.word	index@(_ZN10layer_norm31ln_parallel_residual_fwd_kernelINS_13Kernel_traitsIf13__nv_bfloat16S2_S2_fjLj3072ELj1ELj1ELj4ELj16ENS_18Kernel_traits_baseILj3072EfS2_S2_S2_fjLj128EEEEELb0ELb1ELb1EEEvNS_9FwdParamsE)
        /*086c*/ 	.word	0x00000000


	//----- nvinfo : EIATTR_MIN_STACK_SIZE
	.align		4
.L_368:
        /*0870*/ 	.byte	0x04, 0x12
        /*0872*/ 	.short	(.L_370 - .L_369)
	.align		4
.L_369:
        /*0874*/ 	.word	index@(_ZN10layer_norm31ln_parallel_residual_fwd_kernelINS_13Kernel_traitsIf13__nv_bfloat16S2_S2_fjLj3072ELj1ELj1ELj4ELj16ENS_18Kernel_traits_baseILj3072EfS2_S2_S2_fjLj128EEEEELb1ELb0ELb0EEEvNS_9FwdParamsE)
        /*0878*/ 	.word	0x00000000


	//----- nvinfo : EIATTR_MIN_STACK_SIZE
	.align		4
.L_370:
        /*087c*/ 	.byte	0x04, 0x12
        /*087e*/ 	.short	(.L_372 - .L_371)
	.align		4
.L_371:
        /*0880*/ 	.word	index@(_ZN10layer_norm31ln_parallel_residual_fwd_kernelINS_13Kernel_traitsIf13__nv_bfloat16S2_S2_fjLj3072ELj1ELj1ELj4ELj16ENS_18Kernel_traits_baseILj3072EfS2_S2_S2_fjLj128EEEEELb1ELb0ELb1EEEvNS_9FwdParamsE)
        /*0884*/ 	.word	0x00000000


	//----- nvinfo : EIATTR_MIN_STACK_SIZE
	.align		4
.L_372:
        /*0888*/ 	.byte	0x04, 0x12
        /*088a*/ 	.short	(.L_374 - .L_373)
	.align		4
.L_373:
        /*088c*/ 	.word	index@(_ZN10layer_norm31ln_parallel_residual_fwd_kernelINS_13Kernel_traitsIf13__nv_bfloat16S2_S2_fjLj3072ELj1ELj1ELj4ELj16ENS_18Kernel_traits_baseILj3072EfS2_S2_S2_fjLj128EEEEELb1ELb1ELb0EEEvNS_9FwdParamsE)
        /*0890*/ 	.word	0x00000000


	//----- nvinfo : EIATTR_MIN_STACK_SIZE
	.align		4
.L_374:
        /*0894*/ 	.byte	0x04, 0x12
        /*0896*/ 	.short	(.L_376 - .L_375)
	.align		4
.L_375:
        /*0898*/ 	.word	index@(_ZN10layer_norm31ln_parallel_residual_fwd_kernelINS_13Kernel_traitsIf13__nv_bfloat16S2_S2_fjLj3072ELj1ELj1ELj4ELj16ENS_18Kernel_traits_baseILj3072EfS2_S2_S2_fjLj128EEEEELb1ELb1ELb1EEEvNS_9FwdParamsE)
        /*089c*/ 	.word	0x00000000


	//----- nvinfo : EIATTR_MIN_STACK_SIZE
	.align		4
.L_376:
        /*08a0*/ 	.byte	0x04, 0x12
        /*08a2*/ 	.short	(.L_378 - .L_377)
	.align		4
.L_377:
        /*08a4*/ 	.word	index@(_ZN10layer_norm31ln_parallel_residual_fwd_kernelINS_13Kernel_traitsI13__nv_bfloat16S2_fS2_fjLj3072ELj1ELj1ELj4ELj16ENS_18Kernel_traits_baseILj3072ES2_S2_fS2_fjLj128EEEEELb0ELb0ELb0EEEvNS_9FwdParamsE)
        /*08a8*/ 	.word	0x00000000


	//----- nvinfo : EIATTR_MIN_STACK_SIZE
	.align		4
.L_378:
        /*08ac*/ 	.byte	0x04, 0x12
        /*08ae*/ 	.short	(.L_380 - .L_379)
	.align		4
.L_379:
        /*08b0*/ 	.word	index@(_ZN10layer_norm31ln_parallel_residual_fwd_kernelINS_13Kernel_traitsI13__nv_bfloat16S2_fS2_fjLj3072ELj1ELj1ELj4ELj16ENS_18Kernel_traits_baseILj3072ES2_S2_fS2_fjLj128EEEEELb0ELb0ELb1EEEvNS_9FwdParamsE)
        /*08b4*/ 	.word	0x00000000


	//----- nvinfo : EIATTR_MIN_STACK_SIZE
	.align		4
.L_380:
        /*08b8*/ 	.byte	0x04, 0x12
        /*08ba*/ 	.short	(.L_382 - .L_381)
	.align		4
.L_381:
        /*08bc*/ 	.word	index@(_ZN10layer_norm31ln_parallel_residual_fwd_kernelINS_13Kernel_traitsI13__nv_bfloat16S2_fS2_fjLj3072ELj1ELj1ELj4ELj16ENS_18Kernel_traits_baseILj3072ES2_S2_fS2_fjLj128EEEEELb0ELb1ELb0EEEvNS_9FwdParamsE)
        /*08c0*/ 	.word	0x00000000


	//----- nvinfo : EIATTR_MIN_STACK_SIZE
	.align		4
.L_382:
        /*08c4*/ 	.byte	0x04, 0x12
        /*08c6*/ 	.short	(.L_384 - .L_383)
	.align		4
.L_383:
        /*08c8*/ 	.word	index@(_ZN10layer_norm31ln_parallel_residual_fwd_kernelINS_13Kernel_traitsI13__nv_bfloat16S2_fS2_fjLj3072ELj1ELj1ELj4ELj16ENS_18Kernel_traits_baseILj3072ES2_S2_fS2_fjLj128EEEEELb0ELb1ELb1EEEvNS_9FwdParamsE)
        /*08cc*/ 	.word	0x00000000


	//----- nvinfo : EIATTR_MIN_STACK_SIZE
	.align		4
.L_384:
        /*08d0*/ 	.byte	0x04, 0x12
        /*08d2*/ 	.short	(.L_386 - .L_385)
	.align		4
.L_385:
        /*08d4*/ 	.word	index@(_ZN10layer_norm31ln_parallel_residual_fwd_kernelINS_13Kernel_traitsI13__nv_bfloat16S2_fS2_fjLj3072ELj1ELj1ELj4ELj16ENS_18Kernel_traits_baseILj3072ES2_S2_fS2_fjLj128EEEEELb1ELb0ELb0EEEvNS_9FwdParamsE)
        /*08d8*/ 	.word	0x00000000


	//----- nvinfo : EIATTR_MIN_STACK_SIZE
	.align		4
.L_386:
        /*08dc*/ 	.byte	0x04, 0x12
        /*08de*/ 	.short	(.L_388 - .L_387)
	.align		4
.L_387:
        /*08e0*/ 	.word	index@(_ZN10layer_norm31ln_parallel_residual_fwd_kernelINS_13Kernel_traitsI13__nv_bfloat16S2_fS2_fjLj3072ELj1ELj1ELj4ELj16ENS_18Kernel_traits_baseILj3072ES2_S2_fS2_fjLj128EEEEELb1ELb0ELb1EEEvNS_9FwdParamsE)
        /*08e4*/ 	.word	0x00000000


	//----- nvinfo : EIATTR_MIN_STACK_SIZE
	.align		4
.L_388:
        /*08e8*/ 	.byte	0x04, 0x12
        /*08ea*/ 	.short	(.L_390 - .L_389)
	.align		4
.L_389:
        /*08ec*/ 	.word	index@(_ZN10layer_norm31ln_parallel_residual_fwd_kernelINS_13Kernel_traitsI13__nv_bfloat16S2_fS2_fjLj3072ELj1ELj1ELj4ELj16ENS_18Kernel_traits_baseILj3072ES2_S2_fS2_fjLj128EEEEELb1ELb1ELb0EEEvNS_9FwdParamsE)
        /*08f0*/ 	.word	0x00000000


	//----- nvinfo : EIATTR_MIN_STACK_SIZE
	.align		4
.L_390:
        /*08f4*/ 	.byte	0x04, 0x12
        /*08f6*/ 	.short	(.L_392 - .L_391)
	.align		4
.L_391:
        /*08f8*/ 	.word	index@(_ZN10layer_norm31ln_parallel_residual_fwd_kernelINS_13Kernel_traitsI13__nv_bfloat16S2_fS2_fjLj3072ELj1ELj1ELj4ELj16ENS_18Kernel_traits_baseILj3072ES2_S2_fS2_fjLj128EEEEELb1ELb1ELb1EEEvNS_9FwdParamsE)
        /*08fc*/ 	.word	0x00000000


	//----- nvinfo : EIATTR_MIN_STACK_SIZE
	.align		4
.L_392:
        /*0900*/ 	.byte	0x04, 0x12
        /*0902*/ 	.short	(.L_394 - .L_393)
	.align		4
.L_393:
        /*0904*/ 	.word	index@(_ZN10layer_norm31ln_parallel_residual_fwd_kernelINS_13Kernel_traitsIf13__nv_bfloat16fS2_fjLj3072ELj1ELj1ELj4ELj16ENS_18Kernel_traits_baseILj3072EfS2_fS2_fjLj128EEEEELb0ELb0ELb0EEEvNS_9FwdParamsE)
        /*0908*/ 	.word	0x00000000


	//----- nvinfo : EIATTR_MIN_STACK_SIZE
	.align		4
.L_394:
        /*090c*/ 	.byte	0x04, 0x12
        /*090e*/ 	.short	(.L_396 - .L_395)
	.align		4
.L_395:
        /*0910*/ 	.word	index@(_ZN10layer_norm31ln_parallel_residual_fwd_kernelINS_13Kernel_traitsIf13__nv_bfloat16fS2_fjLj3072ELj1ELj1ELj4ELj16ENS_18Kernel_traits_baseILj3072EfS2_fS2_fjLj128EEEEELb0ELb0ELb1EEEvNS_9FwdParamsE)
        /*0914*/ 	.word	0x00000000


	//----- nvinfo : EIATTR_MIN_STACK_SIZE
	.align		4
.L_396:
        /*0918*/ 	.byte	0x04, 0x12
        /*091a*/ 	.short	(.L_398 - .L_397)
	.align		4
.L_397:
        /*091c*/ 	.word	index@(_ZN10layer_norm31ln_parallel_residual_fwd_kernelINS_13Kernel_traitsIf13__nv_bfloat16fS2_fjLj3072ELj1ELj1ELj4ELj16ENS_18Kernel_traits_baseILj3072EfS2_fS2_fjLj128EEEEELb0ELb1ELb0EEEvNS_9FwdParamsE)
        /*0920*/ 	.word	0x00000000


	//----- nvinfo : EIATTR_MIN_STACK_SIZE
	.align		4
.L_398:
        /*0924*/ 	.byte	0x04, 0x12
        /*0926*/ 	.short	(.L_400 - .L_399)
	.align		4
.L_399:
        /*0928*/ 	.word	index@(_ZN10layer_norm31ln_parallel_residual_fwd_kernelINS_13Kernel_traitsIf13__nv_bfloat16fS2_fjLj3072ELj1ELj1ELj4ELj16ENS_18Kernel_traits_baseILj3072EfS2_fS2_fjLj128EEEEELb0ELb1ELb1EEEvNS_9FwdParamsE)
        /*092c*/ 	.word	0x00000000


	//----- nvinfo : EIATTR_MIN_STACK_SIZE
	.align		4
.L_400:
        /*0930*/ 	.byte	0x04, 0x12
        /*0932*/ 	.short	(.L_402 - .L_401)
	.align		4
.L_401:
        /*0934*/ 	.word	index@(_ZN10layer_norm31ln_parallel_residual_fwd_kernelINS_13Kernel_traitsIf13__nv_bfloat16fS2_fjLj3072ELj1ELj1ELj4ELj16ENS_18Kernel_traits_baseILj3072EfS2_fS2_fjLj128EEEEELb1ELb0ELb0EEEvNS_9FwdParamsE)
        /*0938*/ 	.word	0x00000000


	//----- nvinfo : EIATTR_MIN_STACK_SIZE
	.align		4
.L_402:
        /*093c*/ 	.byte	0x04, 0x12
        /*093e*/ 	.short	(.L_404 - .L_403)
	.align		4
.L_403:
        /*0940*/ 	.word	index@(_ZN10layer_norm31ln_parallel_residual_fwd_kernelINS_13Kernel_traitsIf13__nv_bfloat16fS2_fjLj3072ELj1ELj1ELj4ELj16ENS_18Kernel_traits_baseILj3072EfS2_fS2_fjLj128EEEEELb1ELb0ELb1EEEvNS_9FwdParamsE)
        /*0944*/ 	.word	0x00000000


	//----- nvinfo : EIATTR_MIN_STACK_SIZE
	.align		4
.L_404:
        /*0948*/ 	.byte	0x04, 0x12
        /*094a*/ 	.short	(.L_406 - .L_405)
	.align		4
.L_405:
        /*094c*/ 	.word	index@(_ZN10layer_norm31ln_parallel_residual_fwd_kernelINS_13Kernel_traitsIf13__nv_bfloat16fS2_fjLj3072ELj1ELj1ELj4ELj16ENS_18Kernel_traits_baseILj3072EfS2_fS2_fjLj128EEEEELb1ELb1ELb0EEEvNS_9FwdParamsE)
        /*0950*/ 	.word	0x00000000


	//----- nvinfo : EIATTR_MIN_STACK_SIZE
	.align		4
.L_406:
        /*0954*/ 	.byte	0x04, 0x12
        /*0956*/ 	.short	(.L_408 - .L_407)
	.align		4
.L_407:
        /*0958*/ 	.word	index@(_ZN10layer_norm31ln_parallel_residual_fwd_kernelINS_13Kernel_traitsIf13__nv_bfloat16fS2_fjLj3072ELj1ELj1ELj4ELj16ENS_18Kernel_traits_baseILj3072EfS2_fS2_fjLj128EEEEELb1ELb1ELb1EEEvNS_9FwdParamsE)
        /*095c*/ 	.word	0x00000000


	//----- nvinfo : EIATTR_MIN_STACK_SIZE
	.align		4
.L_408:
        /*0960*/ 	.byte	0x04, 0x12
        /*0962*/ 	.short	(.L_410 - .L_409)
	.align		4
.L_409:
        /*0964*/ 	.word	index@(_ZN10layer_norm31ln_parallel_residual_fwd_kernelINS_13Kernel_traitsIf6__halfS2_S2_fjLj3072ELj1ELj1ELj4ELj16ENS_18Kernel_traits_baseILj3072EfS2_S2_S2_fjLj128EEEEELb0ELb0ELb0EEEvNS_9FwdParamsE)
        /*0968*/ 	.word	0x00000000


	//----- nvinfo : EIATTR_MIN_STACK_SIZE
	.align		4
.L_410:
        /*096c*/ 	.byte	0x04, 0x12
        /*096e*/ 	.short	(.L_412 - .L_411)
	.align		4
.L_411:
        /*0970*/ 	.word	index@(_ZN10layer_norm31ln_parallel_residual_fwd_kernelINS_13Kernel_traitsIf6__halfS2_S2_fjLj3072ELj1ELj1ELj4ELj16ENS_18Kernel_traits_baseILj3072EfS2_S2_S2_fjLj128EEEEELb0ELb0ELb1EEEvNS_9FwdParamsE)
        /*0974*/ 	.word	0x00000000


	//----- nvinfo : EIATTR_MIN_STACK_SIZE
	.align		4
.L_412:
        /*0978*/ 	.byte	0x04, 0x12
        /*097a*/ 	.short	(.L_414 - .L_413)
	.align		4
.L_413:
        /*097c*/ 	.word	index@(_ZN10layer_norm31ln_parallel_residual_fwd_kernelINS_13Kernel_traitsIf6__halfS2_S2_fjLj3072ELj1ELj1ELj4ELj16ENS_18Kernel_traits_baseILj3072EfS2_S2_S2_fjLj128EEEEELb0ELb1ELb0EEEvNS_9FwdParamsE)
        /*0980*/ 	.word	0x00000000


	//----- nvinfo : EIATTR_MIN_STACK_SIZE
	.align		4
.L_414:
        /*0984*/ 	.byte	0x04, 0x12
        /*0986*/ 	.short	(.L_416 - .L_415)
	.align		4
.L_415:
        /*0988*/ 	.word	index@(_ZN10layer_norm31ln_parallel_residual_fwd_kernelINS_13Kernel_traitsIf6__halfS2_S2_fjLj3072ELj1ELj1ELj4ELj16ENS_18Kernel_traits_baseILj3072EfS2_S2_S2_fjLj128EEEEELb0ELb1ELb1EEEvNS_9FwdParamsE)
        /*098c*/ 	.word	0x00000000


	//----- nvinfo : EIATTR_MIN_STACK_SIZE
	.align		4
.L_416:
        /*0990*/ 	.byte	0x04, 0x12
        /*0992*/ 	.short	(.L_418 - .L_417)
	.align		4
.L_417:
        /*0994*/ 	.word	index@(_ZN10layer_norm31ln_parallel_residual_fwd_kernelINS_13Kernel_traitsIf6__halfS2_S2_fjLj3072ELj1ELj1ELj4ELj16ENS_18Kernel_traits_baseILj3072EfS2_S2_S2_fjLj128EEEEELb1ELb0ELb0EEEvNS_9FwdParamsE)
        /*0998*/ 	.word	0x00000000


	//----- nvinfo : EIATTR_MIN_STACK_SIZE
	.align		4
.L_418:
        /*099c*/ 	.byte	0x04, 0x12
        /*099e*/ 	.short	(.L_420 - .L_419)
	.align		4
.L_419:
        /*09a0*/ 	.word	index@(_ZN10layer_norm31ln_parallel_residual_fwd_kernelINS_13Kernel_traitsIf6__halfS2_S2_fjLj3072ELj1ELj1ELj4ELj16ENS_18Kernel_traits_baseILj3072EfS2_S2_S2_fjLj128EEEEELb1ELb0ELb1EEEvNS_9FwdParamsE)
        /*09a4*/ 	.word	0x00000000


	//----- nvinfo : EIATTR_MIN_STACK_SIZE
	.align		4
.L_420:
        /*09a8*/ 	.byte	0x04, 0x12
        /*09aa*/ 	.short	(.L_422 - .L_421)
	.align		4
.L_421:
        /*09ac*/ 	.word	index@(_ZN10layer_norm31ln_parallel_residual_fwd_kernelINS_13Kernel_traitsIf6__halfS2_S2_fjLj3072ELj1ELj1ELj4ELj16ENS_18Kernel_traits_baseILj3072EfS2_S2_S2_fjLj128EEEEELb1ELb1ELb0EEEvNS_9FwdParamsE)
        /*09b0*/ 	.word	0x00000000


	//----- nvinfo : EIATTR_MIN_STACK_SIZE
	.align		4
.L_422:
        /*09b4*/ 	.byte	0x04, 0x12
        /*09b6*/ 	.short	(.L_424 - .L_423)
	.align		4
.L_423:
        /*09b8*/ 	.word	index@(_ZN10layer_norm31ln_parallel_residual_fwd_kernelINS_13Kernel_traitsIf6__halfS2_S2_fjLj3072ELj1ELj1ELj4ELj16ENS_18Kernel_traits_baseILj3072EfS2_S2_S2_fjLj128EEEEELb1ELb1ELb1EEEvNS_9FwdParamsE)
        /*09bc*/ 	.word	0x00000000


	//----- nvinfo : EIATTR_MIN_STACK_SIZE
	.align		4
.L_424:
        /*09c0*/ 	.byte	0x04, 0x12
        /*09c2*/ 	.short	(.L_426 - .L_425)
	.align		4
.L_425:
        /*09c4*/ 	.word	index@(_ZN10layer_norm31ln_parallel_residual_fwd_kernelINS_13Kernel_traitsI6__halfS2_fS2_fjLj3072ELj1ELj1ELj4ELj16ENS_18Kernel_traits_baseILj3072ES2_S2_fS2_fjLj128EEEEELb0ELb0ELb0EEEvNS_9FwdParamsE)
        /*09c8*/ 	.word	0x00000000


	//----- nvinfo : EIATTR_MIN_STACK_SIZE
	.align		4
.L_426:
        /*09cc*/ 	.byte	0x04, 0x12
        /*09ce*/ 	.short	(.L_428 - .L_427)
	.align		4
.L_427:
        /*09d0*/ 	.word	index@(_ZN10layer_norm31ln_parallel_residual_fwd_kernelINS_13Kernel_traitsI6__halfS2_fS2_fjLj3072ELj1ELj1ELj4ELj16ENS_18Kernel_traits_baseILj3072ES2_S2_fS2_fjLj128EEEEELb0ELb0ELb1EEEvNS_9FwdParamsE)
        /*09d4*/ 	.word	0x00000000


	//----- nvinfo : EIATTR_MIN_STACK_SIZE
	.align		4
.L_428:
        /*09d8*/ 	.byte	0x04, 0x12
        /*09da*/ 	.short	(.L_430 - .L_429)
	.align		4
.L_429:
        /*09dc*/ 	.word	index@(_ZN10layer_norm31ln_parallel_residual_fwd_kernelINS_13Kernel_traitsI6__halfS2_fS2_fjLj3072ELj1ELj1ELj4ELj16ENS_18Kernel_traits_baseILj3072ES2_S2_fS2_fjLj128EEEEELb0ELb1ELb0EEEvNS_9FwdParamsE)
        /*09e0*/ 	.word	0x00000000


	//----- nvinfo : EIATTR_MIN_STACK_SIZE
	.align		4
.L_430:
        /*09e4*/ 	.byte	0x04, 0x12
        /*09e6*/ 	.short	(.L_432 - .L_431)
	.align		4
.L_431:
        /*09e8*/ 	.word	index@(_ZN10layer_norm31ln_parallel_residual_fwd_kernelINS_13Kernel_traitsI6__halfS2_fS2_fjLj3072ELj1ELj1ELj4ELj16ENS_18Kernel_traits_baseILj3072ES2_S2_fS2_fjLj128EEEEELb0ELb1ELb1EEEvNS_9FwdParamsE)
        /*09ec*/ 	.word	0x00000000


	//----- nvinfo : EIATTR_MIN_STACK_SIZE
	.align		4
.L_432:
        /*09f0*/ 	.byte	0x04, 0x12
        /*09f2*/ 	.short	(.L_434 - .L_433)
	.align		4
.L_433:
        /*09f4*/ 	.word	index@(_ZN10layer_norm31ln_parallel_residual_fwd_kernelINS_13Kernel_traitsI6__halfS2_fS2_fjLj3072ELj1ELj1ELj4ELj16ENS_18Kernel_traits_baseILj3072ES2_S2_fS2_fjLj128EEEEELb1ELb0ELb0EEEvNS_9FwdParamsE)
        /*09f8*/ 	.word	0x00000008


	//----- nvinfo : EIATTR_MIN_STACK_SIZE
	.align		4
.L_434:
        /*09fc*/ 	.byte	0x04, 0x12
        /*09fe*/ 	.short	(.L_436 - .L_435)
	.align		4
.L_435:
        /*0a00*/ 	.word	index@(_ZN10layer_norm31ln_parallel_residual_fwd_kernelINS_13Kernel_traitsI6__halfS2_fS2_fjLj3072ELj1ELj1ELj4ELj16ENS_18Kernel_traits_baseILj3072ES2_S2_fS2_fjLj128EEEEELb1ELb0ELb1EEEvNS_9FwdParamsE)
        /*0a04*/ 	.word	0x00000000


	//----- nvinfo : EIATTR_MIN_STACK_SIZE
	.align		4
.L_436:
        /*0a08*/ 	.byte	0x04, 0x12
        /*0a0a*/ 	.short	(.L_438 - .L_437)
	.align		4
.L_437:
        /*0a0c*/ 	.word	index@(_ZN10layer_norm31ln_parallel_residual_fwd_kernelINS_13Kernel_traitsI6__halfS2_fS2_fjLj3072ELj1ELj1ELj4ELj16ENS_18Kernel_traits_baseILj3072ES2_S2_fS2_fjLj128EEEEELb1ELb1ELb0EEEvNS_9FwdParamsE)
        /*0a10*/ 	.word	0x00000000


	//----- nvinfo : EIATTR_MIN_STACK_SIZE
	.align		4
.L_438:
        /*0a14*/ 	.byte	0x04, 0x12
        /*0a16*/ 	.short	(.L_440 - .L_439)
	.align		4
.L_439:
        /*0a18*/ 	.word	index@(_ZN10layer_norm31ln_parallel_residual_fwd_kernelINS_13Kernel_traitsI6__halfS2_fS2_fjLj3072ELj1ELj1ELj4ELj16ENS_18Kernel_traits_baseILj3072ES2_S2_fS2_fjLj128EEEEELb1ELb1ELb1EEEvNS_9FwdParamsE)
        /*0a1c*/ 	.word	0x00000000


	//----- nvinfo : EIATTR_MIN_STACK_SIZE
	.align		4
.L_440:
        /*0a20*/ 	.byte	0x04, 0x12
        /*0a22*/ 	.short	(.L_442 - .L_441)
	.align		4
.L_441:
        /*0a24*/ 	.word	index@(_ZN10layer_norm31ln_parallel_residual_fwd_kernelINS_13Kernel_traitsIf6__halffS2_fjLj3072ELj1ELj1ELj4ELj16ENS_18Kernel_traits_baseILj3072EfS2_fS2_fjLj128EEEEELb0ELb0ELb0EEEvNS_9FwdParamsE)
        /*0a28*/ 	.word	0x00000000


	//----- nvinfo : EIATTR_MIN_STACK_SIZE
	.align		4
.L_442:
        /*0a2c*/ 	.byte	0x04, 0x12
        /*0a2e*/ 	.short	(.L_444 - .L_443)
	.align		4
.L_443:
        /*0a30*/ 	.word	index@(_ZN10layer_norm31ln_parallel_residual_fwd_kernelINS_13Kernel_traitsIf6__halffS2_fjLj3072ELj1ELj1ELj4ELj16ENS_18Kernel_traits_baseILj3072EfS2_fS2_fjLj128EEEEELb0ELb0ELb1EEEvNS_9FwdParamsE)
        /*0a34*/ 	.word	0x00000000


	//----- nvinfo : EIATTR_MIN_STACK_SIZE
	.align		4
.L_444:
        /*0a38*/ 	.byte	0x04, 0x12
        /*0a3a*/ 	.short	(.L_446 - .L_445)
	.align		4
.L_445:
        /*0a3c*/ 	.word	index@(_ZN10layer_norm31ln_parallel_residual_fwd_kernelINS_13Kernel_traitsIf6__halffS2_fjLj3072ELj1ELj1ELj4ELj16ENS_18Kernel_traits_baseILj3072EfS2_fS2_fjLj128EEEEELb0ELb1ELb0EEEvNS_9FwdParamsE)
        /*0a40*/ 	.word	0x00000000


	//----- nvinfo : EIATTR_MIN_STACK_SIZE
	.align		4
.L_446:
        /*0a44*/ 	.byte	0x04, 0x12
        /*0a46*/ 	.short	(.L_448 - .L_447)
	.align		4
.L_447:
        /*0a48*/ 	.word	index@(_ZN10layer_norm31ln_parallel_residual_fwd_kernelINS_13Kernel_traitsIf6__halffS2_fjLj3072ELj1ELj1ELj4ELj16ENS_18Kernel_traits_baseILj3072EfS2_fS2_fjLj128EEEEELb0ELb1ELb1EEEvNS_9FwdParamsE)
        /*0a4c*/ 	.word	0x00000000


	//----- nvinfo : EIATTR_MIN_STACK_SIZE
	.align		4
.L_448:
        /*0a50*/ 	.byte	0x04, 0x12
        /*0a52*/ 	.short	(.L_450 - .L_449)
	.align		4
.L_449:
        /*0a54*/ 	.word	index@(_ZN10layer_norm31ln_parallel_residual_fwd_kernelINS_13Kernel_traitsIf6__halffS2_fjLj3072ELj1ELj1ELj4ELj16ENS_18Kernel_traits_baseILj3072EfS2_fS2_fjLj128EEEEELb1ELb0ELb0EEEvNS_9FwdParamsE)
        /*0a58*/ 	.word	0x00000000


	//----- nvinfo : EIATTR_MIN_STACK_SIZE
	.align		4
.L_450:
        /*0a5c*/ 	.byte	0x04, 0x12
        /*0a5e*/ 	.short	(.L_452 - .L_451)
	.align		4
.L_451:
        /*0a60*/ 	.word	index@(_ZN10layer_norm31ln_parallel_residual_fwd_kernelINS_13Kernel_traitsIf6__halffS2_fjLj3072ELj1ELj1ELj4ELj16ENS_18Kernel_traits_baseILj3072EfS2_fS2_fjLj128EEEEELb1ELb0ELb1EEEvNS_9FwdParamsE)
        /*0a64*/ 	.word	0x00000000


	//----- nvinfo : EIATTR_MIN_STACK_SIZE
	.align		4
.L_452:
        /*0a68*/ 	.byte	0x04, 0x12
        /*0a6a*/ 	.short	(.L_454 - .L_453)
	.align		4
.L_453:
        /*0a6c*/ 	.word	index@(_ZN10layer_norm31ln_parallel_residual_fwd_kernelINS_13Kernel_traitsIf6__halffS2_fjLj3072ELj1ELj1ELj4ELj16ENS_18Kernel_traits_baseILj3072EfS2_fS2_fjLj128EEEEELb1ELb1ELb0EEEvNS_9FwdParamsE)
        /*0a70*/ 	.word	0x00000000


	//----- nvinfo : EIATTR_MIN_STACK_SIZE
	.align		4
.L_454:
        /*0a74*/ 	.byte	0x04, 0x12
        /*0a76*/ 	.short	(.L_456 - .L_455)
	.align		4
.L_455:
        /*0a78*/ 	.word	index@(_ZN10layer_norm31ln_parallel_residual_fwd_kernelINS_13Kernel_traitsIf6__halffS2_fjLj3072ELj1ELj1ELj4ELj16ENS_18Kernel_traits_baseILj3072EfS2_fS2_fjLj128EEEEELb1ELb1ELb1EEEvNS_9FwdParamsE)
        /*0a7c*/ 	.word	0x00000000


	//----- nvinfo : EIATTR_MIN_STACK_SIZE
	.align		4
.L_456:
        /*0a80*/ 	.byte	0x04, 0x12
        /*0a82*/ 	.short	(.L_458 - .L_457)
	.align		4
.L_457:
        /*0a84*/ 	.word	index@(_ZN10layer_norm31ln_parallel_residual_fwd_kernelINS_13Kernel_traitsI6__halfffffjLj3072ELj1ELj1ELj4ELj16ENS_18Kernel_traits_baseILj3072ES2_ffffjLj128EEEEELb0ELb0ELb0EEEvNS_9FwdParamsE)
        /*0a88*/ 	.word	0x00000000


	//----- nvinfo : EIATTR_MIN_STACK_SIZE
	.align		4
.L_458:
        /*0a8c*/ 	.byte	0x04, 0x12
        /*0a8e*/ 	.short	(.L_460 - .L_459)
	.align		4
.L_459:
        /*0a90*/ 	.word	index@(_ZN10layer_norm31ln_parallel_residual_fwd_kernelINS_13Kernel_traitsI6__halfffffjLj3072ELj1ELj1ELj4ELj16ENS_18Kernel_traits_baseILj3072ES2_ffffjLj128EEEEELb0ELb0ELb1EEEvNS_9FwdParamsE)
        /*0a94*/ 	.word	0x00000000


	//----- nvinfo : EIATTR_MIN_STACK_SIZE
	.align		4
.L_460:
        /*0a98*/ 	.byte	0x04, 0x12
        /*0a9a*/ 	.short	(.L_462 - .L_461)
	.align		4
.L_461:
        /*0a9c*/ 	.word	index@(_ZN10layer_norm31ln_parallel_residual_fwd_kernelINS_13Kernel_traitsI6__halfffffjLj3072ELj1ELj1ELj4ELj16ENS_18Kernel_traits_baseILj3072ES2_ffffjLj128EEEEELb0ELb1ELb0EEEvNS_9FwdParamsE)
        /*0aa0*/ 	.word	0x00000000


	//----- nvinfo : EIATTR_MIN_STACK_SIZE
	.align		4
.L_462:
        /*0aa4*/ 	.byte	0x04, 0x12
        /*0aa6*/ 	.short	(.L_464 - .L_463)
	.align		4
.L_463:
        /*0aa8*/ 	.word	index@(_ZN10layer_norm31ln_parallel_residual_fwd_kernelINS_13Kernel_traitsI6__halfffffjLj3072ELj1ELj1ELj4ELj16ENS_18Kernel_traits_baseILj3072ES2_ffffjLj128EEEEELb0ELb1ELb1EEEvNS_9FwdParamsE)
        /*0aac*/ 	.word	0x00000000


	//----- nvinfo : EIATTR_MIN_STACK_SIZE
	.align		4
.L_464:
        /*0ab0*/ 	.byte	0x04, 0x12
        /*0ab2*/ 	.short	(.L_466 - .L_465)
	.align		4
.L_465:
        /*0ab4*/ 	.word	index@(_ZN10layer_norm31ln_parallel_residual_fwd_kernelINS_13Kernel_traitsI6__halfffffjLj3072ELj1ELj1ELj4ELj16ENS_18Kernel_traits_baseILj3072ES2_ffffjLj128EEEEELb1ELb0ELb0EEEvNS_9FwdParamsE)
        /*0ab8*/ 	.word	0x00000008


	//----- nvinfo : EIATTR_MIN_STACK_SIZE
	.align		4
.L_466:
        /*0abc*/ 	.byte	0x04, 0x12
        /*0abe*/ 	.short	(.L_468 - .L_467)
	.align		4
.L_467:
        /*0ac0*/ 	.word	index@(_ZN10layer_norm31ln_parallel_residual_fwd_kernelINS_13Kernel_traitsI6__halfffffjLj3072ELj1ELj1ELj4ELj16ENS_18Kernel_traits_baseILj3072ES2_ffffjLj128EEEEELb1ELb0ELb1EEEvNS_9FwdParamsE)
        /*0ac4*/ 	.word	0x00000000


	//----- nvinfo : EIATTR_MIN_STACK_SIZE
	.align		4
.L_468:
        /*0ac8*/ 	.byte	0x04, 0x12
        /*0aca*/ 	.short	(.L_470 - .L_469)
	.align		4
.L_469:
        /*0acc*/ 	.word	index@(_ZN10layer_norm31ln_parallel_residual_fwd_kernelINS_13Kernel_traitsI6__halfffffjLj3072ELj1ELj1ELj4ELj16ENS_18Kernel_traits_baseILj3072ES2_ffffjLj128EEEEELb1ELb1ELb0EEEvNS_9FwdParamsE)
        /*0ad0*/ 	.word	0x00000000


	//----- nvinfo : EIATTR_MIN_STACK_SIZE
	.align		4
.L_470:
        /*0ad4*/ 	.byte	0x04, 0x12
        /*0ad6*/ 	.short	(.L_472 - .L_471)
	.align		4
.L_471:
        /*0ad8*/ 	.word	index@(_ZN10layer_norm31ln_parallel_residual_fwd_kernelINS_13Kernel_traitsI6__halfffffjLj3072ELj1ELj1ELj4ELj16ENS_18Kernel_traits_baseILj3072ES2_ffffjLj128EEEEELb1ELb1ELb1EEEvNS_9FwdParamsE)
        /*0adc*/ 	.word	0x00000000


	//----- nvinfo : EIATTR_MIN_STACK_SIZE
	.align		4
.L_472:
        /*0ae0*/ 	.byte	0x04, 0x12
        /*0ae2*/ 	.short	(.L_474 - .L_473)
	.align		4
.L_473:
        /*0ae4*/ 	.word	index@(_ZN10layer_norm31ln_parallel_residual_fwd_kernelINS_13Kernel_traitsIfffffjLj3072ELj1ELj1ELj4ELj16ENS_18Kernel_traits_baseILj3072EfffffjLj128EEEEELb0ELb0ELb0EEEvNS_9FwdParamsE)
        /*0ae8*/ 	.word	0x00000000


	//----- nvinfo : EIATTR_MIN_STACK_SIZE
	.align		4
.L_474:
        /*0aec*/ 	.byte	0x04, 0x12
        /*0aee*/ 	.short	(.L_476 - .L_475)
	.align		4
.L_475:
        /*0af0*/ 	.word	index@(_ZN10layer_norm31ln_parallel_residual_fwd_kernelINS_13Kernel_traitsIfffffjLj3072ELj1ELj1ELj4ELj16ENS_18Kernel_traits_baseILj3072EfffffjLj128EEEEELb0ELb0ELb1EEEvNS_9FwdParamsE)
        /*0af4*/ 	.word	0x00000000


	//----- nvinfo : EIATTR_MIN_STACK_SIZE
	.align		4
.L_476:
        /*0af8*/ 	.byte	0x04, 0x12
        /*0afa*/ 	.short	(.L_478 - .L_477)
	.align		4
.L_477:
        /*0afc*/ 	.word	index@(_ZN10layer_norm31ln_parallel_residual_fwd_kernelINS_13Kernel_traitsIfffffjLj3072ELj1ELj1ELj4ELj16ENS_18Kernel_traits_baseILj3072EfffffjLj128EEEEELb0ELb1ELb0EEEvNS_9FwdParamsE)
        /*0b00*/ 	.word	0x00000000


	//----- nvinfo : EIATTR_MIN_STACK_SIZE
	.align		4
.L_478:
        /*0b04*/ 	.byte	0x04, 0x12
        /*0b06*/ 	.short	(.L_480 - .L_479)
	.align		4
.L_479:
        /*0b08*/ 	.word	index@(_ZN10layer_norm31ln_parallel_residual_fwd_kernelINS_13Kernel_traitsIfffffjLj3072ELj1ELj1ELj4ELj16ENS_18Kernel_traits_baseILj3072EfffffjLj128EEEEELb0ELb1ELb1EEEvNS_9FwdParamsE)
        /*0b0c*/ 	.word	0x00000000


	//----- nvinfo : EIATTR_MIN_STACK_SIZE
	.align		4
.L_480:
        /*0b10*/ 	.byte	0x04, 0x12
        /*0b12*/ 	.short	(.L_482 - .L_481)
	.align		4
.L_481:
        /*0b14*/ 	.word	index@(_ZN10layer_norm31ln_parallel_residual_fwd_kernelINS_13Kernel_traitsIfffffjLj3072ELj1ELj1ELj4ELj16ENS_18Kernel_traits_baseILj3072EfffffjLj128EEEEELb1ELb0ELb0EEEvNS_9FwdParamsE)
        /*0b18*/ 	.word	0x00000008


	//----- nvinfo : EIATTR_MIN_STACK_SIZE
	.align		4
.L_482:
        /*0b1c*/ 	.byte	0x04, 0x12
        /*0b1e*/ 	.short	(.L_484 - .L_483)
	.align		4
.L_483:
        /*0b20*/ 	.word	index@(_ZN10layer_norm31ln_parallel_residual_fwd_kernelINS_13Kernel_traitsIfffffjLj3072ELj1ELj1ELj4ELj16ENS_18Kernel_traits_baseILj3072EfffffjLj128EEEEELb1ELb0ELb1EEEvNS_9FwdParamsE)
        /*0b24*/ 	.word	0x00000000


	//----- nvinfo : EIATTR_MIN_STACK_SIZE
	.align		4
.L_484:
        /*0b28*/ 	.byte	0x04, 0x12
        /*0b2a*/ 	.short	(.L_486 - .L_485)
	.align		4
.L_485:
        /*0b2c*/ 	.word	index@(_ZN10layer_norm31ln_parallel_residual_fwd_kernelINS_13Kernel_traitsIfffffjLj3072ELj1ELj1ELj4ELj16ENS_18Kernel_traits_baseILj3072EfffffjLj128EEEEELb1ELb1ELb0EEEvNS_9FwdParamsE)
        /*0b30*/ 	.word	0x00000000


	//----- nvinfo : EIATTR_MIN_STACK_SIZE
	.align		4
.L_486:
        /*0b34*/ 	.byte	0x04, 0x12
        /*0b36*/ 	.short	(.L_488 - .L_487)
	.align		4
.L_487:
        /*0b38*/ 	.word	index@(_ZN10layer_norm31ln_parallel_residual_fwd_kernelINS_13Kernel_traitsIfffffjLj3072ELj1ELj1ELj4ELj16ENS_18Kernel_traits_baseILj3072EfffffjLj128EEEEELb1ELb1ELb1EEEvNS_9FwdParamsE)
        /*0b3c*/ 	.word	0x00000000
.L_488:


//--------------------- .nv.compat                --------------------------
	.section	.nv.compat,"",@"SHT_CUDA_COMPAT_INFO"
	.align	4
        /*0000*/ 	.byte	0x02, 0x09, 0x01, 0x00, 0x02, 0x02, 0x01, 0x00, 0x02, 0x05, 0x05, 0x00, 0x03, 0x07, 0x01, 0x01
        /*0010*/ 	.byte	0x02, 0x03, 0x00, 0x00, 0x02, 0x06, 0x01, 0x00, 0x04, 0x0b, 0x08, 0x00, 0x09, 0x00, 0x00, 0x00
        /*0020*/ 	.byte	0x00, 0x00, 0x00, 0x00


//--------------------- .nv.info._ZN10layer_norm31ln_parallel_residual_fwd_kernelINS_13Kernel_traitsI13__nv_bfloat16S2_S2_S2_fjLj3072ELj1ELj1ELj4ELj16ENS_18Kernel_traits_baseILj3072ES2_S2_S2_S2_fjLj128EEEEELb0ELb0ELb0EEEvNS_9FwdParamsE --------------------------
	.section	.nv.info._ZN10layer_norm31ln_parallel_residual_fwd_kernelINS_13Kernel_traitsI13__nv_bfloat16S2_S2_S2_fjLj3072ELj1ELj1ELj4ELj16ENS_18Kernel_traits_baseILj3072ES2_S2_S2_S2_fjLj128EEEEELb0ELb0ELb0EEEvNS_9FwdParamsE,"",@"SHT_CUDA_INFO"
	.sectionflags	@""
	.align	4


	//----- nvinfo : EIATTR_CUDA_API_VERSION
	.align		4
        /*0000*/ 	.byte	0x04, 0x37
        /*0002*/ 	.short	(.L_490 - .L_489)
.L_489:
        /*0004*/ 	.word	0x00000082


	//----- nvinfo : EIATTR_KPARAM_INFO
	.align		4
.L_490:
        /*0008*/ 	.byte	0x04, 0x17
        /*000a*/ 	.short	(.L_492 - .L_491)
.L_491:
        /*000c*/ 	.word	0x00000000
        /*0010*/ 	.short	0x0000
        /*0012*/ 	.short	0x0000
        /*0014*/ 	.byte	0x00, 0xf0, 0xa1, 0x03


	//----- nvinfo : EIATTR_SPARSE_MMA_MASK
	.align		4
.L_492:
        /*0018*/ 	.byte	0x03, 0x50
        /*001a*/ 	.short	0x0000


	//----- nvinfo : EIATTR_MAXREG_COUNT
	.align		4
        /*001c*/ 	.byte	0x03, 0x1b
        /*001e*/ 	.short	0x00ff


	//----- nvinfo : EIATTR_NUM_BARRIERS
	.align		4
        /*0020*/ 	.byte	0x02, 0x4c
        /*0022*/ 	.byte	0x01
	.zero		1


	//----- nvinfo : EIATTR_MERCURY_ISA_VERSION
	.align		4
        /*0024*/ 	.byte	0x03, 0x5f
        /*0026*/ 	.short	0x0101


	//----- nvinfo : EIATTR_COOP_GROUP_MASK_REGIDS
	.align		4
        /*0028*/ 	.byte	0x04, 0x29
        /*002a*/ 	.short	(.L_494 - .L_493)


	//   ....[0]....
.L_493:
        /*002c*/ 	.word	0xffffffff


	//   ....[1]....
        /*0030*/ 	.word	0xffffffff


	//   ....[2]....
        /*0034*/ 	.word	0xffffffff


	//   ....[3]....
        /*0038*/ 	.word	0xffffffff


	//   ....[4]....
        /*003c*/ 	.word	0xffffffff


	//   ....[5]....
        /*0040*/ 	.word	0xffffffff


	//   ....[6]....
        /*0044*/ 	.word	0xffffffff


	//   ....[7]....
        /*0048*/ 	.word	0xffffffff


	//   ....[8]....
        /*004c*/ 	.word	0xffffffff


	//   ....[9]....
        /*0050*/ 	.word	0xffffffff


	//   ....[10]....
        /*0054*/ 	.word	0xffffffff


	//   ....[11]....
        /*0058*/ 	.word	0xffffffff


	//   ....[12]....
        /*005c*/ 	.word	0xffffffff


	//   ....[13]....
        /*0060*/ 	.word	0xffffffff


	//   ....[14]....
        /*0064*/ 	.word	0xffffffff


	//   ....[15]....
        /*0068*/ 	.word	0xffffffff


	//   ....[16]....
        /*006c*/ 	.word	0xffffffff


	//   ....[17]....
        /*0070*/ 	.word	0xffffffff


	//----- nvinfo : EIATTR_COOP_GROUP_INSTR_OFFSETS
	.align		4
.L_494:
        /*0074*/ 	.byte	0x04, 0x28
        /*0076*/ 	.short	(.L_496 - .L_495)


	//   ....[0]....
.L_495:
        /*0078*/ 	.word	0x000033b0


	//   ....[1]....
        /*007c*/ 	.word	0x000033d0


	//   ....[2]....
        /*0080*/ 	.word	0x000033f0


	//   ....[3]....
        /*0084*/ 	.word	0x00003410


	//   ....[4]....
        /*0088*/ 	.word	0x00003430


	//   ....[5]....
        /*008c*/ 	.word	0x00003790


	//   ....[6]....
        /*0090*/ 	.word	0x000037f0


	//   ....[7]....
        /*0094*/ 	.word	0x00003810


	//   ....[8]....
        /*0098*/ 	.word	0x00003850


	//   ....[9]....
        /*009c*/ 	.word	0x00003890


	//   ....[10]....
        /*00a0*/ 	.word	0x00003990


	//   ....[11]....
        /*00a4*/ 	.word	0x000039f0


	//   ....[12]....
        /*00a8*/ 	.word	0x00003a20


	//   ....[13]....
        /*00ac*/ 	.word	0x00003a50


	//   ....[14]....
        /*00b0*/ 	.word	0x00003af0


	//   ....[15]....
        /*00b4*/ 	.word	0x00003b20


	//   ....[16]....
        /*00b8*/ 	.word	0x00003bc0


	//   ....[17]....
        /*00bc*/ 	.word	0x00003bf0


	//----- nvinfo : EIATTR_VRC_CTA_INIT_COUNT
	.align		4
.L_496:
        /*00c0*/ 	.byte	0x02, 0x4a
	.zero		1
	.zero		1


	//----- nvinfo : EIATTR_EXIT_INSTR_OFFSETS
	.align		4
        /*00c4*/ 	.byte	0x04, 0x1c
        /*00c6*/ 	.short	(.L_498 - .L_497)


	//   ....[0]....
.L_497:
        /*00c8*/ 	.word	0x00000d50


	//   ....[1]....
        /*00cc*/ 	.word	0x00004c40


	//----- nvinfo : EIATTR_MAX_THREADS
	.align		4
.L_498:
        /*00d0*/ 	.byte	0x04, 0x05
        /*00d2*/ 	.short	(.L_500 - .L_499)
.L_499:
        /*00d4*/ 	.word	0x00000080
        /*00d8*/ 	.word	0x00000001
        /*00dc*/ 	.word	0x00000001


	//----- nvinfo : EIATTR_CRS_STACK_SIZE
	.align		4
.L_500:
        /*00e0*/ 	.byte	0x04, 0x1e
        /*00e2*/ 	.short	(.L_502 - .L_501)
.L_501:
        /*00e4*/ 	.word	0x00000000


	//----- nvinfo : EIATTR_CBANK_PARAM_SIZE
	.align		4
.L_502:
        /*00e8*/ 	.byte	0x03, 0x19
        /*00ea*/ 	.short	0x00e8


	//----- nvinfo : EIATTR_PARAM_CBANK
	.align		4
        /*00ec*/ 	.byte	0x04, 0x0a
        /*00ee*/ 	.short	(.L_504 - .L_503)
	.align		4
.L_503:
        /*00f0*/ 	.word	index@(.nv.constant0._ZN10layer_norm31ln_parallel_residual_fwd_kernelINS_13Kernel_traitsI13__nv_bfloat16S2_S2_S2_fjLj3072ELj1ELj1ELj4ELj16ENS_18Kernel_traits_baseILj3072ES2_S2_S2_S2_fjLj128EEEEELb0ELb0ELb0EEEvNS_9FwdParamsE)
        /*00f4*/ 	.short	0x0380
        /*00f6*/ 	.short	0x00e8


	//----- nvinfo : EIATTR_SW_WAR
	.align		4
.L_504:
        /*00f8*/ 	.byte	0x04, 0x36
        /*00fa*/ 	.short	(.L_506 - .L_505)
.L_505:
        /*00fc*/ 	.word	0x00000008
.L_506:


//--------------------- .nv.info._ZN10layer_norm31ln_parallel_residual_fwd_kernelINS_13Kernel_traitsI13__nv_bfloat16S2_S2_S2_fjLj3072ELj1ELj1ELj4ELj16ENS_18Kernel_traits_baseILj3072ES2_S2_S2_S2_fjLj128EEEEELb0ELb0ELb1EEEvNS_9FwdParamsE --------------------------
	.section	.nv.info._ZN10layer_norm31ln_parallel_residual_fwd_kernelINS_13Kernel_traitsI13__nv_bfloat16S2_S2_S2_fjLj3072ELj1ELj1ELj4ELj16ENS_18Kernel_traits_baseILj3072ES2_S2_S2_S2_fjLj128EEEEELb0ELb0ELb1EEEvNS_9FwdParamsE,"",@"SHT_CUDA_INFO"
	.sectionflags	@""
	.align	4


	//----- nvinfo : EIATTR_CUDA_API_VERSION
	.align		4
        /*0000*/ 	.byte	0x04, 0x37
        /*0002*/ 	.short	(.L_508 - .L_507)
.L_507:
        /*0004*/ 	.word	0x00000082


	//----- nvinfo : EIATTR_KPARAM_INFO
	.align		4
.L_508:
        /*0008*/ 	.byte	0x04, 0x17
        /*000a*/ 	.short	(.L_510 - .L_509)
.L_509:
        /*000c*/ 	.word	0x00000000
        /*0010*/ 	.short	0x0000
        /*0012*/ 	.short	0x0000
        /*0014*/ 	.byte	0x00, 0xf0, 0xa1, 0x03


	//----- nvinfo : EIATTR_SPARSE_MMA_MASK
	.align		4
.L_510:
        /*0018*/ 	.byte	0x03, 0x50
        /*001a*/ 	.short	0x0000


	//----- nvinfo : EIATTR_MAXREG_COUNT
	.align		4
        /*001c*/ 	.byte	0x03, 0x1b
        /*001e*/ 	.short	0x00ff


	//----- nvinfo : EIATTR_NUM_BARRIERS
	.align		4
        /*0020*/ 	.byte	0x02, 0x4c
        /*0022*/ 	.byte	0x01
	.zero		1


	//----- nvinfo : EIATTR_MERCURY_ISA_VERSION
	.align		4
        /*0024*/ 	.byte	0x03, 0x5f
        /*0026*/ 	.short	0x0101


	//----- nvinfo : EIATTR_COOP_GROUP_MASK_REGIDS
	.align		4
        /*0028*/ 	.byte	0x04, 0x29
        /*002a*/ 	.short	(.L_512 - .L_511)


	//   ....[0]....
.L_511:
        /*002c*/ 	.word	0xffffffff


	//   ....[1]....
        /*0030*/ 	.word	0xffffffff


	//   ....[2]....
        /*0034*/ 	.word	0xffffffff


	//   ....[3]....
        /*0038*/ 	.word	0xffffffff


	//   ....[4]....
        /*003c*/ 	.word	0xffffffff


	//   ....[5]....
        /*0040*/ 	.word	0xffffffff


	//   ....[6]....
        /*0044*/ 	.word	0xffffffff


	//   ....[7]....
        /*0048*/ 	.word	0xffffffff


	//   ....[8]....
        /*004c*/ 	.word	0xffffffff


	//   ....[9]....
        /*0050*/ 	.word	0xffffffff


	//   ....[10]....
        /*0054*/ 	.word	0xffffffff


	//   ....[11]....
        /*0058*/ 	.word	0xffffffff


	//   ....[12]....
        /*005c*/ 	.word	0xffffffff


	//   ....[13]....
        /*0060*/ 	.word	0xffffffff


	//   ....[14]....
        /*0064*/ 	.word	0xffffffff


	//   ....[15]....
        /*0068*/ 	.word	0xffffffff


	//   ....[16]....
        /*006c*/ 	.word	0xffffffff


	//   ....[17]....
        /*0070*/ 	.word	0xffffffff


	//----- nvinfo : EIATTR_COOP_GROUP_INSTR_OFFSETS
	.align		4
.L_512:
        /*0074*/ 	.byte	0x04, 0x28
        /*0076*/ 	.short	(.L_514 - .L_513)


	//   ....[0]....
.L_513:
        /*0078*/ 	.word	0x00002b30


	//   ....[1]....
        /*007c*/ 	.word	0x00002b50


	//   ....[2]....
        /*0080*/ 	.word	0x00002b70


	//   ....[3]....
        /*0084*/ 	.word	0x00002b90


	//   ....[4]....
        /*0088*/ 	.word	0x00002bb0


	//   ....[5]....
        /*008c*/ 	.word	0x00002ee0


	//   ....[6]....
        /*0090*/ 	.word	0x00002f00


	//   ....[7]....
        /*0094*/ 	.word	0x00002f20


	//   ....[8]....
        /*0098*/ 	.word	0x00002f50


	//   ....[9]....
        /*009c*/ 	.word	0x00002f90


	//   ....[10]....
        /*00a0*/ 	.word	0x000031d0


	//   ....[11]....
        /*00a4*/ 	.word	0x00003220


	//   ....[12]....
        /*00a8*/ 	.word	0x00003240


	//   ....[13]....
        /*00ac*/ 	.word	0x00003250


	//   ....[14]....
        /*00b0*/ 	.word	0x00003320


	//   ....[15]....
        /*00b4*/ 	.word	0x00003350


	//   ....[16]....
        /*00b8*/ 	.word	0x000033f0


	//   ....[17]....
        /*00bc*/ 	.word	0x00003420


	//----- nvinfo : EIATTR_VRC_CTA_INIT_COUNT
	.align		4
.L_514:
        /*00c0*/ 	.byte	0x02, 0x4a
	.zero		1
	.zero		1


	//----- nvinfo : EIATTR_EXIT_INSTR_OFFSETS
	.align		4
        /*00c4*/ 	.byte	0x04, 0x1c
        /*00c6*/ 	.short	(.L_516 - .L_515)


	//   ....[0]....
.L_515:
        /*00c8*/ 	.word	0x00000800


	//   ....[1]....
        /*00cc*/ 	.word	0x000042e0


	//----- nvinfo : EIATTR_MAX_THREADS
	.align		4
.L_516:
        /*00d0*/ 	.byte	0x04, 0x05
        /*00d2*/ 	.short	(.L_518 - .L_517)
.L_517:
        /*00d4*/ 	.word	0x00000080
        /*00d8*/ 	.word	0x00000001
        /*00dc*/ 	.word	0x00000001


	//----- nvinfo : EIATTR_CRS_STACK_SIZE
	.align		4
.L_518:
        /*00e0*/ 	.byte	0x04, 0x1e
        /*00e2*/ 	.short	(.L_520 - .L_519)
.L_519:
        /*00e4*/ 	.word	0x00000000


	//----- nvinfo : EIATTR_CBANK_PARAM_SIZE
	.align		4
.L_520:
        /*00e8*/ 	.byte	0x03, 0x19
        /*00ea*/ 	.short	0x00e8


	//----- nvinfo : EIATTR_PARAM_CBANK
	.align		4
        /*00ec*/ 	.byte	0x04, 0x0a
        /*00ee*/ 	.short	(.L_522 - .L_521)
	.align		4
.L_521:
        /*00f0*/ 	.word	index@(.nv.constant0._ZN10layer_norm31ln_parallel_residual_fwd_kernelINS_13Kernel_traitsI13__nv_bfloat16S2_S2_S2_fjLj3072ELj1ELj1ELj4ELj16ENS_18Kernel_traits_baseILj3072ES2_S2_S2_S2_fjLj128EEEEELb0ELb0ELb1EEEvNS_9FwdParamsE)
        /*00f4*/ 	.short	0x0380
        /*00f6*/ 	.short	0x00e8


	//----- nvinfo : EIATTR_SW_WAR
	.align		4
.L_522:
        /*00f8*/ 	.byte	0x04, 0x36
        /*00fa*/ 	.short	(.L_524 - .L_523)
.L_523:
        /*00fc*/ 	.word	0x00000008
.L_524:


//--------------------- .nv.info._ZN10layer_norm31ln_parallel_residual_fwd_kernelINS_13Kernel_traitsI13__nv_bfloat16S2_S2_S2_fjLj3072ELj1ELj1ELj4ELj16ENS_18Kernel_traits_baseILj3072ES2_S2_S2_S2_fjLj128EEEEELb0ELb1ELb0EEEvNS_9FwdParamsE --------------------------
	.section	.nv.info._ZN10layer_norm31ln_parallel_residual_fwd_kernelINS_13Kernel_traitsI13__nv_bfloat16S2_S2_S2_fjLj3072ELj1ELj1ELj4ELj16ENS_18Kernel_traits_baseILj3072ES2_S2_S2_S2_fjLj128EEEEELb0ELb1ELb0EEEvNS_9FwdParamsE,"",@"SHT_CUDA_INFO"
	.sectionflags	@""
	.align	4


	//----- nvinfo : EIATTR_CUDA_API_VERSION
	.align		4
        /*0000*/ 	.byte	0x04, 0x37
        /*0002*/ 	.short	(.L_526 - .L_525)
.L_525:
        /*0004*/ 	.word	0x00000082


	//----- nvinfo : EIATTR_KPARAM_INFO
	.align		4
.L_526:
        /*0008*/ 	.byte	0x04, 0x17
        /*000a*/ 	.short	(.L_528 - .L_527)
.L_527:
        /*000c*/ 	.word	0x00000000
        /*0010*/ 	.short	0x0000
        /*0012*/ 	.short	0x0000
        /*0014*/ 	.byte	0x00, 0xf0, 0xa1, 0x03


	//----- nvinfo : EIATTR_SPARSE_MMA_MASK
	.align		4
.L_528:
        /*0018*/ 	.byte	0x03, 0x50
        /*001a*/ 	.short	0x0000


	//----- nvinfo : EIATTR_MAXREG_COUNT
	.align		4
        /*001c*/ 	.byte	0x03, 0x1b
        /*001e*/ 	.short	0x00ff


	//----- nvinfo : EIATTR_NUM_BARRIERS
	.align		4
        /*0020*/ 	.byte	0x02, 0x4c
        /*0022*/ 	.byte	0x01
	.zero		1


	//----- nvinfo : EIATTR_MERCURY_ISA_VERSION
	.align		4
        /*0024*/ 	.byte	0x03, 0x5f
        /*0026*/ 	.short	0x0101


	//----- nvinfo : EIATTR_COOP_GROUP_MASK_REGIDS
	.align		4
        /*0028*/ 	.byte	0x04, 0x29
        /*002a*/ 	.short	(.L_530 - .L_529)


	//   ....[0]....
.L_529:
        /*002c*/ 	.word	0xffffffff


	//   ....[1]....
        /*0030*/ 	.word	0xffffffff


	//   ....[2]....
        /*0034*/ 	.word	0xffffffff


	//   ....[3]....
        /*0038*/ 	.word	0xffffffff


	//   ....[4]....
        /*003c*/ 	.word	0xffffffff


	//   ....[5]....
        /*0040*/ 	.word	0xffffffff


	//   ....[6]....
        /*0044*/ 	.word	0xffffffff


	//   ....[7]....
        /*0048*/ 	.word	0xffffffff


	//   ....[8]....
        /*004c*/ 	.word	0xffffffff


	//   ....[9]....
        /*0050*/ 	.word	0xffffffff


	//   ....[10]....
        /*0054*/ 	.word	0xffffffff


	//   ....[11]....
        /*0058*/ 	.word	0xffffffff


	//   ....[12]....
        /*005c*/ 	.word	0xffffffff


	//   ....[13]....
        /*0060*/ 	.word	0xffffffff


	//   ....[14]....
        /*0064*/ 	.word	0xffffffff


	//   ....[15]....
        /*0068*/ 	.word	0xffffffff


	//   ....[16]....
        /*006c*/ 	.word	0xffffffff


	//   ....[17]....
        /*0070*/ 	.word	0xffffffff


	//----- nvinfo : EIATTR_COOP_GROUP_INSTR_OFFSETS
	.align		4
.L_530:
        /*0074*/ 	.byte	0x04, 0x28
        /*0076*/ 	.short	(.L_532 - .L_531)


	//   ....[0]....
.L_531:
        /*0078*/ 	.word	0x00002950


	//   ....[1]....
        /*007c*/ 	.word	0x00002970


	//   ....[2]....
        /*0080*/ 	.word	0x00002990


	//   ....[3]....
        /*0084*/ 	.word	0x000029b0


	//   ....[4]....
        /*0088*/ 	.word	0x000029d0


	//   ....[5]....
        /*008c*/ 	.word	0x00002d30


	//   ....[6]....
        /*0090*/ 	.word	0x00002d50


	//   ....[7]....
        /*0094*/ 	.word	0x00002d80


	//   ....[8]....
        /*0098*/ 	.word	0x00002da0


	//   ....[9]....
        /*009c*/ 	.word	0x00002de0


	//   ....[10]....
        /*00a0*/ 	.word	0x00002e60


	//   ....[11]....
        /*00a4*/ 	.word	0x00002ec0


	//   ....[12]....
        /*00a8*/ 	.word	0x00002f00


	//   ....[13]....
        /*00ac*/ 	.word	0x00002f20


	//   ....[14]....
        /*00b0*/ 	.word	0x00002fb0


	//   ....[15]....
        /*00b4*/ 	.word	0x00002ff0


	//   ....[16]....
        /*00b8*/ 	.word	0x00003090


	//   ....[17]....
        /*00bc*/ 	.word	0x000030c0


	//----- nvinfo : EIATTR_VRC_CTA_INIT_COUNT
	.align		4
.L_532:
        /*00c0*/ 	.byte	0x02, 0x4a
	.zero		1
	.zero		1


	//----- nvinfo : EIATTR_EXIT_INSTR_OFFSETS
	.align		4
        /*00c4*/ 	.byte	0x04, 0x1c
        /*00c6*/ 	.short	(.L_534 - .L_533)


	//   ....[0]....
.L_533:
        /*00c8*/ 	.word	0x000004a0


	//   ....[1]....
        /*00cc*/ 	.word	0x00003b30


	//----- nvinfo : EIATTR_MAX_THREADS
	.align		4
.L_534:
        /*00d0*/ 	.byte	0x04, 0x05
        /*00d2*/ 	.short	(.L_536 - .L_535)
.L_535:
        /*00d4*/ 	.word	0x00000080
        /*00d8*/ 	.word	0x00000001
        /*00dc*/ 	.word	0x00000001


	//----- nvinfo : EIATTR_CRS_STACK_SIZE
	.align		4
.L_536:
        /*00e0*/ 	.byte	0x04, 0x1e
        /*00e2*/ 	.short	(.L_538 - .L_537)
.L_537:
        /*00e4*/ 	.word	0x00000000


	//----- nvinfo : EIATTR_CBANK_PARAM_SIZE
	.align		4
.L_538:
        /*00e8*/ 	.byte	0x03, 0x19
        /*00ea*/ 	.short	0x00e8


	//----- nvinfo : EIATTR_PARAM_CBANK
	.align		4
        /*00ec*/ 	.byte	0x04, 0x0a
        /*00ee*/ 	.short	(.L_540 - .L_539)
	.align		4
.L_539:
        /*00f0*/ 	.word	index@(.nv.constant0._ZN10layer_norm31ln_parallel_residual_fwd_kernelINS_13Kernel_traitsI13__nv_bfloat16S2_S2_S2_fjLj3072ELj1ELj1ELj4ELj16ENS_18Kernel_traits_baseILj3072ES2_S2_S2_S2_fjLj128EEEEELb0ELb1ELb0EEEvNS_9FwdParamsE)
        /*00f4*/ 	.short	0x0380
        /*00f6*/ 	.short	0x00e8


	//----- nvinfo : EIATTR_SW_WAR
	.align		4
.L_540:
        /*00f8*/ 	.byte	0x04, 0x36
        /*00fa*/ 	.short	(.L_542 - .L_541)
.L_541:
        /*00fc*/ 	.word	0x00000008
.L_542:


//--------------------- .nv.info._ZN10layer_norm31ln_parallel_residual_fwd_kernelINS_13Kernel_traitsI13__nv_bfloat16S2_S2_S2_fjLj3072ELj1ELj1ELj4ELj16ENS_18Kernel_traits_baseILj3072ES2_S2_S2_S2_fjLj128EEEEELb0ELb1ELb1EEEvNS_9FwdParamsE --------------------------
	.section	.nv.info._ZN10layer_norm31ln_parallel_residual_fwd_kernelINS_13Kernel_traitsI13__nv_bfloat16S2_S2_S2_fjLj3072ELj1ELj1ELj4ELj16ENS_18Kernel_traits_baseILj3072ES2_S2_S2_S2_fjLj128EEEEELb0ELb1ELb1EEEvNS_9FwdParamsE,"",@"SHT_CUDA_INFO"
	.sectionflags	@""
	.align	4


	//----- nvinfo : EIATTR_CUDA_API_VERSION
	.align		4
        /*0000*/ 	.byte	0x04, 0x37
        /*0002*/ 	.short	(.L_544 - .L_543)
.L_543:
        /*0004*/ 	.word	0x00000082


	//----- nvinfo : EIATTR_KPARAM_INFO
	.align		4
.L_544:
        /*0008*/ 	.byte	0x04, 0x17
        /*000a*/ 	.short	(.L_546 - .L_545)
.L_545:
        /*000c*/ 	.word	0x00000000
        /*0010*/ 	.short	0x0000
        /*0012*/ 	.short	0x0000
        /*0014*/ 	.byte	0x00, 0xf0, 0xa1, 0x03


	//----- nvinfo : EIATTR_SPARSE_MMA_MASK
	.align		4
.L_546:
        /*0018*/ 	.byte	0x03, 0x50
        /*001a*/ 	.short	0x0000


	//----- nvinfo : EIATTR_MAXREG_COUNT
	.align		4
        /*001c*/ 	.byte	0x03, 0x1b
        /*001e*/ 	.short	0x00ff


	//----- nvinfo : EIATTR_NUM_BARRIERS
	.align		4
        /*0020*/ 	.byte	0x02, 0x4c
        /*0022*/ 	.byte	0x01
	.zero		1


	//----- nvinfo : EIATTR_MERCURY_ISA_VERSION
	.align		4
        /*0024*/ 	.byte	0x03, 0x5f
        /*0026*/ 	.short	0x0101


	//----- nvinfo : EIATTR_COOP_GROUP_MASK_REGIDS
	.align		4
        /*0028*/ 	.byte	0x04, 0x29
        /*002a*/ 	.short	(.L_548 - .L_547)


	//   ....[0]....
.L_547:
        /*002c*/ 	.word	0xffffffff


	//   ....[1]....
        /*0030*/ 	.word	0xffffffff


	//   ....[2]....
        /*0034*/ 	.word	0xffffffff


	//   ....[3]....
        /*0038*/ 	.word	0xffffffff


	//   ....[4]....
        /*003c*/ 	.word	0xffffffff


	//   ....[5]....
        /*0040*/ 	.word	0xffffffff


	//   ....[6]....
        /*0044*/ 	.word	0xffffffff


	//   ....[7]....
        /*0048*/ 	.word	0xffffffff


	//   ....[8]....
        /*004c*/ 	.word	0xffffffff


	//   ....[9]....
        /*0050*/ 	.word	0xffffffff


	//   ....[10]....
        /*0054*/ 	.word	0xffffffff


	//   ....[11]....
        /*0058*/ 	.word	0xffffffff


	//   ....[12]....
        /*005c*/ 	.word	0xffffffff


	//   ....[13]....
        /*0060*/ 	.word	0xffffffff


	//   ....[14]....
        /*0064*/ 	.word	0xffffffff


	//   ....[15]....
        /*0068*/ 	.word	0xffffffff


	//   ....[16]....
        /*006c*/ 	.word	0xffffffff


	//   ....[17]....
        /*0070*/ 	.word	0xffffffff


	//----- nvinfo : EIATTR_COOP_GROUP_INSTR_OFFSETS
	.align		4
.L_548:
        /*0074*/ 	.byte	0x04, 0x28
        /*0076*/ 	.short	(.L_550 - .L_549)


	//   ....[0]....
.L_549:
        /*0078*/ 	.word	0x000027d0


	//   ....[1]....
        /*007c*/ 	.word	0x000027f0


	//   ....[2]....
        /*0080*/ 	.word	0x00002810


	//   ....[3]....
        /*0084*/ 	.word	0x00002830


	//   ....[4]....
        /*0088*/ 	.word	0x00002850


	//   ....[5]....
        /*008c*/ 	.word	0x00002b80


	//   ....[6]....
        /*0090*/ 	.word	0x00002bb0


	//   ....[7]....
        /*0094*/ 	.word	0x00002bd0


	//   ....[8]....
        /*0098*/ 	.word	0x00002bf0


	//   ....[9]....
        /*009c*/ 	.word	0x00002c30


	//   ....[10]....
        /*00a0*/ 	.word	0x00002cd0


	//   ....[11]....
        /*00a4*/ 	.word	0x00002d30


	//   ....[12]....
        /*00a8*/ 	.word	0x00002d60


	//   ....[13]....
        /*00ac*/ 	.word	0x00002d80


	//   ....[14]....
        /*00b0*/ 	.word	0x00002e10


	//   ....[15]....
        /*00b4*/ 	.word	0x00002e50


	//   ....[16]....
        /*00b8*/ 	.word	0x00002f00


	//   ....[17]....
        /*00bc*/ 	.word	0x00002f20


	//----- nvinfo : EIATTR_VRC_CTA_INIT_COUNT
	.align		4
.L_550:
        /*00c0*/ 	.byte	0x02, 0x4a
	.zero		1
	.zero		1


	//----- nvinfo : EIATTR_EXIT_INSTR_OFFSETS
	.align		4
        /*00c4*/ 	.byte	0x04, 0x1c
        /*00c6*/ 	.short	(.L_552 - .L_551)


	//   ....[0]....
.L_551:
        /*00c8*/ 	.word	0x000002d0


	//   ....[1]....
        /*00cc*/ 	.word	0x000035d0


	//----- nvinfo : EIATTR_MAX_THREADS
	.align		4
.L_552:
        /*00d0*/ 	.byte	0x04, 0x05
        /*00d2*/ 	.short	(.L_554 - .L_553)
.L_553:
        /*00d4*/ 	.word	0x00000080
        /*00d8*/ 	.word	0x00000001
        /*00dc*/ 	.word	0x00000001


	//----- nvinfo : EIATTR_CBANK_PARAM_SIZE
	.align		4
.L_554:
        /*00e0*/ 	.byte	0x03, 0x19
        /*00e2*/ 	.short	0x00e8


	//----- nvinfo : EIATTR_PARAM_CBANK
	.align		4
        /*00e4*/ 	.byte	0x04, 0x0a
        /*00e6*/ 	.short	(.L_556 - .L_555)
	.align		4
.L_555:
        /*00e8*/ 	.word	index@(.nv.constant0._ZN10layer_norm31ln_parallel_residual_fwd_kernelINS_13Kernel_traitsI13__nv_bfloat16S2_S2_S2_fjLj3072ELj1ELj1ELj4ELj16ENS_18Kernel_traits_baseILj3072ES2_S2_S2_S2_fjLj128EEEEELb0ELb1ELb1EEEvNS_9FwdParamsE)
        /*00ec*/ 	.short	0x0380
        /*00ee*/ 	.short	0x00e8


	//----- nvinfo : EIATTR_SW_WAR
	.align		4
.L_556:
        /*00f0*/ 	.byte	0x04, 0x36
        /*00f2*/ 	.short	(.L_558 - .L_557)
.L_557:
        /*00f4*/ 	.word	0x00000008
.L_558:


//--------------------- .nv.info._ZN10layer_norm31ln_parallel_residual_fwd_kernelINS_13Kernel_traitsI13__nv_bfloat16S2_S2_S2_fjLj3072ELj1ELj1ELj4ELj16ENS_18Kernel_traits_baseILj3072ES2_S2_S2_S2_fjLj128EEEEELb1ELb0ELb0EEEvNS_9FwdParamsE --------------------------
	.section	.nv.info._ZN10layer_norm31ln_parallel_residual_fwd_kernelINS_13Kernel_traitsI13__nv_bfloat16S2_S2_S2_fjLj3072ELj1ELj1ELj4ELj16ENS_18Kernel_traits_baseILj3072ES2_S2_S2_S2_fjLj128EEEEELb1ELb0ELb0EEEvNS_9FwdParamsE,"",@"SHT_CUDA_INFO"
	.sectionflags	@""
	.align	4


	//----- nvinfo : EIATTR_CUDA_API_VERSION
	.align		4
        /*0000*/ 	.byte	0x04, 0x37
        /*0002*/ 	.short	(.L_560 - .L_559)
.L_559:
        /*0004*/ 	.word	0x00000082


	//----- nvinfo : EIATTR_KPARAM_INFO
	.align		4
.L_560:
        /*0008*/ 	.byte	0x04, 0x17
        /*000a*/ 	.short	(.L_562 - .L_561)
.L_561:
        /*000c*/ 	.word	0x00000000
        /*0010*/ 	.short	0x0000
        /*0012*/ 	.short	0x0000
        /*0014*/ 	.byte	0x00, 0xf0, 0xa1, 0x03


	//----- nvinfo : EIATTR_SPARSE_MMA_MASK
	.align		4
.L_562:
        /*0018*/ 	.byte	0x03, 0x50
        /*001a*/ 	.short	0x0000


	//----- nvinfo : EIATTR_MAXREG_COUNT
	.align		4
        /*001c*/ 	.byte	0x03, 0x1b
        /*001e*/ 	.short	0x00ff


	//----- nvinfo : EIATTR_NUM_BARRIERS
	.align		4
        /*0020*/ 	.byte	0x02, 0x4c
        /*0022*/ 	.byte	0x01
	.zero		1


	//----- nvinfo : EIATTR_MERCURY_ISA_VERSION
	.align		4
        /*0024*/ 	.byte	0x03, 0x5f
        /*0026*/ 	.short	0x0101


	//----- nvinfo : EIATTR_COOP_GROUP_MASK_REGIDS
	.align		4
        /*0028*/ 	.byte	0x04, 0x29
        /*002a*/ 	.short	(.L_564 - .L_563)


	//   ....[0]....
.L_563:
        /*002c*/ 	.word	0xffffffff


	//   ....[1]....
        /*0030*/ 	.word	0xffffffff


	//   ....[2]....
        /*0034*/ 	.word	0xffffffff


	//   ....[3]....
        /*0038*/ 	.word	0xffffffff


	//   ....[4]....
        /*003c*/ 	.word	0xffffffff


	//   ....[5]....
        /*0040*/ 	.word	0xffffffff


	//   ....[6]....
        /*0044*/ 	.word	0xffffffff


	//   ....[7]....
        /*0048*/ 	.word	0xffffffff


	//   ....[8]....
        /*004c*/ 	.word	0xffffffff


	//   ....[9]....
        /*0050*/ 	.word	0xffffffff


	//   ....[10]....
        /*0054*/ 	.word	0xffffffff


	//   ....[11]....
        /*0058*/ 	.word	0xffffffff


	//   ....[12]....
        /*005c*/ 	.word	0xffffffff


	//   ....[13]....
        /*0060*/ 	.word	0xffffffff


	//   ....[14]....
        /*0064*/ 	.word	0xffffffff


	//   ....[15]....
        /*0068*/ 	.word	0xffffffff


	//   ....[16]....
        /*006c*/ 	.word	0xffffffff


	//   ....[17]....
        /*0070*/ 	.word	0xffffffff


	//----- nvinfo : EIATTR_COOP_GROUP_INSTR_OFFSETS
	.align		4
.L_564:
        /*0074*/ 	.byte	0x04, 0x28
        /*0076*/ 	.short	(.L_566 - .L_565)


	//   ....[0]....
.L_565:
        /*0078*/ 	.word	0x0001e490


	//   ....[1]....
        /*007c*/ 	.word	0x0001e4b0


	//   ....[2]....
        /*0080*/ 	.word	0x0001e4d0


	//   ....[3]....
        /*0084*/ 	.word	0x0001e4f0


	//   ....[4]....
        /*0088*/ 	.word	0x0001e510


	//   ....[5]....
        /*008c*/ 	.word	0x0001e8a0


	//   ....[6]....
        /*0090*/ 	.word	0x0001e8c0


	//   ....[7]....
        /*0094*/ 	.word	0x0001e8e0


	//   ....[8]....
        /*0098*/ 	.word	0x0001e900


	//   ....[9]....
        /*009c*/ 	.word	0x0001e920


	//   ....[10]....
        /*00a0*/ 	.word	0x0001eaa0


	//   ....[11]....
        /*00a4*/ 	.word	0x0001eae0


	//   ....[12]....
        /*00a8*/ 	.word	0x0001eaf0


	//   ....[13]....
        /*00ac*/ 	.word	0x0001eb40


	//   ....[14]....
        /*00b0*/ 	.word	0x0001ec10


	//   ....[15]....
        /*00b4*/ 	.word	0x0001ec40


	//   ....[16]....
        /*00b8*/ 	.word	0x0001ecf0


	//   ....[17]....
        /*00bc*/ 	.word	0x0001ed20


	//----- nvinfo : EIATTR_VRC_CTA_INIT_COUNT
	.align		4
.L_566:
        /*00c0*/ 	.byte	0x02, 0x4a
	.zero		1
	.zero		1


	//----- nvinfo : EIATTR_EXIT_INSTR_OFFSETS
	.align		4
        /*00c4*/ 	.byte	0x04, 0x1c
        /*00c6*/ 	.short	(.L_568 - .L_567)


	//   ....[0]....
.L_567:
        /*00c8*/ 	.word	0x00000ee0


	//   ....[1]....
        /*00cc*/ 	.word	0x0001fea0


	//----- nvinfo : EIATTR_MAX_THREADS
	.align		4
.L_568:
        /*00d0*/ 	.byte	0x04, 0x05
        /*00d2*/ 	.short	(.L_570 - .L_569)
.L_569:
        /*00d4*/ 	.word	0x00000080
        /*00d8*/ 	.word	0x00000001
        /*00dc*/ 	.word	0x00000001


	//----- nvinfo : EIATTR_CRS_STACK_SIZE
	.align		4
.L_570:
        /*00e0*/ 	.byte	0x04, 0x1e
        /*00e2*/ 	.short	(.L_572 - .L_571)
.L_571:
        /*00e4*/ 	.word	0x00000000


	//----- nvinfo : EIATTR_CBANK_PARAM_SIZE
	.align		4
.L_572:
        /*00e8*/ 	.byte	0x03, 0x19
        /*00ea*/ 	.short	0x00e8


	//----- nvinfo : EIATTR_PARAM_CBANK
	.align		4
        /*00ec*/ 	.byte	0x04, 0x0a
        /*00ee*/ 	.short	(.L_574 - .L_573)
	.align		4
.L_573:
        /*00f0*/ 	.word	index@(.nv.constant0._ZN10layer_norm31ln_parallel_residual_fwd_kernelINS_13Kernel_traitsI13__nv_bfloat16S2_S2_S2_fjLj3072ELj1ELj1ELj4ELj16ENS_18Kernel_traits_baseILj3072ES2_S2_S2_S2_fjLj128EEEEELb1ELb0ELb0EEEvNS_9FwdParamsE)
        /*00f4*/ 	.short	0x0380
        /*00f6*/ 	.short	0x00e8


	//----- nvinfo : EIATTR_SW_WAR
	.align		4
.L_574:
        /*00f8*/ 	.byte	0x04, 0x36
        /*00fa*/ 	.short	(.L_576 - .L_575)
.L_575:
        /*00fc*/ 	.word	0x00000008
.L_576:


//--------------------- .nv.info._ZN10layer_norm31ln_parallel_residual_fwd_kernelINS_13Kernel_traitsI13__nv_bfloat16S2_S2_S2_fjLj3072ELj1ELj1ELj4ELj16ENS_18Kernel_traits_baseILj3072ES2_S2_S2_S2_fjLj128EEEEELb1ELb0ELb1EEEvNS_9FwdParamsE --------------------------
	.section	.nv.info._ZN10layer_norm31ln_parallel_residual_fwd_kernelINS_13Kernel_traitsI13__nv_bfloat16S2_S2_S2_fjLj3072ELj1ELj1ELj4ELj16ENS_18Kernel_traits_baseILj3072ES2_S2_S2_S2_fjLj128EEEEELb1ELb0ELb1EEEvNS_9FwdParamsE,"",@"SHT_CUDA_INFO"
	.sectionflags	@""
	.align	4


	//----- nvinfo : EIATTR_CUDA_API_VERSION
	.align		4
        /*0000*/ 	.byte	0x04, 0x37
        /*0002*/ 	.short	(.L_578 - .L_577)
.L_577:
        /*0004*/ 	.word	0x00000082


	//----- nvinfo : EIATTR_KPARAM_INFO
	.align		4
.L_578:
        /*0008*/ 	.byte	0x04, 0x17
        /*000a*/ 	.short	(.L_580 - .L_579)
.L_579:
        /*000c*/ 	.word	0x00000000
        /*0010*/ 	.short	0x0000
        /*0012*/ 	.short	0x0000
        /*0014*/ 	.byte	0x00, 0xf0, 0xa1, 0x03


	//----- nvinfo : EIATTR_SPARSE_MMA_MASK
	.align		4
.L_580:
        /*0018*/ 	.byte	0x03, 0x50
        /*001a*/ 	.short	0x0000


	//----- nvinfo : EIATTR_MAXREG_COUNT
	.align		4
        /*001c*/ 	.byte	0x03, 0x1b
        /*001e*/ 	.short	0x00ff


	//----- nvinfo : EIATTR_NUM_BARRIERS
	.align		4
        /*0020*/ 	.byte	0x02, 0x4c
        /*0022*/ 	.byte	0x01
	.zero		1


	//----- nvinfo : EIATTR_MERCURY_ISA_VERSION
	.align		4
        /*0024*/ 	.byte	0x03, 0x5f
        /*0026*/ 	.short	0x0101


	//----- nvinfo : EIATTR_COOP_GROUP_MASK_REGIDS
	.align		4
        /*0028*/ 	.byte	0x04, 0x29
        /*002a*/ 	.short	(.L_582 - .L_581)


	//   ....[0]....
.L_581:
        /*002c*/ 	.word	0xffffffff


	//   ....[1]....
        /*0030*/ 	.word	0xffffffff


	//   ....[2]....
        /*0034*/ 	.word	0xffffffff


	//   ....[3]....
        /*0038*/ 	.word	0xffffffff


	//   ....[4]....
        /*003c*/ 	.word	0xffffffff


	//   ....[5]....
        /*0040*/ 	.word	0xffffffff


	//   ....[6]....
        /*0044*/ 	.word	0xffffffff


	//   ....[7]....
        /*0048*/ 	.word	0xffffffff


	//   ....[8]....
        /*004c*/ 	.word	0xffffffff


	//   ....[9]....
        /*0050*/ 	.word	0xffffffff


	//   ....[10]....
        /*0054*/ 	.word	0xffffffff


	//   ....[11]....
        /*0058*/ 	.word	0xffffffff


	//   ....[12]....
        /*005c*/ 	.word	0xffffffff


	//   ....[13]....
        /*0060*/ 	.word	0xffffffff


	//   ....[14]....
        /*0064*/ 	.word	0xffffffff


	//   ....[15]....
        /*0068*/ 	.word	0xffffffff


	//   ....[16]....
        /*006c*/ 	.word	0xffffffff


	//   ....[17]....
        /*0070*/ 	.word	0xffffffff


	//----- nvinfo : EIATTR_COOP_GROUP_INSTR_OFFSETS
	.align		4
.L_582:
        /*0074*/ 	.byte	0x04, 0x28
        /*0076*/ 	.short	(.L_584 - .L_583)


	//   ....[0]....
.L_583:
        /*0078*/ 	.word	0x00018930


	//   ....[1]....
        /*007c*/ 	.word	0x00018970


	//   ....[2]....
        /*0080*/ 	.word	0x00018990


	//   ....[3]....
        /*0084*/ 	.word	0x000189b0


	//   ....[4]....
        /*0088*/ 	.word	0x000189d0


	//   ....[5]....
        /*008c*/ 	.word	0x00018d00


	//   ....[6]....
        /*0090*/ 	.word	0x00018d20


	//   ....[7]....
        /*0094*/ 	.word	0x00018d40


	//   ....[8]....
        /*0098*/ 	.word	0x00018d60


	//   ....[9]....
        /*009c*/ 	.word	0x00018d90


	//   ....[10]....
        /*00a0*/ 	.word	0x00018f30


	//   ....[11]....
        /*00a4*/ 	.word	0x00018f70


	//   ....[12]....
        /*00a8*/ 	.word	0x00018fb0


	//   ....[13]....
        /*00ac*/ 	.word	0x000190b0


	//   ....[14]....
        /*00b0*/ 	.word	0x00019170


	//   ....[15]....
        /*00b4*/ 	.word	0x000191a0


	//   ....[16]....
        /*00b8*/ 	.word	0x00019270


	//   ....[17]....
        /*00bc*/ 	.word	0x000192a0


	//----- nvinfo : EIATTR_VRC_CTA_INIT_COUNT
	.align		4
.L_584:
        /*00c0*/ 	.byte	0x02, 0x4a
	.zero		1
	.zero		1


	//----- nvinfo : EIATTR_EXIT_INSTR_OFFSETS
	.align		4
        /*00c4*/ 	.byte	0x04, 0x1c
        /*00c6*/ 	.short	(.L_586 - .L_585)


	//   ....[0]....
.L_585:
        /*00c8*/ 	.word	0x00000960


	//   ....[1]....
        /*00cc*/ 	.word	0x0001a210


	//----- nvinfo : EIATTR_MAX_THREADS
	.align		4
.L_586:
        /*00d0*/ 	.byte	0x04, 0x05
        /*00d2*/ 	.short	(.L_588 - .L_587)
.L_587:
        /*00d4*/ 	.word	0x00000080
        /*00d8*/ 	.word	0x00000001
        /*00dc*/ 	.word	0x00000001


	//----- nvinfo : EIATTR_CRS_STACK_SIZE
	.align		4
.L_588:
        /*00e0*/ 	.byte	0x04, 0x1e
        /*00e2*/ 	.short	(.L_590 - .L_589)
.L_589:
        /*00e4*/ 	.word	0x00000000


	//----- nvinfo : EIATTR_CBANK_PARAM_SIZE
	.align		4
.L_590:
        /*00e8*/ 	.byte	0x03, 0x19
        /*00ea*/ 	.short	0x00e8


	//----- nvinfo : EIATTR_PARAM_CBANK
	.align		4
        /*00ec*/ 	.byte	0x04, 0x0a
        /*00ee*/ 	.short	(.L_592 - .L_591)
	.align		4
.L_591:
        /*00f0*/ 	.word	index@(.nv.constant0._ZN10layer_norm31ln_parallel_residual_fwd_kernelINS_13Kernel_traitsI13__nv_bfloat16S2_S2_S2_fjLj3072ELj1ELj1ELj4ELj16ENS_18Kernel_traits_baseILj3072ES2_S2_S2_S2_fjLj128EEEEELb1ELb0ELb1EEEvNS_9FwdParamsE)
        /*00f4*/ 	.short	0x0380
        /*00f6*/ 	.short	0x00e8


	//----- nvinfo : EIATTR_SW_WAR
	.align		4
.L_592:
        /*00f8*/ 	.byte	0x04, 0x36
        /*00fa*/ 	.short	(.L_594 - .L_593)
.L_593:
        /*00fc*/ 	.word	0x00000008
.L_594:


//--------------------- .nv.info._ZN10layer_norm31ln_parallel_residual_fwd_kernelINS_13Kernel_traitsI13__nv_bfloat16S2_S2_S2_fjLj3072ELj1ELj1ELj4ELj16ENS_18Kernel_traits_baseILj3072ES2_S2_S2_S2_fjLj128EEEEELb1ELb1ELb0EEEvNS_9FwdParamsE --------------------------
	.section	.nv.info._ZN10layer_norm31ln_parallel_residual_fwd_kernelINS_13Kernel_traitsI13__nv_bfloat16S2_S2_S2_fjLj3072ELj1ELj1ELj4ELj16ENS_18Kernel_traits_baseILj3072ES2_S2_S2_S2_fjLj128EEEEELb1ELb1ELb0EEEvNS_9FwdParamsE,"",@"SHT_CUDA_INFO"
	.sectionflags	@""
	.align	4


	//----- nvinfo : EIATTR_CUDA_API_VERSION
	.align		4
        /*0000*/ 	.byte	0x04, 0x37
        /*0002*/ 	.short	(.L_596 - .L_595)
.L_595:
        /*0004*/ 	.word	0x00000082


	//----- nvinfo : EIATTR_KPARAM_INFO
	.align		4
.L_596:
        /*0008*/ 	.byte	0x04, 0x17
        /*000a*/ 	.short	(.L_598 - .L_597)
.L_597:
        /*000c*/ 	.word	0x00000000
        /*0010*/ 	.short	0x0000
        /*0012*/ 	.short	0x0000
        /*0014*/ 	.byte	0x00, 0xf0, 0xa1, 0x03


	//----- nvinfo : EIATTR_SPARSE_MMA_MASK
	.align		4
.L_598:
        /*0018*/ 	.byte	0x03, 0x50
        /*001a*/ 	.short	0x0000


	//----- nvinfo : EIATTR_MAXREG_COUNT
	.align		4
        /*001c*/ 	.byte	0x03, 0x1b
        /*001e*/ 	.short	0x00ff


	//----- nvinfo : EIATTR_NUM_BARRIERS
	.align		4
        /*0020*/ 	.byte	0x02, 0x4c
        /*0022*/ 	.byte	0x01
	.zero		1


	//----- nvinfo : EIATTR_MERCURY_ISA_VERSION
	.align		4
        /*0024*/ 	.byte	0x03, 0x5f
        /*0026*/ 	.short	0x0101


	//----- nvinfo : EIATTR_COOP_GROUP_MASK_REGIDS
	.align		4
        /*0028*/ 	.byte	0x04, 0x29
        /*002a*/ 	.short	(.L_600 - .L_599)


	//   ....[0]....
.L_599:
        /*002c*/ 	.word	0xffffffff


	//   ....[1]....
        /*0030*/ 	.word	0xffffffff


	//   ....[2]....
        /*0034*/ 	.word	0xffffffff


	//   ....[3]....
        /*0038*/ 	.word	0xffffffff


	//   ....[4]....
        /*003c*/ 	.word	0xffffffff


	//   ....[5]....
        /*0040*/ 	.word	0xffffffff


	//   ....[6]....
        /*0044*/ 	.word	0xffffffff


	//   ....[7]....
        /*0048*/ 	.word	0xffffffff


	//   ....[8]....
        /*004c*/ 	.word	0xffffffff


	//   ....[9]....
        /*0050*/ 	.word	0xffffffff


	//   ....[10]....
        /*0054*/ 	.word	0xffffffff


	//   ....[11]....
        /*0058*/ 	.word	0xffffffff


	//   ....[12]....
        /*005c*/ 	.word	0xffffffff


	//   ....[13]....
        /*0060*/ 	.word	0xffffffff


	//   ....[14]....
        /*0064*/ 	.word	0xffffffff


	//   ....[15]....
        /*0068*/ 	.word	0xffffffff


	//   ....[16]....
        /*006c*/ 	.word	0xffffffff


	//   ....[17]....
        /*0070*/ 	.word	0xffffffff


	//----- nvinfo : EIATTR_COOP_GROUP_INSTR_OFFSETS
	.align		4
.L_600:
        /*0074*/ 	.byte	0x04, 0x28
        /*0076*/ 	.short	(.L_602 - .L_601)


	//   ....[0]....
.L_601:
        /*0078*/ 	.word	0x00018ee0


	//   ....[1]....
        /*007c*/ 	.word	0x00018f00


	//   ....[2]....
        /*0080*/ 	.word	0x00018f20


	//   ....[3]....
        /*0084*/ 	.word	0x00018f40


	//   ....[4]....
        /*0088*/ 	.word	0x00018f60


	//   ....[5]....
        /*008c*/ 	.word	0x000192a0


	//   ....[6]....
        /*0090*/ 	.word	0x00019300


	//   ....[7]....
        /*0094*/ 	.word	0x00019320


	//   ....[8]....
        /*0098*/ 	.word	0x00019350


	//   ....[9]....
        /*009c*/ 	.word	0x00019370


	//   ....[10]....
        /*00a0*/ 	.word	0x00019390


	//   ....[11]....
        /*00a4*/ 	.word	0x00019440


	//   ....[12]....
        /*00a8*/ 	.word	0x000194a0


	//   ....[13]....
        /*00ac*/ 	.word	0x000194b0


	//   ....[14]....
        /*00b0*/ 	.word	0x00019550


	//   ....[15]....
        /*00b4*/ 	.word	0x00019590


	//   ....[16]....
        /*00b8*/ 	.word	0x00019630


	//   ....[17]....
        /*00bc*/ 	.word	0x00019660


	//----- nvinfo : EIATTR_VRC_CTA_INIT_COUNT
	.align		4
.L_602:
        /*00c0*/ 	.byte	0x02, 0x4a
	.zero		1
	.zero		1


	//----- nvinfo : EIATTR_EXIT_INSTR_OFFSETS
	.align		4
        /*00c4*/ 	.byte	0x04, 0x1c
        /*00c6*/ 	.short	(.L_604 - .L_603)


	//   ....[0]....
.L_603:
        /*00c8*/ 	.word	0x000006b0


	//   ....[1]....
        /*00cc*/ 	.word	0x0001a100


	//----- nvinfo : EIATTR_MAX_THREADS
	.align		4
.L_604:
        /*00d0*/ 	.byte	0x04, 0x05
        /*00d2*/ 	.short	(.L_606 - .L_605)
.L_605:
        /*00d4*/ 	.word	0x00000080
        /*00d8*/ 	.word	0x00000001
        /*00dc*/ 	.word	0x00000001


	//----- nvinfo : EIATTR_CRS_STACK_SIZE
	.align		4
.L_606:
        /*00e0*/ 	.byte	0x04, 0x1e
        /*00e2*/ 	.short	(.L_608 - .L_607)
.L_607:
        /*00e4*/ 	.word	0x00000000


	//----- nvinfo : EIATTR_CBANK_PARAM_SIZE
	.align		4
.L_608:
        /*00e8*/ 	.byte	0x03, 0x19
        /*00ea*/ 	.short	0x00e8


	//----- nvinfo : EIATTR_PARAM_CBANK
	.align		4
        /*00ec*/ 	.byte	0x04, 0x0a
        /*00ee*/ 	.short	(.L_610 - .L_609)
	.align		4
.L_609:
        /*00f0*/ 	.word	index@(.nv.constant0._ZN10layer_norm31ln_parallel_residual_fwd_kernelINS_13Kernel_traitsI13__nv_bfloat16S2_S2_S2_fjLj3072ELj1ELj1ELj4ELj16ENS_18Kernel_traits_baseILj3072ES2_S2_S2_S2_fjLj128EEEEELb1ELb1ELb0EEEvNS_9FwdParamsE)
        /*00f4*/ 	.short	0x0380
        /*00f6*/ 	.short	0x00e8


	//----- nvinfo : EIATTR_SW_WAR
	.align		4
.L_610:
        /*00f8*/ 	.byte	0x04, 0x36
        /*00fa*/ 	.short	(.L_612 - .L_611)
.L_611:
        /*00fc*/ 	.word	0x00000008
.L_612:


//--------------------- .nv.info._ZN10layer_norm31ln_parallel_residual_fwd_kernelINS_13Kernel_traitsI13__nv_bfloat16S2_S2_S2_fjLj3072ELj1ELj1ELj4ELj16ENS_18Kernel_traits_baseILj3072ES2_S2_S2_S2_fjLj128EEEEELb1ELb1ELb1EEEvNS_9FwdParamsE --------------------------
	.section	.nv.info._ZN10layer_norm31ln_parallel_residual_fwd_kernelINS_13Kernel_traitsI13__nv_bfloat16S2_S2_S2_fjLj3072ELj1ELj1ELj4ELj16ENS_18Kernel_traits_baseILj3072ES2_S2_S2_S2_fjLj128EEEEELb1ELb1ELb1EEEvNS_9FwdParamsE,"",@"SHT_CUDA_INFO"
	.sectionflags	@""
	.align	4


	//----- nvinfo : EIATTR_CUDA_API_VERSION
	.align		4
        /*0000*/ 	.byte	0x04, 0x37
        /*0002*/ 	.short	(.L_614 - .L_613)
.L_613:
        /*0004*/ 	.word	0x00000082


	//----- nvinfo : EIATTR_KPARAM_INFO
	.align		4
.L_614:
        /*0008*/ 	.byte	0x04, 0x17
        /*000a*/ 	.short	(.L_616 - .L_615)
.L_615:
        /*000c*/ 	.word	0x00000000
        /*0010*/ 	.short	0x0000
        /*0012*/ 	.short	0x0000
        /*0014*/ 	.byte	0x00, 0xf0, 0xa1, 0x03


	//----- nvinfo : EIATTR_SPARSE_MMA_MASK
	.align		4
.L_616:
        /*0018*/ 	.byte	0x03, 0x50
        /*001a*/ 	.short	0x0000


	//----- nvinfo : EIATTR_MAXREG_COUNT
	.align		4
        /*001c*/ 	.byte	0x03, 0x1b
        /*001e*/ 	.short	0x00ff


	//----- nvinfo : EIATTR_NUM_BARRIERS
	.align		4
        /*0020*/ 	.byte	0x02, 0x4c
        /*0022*/ 	.byte	0x01
	.zero		1


	//----- nvinfo : EIATTR_MERCURY_ISA_VERSION
	.align		4
        /*0024*/ 	.byte	0x03, 0x5f
        /*0026*/ 	.short	0x0101


	//----- nvinfo : EIATTR_COOP_GROUP_MASK_REGIDS
	.align		4
        /*0028*/ 	.byte	0x04, 0x29
        /*002a*/ 	.short	(.L_618 - .L_617)


	//   ....[0]....
.L_617:
        /*002c*/ 	.word	0xffffffff


	//   ....[1]....
        /*0030*/ 	.word	0xffffffff


	//   ....[2]....
        /*0034*/ 	.word	0xffffffff


	//   ....[3]....
        /*0038*/ 	.word	0xffffffff


	//   ....[4]....
        /*003c*/ 	.word	0xffffffff


	//   ....[5]....
        /*0040*/ 	.word	0xffffffff


	//   ....[6]....
        /*0044*/ 	.word	0xffffffff


	//   ....[7]....
        /*0048*/ 	.word	0xffffffff


	//   ....[8]....
        /*004c*/ 	.word	0xffffffff


	//   ....[9]....
        /*0050*/ 	.word	0xffffffff


	//   ....[10]....
        /*0054*/ 	.word	0xffffffff


	//   ....[11]....
        /*0058*/ 	.word	0xffffffff


	//   ....[12]....
        /*005c*/ 	.word	0xffffffff


	//   ....[13]....
        /*0060*/ 	.word	0xffffffff


	//   ....[14]....
        /*0064*/ 	.word	0xffffffff


	//   ....[15]....
        /*0068*/ 	.word	0xffffffff


	//   ....[16]....
        /*006c*/ 	.word	0xffffffff


	//   ....[17]....
        /*0070*/ 	.word	0xffffffff


	//----- nvinfo : EIATTR_COOP_GROUP_INSTR_OFFSETS
	.align		4
.L_618:
        /*0074*/ 	.byte	0x04, 0x28
        /*0076*/ 	.short	(.L_620 - .L_619)


	//   ....[0]....
.L_619:
        /*0078*/ 	.word	0x000176c0


	//   ....[1]....
        /*007c*/ 	.word	0x000176e0


	//   ....[2]....
        /*0080*/ 	.word	0x00017700


	//   ....[3]....
        /*0084*/ 	.word	0x00017720


	//   ....[4]....
        /*0088*/ 	.word	0x00017740


	//   ....[5]....
        /*008c*/ 	.word	0x00017790


	//   ....[6]....
        /*0090*/ 	.word	0x00017ac0


	//   ....[7]....
        /*0094*/ 	.word	0x00017ae0


	//   ....[8]....
        /*0098*/ 	.word	0x00017b00


	//   ....[9]....
        /*009c*/ 	.word	0x00017b30


	//   ....[10]....
        /*00a0*/ 	.word	0x00017b60


	//   ....[11]....
        /*00a4*/ 	.word	0x00017be0


	//   ....[12]....
        /*00a8*/ 	.word	0x00017c50


	//   ....[13]....
        /*00ac*/ 	.word	0x00017c60


	//   ....[14]....
        /*00b0*/ 	.word	0x00017cf0


	//   ....[15]....
        /*00b4*/ 	.word	0x00017d20


	//   ....[16]....
        /*00b8*/ 	.word	0x00017dc0


	//   ....[17]....
        /*00bc*/ 	.word	0x00017de0


	//----- nvinfo : EIATTR_VRC_CTA_INIT_COUNT
	.align		4
.L_620:
        /*00c0*/ 	.byte	0x02, 0x4a
	.zero		1
	.zero		1


	//----- nvinfo : EIATTR_EXIT_INSTR_OFFSETS
	.align		4
        /*00c4*/ 	.byte	0x04, 0x1c
        /*00c6*/ 	.short	(.L_622 - .L_621)


	//   ....[0]....
.L_621:
        /*00c8*/ 	.word	0x000001e0


	//   ....[1]....
        /*00cc*/ 	.word	0x000184a0


	//----- nvinfo : EIATTR_MAX_THREADS
	.align		4
.L_622:
        /*00d0*/ 	.byte	0x04, 0x05
        /*00d2*/ 	.short	(.L_624 - .L_623)
.L_623:
        /*00d4*/ 	.word	0x00000080
        /*00d8*/ 	.word	0x00000001
        /*00dc*/ 	.word	0x00000001


	//----- nvinfo : EIATTR_CBANK_PARAM_SIZE
	.align		4
.L_624:
        /*00e0*/ 	.byte	0x03, 0x19
        /*00e2*/ 	.short	0x00e8


	//----- nvinfo : EIATTR_PARAM_CBANK
	.align		4
        /*00e4*/ 	.byte	0x04, 0x0a
        /*00e6*/ 	.short	(.L_626 - .L_625)
	.align		4
.L_625:
        /*00e8*/ 	.word	index@(.nv.constant0._ZN10layer_norm31ln_parallel_residual_fwd_kernelINS_13Kernel_traitsI13__nv_bfloat16S2_S2_S2_fjLj3072ELj1ELj1ELj4ELj16ENS_18Kernel_traits_baseILj3072ES2_S2_S2_S2_fjLj128EEEEELb1ELb1ELb1EEEvNS_9FwdParamsE)
        /*00ec*/ 	.short	0x0380
        /*00ee*/ 	.short	0x00e8


	//----- nvinfo : EIATTR_SW_WAR
	.align		4
.L_626:
        /*00f0*/ 	.byte	0x04, 0x36
        /*00f2*/ 	.short	(.L_628 - .L_627)
.L_627:
        /*00f4*/ 	.word	0x00000008
.L_628:


//--------------------- .nv.info._ZN10layer_norm31ln_parallel_residual_fwd_kernelINS_13Kernel_traitsI6__halfS2_S2_S2_fjLj3072ELj1ELj1ELj4ELj16ENS_18Kernel_traits_baseILj3072ES2_S2_S2_S2_fjLj128EEEEELb0ELb0ELb0EEEvNS_9FwdParamsE --------------------------
	.section	.nv.info._ZN10layer_norm31ln_parallel_residual_fwd_kernelINS_13Kernel_traitsI6__halfS2_S2_S2_fjLj3072ELj1ELj1ELj4ELj16ENS_18Kernel_traits_baseILj3072ES2_S2_S2_S2_fjLj128EEEEELb0ELb0ELb0EEEvNS_9FwdParamsE,"",@"SHT_CUDA_INFO"
	.sectionflags	@""
	.align	4


	//----- nvinfo : EIATTR_CUDA_API_VERSION
	.align		4
        /*0000*/ 	.byte	0x04, 0x37
        /*0002*/ 	.short	(.L_630 - .L_629)
.L_629:
        /*0004*/ 	.word	0x00000082


	//----- nvinfo : EIATTR_KPARAM_INFO
	.align		4
.L_630:
        /*0008*/ 	.byte	0x04, 0x17
        /*000a*/ 	.short	(.L_632 - .L_631)
.L_631:
        /*000c*/ 	.word	0x00000000
        /*0010*/ 	.short	0x0000
        /*0012*/ 	.short	0x0000
        /*0014*/ 	.byte	0x00, 0xf0, 0xa1, 0x03


	//----- nvinfo : EIATTR_SPARSE_MMA_MASK
	.align		4
.L_632:
        /*0018*/ 	.byte	0x03, 0x50
        /*001a*/ 	.short	0x0000


	//----- nvinfo : EIATTR_MAXREG_COUNT
	.align		4
        /*001c*/ 	.byte	0x03, 0x1b
        /*001e*/ 	.short	0x00ff


	//----- nvinfo : EIATTR_NUM_BARRIERS
	.align		4
        /*0020*/ 	.byte	0x02, 0x4c
        /*0022*/ 	.byte	0x01
	.zero		1


	//----- nvinfo : EIATTR_MERCURY_ISA_VERSION
	.align		4
        /*0024*/ 	.byte	0x03, 0x5f
        /*0026*/ 	.short	0x0101


	//----- nvinfo : EIATTR_COOP_GROUP_MASK_REGIDS
	.align		4
        /*0028*/ 	.byte	0x04, 0x29
        /*002a*/ 	.short	(.L_634 - .L_633)


	//   ....[0]....
.L_633:
        /*002c*/ 	.word	0xffffffff


	//   ....[1]....
        /*0030*/ 	.word	0xffffffff


	//   ....[2]....
        /*0034*/ 	.word	0xffffffff


	//   ....[3]....
        /*0038*/ 	.word	0xffffffff


	//   ....[4]....
        /*003c*/ 	.word	0xffffffff


	//   ....[5]....
        /*0040*/ 	.word	0xffffffff


	//   ....[6]....
        /*0044*/ 	.word	0xffffffff


	//   ....[7]....
        /*0048*/ 	.word	0xffffffff


	//   ....[8]....
        /*004c*/ 	.word	0xffffffff


	//   ....[9]....
        /*0050*/ 	.word	0xffffffff


	//   ....[10]....
        /*0054*/ 	.word	0xffffffff


	//   ....[11]....
        /*0058*/ 	.word	0xffffffff


	//   ....[12]....
        /*005c*/ 	.word	0xffffffff


	//   ....[13]....
        /*0060*/ 	.word	0xffffffff


	//   ....[14]....
        /*0064*/ 	.word	0xffffffff


	//   ....[15]....
        /*0068*/ 	.word	0xffffffff


	//   ....[16]....
        /*006c*/ 	.word	0xffffffff


	//   ....[17]....
        /*0070*/ 	.word	0xffffffff


	//----- nvinfo : EIATTR_COOP_GROUP_INSTR_OFFSETS
	.align		4
.L_634:
        /*0074*/ 	.byte	0x04, 0x28
        /*0076*/ 	.short	(.L_636 - .L_635)


	//   ....[0]....
.L_635:
        /*0078*/ 	.word	0x00002ab0


	//   ....[1]....
        /*007c*/ 	.word	0x00002ad0


	//   ....[2]....
        /*0080*/ 	.word	0x00002af0


	//   ....[3]....
        /*0084*/ 	.word	0x00002b10


	//   ....[4]....
        /*0088*/ 	.word	0x00002b30


	//   ....[5]....
        /*008c*/ 	.word	0x00002e90


	//   ....[6]....
        /*0090*/ 	.word	0x00002ef0


	//   ....[7]....
        /*0094*/ 	.word	0x00002f50


	//   ....[8]....
        /*0098*/ 	.word	0x00002f70


	//   ....[9]....
        /*009c*/ 	.word	0x00002f90


	//   ....[10]....
        /*00a0*/ 	.word	0x00003090


	//   ....[11]....
        /*00a4*/ 	.word	0x000030f0


	//   ....[12]....
        /*00a8*/ 	.word	0x00003120


	//   ....[13]....
        /*00ac*/ 	.word	0x00003150


	//   ....[14]....
        /*00b0*/ 	.word	0x000031f0


	//   ....[15]....
        /*00b4*/ 	.word	0x00003220


	//   ....[16]....
        /*00b8*/ 	.word	0x000032c0


	//   ....[17]....
        /*00bc*/ 	.word	0x000032f0


	//----- nvinfo : EIATTR_VRC_CTA_INIT_COUNT
	.align		4
.L_636:
        /*00c0*/ 	.byte	0x02, 0x4a
	.zero		1
	.zero		1


	//----- nvinfo : EIATTR_EXIT_INSTR_OFFSETS
	.align		4
        /*00c4*/ 	.byte	0x04, 0x1c
        /*00c6*/ 	.short	(.L_638 - .L_637)


	//   ....[0]....
.L_637:
        /*00c8*/ 	.word	0x00000d50


	//   ....[1]....
        /*00cc*/ 	.word	0x00004340


	//----- nvinfo : EIATTR_MAX_THREADS
	.align		4
.L_638:
        /*00d0*/ 	.byte	0x04, 0x05
        /*00d2*/ 	.short	(.L_640 - .L_639)
.L_639:
        /*00d4*/ 	.word	0x00000080
        /*00d8*/ 	.word	0x00000001
        /*00dc*/ 	.word	0x00000001


	//----- nvinfo : EIATTR_CRS_STACK_SIZE
	.align		4
.L_640:
        /*00e0*/ 	.byte	0x04, 0x1e
        /*00e2*/ 	.short	(.L_642 - .L_641)
.L_641:
        /*00e4*/ 	.word	0x00000000


	//----- nvinfo : EIATTR_CBANK_PARAM_SIZE
	.align		4
.L_642:
        /*00e8*/ 	.byte	0x03, 0x19
        /*00ea*/ 	.short	0x00e8


	//----- nvinfo : EIATTR_PARAM_CBANK
	.align		4
        /*00ec*/ 	.byte	0x04, 0x0a
        /*00ee*/ 	.short	(.L_644 - .L_643)
	.align		4
.L_643:
        /*00f0*/ 	.word	index@(.nv.constant0._ZN10layer_norm31ln_parallel_residual_fwd_kernelINS_13Kernel_traitsI6__halfS2_S2_S2_fjLj3072ELj1ELj1ELj4ELj16ENS_18Kernel_traits_baseILj3072ES2_S2_S2_S2_fjLj128EEEEELb0ELb0ELb0EEEvNS_9FwdParamsE)
        /*00f4*/ 	.short	0x0380
        /*00f6*/ 	.short	0x00e8


	//----- nvinfo : EIATTR_SW_WAR
	.align		4
.L_644:
        /*00f8*/ 	.byte	0x04, 0x36
        /*00fa*/ 	.short	(.L_646 - .L_645)
.L_645:
        /*00fc*/ 	.word	0x00000008
.L_646:


//--------------------- .nv.info._ZN10layer_norm31ln_parallel_residual_fwd_kernelINS_13Kernel_traitsI6__halfS2_S2_S2_fjLj3072ELj1ELj1ELj4ELj16ENS_18Kernel_traits_baseILj3072ES2_S2_S2_S2_fjLj128EEEEELb0ELb0ELb1EEEvNS_9FwdParamsE --------------------------
	.section	.nv.info._ZN10layer_norm31ln_parallel_residual_fwd_kernelINS_13Kernel_traitsI6__halfS2_S2_S2_fjLj3072ELj1ELj1ELj4ELj16ENS_18Kernel_traits_baseILj3072ES2_S2_S2_S2_fjLj128EEEEELb0ELb0ELb1EEEvNS_9FwdParamsE,"",@"SHT_CUDA_INFO"
	.sectionflags	@""
	.align	4


	//----- nvinfo : EIATTR_CUDA_API_VERSION
	.align		4
        /*0000*/ 	.byte	0x04, 0x37
        /*0002*/ 	.short	(.L_648 - .L_647)
.L_647:
        /*0004*/ 	.word	0x00000082


	//----- nvinfo : EIATTR_KPARAM_INFO
	.align		4
.L_648:
        /*0008*/ 	.byte	0x04, 0x17
        /*000a*/ 	.short	(.L_650 - .L_649)
.L_649:
        /*000c*/ 	.word	0x00000000
        /*0010*/ 	.short	0x0000
        /*0012*/ 	.short	0x0000
        /*0014*/ 	.byte	0x00, 0xf0, 0xa1, 0x03


	//----- nvinfo : EIATTR_SPARSE_MMA_MASK
	.align		4
.L_650:
        /*0018*/ 	.byte	0x03, 0x50
        /*001a*/ 	.short	0x0000


	//----- nvinfo : EIATTR_MAXREG_COUNT
	.align		4
        /*001c*/ 	.byte	0x03, 0x1b
        /*001e*/ 	.short	0x00ff


	//----- nvinfo : EIATTR_NUM_BARRIERS
	.align		4
        /*0020*/ 	.byte	0x02, 0x4c
        /*0022*/ 	.byte	0x01
	.zero		1


	//----- nvinfo : EIATTR_MERCURY_ISA_VERSION
	.align		4
        /*0024*/ 	.byte	0x03, 0x5f
        /*0026*/ 	.short	0x0101


	//----- nvinfo : EIATTR_COOP_GROUP_MASK_REGIDS
	.align		4
        /*0028*/ 	.byte	0x04, 0x29
        /*002a*/ 	.short	(.L_652 - .L_651)


	//   ....[0]....
.L_651:
        /*002c*/ 	.word	0xffffffff


	//   ....[1]....
        /*0030*/ 	.word	0xffffffff


	//   ....[2]....
        /*0034*/ 	.word	0xffffffff


	//   ....[3]....
        /*0038*/ 	.word	0xffffffff


	//   ....[4]....
        /*003c*/ 	.word	0xffffffff


	//   ....[5]....
        /*0040*/ 	.word	0xffffffff


	//   ....[6]....
        /*0044*/ 	.word	0xffffffff


	//   ....[7]....
        /*0048*/ 	.word	0xffffffff


	//   ....[8]....
        /*004c*/ 	.word	0xffffffff


	//   ....[9]....
        /*0050*/ 	.word	0xffffffff


	//   ....[10]....
        /*0054*/ 	.word	0xffffffff


	//   ....[11]....
        /*0058*/ 	.word	0xffffffff


	//   ....[12]....
        /*005c*/ 	.word	0xffffffff


	//   ....[13]....
        /*0060*/ 	.word	0xffffffff


	//   ....[14]....
        /*0064*/ 	.word	0xffffffff


	//   ....[15]....
        /*0068*/ 	.word	0xffffffff


	//   ....[16]....
        /*006c*/ 	.word	0xffffffff


	//   ....[17]....
        /*0070*/ 	.word	0xffffffff


	//----- nvinfo : EIATTR_COOP_GROUP_INSTR_OFFSETS
	.align		4
.L_652:
        /*0074*/ 	.byte	0x04, 0x28
        /*0076*/ 	.short	(.L_654 - .L_653)


	//   ....[0]....
.L_653:
        /*0078*/ 	.word	0x00002350


	//   ....[1]....
        /*007c*/ 	.word	0x00002370


	//   ....[2]....
        /*0080*/ 	.word	0x00002390


	//   ....[3]....
        /*0084*/ 	.word	0x000023b0


	//   ....[4]....
        /*0088*/ 	.word	0x000023d0


	//   ....[5]....
        /*008c*/ 	.word	0x00002700


	//   ....[6]....
        /*0090*/ 	.word	0x00002720


	//   ....[7]....
        /*0094*/ 	.word	0x00002740


	//   ....[8]....
        /*0098*/ 	.word	0x00002770


	//   ....[9]....
        /*009c*/ 	.word	0x000027b0


	//   ....[10]....
        /*00a0*/ 	.word	0x00002980


	//   ....[11]....
        /*00a4*/ 	.word	0x00002a20


	//   ....[12]....
        /*00a8*/ 	.word	0x00002ad0


	//   ....[13]....
        /*00ac*/ 	.word	0x00002ae0


	//   ....[14]....
        /*00b0*/ 	.word	0x00002b60


	//   ....[15]....
        /*00b4*/ 	.word	0x00002ba0


	//   ....[16]....
        /*00b8*/ 	.word	0x00002c40


	//   ....[17]....
        /*00bc*/ 	.word	0x00002c90


	//----- nvinfo : EIATTR_VRC_CTA_INIT_COUNT
	.align		4
.L_654:
        /*00c0*/ 	.byte	0x02, 0x4a
	.zero		1
	.zero		1


	//----- nvinfo : EIATTR_EXIT_INSTR_OFFSETS
	.align		4
        /*00c4*/ 	.byte	0x04, 0x1c
        /*00c6*/ 	.short	(.L_656 - .L_655)


	//   ....[0]....
.L_655:
        /*00c8*/ 	.word	0x000008e0


	//   ....[1]....
        /*00cc*/ 	.word	0x00003b00


	//----- nvinfo : EIATTR_MAX_THREADS
	.align		4
.L_656:
        /*00d0*/ 	.byte	0x04, 0x05
        /*00d2*/ 	.short	(.L_658 - .L_657)
.L_657:
        /*00d4*/ 	.word	0x00000080
        /*00d8*/ 	.word	0x00000001
        /*00dc*/ 	.word	0x00000001


	//----- nvinfo : EIATTR_CRS_STACK_SIZE
	.align		4
.L_658:
        /*00e0*/ 	.byte	0x04, 0x1e
        /*00e2*/ 	.short	(.L_660 - .L_659)
.L_659:
        /*00e4*/ 	.word	0x00000000


	//----- nvinfo : EIATTR_CBANK_PARAM_SIZE
	.align		4
.L_660:
        /*00e8*/ 	.byte	0x03, 0x19
        /*00ea*/ 	.short	0x00e8


	//----- nvinfo : EIATTR_PARAM_CBANK
	.align		4
        /*00ec*/ 	.byte	0x04, 0x0a
        /*00ee*/ 	.short	(.L_662 - .L_661)
	.align		4
.L_661:
        /*00f0*/ 	.word	index@(.nv.constant0._ZN10layer_norm31ln_parallel_residual_fwd_kernelINS_13Kernel_traitsI6__halfS2_S2_S2_fjLj3072ELj1ELj1ELj4ELj16ENS_18Kernel_traits_baseILj3072ES2_S2_S2_S2_fjLj128EEEEELb0ELb0ELb1EEEvNS_9FwdParamsE)
        /*00f4*/ 	.short	0x0380
        /*00f6*/ 	.short	0x00e8


	//----- nvinfo : EIATTR_SW_WAR
	.align		4
.L_662:
        /*00f8*/ 	.byte	0x04, 0x36
        /*00fa*/ 	.short	(.L_664 - .L_663)
.L_663:
        /*00fc*/ 	.word	0x00000008
.L_664:


//--------------------- .nv.info._ZN10layer_norm31ln_parallel_residual_fwd_kernelINS_13Kernel_traitsI6__halfS2_S2_S2_fjLj3072ELj1ELj1ELj4ELj16ENS_18Kernel_traits_baseILj3072ES2_S2_S2_S2_fjLj128EEEEELb0ELb1ELb0EEEvNS_9FwdParamsE --------------------------
	.section	.nv.info._ZN10layer_norm31ln_parallel_residual_fwd_kernelINS_13Kernel_traitsI6__halfS2_S2_S2_fjLj3072ELj1ELj1ELj4ELj16ENS_18Kernel_traits_baseILj3072ES2_S2_S2_S2_fjLj128EEEEELb0ELb1ELb0EEEvNS_9FwdParamsE,"",@"SHT_CUDA_INFO"
	.sectionflags	@""
	.align	4


	//----- nvinfo : EIATTR_CUDA_API_VERSION
	.align		4
        /*0000*/ 	.byte	0x04, 0x37
        /*0002*/ 	.short	(.L_666 - .L_665)
.L_665:
        /*0004*/ 	.word	0x00000082


	//----- nvinfo : EIATTR_KPARAM_INFO
	.align		4
.L_666:
        /*0008*/ 	.byte	0x04, 0x17
        /*000a*/ 	.short	(.L_668 - .L_667)
.L_667:
        /*000c*/ 	.word	0x00000000
        /*0010*/ 	.short	0x0000
        /*0012*/ 	.short	0x0000
        /*0014*/ 	.byte	0x00, 0xf0, 0xa1, 0x03


	//----- nvinfo : EIATTR_SPARSE_MMA_MASK
	.align		4
.L_668:
        /*0018*/ 	.byte	0x03, 0x50
        /*001a*/ 	.short	0x0000


	//----- nvinfo : EIATTR_MAXREG_COUNT
	.align		4
        /*001c*/ 	.byte	0x03, 0x1b
        /*001e*/ 	.short	0x00ff


	//----- nvinfo : EIATTR_NUM_BARRIERS
	.align		4
        /*0020*/ 	.byte	0x02, 0x4c
        /*0022*/ 	.byte	0x01
	.zero		1


	//----- nvinfo : EIATTR_MERCURY_ISA_VERSION
	.align		4
        /*0024*/ 	.byte	0x03, 0x5f
        /*0026*/ 	.short	0x0101


	//----- nvinfo : EIATTR_COOP_GROUP_MASK_REGIDS
	.align		4
        /*0028*/ 	.byte	0x04, 0x29
        /*002a*/ 	.short	(.L_670 - .L_669)


	//   ....[0]....
.L_669:
        /*002c*/ 	.word	0xffffffff


	//   ....[1]....
        /*0030*/ 	.word	0xffffffff


	//   ....[2]....
        /*0034*/ 	.word	0xffffffff


	//   ....[3]....
        /*0038*/ 	.word	0xffffffff


	//   ....[4]....
        /*003c*/ 	.word	0xffffffff


	//   ....[5]....
        /*0040*/ 	.word	0xffffffff


	//   ....[6]....
        /*0044*/ 	.word	0xffffffff


	//   ....[7]....
        /*0048*/ 	.word	0xffffffff


	//   ....[8]....
        /*004c*/ 	.word	0xffffffff


	//   ....[9]....
        /*0050*/ 	.word	0xffffffff


	//   ....[10]....
        /*0054*/ 	.word	0xffffffff


	//   ....[11]....
        /*0058*/ 	.word	0xffffffff


	//   ....[12]....
        /*005c*/ 	.word	0xffffffff


	//   ....[13]....
        /*0060*/ 	.word	0xffffffff


	//   ....[14]....
        /*0064*/ 	.word	0xffffffff


	//   ....[15]....
        /*0068*/ 	.word	0xffffffff


	//   ....[16]....
        /*006c*/ 	.word	0xffffffff


	//   ....[17]....
        /*0070*/ 	.word	0xffffffff


	//----- nvinfo : EIATTR_COOP_GROUP_INSTR_OFFSETS
	.align		4
.L_670:
        /*0074*/ 	.byte	0x04, 0x28
        /*0076*/ 	.short	(.L_672 - .L_671)


	//   ....[0]....
.L_671:
        /*0078*/ 	.word	0x000022f0


	//   ....[1]....
        /*007c*/ 	.word	0x00002310


	//   ....[2]....
        /*0080*/ 	.word	0x00002330


	//   ....[3]....
        /*0084*/ 	.word	0x00002350


	//   ....[4]....
        /*0088*/ 	.word	0x00002370


	//   ....[5]....
        /*008c*/ 	.word	0x000026e0


	//   ....[6]....
        /*0090*/ 	.word	0x00002700


	//   ....[7]....
        /*0094*/ 	.word	0x00002730


	//   ....[8]....
        /*0098*/ 	.word	0x00002750


	//   ....[9]....
        /*009c*/ 	.word	0x00002770


	//   ....[10]....
        /*00a0*/ 	.word	0x00002800


	//   ....[11]....
        /*00a4*/ 	.word	0x00002870


	//   ....[12]....
        /*00a8*/ 	.word	0x000028b0


	//   ....[13]....
        /*00ac*/ 	.word	0x000028d0


	//   ....[14]....
        /*00b0*/ 	.word	0x00002960


	//   ....[15]....
        /*00b4*/ 	.word	0x000029a0


	//   ....[16]....
        /*00b8*/ 	.word	0x00002a40


	//   ....[17]....
        /*00bc*/ 	.word	0x00002a80


	//----- nvinfo : EIATTR_VRC_CTA_INIT_COUNT
	.align		4
.L_672:
        /*00c0*/ 	.byte	0x02, 0x4a
	.zero		1
	.zero		1


	//----- nvinfo : EIATTR_EXIT_INSTR_OFFSETS
	.align		4
        /*00c4*/ 	.byte	0x04, 0x1c
        /*00c6*/ 	.short	(.L_674 - .L_673)


	//   ....[0]....
.L_673:
        /*00c8*/ 	.word	0x000004a0


	//   ....[1]....
        /*00cc*/ 	.word	0x00003500


	//----- nvinfo : EIATTR_MAX_THREADS
	.align		4
.L_674:
        /*00d0*/ 	.byte	0x04, 0x05
        /*00d2*/ 	.short	(.L_676 - .L_675)
.L_675:
        /*00d4*/ 	.word	0x00000080
        /*00d8*/ 	.word	0x00000001
        /*00dc*/ 	.word	0x00000001


	//----- nvinfo : EIATTR_CRS_STACK_SIZE
	.align		4
.L_676:
        /*00e0*/ 	.byte	0x04, 0x1e
        /*00e2*/ 	.short	(.L_678 - .L_677)
.L_677:
        /*00e4*/ 	.word	0x00000000


	//----- nvinfo : EIATTR_CBANK_PARAM_SIZE
	.align		4
.L_678:
        /*00e8*/ 	.byte	0x03, 0x19
        /*00ea*/ 	.short	0x00e8


	//----- nvinfo : EIATTR_PARAM_CBANK
	.align		4
        /*00ec*/ 	.byte	0x04, 0x0a
        /*00ee*/ 	.short	(.L_680 - .L_679)
	.align		4
.L_679:
        /*00f0*/ 	.word	index@(.nv.constant0._ZN10layer_norm31ln_parallel_residual_fwd_kernelINS_13Kernel_traitsI6__halfS2_S2_S2_fjLj3072ELj1ELj1ELj4ELj16ENS_18Kernel_traits_baseILj3072ES2_S2_S2_S2_fjLj128EEEEELb0ELb1ELb0EEEvNS_9FwdParamsE)
        /*00f4*/ 	.short	0x0380
        /*00f6*/ 	.short	0x00e8


	//----- nvinfo : EIATTR_SW_WAR
	.align		4
.L_680:
        /*00f8*/ 	.byte	0x04, 0x36
        /*00fa*/ 	.short	(.L_682 - .L_681)
.L_681:
        /*00fc*/ 	.word	0x00000008
.L_682:


//--------------------- .nv.info._ZN10layer_norm31ln_parallel_residual_fwd_kernelINS_13Kernel_traitsI6__halfS2_S2_S2_fjLj3072ELj1ELj1ELj4ELj16ENS_18Kernel_traits_baseILj3072ES2_S2_S2_S2_fjLj128EEEEELb0ELb1ELb1EEEvNS_9FwdParamsE --------------------------
	.section	.nv.info._ZN10layer_norm31ln_parallel_residual_fwd_kernelINS_13Kernel_traitsI6__halfS2_S2_S2_fjLj3072ELj1ELj1ELj4ELj16ENS_18Kernel_traits_baseILj3072ES2_S2_S2_S2_fjLj128EEEEELb0ELb1ELb1EEEvNS_9FwdParamsE,"",@"SHT_CUDA_INFO"
	.sectionflags	@""
	.align	4


	//----- nvinfo : EIATTR_CUDA_API_VERSION
	.align		4
        /*0000*/ 	.byte	0x04, 0x37
        /*0002*/ 	.short	(.L_684 - .L_683)
.L_683:
        /*0004*/ 	.word	0x00000082


	//----- nvinfo : EIATTR_KPARAM_INFO
	.align		4
.L_684:
        /*0008*/ 	.byte	0x04, 0x17
        /*000a*/ 	.short	(.L_686 - .L_685)
.L_685:
        /*000c*/ 	.word	0x00000000
        /*0010*/ 	.short	0x0000
        /*0012*/ 	.short	0x0000
        /*0014*/ 	.byte	0x00, 0xf0, 0xa1, 0x03


	//----- nvinfo : EIATTR_SPARSE_MMA_MASK
	.align		4
.L_686:
        /*0018*/ 	.byte	0x03, 0x50
        /*001a*/ 	.short	0x0000


	//----- nvinfo : EIATTR_MAXREG_COUNT
	.align		4
        /*001c*/ 	.byte	0x03, 0x1b
        /*001e*/ 	.short	0x00ff


	//----- nvinfo : EIATTR_NUM_BARRIERS
	.align		4
        /*0020*/ 	.byte	0x02, 0x4c
        /*0022*/ 	.byte	0x01
	.zero		1


	//----- nvinfo : EIATTR_MERCURY_ISA_VERSION
	.align		4
        /*0024*/ 	.byte	0x03, 0x5f
        /*0026*/ 	.short	0x0101


	//----- nvinfo : EIATTR_COOP_GROUP_MASK_REGIDS
	.align		4
        /*0028*/ 	.byte	0x04, 0x29
        /*002a*/ 	.short	(.L_688 - .L_687)


	//   ....[0]....
.L_687:
        /*002c*/ 	.word	0xffffffff


	//   ....[1]....
        /*0030*/ 	.word	0xffffffff


	//   ....[2]....
        /*0034*/ 	.word	0xffffffff


	//   ....[3]....
        /*0038*/ 	.word	0xffffffff


	//   ....[4]....
        /*003c*/ 	.word	0xffffffff


	//   ....[5]....
        /*0040*/ 	.word	0xffffffff


	//   ....[6]....
        /*0044*/ 	.word	0xffffffff


	//   ....[7]....
        /*0048*/ 	.word	0xffffffff


	//   ....[8]....
        /*004c*/ 	.word	0xffffffff


	//   ....[9]....
        /*0050*/ 	.word	0xffffffff


	//   ....[10]....
        /*0054*/ 	.word	0xffffffff


	//   ....[11]....
        /*0058*/ 	.word	0xffffffff


	//   ....[12]....
        /*005c*/ 	.word	0xffffffff


	//   ....[13]....
        /*0060*/ 	.word	0xffffffff


	//   ....[14]....
        /*0064*/ 	.word	0xffffffff


	//   ....[15]....
        /*0068*/ 	.word	0xffffffff


	//   ....[16]....
        /*006c*/ 	.word	0xffffffff


	//   ....[17]....
        /*0070*/ 	.word	0xffffffff


	//----- nvinfo : EIATTR_COOP_GROUP_INSTR_OFFSETS
	.align		4
.L_688:
        /*0074*/ 	.byte	0x04, 0x28
        /*0076*/ 	.short	(.L_690 - .L_689)


	//   ....[0]....
.L_689:
        /*0078*/ 	.word	0x00002140


	//   ....[1]....
        /*007c*/ 	.word	0x00002160


	//   ....[2]....
        /*0080*/ 	.word	0x00002180


	//   ....[3]....
        /*0084*/ 	.word	0x000021a0


	//   ....[4]....
        /*0088*/ 	.word	0x000021c0


	//   ....[5]....
        /*008c*/ 	.word	0x000024f0


	//   ....[6]....
        /*0090*/ 	.word	0x00002520


	//   ....[7]....
        /*0094*/ 	.word	0x00002540


	//   ....[8]....
        /*0098*/ 	.word	0x00002560


	//   ....[9]....
        /*009c*/ 	.word	0x000025a0


	//   ....[10]....
        /*00a0*/ 	.word	0x00002640


	//   ....[11]....
        /*00a4*/ 	.word	0x000026a0


	//   ....[12]....
        /*00a8*/ 	.word	0x000026d0


	//   ....[13]....
        /*00ac*/ 	.word	0x000026f0


	//   ....[14]....
        /*00b0*/ 	.word	0x00002780


	//   ....[15]....
        /*00b4*/ 	.word	0x000027c0


	//   ....[16]....
        /*00b8*/ 	.word	0x00002870


	//   ....[17]....
        /*00bc*/ 	.word	0x00002890


	//----- nvinfo : EIATTR_VRC_CTA_INIT_COUNT
	.align		4
.L_690:
        /*00c0*/ 	.byte	0x02, 0x4a
	.zero		1
	.zero		1


	//----- nvinfo : EIATTR_EXIT_INSTR_OFFSETS
	.align		4
        /*00c4*/ 	.byte	0x04, 0x1c
        /*00c6*/ 	.short	(.L_692 - .L_691)


	//   ....[0]....
.L_691:
        /*00c8*/ 	.word	0x000002e0


	//   ....[1]....
        /*00cc*/ 	.word	0x00002f40


	//----- nvinfo : EIATTR_MAX_THREADS
	.align		4
.L_692:
        /*00d0*/ 	.byte	0x04, 0x05
        /*00d2*/ 	.short	(.L_694 - .L_693)
.L_693:
        /*00d4*/ 	.word	0x00000080
        /*00d8*/ 	.word	0x00000001
        /*00dc*/ 	.word	0x00000001


	//----- nvinfo : EIATTR_CBANK_PARAM_SIZE
	.align		4
.L_694:
        /*00e0*/ 	.byte	0x03, 0x19
        /*00e2*/ 	.short	0x00e8


	//----- nvinfo : EIATTR_PARAM_CBANK
	.align		4
        /*00e4*/ 	.byte	0x04, 0x0a
        /*00e6*/ 	.short	(.L_696 - .L_695)
	.align		4
.L_695:
        /*00e8*/ 	.word	index@(.nv.constant0._ZN10layer_norm31ln_parallel_residual_fwd_kernelINS_13Kernel_traitsI6__halfS2_S2_S2_fjLj3072ELj1ELj1ELj4ELj16ENS_18Kernel_traits_baseILj3072ES2_S2_S2_S2_fjLj128EEEEELb0ELb1ELb1EEEvNS_9FwdParamsE)
        /*00ec*/ 	.short	0x0380
        /*00ee*/ 	.short	0x00e8


	//----- nvinfo : EIATTR_SW_WAR
	.align		4
.L_696:
        /*00f0*/ 	.byte	0x04, 0x36
        /*00f2*/ 	.short	(.L_698 - .L_697)
.L_697:
        /*00f4*/ 	.word	0x00000008
.L_698:


//--------------------- .nv.info._ZN10layer_norm31ln_parallel_residual_fwd_kernelINS_13Kernel_traitsI6__halfS2_S2_S2_fjLj3072ELj1ELj1ELj4ELj16ENS_18Kernel_traits_baseILj3072ES2_S2_S2_S2_fjLj128EEEEELb1ELb0ELb0EEEvNS_9FwdParamsE --------------------------
	.section	.nv.info._ZN10layer_norm31ln_parallel_residual_fwd_kernelINS_13Kernel_traitsI6__halfS2_S2_S2_fjLj3072ELj1ELj1ELj4ELj16ENS_18Kernel_traits_baseILj3072ES2_S2_S2_S2_fjLj128EEEEELb1ELb0ELb0EEEvNS_9FwdParamsE,"",@"SHT_CUDA_INFO"
	.sectionflags	@""
	.align	4


	//----- nvinfo : EIATTR_CUDA_API_VERSION
	.align		4
        /*0000*/ 	.byte	0x04, 0x37
        /*0002*/ 	.short	(.L_700 - .L_699)
.L_699:
        /*0004*/ 	.word	0x00000082


	//----- nvinfo : EIATTR_KPARAM_INFO
	.align		4
.L_700:
        /*0008*/ 	.byte	0x04, 0x17
        /*000a*/ 	.short	(.L_702 - .L_701)
.L_701:
        /*000c*/ 	.word	0x00000000
        /*0010*/ 	.short	0x0000
        /*0012*/ 	.short	0x0000
        /*0014*/ 	.byte	0x00, 0xf0, 0xa1, 0x03


	//----- nvinfo : EIATTR_SPARSE_MMA_MASK
	.align		4
.L_702:
        /*0018*/ 	.byte	0x03, 0x50
        /*001a*/ 	.short	0x0000


	//----- nvinfo : EIATTR_MAXREG_COUNT
	.align		4
        /*001c*/ 	.byte	0x03, 0x1b
        /*001e*/ 	.short	0x00ff


	//----- nvinfo : EIATTR_NUM_BARRIERS
	.align		4
        /*0020*/ 	.byte	0x02, 0x4c
        /*0022*/ 	.byte	0x01
	.zero		1


	//----- nvinfo : EIATTR_MERCURY_ISA_VERSION
	.align		4
        /*0024*/ 	.byte	0x03, 0x5f
        /*0026*/ 	.short	0x0101


	//----- nvinfo : EIATTR_COOP_GROUP_MASK_REGIDS
	.align		4
        /*0028*/ 	.byte	0x04, 0x29
        /*002a*/ 	.short	(.L_704 - .L_703)


	//   ....[0]....
.L_703:
        /*002c*/ 	.word	0xffffffff


	//   ....[1]....
        /*0030*/ 	.word	0xffffffff


	//   ....[2]....
        /*0034*/ 	.word	0xffffffff


	//   ....[3]....
        /*0038*/ 	.word	0xffffffff


	//   ....[4]....
        /*003c*/ 	.word	0xffffffff


	//   ....[5]....
        /*0040*/ 	.word	0xffffffff


	//   ....[6]....
        /*0044*/ 	.word	0xffffffff


	//   ....[7]....
        /*0048*/ 	.word	0xffffffff


	//   ....[8]....
        /*004c*/ 	.word	0xffffffff


	//   ....[9]....
        /*0050*/ 	.word	0xffffffff


	//   ....[10]....
        /*0054*/ 	.word	0xffffffff


	//   ....[11]....
        /*0058*/ 	.word	0xffffffff


	//   ....[12]....
        /*005c*/ 	.word	0xffffffff


	//   ....[13]....
        /*0060*/ 	.word	0xffffffff


	//   ....[14]....
        /*0064*/ 	.word	0xffffffff


	//   ....[15]....
        /*0068*/ 	.word	0xffffffff


	//   ....[16]....
        /*006c*/ 	.word	0xffffffff


	//   ....[17]....
        /*0070*/ 	.word	0xffffffff


	//----- nvinfo : EIATTR_COOP_GROUP_INSTR_OFFSETS
	.align		4
.L_704:
        /*0074*/ 	.byte	0x04, 0x28
        /*0076*/ 	.short	(.L_706 - .L_705)


	//   ....[0]....
.L_705:
        /*0078*/ 	.word	0x0001de30


	//   ....[1]....
        /*007c*/ 	.word	0x0001de50


	//   ....[2]....
        /*0080*/ 	.word	0x0001de70


	//   ....[3]....
        /*0084*/ 	.word	0x0001de90


	//   ....[4]....
        /*0088*/ 	.word	0x0001deb0


	//   ....[5]....
        /*008c*/ 	.word	0x0001e230


	//   ....[6]....
        /*0090*/ 	.word	0x0001e250


	//   ....[7]....
        /*0094*/ 	.word	0x0001e270


	//   ....[8]....
        /*0098*/ 	.word	0x0001e290


	//   ....[9]....
        /*009c*/ 	.word	0x0001e2b0


	//   ....[10]....
        /*00a0*/ 	.word	0x0001e430


	//   ....[11]....
        /*00a4*/ 	.word	0x0001e470


	//   ....[12]....
        /*00a8*/ 	.word	0x0001e490


	//   ....[13]....
        /*00ac*/ 	.word	0x0001e4d0


	//   ....[14]....
        /*00b0*/ 	.word	0x0001e5a0


	//   ....[15]....
        /*00b4*/ 	.word	0x0001e5d0


	//   ....[16]....
        /*00b8*/ 	.word	0x0001e680


	//   ....[17]....
        /*00bc*/ 	.word	0x0001e6b0


	//----- nvinfo : EIATTR_VRC_CTA_INIT_COUNT
	.align		4
.L_706:
        /*00c0*/ 	.byte	0x02, 0x4a
	.zero		1
	.zero		1


	//----- nvinfo : EIATTR_EXIT_INSTR_OFFSETS
	.align		4
        /*00c4*/ 	.byte	0x04, 0x1c
        /*00c6*/ 	.short	(.L_708 - .L_707)


	//   ....[0]....
.L_707:
        /*00c8*/ 	.word	0x00000ee0


	//   ....[1]....
        /*00cc*/ 	.word	0x0001f710


	//----- nvinfo : EIATTR_MAX_THREADS
	.align		4
.L_708:
        /*00d0*/ 	.byte	0x04, 0x05
        /*00d2*/ 	.short	(.L_710 - .L_709)
.L_709:
        /*00d4*/ 	.word	0x00000080
        /*00d8*/ 	.word	0x00000001
        /*00dc*/ 	.word	0x00000001


	//----- nvinfo : EIATTR_CRS_STACK_SIZE
	.align		4
.L_710:
        /*00e0*/ 	.byte	0x04, 0x1e
        /*00e2*/ 	.short	(.L_712 - .L_711)
.L_711:
        /*00e4*/ 	.word	0x00000000


	//----- nvinfo : EIATTR_CBANK_PARAM_SIZE
	.align		4
.L_712:
        /*00e8*/ 	.byte	0x03, 0x19
        /*00ea*/ 	.short	0x00e8


	//----- nvinfo : EIATTR_PARAM_CBANK
	.align		4
        /*00ec*/ 	.byte	0x04, 0x0a
        /*00ee*/ 	.short	(.L_714 - .L_713)
	.align		4
.L_713:
        /*00f0*/ 	.word	index@(.nv.constant0._ZN10layer_norm31ln_parallel_residual_fwd_kernelINS_13Kernel_traitsI6__halfS2_S2_S2_fjLj3072ELj1ELj1ELj4ELj16ENS_18Kernel_traits_baseILj3072ES2_S2_S2_S2_fjLj128EEEEELb1ELb0ELb0EEEvNS_9FwdParamsE)
        /*00f4*/ 	.short	0x0380
        /*00f6*/ 	.short	0x00e8


	//----- nvinfo : EIATTR_SW_WAR
	.align		4
.L_714:
        /*00f8*/ 	.byte	0x04, 0x36
        /*00fa*/ 	.short	(.L_716 - .L_715)
.L_715:
        /*00fc*/ 	.word	0x00000008
.L_716:


//--------------------- .nv.info._ZN10layer_norm31ln_parallel_residual_fwd_kernelINS_13Kernel_traitsI6__halfS2_S2_S2_fjLj3072ELj1ELj1ELj4ELj16ENS_18Kernel_traits_baseILj3072ES2_S2_S2_S2_fjLj128EEEEELb1ELb0ELb1EEEvNS_9FwdParamsE --------------------------
	.section	.nv.info._ZN10layer_norm31ln_parallel_residual_fwd_kernelINS_13Kernel_traitsI6__halfS2_S2_S2_fjLj3072ELj1ELj1ELj4ELj16ENS_18Kernel_traits_baseILj3072ES2_S2_S2_S2_fjLj128EEEEELb1ELb0ELb1EEEvNS_9FwdParamsE,"",@"SHT_CUDA_INFO"
	.sectionflags	@""
	.align	4


	//----- nvinfo : EIATTR_CUDA_API_VERSION
	.align		4
        /*0000*/ 	.byte	0x04, 0x37
        /*0002*/ 	.short	(.L_718 - .L_717)
.L_717:
        /*0004*/ 	.word	0x00000082


	//----- nvinfo : EIATTR_KPARAM_INFO
	.align		4
.L_718:
        /*0008*/ 	.byte	0x04, 0x17
        /*000a*/ 	.short	(.L_720 - .L_719)
.L_719:
        /*000c*/ 	.word	0x00000000
        /*0010*/ 	.short	0x0000
        /*0012*/ 	.short	0x0000
        /*0014*/ 	.byte	0x00, 0xf0, 0xa1, 0x03


	//----- nvinfo : EIATTR_SPARSE_MMA_MASK
	.align		4
.L_720:
        /*0018*/ 	.byte	0x03, 0x50
        /*001a*/ 	.short	0x0000


	//----- nvinfo : EIATTR_MAXREG_COUNT
	.align		4
        /*001c*/ 	.byte	0x03, 0x1b
        /*001e*/ 	.short	0x00ff


	//----- nvinfo : EIATTR_NUM_BARRIERS
	.align		4
        /*0020*/ 	.byte	0x02, 0x4c
        /*0022*/ 	.byte	0x01
	.zero		1


	//----- nvinfo : EIATTR_MERCURY_ISA_VERSION
	.align		4
        /*0024*/ 	.byte	0x03, 0x5f
        /*0026*/ 	.short	0x0101


	//----- nvinfo : EIATTR_COOP_GROUP_MASK_REGIDS
	.align		4
        /*0028*/ 	.byte	0x04, 0x29
        /*002a*/ 	.short	(.L_722 - .L_721)


	//   ....[0]....
.L_721:
        /*002c*/ 	.word	0xffffffff


	//   ....[1]....
        /*0030*/ 	.word	0xffffffff


	//   ....[2]....
        /*0034*/ 	.word	0xffffffff


	//   ....[3]....
        /*0038*/ 	.word	0xffffffff


	//   ....[4]....
        /*003c*/ 	.word	0xffffffff


	//   ....[5]....
        /*0040*/ 	.word	0xffffffff


	//   ....[6]....
        /*0044*/ 	.word	0xffffffff


	//   ....[7]....
        /*0048*/ 	.word	0xffffffff


	//   ....[8]....
        /*004c*/ 	.word	0xffffffff


	//   ....[9]....
        /*0050*/ 	.word	0xffffffff


	//   ....[10]....
        /*0054*/ 	.word	0xffffffff


	//   ....[11]....
        /*0058*/ 	.word	0xffffffff


	//   ....[12]....
        /*005c*/ 	.word	0xffffffff


	//   ....[13]....
        /*0060*/ 	.word	0xffffffff


	//   ....[14]....
        /*0064*/ 	.word	0xffffffff


	//   ....[15]....
        /*0068*/ 	.word	0xffffffff


	//   ....[16]....
        /*006c*/ 	.word	0xffffffff


	//   ....[17]....
        /*0070*/ 	.word	0xffffffff


	//----- nvinfo : EIATTR_COOP_GROUP_INSTR_OFFSETS
	.align		4
.L_722:
        /*0074*/ 	.byte	0x04, 0x28
        /*0076*/ 	.short	(.L_724 - .L_723)


	//   ....[0]....
.L_723:
        /*0078*/ 	.word	0x00018470


	//   ....[1]....
        /*007c*/ 	.word	0x000184a0


	//   ....[2]....
        /*0080*/ 	.word	0x000184c0


	//   ....[3]....
        /*0084*/ 	.word	0x000184e0


	//   ....[4]....
        /*0088*/ 	.word	0x00018500


	//   ....[5]....
        /*008c*/ 	.word	0x00018840


	//   ....[6]....
        /*0090*/ 	.word	0x00018860


	//   ....[7]....
        /*0094*/ 	.word	0x00018880


	//   ....[8]....
        /*0098*/ 	.word	0x000188a0


	//   ....[9]....
        /*009c*/ 	.word	0x000188d0


	//   ....[10]....
        /*00a0*/ 	.word	0x00018a70


	//   ....[11]....
        /*00a4*/ 	.word	0x00018ab0


	//   ....[12]....
        /*00a8*/ 	.word	0x00018af0


	//   ....[13]....
        /*00ac*/ 	.word	0x00018b70


	//   ....[14]....
        /*00b0*/ 	.word	0x00018c50


	//   ....[15]....
        /*00b4*/ 	.word	0x00018c90


	//   ....[16]....
        /*00b8*/ 	.word	0x00018d50


	//   ....[17]....
        /*00bc*/ 	.word	0x00018d90


	//----- nvinfo : EIATTR_VRC_CTA_INIT_COUNT
	.align		4
.L_724:
        /*00c0*/ 	.byte	0x02, 0x4a
	.zero		1
	.zero		1


	//----- nvinfo : EIATTR_EXIT_INSTR_OFFSETS
	.align		4
        /*00c4*/ 	.byte	0x04, 0x1c
        /*00c6*/ 	.short	(.L_726 - .L_725)


	//   ....[0]....
.L_725:
        /*00c8*/ 	.word	0x00000ae0


	//   ....[1]....
        /*00cc*/ 	.word	0x00019c50


	//----- nvinfo : EIATTR_MAX_THREADS
	.align		4
.L_726:
        /*00d0*/ 	.byte	0x04, 0x05
        /*00d2*/ 	.short	(.L_728 - .L_727)
.L_727:
        /*00d4*/ 	.word	0x00000080
        /*00d8*/ 	.word	0x00000001
        /*00dc*/ 	.word	0x00000001


	//----- nvinfo : EIATTR_CRS_STACK_SIZE
	.align		4
.L_728:
        /*00e0*/ 	.byte	0x04, 0x1e
        /*00e2*/ 	.short	(.L_730 - .L_729)
.L_729:
        /*00e4*/ 	.word	0x00000000


	//----- nvinfo : EIATTR_CBANK_PARAM_SIZE
	.align		4
.L_730:
        /*00e8*/ 	.byte	0x03, 0x19
        /*00ea*/ 	.short	0x00e8


	//----- nvinfo : EIATTR_PARAM_CBANK
	.align		4
        /*00ec*/ 	.byte	0x04, 0x0a
        /*00ee*/ 	.short	(.L_732 - .L_731)
	.align		4
.L_731:
        /*00f0*/ 	.word	index@(.nv.constant0._ZN10layer_norm31ln_parallel_residual_fwd_kernelINS_13Kernel_traitsI6__halfS2_S2_S2_fjLj3072ELj1ELj1ELj4ELj16ENS_18Kernel_traits_baseILj3072ES2_S2_S2_S2_fjLj128EEEEELb1ELb0ELb1EEEvNS_9FwdParamsE)
        /*00f4*/ 	.short	0x0380
        /*00f6*/ 	.short	0x00e8


	//----- nvinfo : EIATTR_SW_WAR
	.align		4
.L_732:
        /*00f8*/ 	.byte	0x04, 0x36
        /*00fa*/ 	.short	(.L_734 - .L_733)
.L_733:
        /*00fc*/ 	.word	0x00000008
.L_734:


//--------------------- .nv.info._ZN10layer_norm31ln_parallel_residual_fwd_kernelINS_13Kernel_traitsI6__halfS2_S2_S2_fjLj3072ELj1ELj1ELj4ELj16ENS_18Kernel_traits_baseILj3072ES2_S2_S2_S2_fjLj128EEEEELb1ELb1ELb0EEEvNS_9FwdParamsE --------------------------
	.section	.nv.info._ZN10layer_norm31ln_parallel_residual_fwd_kernelINS_13Kernel_traitsI6__halfS2_S2_S2_fjLj3072ELj1ELj1ELj4ELj16ENS_18Kernel_traits_baseILj3072ES2_S2_S2_S2_fjLj128EEEEELb1ELb1ELb0EEEvNS_9FwdParamsE,"",@"SHT_CUDA_INFO"
	.sectionflags	@""
	.align	4


	//----- nvinfo : EIATTR_CUDA_API_VERSION
	.align		4
        /*0000*/ 	.byte	0x04, 0x37
        /*0002*/ 	.short	(.L_736 - .L_735)
.L_735:
        /*0004*/ 	.word	0x00000082


	//----- nvinfo : EIATTR_KPARAM_INFO
	.align		4
.L_736:
        /*0008*/ 	.byte	0x04, 0x17
        /*000a*/ 	.short	(.L_738 - .L_737)
.L_737:
        /*000c*/ 	.word	0x00000000
        /*0010*/ 	.short	0x0000
        /*0012*/ 	.short	0x0000
        /*0014*/ 	.byte	0x00, 0xf0, 0xa1, 0x03


	//----- nvinfo : EIATTR_SPARSE_MMA_MASK
	.align		4
.L_738:
        /*0018*/ 	.byte	0x03, 0x50
        /*001a*/ 	.short	0x0000


	//----- nvinfo : EIATTR_MAXREG_COUNT
	.align		4
        /*001c*/ 	.byte	0x03, 0x1b
        /*001e*/ 	.short	0x00ff


	//----- nvinfo : EIATTR_NUM_BARRIERS
	.align		4
        /*0020*/ 	.byte	0x02, 0x4c
        /*0022*/ 	.byte	0x01
	.zero		1


	//----- nvinfo : EIATTR_MERCURY_ISA_VERSION
	.align		4
        /*0024*/ 	.byte	0x03, 0x5f
        /*0026*/ 	.short	0x0101


	//----- nvinfo : EIATTR_COOP_GROUP_MASK_REGIDS
	.align		4
        /*0028*/ 	.byte	0x04, 0x29
        /*002a*/ 	.short	(.L_740 - .L_739)


	//   ....[0]....
.L_739:
        /*002c*/ 	.word	0xffffffff


	//   ....[1]....
        /*0030*/ 	.word	0xffffffff


	//   ....[2]....
        /*0034*/ 	.word	0xffffffff


	//   ....[3]....
        /*0038*/ 	.word	0xffffffff


	//   ....[4]....
        /*003c*/ 	.word	0xffffffff


	//   ....[5]....
        /*0040*/ 	.word	0xffffffff


	//   ....[6]....
        /*0044*/ 	.word	0xffffffff


	//   ....[7]....
        /*0048*/ 	.word	0xffffffff


	//   ....[8]....
        /*004c*/ 	.word	0xffffffff


	//   ....[9]....
        /*0050*/ 	.word	0xffffffff


	//   ....[10]....
        /*0054*/ 	.word	0xffffffff


	//   ....[11]....
        /*0058*/ 	.word	0xffffffff


	//   ....[12]....
        /*005c*/ 	.word	0xffffffff


	//   ....[13]....
        /*0060*/ 	.word	0xffffffff


	//   ....[14]....
        /*0064*/ 	.word	0xffffffff


	//   ....[15]....
        /*0068*/ 	.word	0xffffffff


	//   ....[16]....
        /*006c*/ 	.word	0xffffffff


	//   ....[17]....
        /*0070*/ 	.word	0xffffffff


	//----- nvinfo : EIATTR_COOP_GROUP_INSTR_OFFSETS
	.align		4
.L_740:
        /*0074*/ 	.byte	0x04, 0x28
        /*0076*/ 	.short	(.L_742 - .L_741)


	//   ....[0]....
.L_741:
        /*0078*/ 	.word	0x00018a20


	//   ....[1]....
        /*007c*/ 	.word	0x00018a40


	//   ....[2]....
        /*0080*/ 	.word	0x00018a60


	//   ....[3]....
        /*0084*/ 	.word	0x00018a80


	//   ....[4]....
        /*0088*/ 	.word	0x00018aa0


	//   ....[5]....
        /*008c*/ 	.word	0x00018e10


	//   ....[6]....
        /*0090*/ 	.word	0x00018e30


	//   ....[7]....
        /*0094*/ 	.word	0x00018e60


	//   ....[8]....
        /*0098*/ 	.word	0x00018e80


	//   ....[9]....
        /*009c*/ 	.word	0x00018ec0


	//   ....[10]....
        /*00a0*/ 	.word	0x00018f40


	//   ....[11]....
        /*00a4*/ 	.word	0x00018f90


	//   ....[12]....
        /*00a8*/ 	.word	0x00018fa0


	//   ....[13]....
        /*00ac*/ 	.word	0x00018fb0


	//   ....[14]....
        /*00b0*/ 	.word	0x000190b0


	//   ....[15]....
        /*00b4*/ 	.word	0x000190c0


	//   ....[16]....
        /*00b8*/ 	.word	0x00019170


	//   ....[17]....
        /*00bc*/ 	.word	0x00019190


	//----- nvinfo : EIATTR_VRC_CTA_INIT_COUNT
	.align		4
.L_742:
        /*00c0*/ 	.byte	0x02, 0x4a
	.zero		1
	.zero		1


	//----- nvinfo : EIATTR_EXIT_INSTR_OFFSETS
	.align		4
        /*00c4*/ 	.byte	0x04, 0x1c
        /*00c6*/ 	.short	(.L_744 - .L_743)


	//   ....[0]....
.L_743:
        /*00c8*/ 	.word	0x000006b0


	//   ....[1]....
        /*00cc*/ 	.word	0x00019c30


	//----- nvinfo : EIATTR_MAX_THREADS
	.align		4
.L_744:
        /*00d0*/ 	.byte	0x04, 0x05
        /*00d2*/ 	.short	(.L_746 - .L_745)
.L_745:
        /*00d4*/ 	.word	0x00000080
        /*00d8*/ 	.word	0x00000001
        /*00dc*/ 	.word	0x00000001


	//----- nvinfo : EIATTR_CRS_STACK_SIZE
	.align		4
.L_746:
        /*00e0*/ 	.byte	0x04, 0x1e
        /*00e2*/ 	.short	(.L_748 - .L_747)
.L_747:
        /*00e4*/ 	.word	0x00000000


	//----- nvinfo : EIATTR_CBANK_PARAM_SIZE
	.align		4
.L_748:
        /*00e8*/ 	.byte	0x03, 0x19
        /*00ea*/ 	.short	0x00e8


	//----- nvinfo : EIATTR_PARAM_CBANK
	.align		4
        /*00ec*/ 	.byte	0x04, 0x0a
        /*00ee*/ 	.short	(.L_750 - .L_749)
	.align		4
.L_749:
        /*00f0*/ 	.word	index@(.nv.constant0._ZN10layer_norm31ln_parallel_residual_fwd_kernelINS_13Kernel_traitsI6__halfS2_S2_S2_fjLj3072ELj1ELj1ELj4ELj16ENS_18Kernel_traits_baseILj3072ES2_S2_S2_S2_fjLj128EEEEELb1ELb1ELb0EEEvNS_9FwdParamsE)
        /*00f4*/ 	.short	0x0380
        /*00f6*/ 	.short	0x00e8


	//----- nvinfo : EIATTR_SW_WAR
	.align		4
.L_750:
        /*00f8*/ 	.byte	0x04, 0x36
        /*00fa*/ 	.short	(.L_752 - .L_751)
.L_751:
        /*00fc*/ 	.word	0x00000008
.L_752:


//--------------------- .nv.info._ZN10layer_norm31ln_parallel_residual_fwd_kernelINS_13Kernel_traitsI6__halfS2_S2_S2_fjLj3072ELj1ELj1ELj4ELj16ENS_18Kernel_traits_baseILj3072ES2_S2_S2_S2_fjLj128EEEEELb1ELb1ELb1EEEvNS_9FwdParamsE --------------------------
	.section	.nv.info._ZN10layer_norm31ln_parallel_residual_fwd_kernelINS_13Kernel_traitsI6__halfS2_S2_S2_fjLj3072ELj1ELj1ELj4ELj16ENS_18Kernel_traits_baseILj3072ES2_S2_S2_S2_fjLj128EEEEELb1ELb1ELb1EEEvNS_9FwdParamsE,"",@"SHT_CUDA_INFO"
	.sectionflags	@""
	.align	4


	//----- nvinfo : EIATTR_CUDA_API_VERSION
	.align		4
        /*0000*/ 	.byte	0x04, 0x37
        /*0002*/ 	.short	(.L_754 - .L_753)
.L_753:
        /*0004*/ 	.word	0x00000082


	//----- nvinfo : EIATTR_KPARAM_INFO
	.align		4
.L_754:
        /*0008*/ 	.byte	0x04, 0x17
        /*000a*/ 	.short	(.L_756 - .L_755)
.L_755:
        /*000c*/ 	.word	0x00000000
        /*0010*/ 	.short	0x0000
        /*0012*/ 	.short	0x0000
        /*0014*/ 	.byte	0x00, 0xf0, 0xa1, 0x03


	//----- nvinfo : EIATTR_SPARSE_MMA_MASK
	.align		4
.L_756:
        /*0018*/ 	.byte	0x03, 0x50
        /*001a*/ 	.short	0x0000


	//----- nvinfo : EIATTR_MAXREG_COUNT
	.align		4
        /*001c*/ 	.byte	0x03, 0x1b
        /*001e*/ 	.short	0x00ff


	//----- nvinfo : EIATTR_NUM_BARRIERS
	.align		4
        /*0020*/ 	.byte	0x02, 0x4c
        /*0022*/ 	.byte	0x01
	.zero		1


	//----- nvinfo : EIATTR_MERCURY_ISA_VERSION
	.align		4
        /*0024*/ 	.byte	0x03, 0x5f
        /*0026*/ 	.short	0x0101


	//----- nvinfo : EIATTR_COOP_GROUP_MASK_REGIDS
	.align		4
        /*0028*/ 	.byte	0x04, 0x29
        /*002a*/ 	.short	(.L_758 - .L_757)


	//   ....[0]....
.L_757:
        /*002c*/ 	.word	0xffffffff


	//   ....[1]....
        /*0030*/ 	.word	0xffffffff


	//   ....[2]....
        /*0034*/ 	.word	0xffffffff


	//   ....[3]....
        /*0038*/ 	.word	0xffffffff


	//   ....[4]....
        /*003c*/ 	.word	0xffffffff


	//   ....[5]....
        /*0040*/ 	.word	0xffffffff


	//   ....[6]....
        /*0044*/ 	.word	0xffffffff


	//   ....[7]....
        /*0048*/ 	.word	0xffffffff


	//   ....[8]....
        /*004c*/ 	.word	0xffffffff


	//   ....[9]....
        /*0050*/ 	.word	0xffffffff


	//   ....[10]....
        /*0054*/ 	.word	0xffffffff


	//   ....[11]....
        /*0058*/ 	.word	0xffffffff


	//   ....[12]....
        /*005c*/ 	.word	0xffffffff


	//   ....[13]....
        /*0060*/ 	.word	0xffffffff


	//   ....[14]....
        /*0064*/ 	.word	0xffffffff


	//   ....[15]....
        /*0068*/ 	.word	0xffffffff


	//   ....[16]....
        /*006c*/ 	.word	0xffffffff


	//   ....[17]....
        /*0070*/ 	.word	0xffffffff


	//----- nvinfo : EIATTR_COOP_GROUP_INSTR_OFFSETS
	.align		4
.L_758:
        /*0074*/ 	.byte	0x04, 0x28
        /*0076*/ 	.short	(.L_760 - .L_759)


	//   ....[0]....
.L_759:
        /*0078*/ 	.word	0x00017220


	//   ....[1]....
        /*007c*/ 	.word	0x00017240


	//   ....[2]....
        /*0080*/ 	.word	0x00017260


	//   ....[3]....
        /*0084*/ 	.word	0x00017280


	//   ....[4]....
        /*0088*/ 	.word	0x000172a0


	//   ....[5]....
        /*008c*/ 	.word	0x000175d0


	//   ....[6]....
        /*0090*/ 	.word	0x000175f0


	//   ....[7]....
        /*0094*/ 	.word	0x00017610


	//   ....[8]....
        /*0098*/ 	.word	0x00017640


	//   ....[9]....
        /*009c*/ 	.word	0x00017660


	//   ....[10]....
        /*00a0*/ 	.word	0x000176e0


	//   ....[11]....
        /*00a4*/ 	.word	0x00017750


	//   ....[12]....
        /*00a8*/ 	.word	0x00017780


	//   ....[13]....
        /*00ac*/ 	.word	0x000177b0


	//   ....[14]....
        /*00b0*/ 	.word	0x00017840


	//   ....[15]....
        /*00b4*/ 	.word	0x00017870


	//   ....[16]....
        /*00b8*/ 	.word	0x00017910


	//   ....[17]....
        /*00bc*/ 	.word	0x00017940


	//----- nvinfo : EIATTR_VRC_CTA_INIT_COUNT
	.align		4
.L_760:
        /*00c0*/ 	.byte	0x02, 0x4a
	.zero		1
	.zero		1


	//----- nvinfo : EIATTR_EXIT_INSTR_OFFSETS
	.align		4
        /*00c4*/ 	.byte	0x04, 0x1c
        /*00c6*/ 	.short	(.L_762 - .L_761)


	//   ....[0]....
.L_761:
        /*00c8*/ 	.word	0x000001f0


	//   ....[1]....
        /*00cc*/ 	.word	0x00018000


	//----- nvinfo : EIATTR_MAX_THREADS
	.align		4
.L_762:
        /*00d0*/ 	.byte	0x04, 0x05
        /*00d2*/ 	.short	(.L_764 - .L_763)
.L_763:
        /*00d4*/ 	.word	0x00000080
        /*00d8*/ 	.word	0x00000001
        /*00dc*/ 	.word	0x00000001


	//----- nvinfo : EIATTR_CBANK_PARAM_SIZE
	.align		4
.L_764:
        /*00e0*/ 	.byte	0x03, 0x19
        /*00e2*/ 	.short	0x00e8


	//----- nvinfo : EIATTR_PARAM_CBANK
	.align		4
        /*00e4*/ 	.byte	0x04, 0x0a
        /*00e6*/ 	.short	(.L_766 - .L_765)
	.align		4
.L_765:
        /*00e8*/ 	.word	index@(.nv.constant0._ZN10layer_norm31ln_parallel_residual_fwd_kernelINS_13Kernel_traitsI6__halfS2_S2_S2_fjLj3072ELj1ELj1ELj4ELj16ENS_18Kernel_traits_baseILj3072ES2_S2_S2_S2_fjLj128EEEEELb1ELb1ELb1EEEvNS_9FwdParamsE)
        /*00ec*/ 	.short	0x0380
        /*00ee*/ 	.short	0x00e8


	//----- nvinfo : EIATTR_SW_WAR
	.align		4
.L_766:
        /*00f0*/ 	.byte	0x04, 0x36
        /*00f2*/ 	.short	(.L_768 - .L_767)
.L_767:
        /*00f4*/ 	.word	0x00000008
.L_768:


//--------------------- .nv.info._ZN10layer_norm31ln_parallel_residual_fwd_kernelINS_13Kernel_traitsIf13__nv_bfloat16S2_S2_fjLj3072ELj1ELj1ELj4ELj16ENS_18Kernel_traits_baseILj3072EfS2_S2_S2_fjLj128EEEEELb0ELb0ELb0EEEvNS_9FwdParamsE --------------------------
	.section	.nv.info._ZN10layer_norm31ln_parallel_residual_fwd_kernelINS_13Kernel_traitsIf13__nv_bfloat16S2_S2_fjLj3072ELj1ELj1ELj4ELj16ENS_18Kernel_traits_baseILj3072EfS2_S2_S2_fjLj128EEEEELb0ELb0ELb0EEEvNS_9FwdParamsE,"",@"SHT_CUDA_INFO"
	.sectionflags	@""
	.align	4


	//----- nvinfo : EIATTR_CUDA_API_VERSION
	.align		4
        /*0000*/ 	.byte	0x04, 0x37
        /*0002*/ 	.short	(.L_770 - .L_769)
.L_769:
        /*0004*/ 	.word	0x00000082


	//----- nvinfo : EIATTR_KPARAM_INFO
	.align		4
.L_770:
        /*0008*/ 	.byte	0x04, 0x17
        /*000a*/ 	.short	(.L_772 - .L_771)
.L_771:
        /*000c*/ 	.word	0x00000000
        /*0010*/ 	.short	0x0000
        /*0012*/ 	.short	0x0000
        /*0014*/ 	.byte	0x00, 0xf0, 0xa1, 0x03


	//----- nvinfo : EIATTR_SPARSE_MMA_MASK
	.align		4
.L_772:
        /*0018*/ 	.byte	0x03, 0x50
        /*001a*/ 	.short	0x0000


	//----- nvinfo : EIATTR_MAXREG_COUNT
	.align		4
        /*001c*/ 	.byte	0x03, 0x1b
        /*001e*/ 	.short	0x00ff


	//----- nvinfo : EIATTR_NUM_BARRIERS
	.align		4
        /*0020*/ 	.byte	0x02, 0x4c
        /*0022*/ 	.byte	0x01
	.zero		1


	//----- nvinfo : EIATTR_MERCURY_ISA_VERSION
	.align		4
        /*0024*/ 	.byte	0x03, 0x5f
        /*0026*/ 	.short	0x0101


	//----- nvinfo : EIATTR_COOP_GROUP_MASK_REGIDS
	.align		4
        /*0028*/ 	.byte	0x04, 0x29
        /*002a*/ 	.short	(.L_774 - .L_773)


	//   ....[0]....
.L_773:
        /*002c*/ 	.word	0xffffffff


	//   ....[1]....
        /*0030*/ 	.word	0xffffffff


	//   ....[2]....
        /*0034*/ 	.word	0xffffffff


	//   ....[3]....
        /*0038*/ 	.word	0xffffffff


	//   ....[4]....
        /*003c*/ 	.word	0xffffffff


	//   ....[5]....
        /*0040*/ 	.word	0xffffffff


	//   ....[6]....
        /*0044*/ 	.word	0xffffffff


	//   ....[7]....
        /*0048*/ 	.word	0xffffffff


	//   ....[8]....
        /*004c*/ 	.word	0xffffffff


	//   ....[9]....
        /*0050*/ 	.word	0xffffffff


	//   ....[10]....
        /*0054*/ 	.word	0xffffffff


	//   ....[11]....
        /*0058*/ 	.word	0xffffffff


	//   ....[12]....
        /*005c*/ 	.word	0xffffffff


	//   ....[13]....
        /*0060*/ 	.word	0xffffffff


	//   ....[14]....
        /*0064*/ 	.word	0xffffffff


	//   ....[15]....
        /*0068*/ 	.word	0xffffffff


	//   ....[16]....
        /*006c*/ 	.word	0xffffffff


	//   ....[17]....
        /*0070*/ 	.word	0xffffffff


	//----- nvinfo : EIATTR_COOP_GROUP_INSTR_OFFSETS
	.align		4
.L_774:
        /*0074*/ 	.byte	0x04, 0x28
        /*0076*/ 	.short	(.L_776 - .L_775)


	//   ....[0]....
.L_775:
        /*0078*/ 	.word	0x00003560


	//   ....[1]....
        /*007c*/ 	.word	0x00003580


	//   ....[2]....
        /*0080*/ 	.word	0x000035a0


	//   ....[3]....
        /*0084*/ 	.word	0x000035c0


	//   ....[4]....
        /*0088*/ 	.word	0x000035e0


	//   ....[5]....
        /*008c*/ 	.word	0x00003940


	//   ....[6]....
        /*0090*/ 	.word	0x000039a0


	//   ....[7]....
        /*0094*/ 	.word	0x00003a00


	//   ....[8]....
        /*0098*/ 	.word	0x00003a20


	//   ....[9]....
        /*009c*/ 	.word	0x00003a40


	//   ....[10]....
        /*00a0*/ 	.word	0x00003b40


	//   ....[11]....
        /*00a4*/ 	.word	0x00003ba0


	//   ....[12]....
        /*00a8*/ 	.word	0x00003bd0


	//   ....[13]....
        /*00ac*/ 	.word	0x00003c00


	//   ....[14]....
        /*00b0*/ 	.word	0x00003ca0


	//   ....[15]....
        /*00b4*/ 	.word	0x00003cd0


	//   ....[16]....
        /*00b8*/ 	.word	0x00003d70


	//   ....[17]....
        /*00bc*/ 	.word	0x00003da0


	//----- nvinfo : EIATTR_VRC_CTA_INIT_COUNT
	.align		4
.L_776:
        /*00c0*/ 	.byte	0x02, 0x4a
	.zero		1
	.zero		1


	//----- nvinfo : EIATTR_EXIT_INSTR_OFFSETS
	.align		4
        /*00c4*/ 	.byte	0x04, 0x1c
        /*00c6*/ 	.short	(.L_778 - .L_777)


	//   ....[0]....
.L_777:
        /*00c8*/ 	.word	0x00001200


	//   ....[1]....
        /*00cc*/ 	.word	0x000047f0


	//----- nvinfo : EIATTR_MAX_THREADS
	.align		4
.L_778:
        /*00d0*/ 	.byte	0x04, 0x05
        /*00d2*/ 	.short	(.L_780 - .L_779)
.L_779:
        /*00d4*/ 	.word	0x00000080
        /*00d8*/ 	.word	0x00000001
        /*00dc*/ 	.word	0x00000001


	//----- nvinfo : EIATTR_CRS_STACK_SIZE
	.align		4
.L_780:
        /*00e0*/ 	.byte	0x04, 0x1e
        /*00e2*/ 	.short	(.L_782 - .L_781)
.L_781:
        /*00e4*/ 	.word	0x00000000


	//----- nvinfo : EIATTR_CBANK_PARAM_SIZE
	.align		4
.L_782:
        /*00e8*/ 	.byte	0x03, 0x19
        /*00ea*/ 	.short	0x00e8


	//----- nvinfo : EIATTR_PARAM_CBANK
	.align		4
        /*00ec*/ 	.byte	0x04, 0x0a
        /*00ee*/ 	.short	(.L_784 - .L_783)
	.align		4
.L_783:
        /*00f0*/ 	.word	index@(.nv.constant0._ZN10layer_norm31ln_parallel_residual_fwd_kernelINS_13Kernel_traitsIf13__nv_bfloat16S2_S2_fjLj3072ELj1ELj1ELj4ELj16ENS_18Kernel_traits_baseILj3072EfS2_S2_S2_fjLj128EEEEELb0ELb0ELb0EEEvNS_9FwdParamsE)
        /*00f4*/ 	.short	0x0380
        /*00f6*/ 	.short	0x00e8


	//----- nvinfo : EIATTR_SW_WAR
	.align		4
.L_784:
        /*00f8*/ 	.byte	0x04, 0x36
        /*00fa*/ 	.short	(.L_786 - .L_785)
.L_785:
        /*00fc*/ 	.word	0x00000008
.L_786:


//--------------------- .nv.info._ZN10layer_norm31ln_parallel_residual_fwd_kernelINS_13Kernel_traitsIf13__nv_bfloat16S2_S2_fjLj3072ELj1ELj1ELj4ELj16ENS_18Kernel_traits_baseILj3072EfS2_S2_S2_fjLj128EEEEELb0ELb0ELb1EEEvNS_9FwdParamsE --------------------------
	.section	.nv.info._ZN10layer_norm31ln_parallel_residual_fwd_kernelINS_13Kernel_traitsIf13__nv_bfloat16S2_S2_fjLj3072ELj1ELj1ELj4ELj16ENS_18Kernel_traits_baseILj3072EfS2_S2_S2_fjLj128EEEEELb0ELb0ELb1EEEvNS_9FwdParamsE,"",@"SHT_CUDA_INFO"
	.sectionflags	@""
	.align	4


	//----- nvinfo : EIATTR_CUDA_API_VERSION
	.align		4
        /*0000*/ 	.byte	0x04, 0x37
        /*0002*/ 	.short	(.L_788 - .L_787)
.L_787:
        /*0004*/ 	.word	0x00000082


	//----- nvinfo : EIATTR_KPARAM_INFO
	.align		4
.L_788:
        /*0008*/ 	.byte	0x04, 0x17
        /*000a*/ 	.short	(.L_790 - .L_789)
.L_789:
        /*000c*/ 	.word	0x00000000
        /*0010*/ 	.short	0x0000
        /*0012*/ 	.short	0x0000
        /*0014*/ 	.byte	0x00, 0xf0, 0xa1, 0x03


	//----- nvinfo : EIATTR_SPARSE_MMA_MASK
	.align		4
.L_790:
        /*0018*/ 	.byte	0x03, 0x50
        /*001a*/ 	.short	0x0000


	//----- nvinfo : EIATTR_MAXREG_COUNT
	.align		4
        /*001c*/ 	.byte	0x03, 0x1b
        /*001e*/ 	.short	0x00ff


	//----- nvinfo : EIATTR_NUM_BARRIERS
	.align		4
        /*0020*/ 	.byte	0x02, 0x4c
        /*0022*/ 	.byte	0x01
	.zero		1


	//----- nvinfo : EIATTR_MERCURY_ISA_VERSION
	.align		4
        /*0024*/ 	.byte	0x03, 0x5f
        /*0026*/ 	.short	0x0101


	//----- nvinfo : EIATTR_COOP_GROUP_MASK_REGIDS
	.align		4
        /*0028*/ 	.byte	0x04, 0x29
        /*002a*/ 	.short	(.L_792 - .L_791)


	//   ....[0]....
.L_791:
        /*002c*/ 	.word	0xffffffff


	//   ....[1]....
        /*0030*/ 	.word	0xffffffff


	//   ....[2]....
        /*0034*/ 	.word	0xffffffff


	//   ....[3]....
        /*0038*/ 	.word	0xffffffff


	//   ....[4]....
        /*003c*/ 	.word	0xffffffff


	//   ....[5]....
        /*0040*/ 	.word	0xffffffff


	//   ....[6]....
        /*0044*/ 	.word	0xffffffff


	//   ....[7]....
        /*0048*/ 	.word	0xffffffff


	//   ....[8]....
        /*004c*/ 	.word	0xffffffff


	//   ....[9]....
        /*0050*/ 	.word	0xffffffff


	//   ....[10]....
        /*0054*/ 	.word	0xffffffff


	//   ....[11]....
        /*0058*/ 	.word	0xffffffff


	//   ....[12]....
        /*005c*/ 	.word	0xffffffff


	//   ....[13]....
        /*0060*/ 	.word	0xffffffff


	//   ....[14]....
        /*0064*/ 	.word	0xffffffff


	//   ....[15]....
        /*0068*/ 	.word	0xffffffff


	//   ....[16]....
        /*006c*/ 	.word	0xffffffff


	//   ....[17]....
        /*0070*/ 	.word	0xffffffff


	//----- nvinfo : EIATTR_COOP_GROUP_INSTR_OFFSETS
	.align		4
.L_792:
        /*0074*/ 	.byte	0x04, 0x28
        /*0076*/ 	.short	(.L_794 - .L_793)


	//   ....[0]....
.L_793:
        /*0078*/ 	.word	0x00002a10


	//   ....[1]....
        /*007c*/ 	.word	0x00002a30


	//   ....[2]....
        /*0080*/ 	.word	0x00002a50


	//   ....[3]....
        /*0084*/ 	.word	0x00002a70


	//   ....[4]....
        /*0088*/ 	.word	0x00002a90


	//   ....[5]....
        /*008c*/ 	.word	0x00002dc0


	//   ....[6]....
        /*0090*/ 	.word	0x00002de0


	//   ....[7]....
        /*0094*/ 	.word	0x00002e00


	//   ....[8]....
        /*0098*/ 	.word	0x00002e30


	//   ....[9]....
        /*009c*/ 	.word	0x00002e70


	//   ....[10]....
        /*00a0*/ 	.word	0x00002fc0


	//   ....[11]....
        /*00a4*/ 	.word	0x00003020


	//   ....[12]....
        /*00a8*/ 	.word	0x000030d0


	//   ....[13]....
        /*00ac*/ 	.word	0x000030e0


	//   ....[14]....
        /*00b0*/ 	.word	0x00003160


	//   ....[15]....
        /*00b4*/ 	.word	0x00003190


	//   ....[16]....
        /*00b8*/ 	.word	0x00003230


	//   ....[17]....
        /*00bc*/ 	.word	0x00003260


	//----- nvinfo : EIATTR_VRC_CTA_INIT_COUNT
	.align		4
.L_794:
        /*00c0*/ 	.byte	0x02, 0x4a
	.zero		1
	.zero		1


	//----- nvinfo : EIATTR_EXIT_INSTR_OFFSETS
	.align		4
        /*00c4*/ 	.byte	0x04, 0x1c
        /*00c6*/ 	.short	(.L_796 - .L_795)


	//   ....[0]....
.L_795:
        /*00c8*/ 	.word	0x000009f0


	//   ....[1]....
        /*00cc*/ 	.word	0x00003bc0


	//----- nvinfo : EIATTR_MAX_THREADS
	.align		4
.L_796:
        /*00d0*/ 	.byte	0x04, 0x05
        /*00d2*/ 	.short	(.L_798 - .L_797)
.L_797:
        /*00d4*/ 	.word	0x00000080
        /*00d8*/ 	.word	0x00000001
        /*00dc*/ 	.word	0x00000001


	//----- nvinfo : EIATTR_CRS_STACK_SIZE
	.align		4
.L_798:
        /*00e0*/ 	.byte	0x04, 0x1e
        /*00e2*/ 	.short	(.L_800 - .L_799)
.L_799:
        /*00e4*/ 	.word	0x00000000


	//----- nvinfo : EIATTR_CBANK_PARAM_SIZE
	.align		4
.L_800:
        /*00e8*/ 	.byte	0x03, 0x19
        /*00ea*/ 	.short	0x00e8


	//----- nvinfo : EIATTR_PARAM_CBANK
	.align		4
        /*00ec*/ 	.byte	0x04, 0x0a
        /*00ee*/ 	.short	(.L_802 - .L_801)
	.align		4
.L_801:
        /*00f0*/ 	.word	index@(.nv.constant0._ZN10layer_norm31ln_parallel_residual_fwd_kernelINS_13Kernel_traitsIf13__nv_bfloat16S2_S2_fjLj3072ELj1ELj1ELj4ELj16ENS_18Kernel_traits_baseILj3072EfS2_S2_S2_fjLj128EEEEELb0ELb0ELb1EEEvNS_9FwdParamsE)
        /*00f4*/ 	.short	0x0380
        /*00f6*/ 	.short	0x00e8


	//----- nvinfo : EIATTR_SW_WAR
	.align		4
.L_802:
        /*00f8*/ 	.byte	0x04, 0x36
        /*00fa*/ 	.short	(.L_804 - .L_803)
.L_803:
        /*00fc*/ 	.word	0x00000008
.L_804:


//--------------------- .nv.info._ZN10layer_norm31ln_parallel_residual_fwd_kernelINS_13Kernel_traitsIf13__nv_bfloat16S2_S2_fjLj3072ELj1ELj1ELj4ELj16ENS_18Kernel_traits_baseILj3072EfS2_S2_S2_fjLj128EEEEELb0ELb1ELb0EEEvNS_9FwdParamsE --------------------------
	.section	.nv.info._ZN10layer_norm31ln_parallel_residual_fwd_kernelINS_13Kernel_traitsIf13__nv_bfloat16S2_S2_fjLj3072ELj1ELj1ELj4ELj16ENS_18Kernel_traits_baseILj3072EfS2_S2_S2_fjLj128EEEEELb0ELb1ELb0EEEvNS_9FwdParamsE,"",@"SHT_CUDA_INFO"
	.sectionflags	@""
	.align	4


	//----- nvinfo : EIATTR_CUDA_API_VERSION
	.align		4
        /*0000*/ 	.byte	0x04, 0x37
        /*0002*/ 	.short	(.L_806 - .L_805)
.L_805:
        /*0004*/ 	.word	0x00000082


	//----- nvinfo : EIATTR_KPARAM_INFO
	.align		4
.L_806:
        /*0008*/ 	.byte	0x04, 0x17
        /*000a*/ 	.short	(.L_808 - .L_807)
.L_807:
        /*000c*/ 	.word	0x00000000
        /*0010*/ 	.short	0x0000
        /*0012*/ 	.short	0x0000
        /*0014*/ 	.byte	0x00, 0xf0, 0xa1, 0x03


	//----- nvinfo : EIATTR_SPARSE_MMA_MASK
	.align		4
.L_808:
        /*0018*/ 	.byte	0x03, 0x50
        /*001a*/ 	.short	0x0000


	//----- nvinfo : EIATTR_MAXREG_COUNT
	.align		4
        /*001c*/ 	.byte	0x03, 0x1b
        /*001e*/ 	.short	0x00ff


	//----- nvinfo : EIATTR_NUM_BARRIERS
	.align		4
        /*0020*/ 	.byte	0x02, 0x4c
        /*0022*/ 	.byte	0x01
	.zero		1


	//----- nvinfo : EIATTR_MERCURY_ISA_VERSION
	.align		4
        /*0024*/ 	.byte	0x03, 0x5f
        /*0026*/ 	.short	0x0101


	//----- nvinfo : EIATTR_COOP_GROUP_MASK_REGIDS
	.align		4
        /*0028*/ 	.byte	0x04, 0x29
        /*002a*/ 	.short	(.L_810 - .L_809)


	//   ....[0]....
.L_809:
        /*002c*/ 	.word	0xffffffff


	//   ....[1]....
        /*0030*/ 	.word	0xffffffff


	//   ....[2]....
        /*0034*/ 	.word	0xffffffff


	//   ....[3]....
        /*0038*/ 	.word	0xffffffff


	//   ....[4]....
        /*003c*/ 	.word	0xffffffff


	//   ....[5]....
        /*0040*/ 	.word	0xffffffff


	//   ....[6]....
        /*0044*/ 	.word	0xffffffff


	//   ....[7]....
        /*0048*/ 	.word	0xffffffff


	//   ....[8]....
        /*004c*/ 	.word	0xffffffff


	//   ....[9]....
        /*0050*/ 	.word	0xffffffff


	//   ....[10]....
        /*0054*/ 	.word	0xffffffff


	//   ....[11]....
        /*0058*/ 	.word	0xffffffff


	//   ....[12]....
        /*005c*/ 	.word	0xffffffff


	//   ....[13]....
        /*0060*/ 	.word	0xffffffff


	//   ....[14]....
        /*0064*/ 	.word	0xffffffff


	//   ....[15]....
        /*0068*/ 	.word	0xffffffff


	//   ....[16]....
        /*006c*/ 	.word	0xffffffff


	//   ....[17]....
        /*0070*/ 	.word	0xffffffff


	//----- nvinfo : EIATTR_COOP_GROUP_INSTR_OFFSETS
	.align		4
.L_810:
        /*0074*/ 	.byte	0x04, 0x28
        /*0076*/ 	.short	(.L_812 - .L_811)


	//   ....[0]....
.L_811:
        /*0078*/ 	.word	0x000028a0


	//   ....[1]....
        /*007c*/ 	.word	0x000028c0


	//   ....[2]....
        /*0080*/ 	.word	0x000028e0


	//   ....[3]....
        /*0084*/ 	.word	0x00002900


	//   ....[4]....
        /*0088*/ 	.word	0x00002920


	//   ....[5]....
        /*008c*/ 	.word	0x00002c80


	//   ....[6]....
        /*0090*/ 	.word	0x00002cb0


	//   ....[7]....
        /*0094*/ 	.word	0x00002ce0


	//   ....[8]....
        /*0098*/ 	.word	0x00002d10


	//   ....[9]....
        /*009c*/ 	.word	0x00002d50


	//   ....[10]....
        /*00a0*/ 	.word	0x00002d80


	//   ....[11]....
        /*00a4*/ 	.word	0x00002e00


	//   ....[12]....
        /*00a8*/ 	.word	0x00002e70


	//   ....[13]....
        /*00ac*/ 	.word	0x00002e80


	//   ....[14]....
        /*00b0*/ 	.word	0x00002f00


	//   ....[15]....
        /*00b4*/ 	.word	0x00002f30


	//   ....[16]....
        /*00b8*/ 	.word	0x00002fd0


	//   ....[17]....
        /*00bc*/ 	.word	0x00003000


	//----- nvinfo : EIATTR_VRC_CTA_INIT_COUNT
	.align		4
.L_812:
        /*00c0*/ 	.byte	0x02, 0x4a
	.zero		1
	.zero		1


	//----- nvinfo : EIATTR_EXIT_INSTR_OFFSETS
	.align		4
        /*00c4*/ 	.byte	0x04, 0x1c
        /*00c6*/ 	.short	(.L_814 - .L_813)


	//   ....[0]....
.L_813:
        /*00c8*/ 	.word	0x00000570


	//   ....[1]....
        /*00cc*/ 	.word	0x00003780


	//----- nvinfo : EIATTR_MAX_THREADS
	.align		4
.L_814:
        /*00d0*/ 	.byte	0x04, 0x05
        /*00d2*/ 	.short	(.L_816 - .L_815)
.L_815:
        /*00d4*/ 	.word	0x00000080
        /*00d8*/ 	.word	0x00000001
        /*00dc*/ 	.word	0x00000001


	//----- nvinfo : EIATTR_CRS_STACK_SIZE
	.align		4
.L_816:
        /*00e0*/ 	.byte	0x04, 0x1e
        /*00e2*/ 	.short	(.L_818 - .L_817)
.L_817:
        /*00e4*/ 	.word	0x00000000


	//----- nvinfo : EIATTR_CBANK_PARAM_SIZE
	.align		4
.L_818:
        /*00e8*/ 	.byte	0x03, 0x19
        /*00ea*/ 	.short	0x00e8


	//----- nvinfo : EIATTR_PARAM_CBANK
	.align		4
        /*00ec*/ 	.byte	0x04, 0x0a
        /*00ee*/ 	.short	(.L_820 - .L_819)
	.align		4
.L_819:
        /*00f0*/ 	.word	index@(.nv.constant0._ZN10layer_norm31ln_parallel_residual_fwd_kernelINS_13Kernel_traitsIf13__nv_bfloat16S2_S2_fjLj3072ELj1ELj1ELj4ELj16ENS_18Kernel_traits_baseILj3072EfS2_S2_S2_fjLj128EEEEELb0ELb1ELb0EEEvNS_9FwdParamsE)
        /*00f4*/ 	.short	0x0380
        /*00f6*/ 	.short	0x00e8


	//----- nvinfo : EIATTR_SW_WAR
	.align		4
.L_820:
        /*00f8*/ 	.byte	0x04, 0x36
        /*00fa*/ 	.short	(.L_822 - .L_821)
.L_821:
        /*00fc*/ 	.word	0x00000008
.L_822:


//--------------------- .nv.info._ZN10layer_norm31ln_parallel_residual_fwd_kernelINS_13Kernel_traitsIf13__nv_bfloat16S2_S2_fjLj3072ELj1ELj1ELj4ELj16ENS_18Kernel_traits_baseILj3072EfS2_S2_S2_fjLj128EEEEELb0ELb1ELb1EEEvNS_9FwdParamsE --------------------------
	.section	.nv.info._ZN10layer_norm31ln_parallel_residual_fwd_kernelINS_13Kernel_traitsIf13__nv_bfloat16S2_S2_fjLj3072ELj1ELj1ELj4ELj16ENS_18Kernel_traits_baseILj3072EfS2_S2_S2_fjLj128EEEEELb0ELb1ELb1EEEvNS_9FwdParamsE,"",@"SHT_CUDA_INFO"
	.sectionflags	@""
	.align	4


	//----- nvinfo : EIATTR_CUDA_API_VERSION
	.align		4
        /*0000*/ 	.byte	0x04, 0x37
        /*0002*/ 	.short	(.L_824 - .L_823)
.L_823:
        /*0004*/ 	.word	0x00000082


	//----- nvinfo : EIATTR_KPARAM_INFO
	.align		4
.L_824:
        /*0008*/ 	.byte	0x04, 0x17
        /*000a*/ 	.short	(.L_826 - .L_825)
.L_825:
        /*000c*/ 	.word	0x00000000
        /*0010*/ 	.short	0x0000
        /*0012*/ 	.short	0x0000
        /*0014*/ 	.byte	0x00, 0xf0, 0xa1, 0x03


	//----- nvinfo : EIATTR_SPARSE_MMA_MASK
	.align		4
.L_826:
        /*0018*/ 	.byte	0x03, 0x50
        /*001a*/ 	.short	0x0000


	//----- nvinfo : EIATTR_MAXREG_COUNT
	.align		4
        /*001c*/ 	.byte	0x03, 0x1b
        /*001e*/ 	.short	0x00ff


	//----- nvinfo : EIATTR_NUM_BARRIERS
	.align		4
        /*0020*/ 	.byte	0x02, 0x4c
        /*0022*/ 	.byte	0x01
	.zero		1


	//----- nvinfo : EIATTR_MERCURY_ISA_VERSION
	.align		4
        /*0024*/ 	.byte	0x03, 0x5f
        /*0026*/ 	.short	0x0101


	//----- nvinfo : EIATTR_COOP_GROUP_MASK_REGIDS
	.align		4
        /*0028*/ 	.byte	0x04, 0x29
        /*002a*/ 	.short	(.L_828 - .L_827)


	//   ....[0]....
.L_827:
        /*002c*/ 	.word	0xffffffff


	//   ....[1]....
        /*0030*/ 	.word	0xffffffff


	//   ....[2]....
        /*0034*/ 	.word	0xffffffff


	//   ....[3]....
        /*0038*/ 	.word	0xffffffff


	//   ....[4]....
        /*003c*/ 	.word	0xffffffff


	//   ....[5]....
        /*0040*/ 	.word	0xffffffff


	//   ....[6]....
        /*0044*/ 	.word	0xffffffff


	//   ....[7]....
        /*0048*/ 	.word	0xffffffff


	//   ....[8]....
        /*004c*/ 	.word	0xffffffff


	//   ....[9]....
        /*0050*/ 	.word	0xffffffff


	//   ....[10]....
        /*0054*/ 	.word	0xffffffff


	//   ....[11]....
        /*0058*/ 	.word	0xffffffff


	//   ....[12]....
        /*005c*/ 	.word	0xffffffff


	//   ....[13]....
        /*0060*/ 	.word	0xffffffff


	//   ....[14]....
        /*0064*/ 	.word	0xffffffff


	//   ....[15]....
        /*0068*/ 	.word	0xffffffff


	//   ....[16]....
        /*006c*/ 	.word	0xffffffff


	//   ....[17]....
        /*0070*/ 	.word	0xffffffff


	//----- nvinfo : EIATTR_COOP_GROUP_INSTR_OFFSETS
	.align		4
.L_828:
        /*0074*/ 	.byte	0x04, 0x28
        /*0076*/ 	.short	(.L_830 - .L_829)


	//   ....[0]....
.L_829:
        /*0078*/ 	.word	0x00002310


	//   ....[1]....
        /*007c*/ 	.word	0x00002330


	//   ....[2]....
        /*0080*/ 	.word	0x00002350


	//   ....[3]....
        /*0084*/ 	.word	0x00002370


	//   ....[4]....
        /*0088*/ 	.word	0x00002390


	//   ....[5]....
        /*008c*/ 	.word	0x000026c0


	//   ....[6]....
        /*0090*/ 	.word	0x000026f0


	//   ....[7]....
        /*0094*/ 	.word	0x00002710


	//   ....[8]....
        /*0098*/ 	.word	0x00002730


	//   ....[9]....
        /*009c*/ 	.word	0x00002770


	//   ....[10]....
        /*00a0*/ 	.word	0x00002800


	//   ....[11]....
        /*00a4*/ 	.word	0x00002860


	//   ....[12]....
        /*00a8*/ 	.word	0x000028a0


	//   ....[13]....
        /*00ac*/ 	.word	0x000028c0


	//   ....[14]....
        /*00b0*/ 	.word	0x00002950


	//   ....[15]....
        /*00b4*/ 	.word	0x00002980


	//   ....[16]....
        /*00b8*/ 	.word	0x00002a20


	//   ....[17]....
        /*00bc*/ 	.word	0x00002a40


	//----- nvinfo : EIATTR_VRC_CTA_INIT_COUNT
	.align		4
.L_830:
        /*00c0*/ 	.byte	0x02, 0x4a
	.zero		1
	.zero		1


	//----- nvinfo : EIATTR_EXIT_INSTR_OFFSETS
	.align		4
        /*00c4*/ 	.byte	0x04, 0x1c
        /*00c6*/ 	.short	(.L_832 - .L_831)


	//   ....[0]....
.L_831:
        /*00c8*/ 	.word	0x00000310


	//   ....[1]....
        /*00cc*/ 	.word	0x00003100


	//----- nvinfo : EIATTR_MAX_THREADS
	.align		4
.L_832:
        /*00d0*/ 	.byte	0x04, 0x05
        /*00d2*/ 	.short	(.L_834 - .L_833)
.L_833:
        /*00d4*/ 	.word	0x00000080
        /*00d8*/ 	.word	0x00000001
        /*00dc*/ 	.word	0x00000001


	//----- nvinfo : EIATTR_CBANK_PARAM_SIZE
	.align		4
.L_834:
        /*00e0*/ 	.byte	0x03, 0x19
        /*00e2*/ 	.short	0x00e8


	//----- nvinfo : EIATTR_PARAM_CBANK
	.align		4
        /*00e4*/ 	.byte	0x04, 0x0a
        /*00e6*/ 	.short	(.L_836 - .L_835)
	.align		4
.L_835:
        /*00e8*/ 	.word	index@(.nv.constant0._ZN10layer_norm31ln_parallel_residual_fwd_kernelINS_13Kernel_traitsIf13__nv_bfloat16S2_S2_fjLj3072ELj1ELj1ELj4ELj16ENS_18Kernel_traits_baseILj3072EfS2_S2_S2_fjLj128EEEEELb0ELb1ELb1EEEvNS_9FwdParamsE)
        /*00ec*/ 	.short	0x0380
        /*00ee*/ 	.short	0x00e8


	//----- nvinfo : EIATTR_SW_WAR
	.align		4
.L_836:
        /*00f0*/ 	.byte	0x04, 0x36
        /*00f2*/ 	.short	(.L_838 - .L_837)
.L_837:
        /*00f4*/ 	.word	0x00000008
.L_838:


//--------------------- .nv.info._ZN10layer_norm31ln_parallel_residual_fwd_kernelINS_13Kernel_traitsIf13__nv_bfloat16S2_S2_fjLj3072ELj1ELj1ELj4ELj16ENS_18Kernel_traits_baseILj3072EfS2_S2_S2_fjLj128EEEEELb1ELb0ELb0EEEvNS_9FwdParamsE --------------------------
	.section	.nv.info._ZN10layer_norm31ln_parallel_residual_fwd_kernelINS_13Kernel_traitsIf13__nv_bfloat16S2_S2_fjLj3072ELj1ELj1ELj4ELj16ENS_18Kernel_traits_baseILj3072EfS2_S2_S2_fjLj128EEEEELb1ELb0ELb0EEEvNS_9FwdParamsE,"",@"SHT_CUDA_INFO"
	.sectionflags	@""
	.align	4


	//----- nvinfo : EIATTR_CUDA_API_VERSION
	.align		4
        /*0000*/ 	.byte	0x04, 0x37
        /*0002*/ 	.short	(.L_840 - .L_839)
.L_839:
        /*0004*/ 	.word	0x00000082


	//----- nvinfo : EIATTR_KPARAM_INFO
	.align		4
.L_840:
        /*0008*/ 	.byte	0x04, 0x17
        /*000a*/ 	.short	(.L_842 - .L_841)
.L_841:
        /*000c*/ 	.word	0x00000000
        /*0010*/ 	.short	0x0000
        /*0012*/ 	.short	0x0000
        /*0014*/ 	.byte	0x00, 0xf0, 0xa1, 0x03


	//----- nvinfo : EIATTR_SPARSE_MMA_MASK
	.align		4
.L_842:
        /*0018*/ 	.byte	0x03, 0x50
        /*001a*/ 	.short	0x0000


	//----- nvinfo : EIATTR_MAXREG_COUNT
	.align		4
        /*001c*/ 	.byte	0x03, 0x1b
        /*001e*/ 	.short	0x00ff


	//----- nvinfo : EIATTR_NUM_BARRIERS
	.align		4
        /*0020*/ 	.byte	0x02, 0x4c
        /*0022*/ 	.byte	0x01
	.zero		1


	//----- nvinfo : EIATTR_MERCURY_ISA_VERSION
	.align		4
        /*0024*/ 	.byte	0x03, 0x5f
        /*0026*/ 	.short	0x0101


	//----- nvinfo : EIATTR_COOP_GROUP_MASK_REGIDS
	.align		4
        /*0028*/ 	.byte	0x04, 0x29
        /*002a*/ 	.short	(.L_844 - .L_843)


	//   ....[0]....
.L_843:
        /*002c*/ 	.word	0xffffffff


	//   ....[1]....
        /*0030*/ 	.word	0xffffffff


	//   ....[2]....
        /*0034*/ 	.word	0xffffffff


	//   ....[3]....
        /*0038*/ 	.word	0xffffffff


	//   ....[4]....
        /*003c*/ 	.word	0xffffffff


	//   ....[5]....
        /*0040*/ 	.word	0xffffffff


	//   ....[6]....
        /*0044*/ 	.word	0xffffffff


	//   ....[7]....
        /*0048*/ 	.word	0xffffffff


	//   ....[8]....
        /*004c*/ 	.word	0xffffffff


	//   ....[9]....
        /*0050*/ 	.word	0xffffffff


	//   ....[10]....
        /*0054*/ 	.word	0xffffffff


	//   ....[11]....
        /*0058*/ 	.word	0xffffffff


	//   ....[12]....
        /*005c*/ 	.word	0xffffffff


	//   ....[13]....
        /*0060*/ 	.word	0xffffffff


	//   ....[14]....
        /*0064*/ 	.word	0xffffffff


	//   ....[15]....
        /*0068*/ 	.word	0xffffffff


	//   ....[16]....
        /*006c*/ 	.word	0xffffffff


	//   ....[17]....
        /*0070*/ 	.word	0xffffffff


	//----- nvinfo : EIATTR_COOP_GROUP_INSTR_OFFSETS
	.align		4
.L_844:
        /*0074*/ 	.byte	0x04, 0x28
        /*0076*/ 	.short	(.L_846 - .L_845)


	//   ....[0]....
.L_845:
        /*0078*/ 	.word	0x0001e810


	//   ....[1]....
        /*007c*/ 	.word	0x0001e830


	//   ....[2]....
        /*0080*/ 	.word	0x0001e850


	//   ....[3]....
        /*0084*/ 	.word	0x0001e870


	//   ....[4]....
        /*0088*/ 	.word	0x0001e890


	//   ....[5]....
        /*008c*/ 	.word	0x0001ebd0


	//   ....[6]....
        /*0090*/ 	.word	0x0001ebf0


	//   ....[7]....
        /*0094*/ 	.word	0x0001ec10


	//   ....[8]....
        /*0098*/ 	.word	0x0001ec40


	//   ....[9]....
        /*009c*/ 	.word	0x0001ec70


	//   ....[10]....
        /*00a0*/ 	.word	0x0001ee20


	//   ....[11]....
        /*00a4*/ 	.word	0x0001ee60


	//   ....[12]....
        /*00a8*/ 	.word	0x0001ee70


	//   ....[13]....
        /*00ac*/ 	.word	0x0001eeb0


	//   ....[14]....
        /*00b0*/ 	.word	0x0001ef90


	//   ....[15]....
        /*00b4*/ 	.word	0x0001efb0


	//   ....[16]....
        /*00b8*/ 	.word	0x0001f070


	//   ....[17]....
        /*00bc*/ 	.word	0x0001f0a0


	//----- nvinfo : EIATTR_VRC_CTA_INIT_COUNT
	.align		4
.L_846:
        /*00c0*/ 	.byte	0x02, 0x4a
	.zero		1
	.zero		1


	//----- nvinfo : EIATTR_EXIT_INSTR_OFFSETS
	.align		4
        /*00c4*/ 	.byte	0x04, 0x1c
        /*00c6*/ 	.short	(.L_848 - .L_847)


	//   ....[0]....
.L_847:
        /*00c8*/ 	.word	0x000013d0


	//   ....[1]....
        /*00cc*/ 	.word	0x0001faf0


	//----- nvinfo : EIATTR_MAX_THREADS
	.align		4
.L_848:
        /*00d0*/ 	.byte	0x04, 0x05
        /*00d2*/ 	.short	(.L_850 - .L_849)
.L_849:
        /*00d4*/ 	.word	0x00000080
        /*00d8*/ 	.word	0x00000001
        /*00dc*/ 	.word	0x00000001


	//----- nvinfo : EIATTR_CRS_STACK_SIZE
	.align		4
.L_850:
        /*00e0*/ 	.byte	0x04, 0x1e
        /*00e2*/ 	.short	(.L_852 - .L_851)
.L_851:
        /*00e4*/ 	.word	0x00000000


	//----- nvinfo : EIATTR_CBANK_PARAM_SIZE
	.align		4
.L_852:
        /*00e8*/ 	.byte	0x03, 0x19
        /*00ea*/ 	.short	0x00e8


	//----- nvinfo : EIATTR_PARAM_CBANK
	.align		4
        /*00ec*/ 	.byte	0x04, 0x0a
        /*00ee*/ 	.short	(.L_854 - .L_853)
	.align		4
.L_853:
        /*00f0*/ 	.word	index@(.nv.constant0._ZN10layer_norm31ln_parallel_residual_fwd_kernelINS_13Kernel_traitsIf13__nv_bfloat16S2_S2_fjLj3072ELj1ELj1ELj4ELj16ENS_18Kernel_traits_baseILj3072EfS2_S2_S2_fjLj128EEEEELb1ELb0ELb0EEEvNS_9FwdParamsE)
        /*00f4*/ 	.short	0x0380
        /*00f6*/ 	.short	0x00e8


	//----- nvinfo : EIATTR_SW_WAR
	.align		4
.L_854:
        /*00f8*/ 	.byte	0x04, 0x36
        /*00fa*/ 	.short	(.L_856 - .L_855)
.L_855:
        /*00fc*/ 	.word	0x00000008
.L_856:


//--------------------- .nv.info._ZN10layer_norm31ln_parallel_residual_fwd_kernelINS_13Kernel_traitsIf13__nv_bfloat16S2_S2_fjLj3072ELj1ELj1ELj4ELj16ENS_18Kernel_traits_baseILj3072EfS2_S2_S2_fjLj128EEEEELb1ELb0ELb1EEEvNS_9FwdParamsE --------------------------
	.section	.nv.info._ZN10layer_norm31ln_parallel_residual_fwd_kernelINS_13Kernel_traitsIf13__nv_bfloat16S2_S2_fjLj3072ELj1ELj1ELj4ELj16ENS_18Kernel_traits_baseILj3072EfS2_S2_S2_fjLj128EEEEELb1ELb0ELb1EEEvNS_9FwdParamsE,"",@"SHT_CUDA_INFO"
	.sectionflags	@""
	.align	4


	//----- nvinfo : EIATTR_CUDA_API_VERSION
	.align		4
        /*0000*/ 	.byte	0x04, 0x37
        /*0002*/ 	.short	(.L_858 - .L_857)
.L_857:
        /*0004*/ 	.word	0x00000082


	//----- nvinfo : EIATTR_KPARAM_INFO
	.align		4
.L_858:
        /*0008*/ 	.byte	0x04, 0x17
        /*000a*/ 	.short	(.L_860 - .L_859)
.L_859:
        /*000c*/ 	.word	0x00000000
        /*0010*/ 	.short	0x0000
        /*0012*/ 	.short	0x0000
        /*0014*/ 	.byte	0x00, 0xf0, 0xa1, 0x03


	//----- nvinfo : EIATTR_SPARSE_MMA_MASK
	.align		4
.L_860:
        /*0018*/ 	.byte	0x03, 0x50
        /*001a*/ 	.short	0x0000


	//----- nvinfo : EIATTR_MAXREG_COUNT
	.align		4
        /*001c*/ 	.byte	0x03, 0x1b
        /*001e*/ 	.short	0x00ff


	//----- nvinfo : EIATTR_NUM_BARRIERS
	.align		4
        /*0020*/ 	.byte	0x02, 0x4c
        /*0022*/ 	.byte	0x01
	.zero		1


	//----- nvinfo : EIATTR_MERCURY_ISA_VERSION
	.align		4
        /*0024*/ 	.byte	0x03, 0x5f
        /*0026*/ 	.short	0x0101


	//----- nvinfo : EIATTR_COOP_GROUP_MASK_REGIDS
	.align		4
        /*0028*/ 	.byte	0x04, 0x29
        /*002a*/ 	.short	(.L_862 - .L_861)


	//   ....[0]....
.L_861:
        /*002c*/ 	.word	0xffffffff


	//   ....[1]....
        /*0030*/ 	.word	0xffffffff


	//   ....[2]....
        /*0034*/ 	.word	0xffffffff


	//   ....[3]....
        /*0038*/ 	.word	0xffffffff


	//   ....[4]....
        /*003c*/ 	.word	0xffffffff


	//   ....[5]....
        /*0040*/ 	.word	0xffffffff


	//   ....[6]....
        /*0044*/ 	.word	0xffffffff


	//   ....[7]....
        /*0048*/ 	.word	0xffffffff


	//   ....[8]....
        /*004c*/ 	.word	0xffffffff


	//   ....[9]....
        /*0050*/ 	.word	0xffffffff


	//   ....[10]....
        /*0054*/ 	.word	0xffffffff


	//   ....[11]....
        /*0058*/ 	.word	0xffffffff


	//   ....[12]....
        /*005c*/ 	.word	0xffffffff


	//   ....[13]....
        /*0060*/ 	.word	0xffffffff


	//   ....[14]....
        /*0064*/ 	.word	0xffffffff


	//   ....[15]....
        /*0068*/ 	.word	0xffffffff


	//   ....[16]....
        /*006c*/ 	.word	0xffffffff


	//   ....[17]....
        /*0070*/ 	.word	0xffffffff


	//----- nvinfo : EIATTR_COOP_GROUP_INSTR_OFFSETS
	.align		4
.L_862:
        /*0074*/ 	.byte	0x04, 0x28
        /*0076*/ 	.short	(.L_864 - .L_863)


	//   ....[0]....
.L_863:
        /*0078*/ 	.word	0x00018900


	//   ....[1]....
        /*007c*/ 	.word	0x00018930


	//   ....[2]....
        /*0080*/ 	.word	0x00018950


	//   ....[3]....
        /*0084*/ 	.word	0x00018970


	//   ....[4]....
        /*0088*/ 	.word	0x00018990


	//   ....[5]....
        /*008c*/ 	.word	0x00018cd0


	//   ....[6]....
        /*0090*/ 	.word	0x00018cf0


	//   ....[7]....
        /*0094*/ 	.word	0x00018d10


	//   ....[8]....
        /*0098*/ 	.word	0x00018d30


	//   ....[9]....
        /*009c*/ 	.word	0x00018d60


	//   ....[10]....
        /*00a0*/ 	.word	0x00018f00


	//   ....[11]....
        /*00a4*/ 	.word	0x00018f40


	//   ....[12]....
        /*00a8*/ 	.word	0x00018f70


	//   ....[13]....
        /*00ac*/ 	.word	0x00018fb0


	//   ....[14]....
        /*00b0*/ 	.word	0x00019070


	//   ....[15]....
        /*00b4*/ 	.word	0x000190a0


	//   ....[16]....
        /*00b8*/ 	.word	0x00019140


	//   ....[17]....
        /*00bc*/ 	.word	0x00019170


	//----- nvinfo : EIATTR_VRC_CTA_INIT_COUNT
	.align		4
.L_864:
        /*00c0*/ 	.byte	0x02, 0x4a
	.zero		1
	.zero		1


	//----- nvinfo : EIATTR_EXIT_INSTR_OFFSETS
	.align		4
        /*00c4*/ 	.byte	0x04, 0x1c
        /*00c6*/ 	.short	(.L_866 - .L_865)


	//   ....[0]....
.L_865:
        /*00c8*/ 	.word	0x00000bb0


	//   ....[1]....
        /*00cc*/ 	.word	0x00019ae0


	//----- nvinfo : EIATTR_MAX_THREADS
	.align		4
.L_866:
        /*00d0*/ 	.byte	0x04, 0x05
        /*00d2*/ 	.short	(.L_868 - .L_867)
.L_867:
        /*00d4*/ 	.word	0x00000080
        /*00d8*/ 	.word	0x00000001
        /*00dc*/ 	.word	0x00000001


	//----- nvinfo : EIATTR_CRS_STACK_SIZE
	.align		4
.L_868:
        /*00e0*/ 	.byte	0x04, 0x1e
        /*00e2*/ 	.short	(.L_870 - .L_869)
.L_869:
        /*00e4*/ 	.word	0x00000000


	//----- nvinfo : EIATTR_CBANK_PARAM_SIZE
	.align		4
.L_870:
        /*00e8*/ 	.byte	0x03, 0x19
        /*00ea*/ 	.short	0x00e8


	//----- nvinfo : EIATTR_PARAM_CBANK
	.align		4
        /*00ec*/ 	.byte	0x04, 0x0a
        /*00ee*/ 	.short	(.L_872 - .L_871)
	.align		4
.L_871:
        /*00f0*/ 	.word	index@(.nv.constant0._ZN10layer_norm31ln_parallel_residual_fwd_kernelINS_13Kernel_traitsIf13__nv_bfloat16S2_S2_fjLj3072ELj1ELj1ELj4ELj16ENS_18Kernel_traits_baseILj3072EfS2_S2_S2_fjLj128EEEEELb1ELb0ELb1EEEvNS_9FwdParamsE)
        /*00f4*/ 	.short	0x0380
        /*00f6*/ 	.short	0x00e8


	//----- nvinfo : EIATTR_SW_WAR
	.align		4
.L_872:
        /*00f8*/ 	.byte	0x04, 0x36
        /*00fa*/ 	.short	(.L_874 - .L_873)
.L_873:
        /*00fc*/ 	.word	0x00000008
.L_874:


//--------------------- .nv.info._ZN10layer_norm31ln_parallel_residual_fwd_kernelINS_13Kernel_traitsIf13__nv_bfloat16S2_S2_fjLj3072ELj1ELj1ELj4ELj16ENS_18Kernel_traits_baseILj3072EfS2_S2_S2_fjLj128EEEEELb1ELb1ELb0EEEvNS_9FwdParamsE --------------------------
	.section	.nv.info._ZN10layer_norm31ln_parallel_residual_fwd_kernelINS_13Kernel_traitsIf13__nv_bfloat16S2_S2_fjLj3072ELj1ELj1ELj4ELj16ENS_18Kernel_traits_baseILj3072EfS2_S2_S2_fjLj128EEEEELb1ELb1ELb0EEEvNS_9FwdParamsE,"",@"SHT_CUDA_INFO"
	.sectionflags	@""
	.align	4


	//----- nvinfo : EIATTR_CUDA_API_VERSION
	.align		4
        /*0000*/ 	.byte	0x04, 0x37
        /*0002*/ 	.short	(.L_876 - .L_875)
.L_875:
        /*0004*/ 	.word	0x00000082


	//----- nvinfo : EIATTR_KPARAM_INFO
	.align		4
.L_876:
        /*0008*/ 	.byte	0x04, 0x17
        /*000a*/ 	.short	(.L_878 - .L_877)
.L_877:
        /*000c*/ 	.word	0x00000000
        /*0010*/ 	.short	0x0000
        /*0012*/ 	.short	0x0000
        /*0014*/ 	.byte	0x00, 0xf0, 0xa1, 0x03


	//----- nvinfo : EIATTR_SPARSE_MMA_MASK
	.align		4
.L_878:
        /*0018*/ 	.byte	0x03, 0x50
        /*001a*/ 	.short	0x0000


	//----- nvinfo : EIATTR_MAXREG_COUNT
	.align		4
        /*001c*/ 	.byte	0x03, 0x1b
        /*001e*/ 	.short	0x00ff


	//----- nvinfo : EIATTR_NUM_BARRIERS
	.align		4
        /*0020*/ 	.byte	0x02, 0x4c
        /*0022*/ 	.byte	0x01
	.zero		1


	//----- nvinfo : EIATTR_MERCURY_ISA_VERSION
	.align		4
        /*0024*/ 	.byte	0x03, 0x5f
        /*0026*/ 	.short	0x0101


	//----- nvinfo : EIATTR_COOP_GROUP_MASK_REGIDS
	.align		4
        /*0028*/ 	.byte	0x04, 0x29
        /*002a*/ 	.short	(.L_880 - .L_879)


	//   ....[0]....
.L_879:
        /*002c*/ 	.word	0xffffffff


	//   ....[1]....
        /*0030*/ 	.word	0xffffffff


	//   ....[2]....
        /*0034*/ 	.word	0xffffffff


	//   ....[3]....
        /*0038*/ 	.word	0xffffffff


	//   ....[4]....
        /*003c*/ 	.word	0xffffffff


	//   ....[5]....
        /*0040*/ 	.word	0xffffffff


	//   ....[6]....
        /*0044*/ 	.word	0xffffffff


	//   ....[7]....
        /*0048*/ 	.word	0xffffffff


	//   ....[8]....
        /*004c*/ 	.word	0xffffffff


	//   ....[9]....
        /*0050*/ 	.word	0xffffffff


	//   ....[10]....
        /*0054*/ 	.word	0xffffffff


	//   ....[11]....
        /*0058*/ 	.word	0xffffffff


	//   ....[12]....
        /*005c*/ 	.word	0xffffffff


	//   ....[13]....
        /*0060*/ 	.word	0xffffffff


	//   ....[14]....
        /*0064*/ 	.word	0xffffffff


	//   ....[15]....
        /*0068*/ 	.word	0xffffffff


	//   ....[16]....
        /*006c*/ 	.word	0xffffffff


	//   ....[17]....
        /*0070*/ 	.word	0xffffffff


	//----- nvinfo : EIATTR_COOP_GROUP_INSTR_OFFSETS
	.align		4
.L_880:
        /*0074*/ 	.byte	0x04, 0x28
        /*0076*/ 	.short	(.L_882 - .L_881)


	//   ....[0]....
.L_881:
        /*0078*/ 	.word	0x00018ed0


	//   ....[1]....
        /*007c*/ 	.word	0x00018ef0


	//   ....[2]....
        /*0080*/ 	.word	0x00018f10


	//   ....[3]....
        /*0084*/ 	.word	0x00018f30


	//   ....[4]....
        /*0088*/ 	.word	0x00018f50


	//   ....[5]....
        /*008c*/ 	.word	0x00019290


	//   ....[6]....
        /*0090*/ 	.word	0x000192f0


	//   ....[7]....
        /*0094*/ 	.word	0x00019310


	//   ....[8]....
        /*0098*/ 	.word	0x00019340


	//   ....[9]....
        /*009c*/ 	.word	0x00019360


	//   ....[10]....
        /*00a0*/ 	.word	0x00019380


	//   ....[11]....
        /*00a4*/ 	.word	0x00019430


	//   ....[12]....
        /*00a8*/ 	.word	0x00019490


	//   ....[13]....
        /*00ac*/ 	.word	0x000194a0


	//   ....[14]....
        /*00b0*/ 	.word	0x00019540


	//   ....[15]....
        /*00b4*/ 	.word	0x00019580


	//   ....[16]....
        /*00b8*/ 	.word	0x00019620


	//   ....[17]....
        /*00bc*/ 	.word	0x00019650


	//----- nvinfo : EIATTR_VRC_CTA_INIT_COUNT
	.align		4
.L_882:
        /*00c0*/ 	.byte	0x02, 0x4a
	.zero		1
	.zero		1


	//----- nvinfo : EIATTR_EXIT_INSTR_OFFSETS
	.align		4
        /*00c4*/ 	.byte	0x04, 0x1c
        /*00c6*/ 	.short	(.L_884 - .L_883)


	//   ....[0]....
.L_883:
        /*00c8*/ 	.word	0x00000780


	//   ....[1]....
        /*00cc*/ 	.word	0x00019df0


	//----- nvinfo : EIATTR_MAX_THREADS
	.align		4
.L_884:
        /*00d0*/ 	.byte	0x04, 0x05
        /*00d2*/ 	.short	(.L_886 - .L_885)
.L_885:
        /*00d4*/ 	.word	0x00000080
        /*00d8*/ 	.word	0x00000001
        /*00dc*/ 	.word	0x00000001


	//----- nvinfo : EIATTR_CRS_STACK_SIZE
	.align		4
.L_886:
        /*00e0*/ 	.byte	0x04, 0x1e
        /*00e2*/ 	.short	(.L_888 - .L_887)
.L_887:
        /*00e4*/ 	.word	0x00000000


	//----- nvinfo : EIATTR_CBANK_PARAM_SIZE
	.align		4
.L_888:
        /*00e8*/ 	.byte	0x03, 0x19
        /*00ea*/ 	.short	0x00e8


	//----- nvinfo : EIATTR_PARAM_CBANK
	.align		4
        /*00ec*/ 	.byte	0x04, 0x0a
        /*00ee*/ 	.short	(.L_890 - .L_889)
	.align		4
.L_889:
        /*00f0*/ 	.word	index@(.nv.constant0._ZN10layer_norm31ln_parallel_residual_fwd_kernelINS_13Kernel_traitsIf13__nv_bfloat16S2_S2_fjLj3072ELj1ELj1ELj4ELj16ENS_18Kernel_traits_baseILj3072EfS2_S2_S2_fjLj128EEEEELb1ELb1ELb0EEEvNS_9FwdParamsE)
        /*00f4*/ 	.short	0x0380
        /*00f6*/ 	.short	0x00e8


	//----- nvinfo : EIATTR_SW_WAR
	.align		4
.L_890:
        /*00f8*/ 	.byte	0x04, 0x36
        /*00fa*/ 	.short	(.L_892 - .L_891)
.L_891:
        /*00fc*/ 	.word	0x00000008
.L_892:


//--------------------- .nv.info._ZN10layer_norm31ln_parallel_residual_fwd_kernelINS_13Kernel_traitsIf13__nv_bfloat16S2_S2_fjLj3072ELj1ELj1ELj4ELj16ENS_18Kernel_traits_baseILj3072EfS2_S2_S2_fjLj128EEEEELb1ELb1ELb1EEEvNS_9FwdParamsE --------------------------
	.section	.nv.info._ZN10layer_norm31ln_parallel_residual_fwd_kernelINS_13Kernel_traitsIf13__nv_bfloat16S2_S2_fjLj3072ELj1ELj1ELj4ELj16ENS_18Kernel_traits_baseILj3072EfS2_S2_S2_fjLj128EEEEELb1ELb1ELb1EEEvNS_9FwdParamsE,"",@"SHT_CUDA_INFO"
	.sectionflags	@""
	.align	4


	//----- nvinfo : EIATTR_CUDA_API_VERSION
	.align		4
        /*0000*/ 	.byte	0x04, 0x37
        /*0002*/ 	.short	(.L_894 - .L_893)
.L_893:
        /*0004*/ 	.word	0x00000082


	//----- nvinfo : EIATTR_KPARAM_INFO
	.align		4
.L_894:
        /*0008*/ 	.byte	0x04, 0x17
        /*000a*/ 	.short	(.L_896 - .L_895)
.L_895:
        /*000c*/ 	.word	0x00000000
        /*0010*/ 	.short	0x0000
        /*0012*/ 	.short	0x0000
        /*0014*/ 	.byte	0x00, 0xf0, 0xa1, 0x03


	//----- nvinfo : EIATTR_SPARSE_MMA_MASK
	.align		4
.L_896:
        /*0018*/ 	.byte	0x03, 0x50
        /*001a*/ 	.short	0x0000


	//----- nvinfo : EIATTR_MAXREG_COUNT
	.align		4
        /*001c*/ 	.byte	0x03, 0x1b
        /*001e*/ 	.short	0x00ff


	//----- nvinfo : EIATTR_NUM_BARRIERS
	.align		4
        /*0020*/ 	.byte	0x02, 0x4c
        /*0022*/ 	.byte	0x01
	.zero		1


	//----- nvinfo : EIATTR_MERCURY_ISA_VERSION
	.align		4
        /*0024*/ 	.byte	0x03, 0x5f
        /*0026*/ 	.short	0x0101


	//----- nvinfo : EIATTR_COOP_GROUP_MASK_REGIDS
	.align		4
        /*0028*/ 	.byte	0x04, 0x29
        /*002a*/ 	.short	(.L_898 - .L_897)


	//   ....[0]....
.L_897:
        /*002c*/ 	.word	0xffffffff


	//   ....[1]....
        /*0030*/ 	.word	0xffffffff


	//   ....[2]....
        /*0034*/ 	.word	0xffffffff


	//   ....[3]....
        /*0038*/ 	.word	0xffffffff


	//   ....[4]....
        /*003c*/ 	.word	0xffffffff


	//   ....[5]....
        /*0040*/ 	.word	0xffffffff


	//   ....[6]....
        /*0044*/ 	.word	0xffffffff


	//   ....[7]....
        /*0048*/ 	.word	0xffffffff


	//   ....[8]....
        /*004c*/ 	.word	0xffffffff


	//   ....[9]....
        /*0050*/ 	.word	0xffffffff


	//   ....[10]....
        /*0054*/ 	.word	0xffffffff


	//   ....[11]....
        /*0058*/ 	.word	0xffffffff


	//   ....[12]....
        /*005c*/ 	.word	0xffffffff


	//   ....[13]....
        /*0060*/ 	.word	0xffffffff


	//   ....[14]....
        /*0064*/ 	.word	0xffffffff


	//   ....[15]....
        /*0068*/ 	.word	0xffffffff


	//   ....[16]....
        /*006c*/ 	.word	0xffffffff


	//   ....[17]....
        /*0070*/ 	.word	0xffffffff


	//----- nvinfo : EIATTR_COOP_GROUP_INSTR_OFFSETS
	.align		4
.L_898:
        /*0074*/ 	.byte	0x04, 0x28
        /*0076*/ 	.short	(.L_900 - .L_899)


	//   ....[0]....
.L_899:
        /*0078*/ 	.word	0x00017680


	//   ....[1]....
        /*007c*/ 	.word	0x000176a0


	//   ....[2]....
        /*0080*/ 	.word	0x000176c0


	//   ....[3]....
        /*0084*/ 	.word	0x000176e0


	//   ....[4]....
        /*0088*/ 	.word	0x00017700


	//   ....[5]....
        /*008c*/ 	.word	0x00017750


	//   ....[6]....
        /*0090*/ 	.word	0x00017a80


	//   ....[7]....
        /*0094*/ 	.word	0x00017aa0


	//   ....[8]....
        /*0098*/ 	.word	0x00017ac0


	//   ....[9]....
        /*009c*/ 	.word	0x00017af0


	//   ....[10]....
        /*00a0*/ 	.word	0x00017b20


	//   ....[11]....
        /*00a4*/ 	.word	0x00017ba0


	//   ....[12]....
        /*00a8*/ 	.word	0x00017c10


	//   ....[13]....
        /*00ac*/ 	.word	0x00017c20


	//   ....[14]....
        /*00b0*/ 	.word	0x00017cb0


	//   ....[15]....
        /*00b4*/ 	.word	0x00017ce0


	//   ....[16]....
        /*00b8*/ 	.word	0x00017d90


	//   ....[17]....
        /*00bc*/ 	.word	0x00017db0


	//----- nvinfo : EIATTR_VRC_CTA_INIT_COUNT
	.align		4
.L_900:
        /*00c0*/ 	.byte	0x02, 0x4a
	.zero		1
	.zero		1


	//----- nvinfo : EIATTR_EXIT_INSTR_OFFSETS
	.align		4
        /*00c4*/ 	.byte	0x04, 0x1c
        /*00c6*/ 	.short	(.L_902 - .L_901)


	//   ....[0]....
.L_901:
        /*00c8*/ 	.word	0x000003a0


	//   ....[1]....
        /*00cc*/ 	.word	0x00018460


	//----- nvinfo : EIATTR_MAX_THREADS
	.align		4
.L_902:
        /*00d0*/ 	.byte	0x04, 0x05
        /*00d2*/ 	.short	(.L_904 - .L_903)
.L_903:
        /*00d4*/ 	.word	0x00000080
        /*00d8*/ 	.word	0x00000001
        /*00dc*/ 	.word	0x00000001


	//----- nvinfo : EIATTR_CBANK_PARAM_SIZE
	.align		4
.L_904:
        /*00e0*/ 	.byte	0x03, 0x19
        /*00e2*/ 	.short	0x00e8


	//----- nvinfo : EIATTR_PARAM_CBANK
	.align		4
        /*00e4*/ 	.byte	0x04, 0x0a
        /*00e6*/ 	.short	(.L_906 - .L_905)
	.align		4
.L_905:
        /*00e8*/ 	.word	index@(.nv.constant0._ZN10layer_norm31ln_parallel_residual_fwd_kernelINS_13Kernel_traitsIf13__nv_bfloat16S2_S2_fjLj3072ELj1ELj1ELj4ELj16ENS_18Kernel_traits_baseILj3072EfS2_S2_S2_fjLj128EEEEELb1ELb1ELb1EEEvNS_9FwdParamsE)
        /*00ec*/ 	.short	0x0380
        /*00ee*/ 	.short	0x00e8


	//----- nvinfo : EIATTR_SW_WAR
	.align		4
.L_906:
        /*00f0*/ 	.byte	0x04, 0x36
        /*00f2*/ 	.short	(.L_908 - .L_907)
.L_907:
        /*00f4*/ 	.word	0x00000008
.L_908:


//--------------------- .nv.info._ZN10layer_norm31ln_parallel_residual_fwd_kernelINS_13Kernel_traitsI13__nv_bfloat16S2_fS2_fjLj3072ELj1ELj1ELj4ELj16ENS_18Kernel_traits_baseILj3072ES2_S2_fS2_fjLj128EEEEELb0ELb0ELb0EEEvNS_9FwdParamsE --------------------------
	.section	.nv.info._ZN10layer_norm31ln_parallel_residual_fwd_kernelINS_13Kernel_traitsI13__nv_bfloat16S2_fS2_fjLj3072ELj1ELj1ELj4ELj16ENS_18Kernel_traits_baseILj3072ES2_S2_fS2_fjLj128EEEEELb0ELb0ELb0EEEvNS_9FwdParamsE,"",@"SHT_CUDA_INFO"
	.sectionflags	@""
	.align	4


	//----- nvinfo : EIATTR_CUDA_API_VERSION
	.align		4
        /*0000*/ 	.byte	0x04, 0x37
        /*0002*/ 	.short	(.L_910 - .L_909)
.L_909:
        /*0004*/ 	.word	0x00000082


	//----- nvinfo : EIATTR_KPARAM_INFO
	.align		4
.L_910:
        /*0008*/ 	.byte	0x04, 0x17
        /*000a*/ 	.short	(.L_912 - .L_911)
.L_911:
        /*000c*/ 	.word	0x00000000
        /*0010*/ 	.short	0x0000
        /*0012*/ 	.short	0x0000
        /*0014*/ 	.byte	0x00, 0xf0, 0xa1, 0x03


	//----- nvinfo : EIATTR_SPARSE_MMA_MASK
	.align		4
.L_912:
        /*0018*/ 	.byte	0x03, 0x50
        /*001a*/ 	.short	0x0000


	//----- nvinfo : EIATTR_MAXREG_COUNT
	.align		4
        /*001c*/ 	.byte	0x03, 0x1b
        /*001e*/ 	.short	0x00ff


	//----- nvinfo : EIATTR_NUM_BARRIERS
	.align		4
        /*0020*/ 	.byte	0x02, 0x4c
        /*0022*/ 	.byte	0x01
	.zero		1


	//----- nvinfo : EIATTR_MERCURY_ISA_VERSION
	.align		4
        /*0024*/ 	.byte	0x03, 0x5f
        /*0026*/ 	.short	0x0101


	//----- nvinfo : EIATTR_COOP_GROUP_MASK_REGIDS
	.align		4
        /*0028*/ 	.byte	0x04, 0x29
        /*002a*/ 	.short	(.L_914 - .L_913)


	//   ....[0]....
.L_913:
        /*002c*/ 	.word	0xffffffff


	//   ....[1]....
        /*0030*/ 	.word	0xffffffff


	//   ....[2]....
        /*0034*/ 	.word	0xffffffff


	//   ....[3]....
        /*0038*/ 	.word	0xffffffff


	//   ....[4]....
        /*003c*/ 	.word	0xffffffff


	//   ....[5]....
        /*0040*/ 	.word	0xffffffff


	//   ....[6]....
        /*0044*/ 	.word	0xffffffff


	//   ....[7]....
        /*0048*/ 	.word	0xffffffff


	//   ....[8]....
        /*004c*/ 	.word	0xffffffff


	//   ....[9]....
        /*0050*/ 	.word	0xffffffff


	//   ....[10]....
        /*0054*/ 	.word	0xffffffff


	//   ....[11]....
        /*0058*/ 	.word	0xffffffff


	//   ....[12]....
        /*005c*/ 	.word	0xffffffff


	//   ....[13]....
        /*0060*/ 	.word	0xffffffff


	//   ....[14]....
        /*0064*/ 	.word	0xffffffff


	//   ....[15]....
        /*0068*/ 	.word	0xffffffff


	//   ....[16]....
        /*006c*/ 	.word	0xffffffff


	//   ....[17]....
        /*0070*/ 	.word	0xffffffff


	//----- nvinfo : EIATTR_COOP_GROUP_INSTR_OFFSETS
	.align		4
.L_914:
        /*0074*/ 	.byte	0x04, 0x28
        /*0076*/ 	.short	(.L_916 - .L_915)


	//   ....[0]....
.L_915:
        /*0078*/ 	.word	0x00002cb0


	//   ....[1]....
        /*007c*/ 	.word	0x00002cd0


	//   ....[2]....
        /*0080*/ 	.word	0x00002cf0


	//   ....[3]....
        /*0084*/ 	.word	0x00002d10


	//   ....[4]....
        /*0088*/ 	.word	0x00002d30


	//   ....[5]....
        /*008c*/ 	.word	0x00003090


	//   ....[6]....
        /*0090*/ 	.word	0x000030f0


	//   ....[7]....
        /*0094*/ 	.word	0x00003110


	//   ....[8]....
        /*0098*/ 	.word	0x00003150


	//   ....[9]....
        /*009c*/ 	.word	0x00003190


	//   ....[10]....
        /*00a0*/ 	.word	0x00003290


	//   ....[11]....
        /*00a4*/ 	.word	0x00003300


	//   ....[12]....
        /*00a8*/ 	.word	0x00003320


	//   ....[13]....
        /*00ac*/ 	.word	0x00003340


	//   ....[14]....
        /*00b0*/ 	.word	0x000033f0


	//   ....[15]....
        /*00b4*/ 	.word	0x00003420


	//   ....[16]....
        /*00b8*/ 	.word	0x000034c0


	//   ....[17]....
        /*00bc*/ 	.word	0x000034f0


	//----- nvinfo : EIATTR_VRC_CTA_INIT_COUNT
	.align		4
.L_916:
        /*00c0*/ 	.byte	0x02, 0x4a
	.zero		1
	.zero		1


	//----- nvinfo : EIATTR_EXIT_INSTR_OFFSETS
	.align		4
        /*00c4*/ 	.byte	0x04, 0x1c
        /*00c6*/ 	.short	(.L_918 - .L_917)


	//   ....[0]....
.L_917:
        /*00c8*/ 	.word	0x00000d10


	//   ....[1]....
        /*00cc*/ 	.word	0x00004540


	//----- nvinfo : EIATTR_MAX_THREADS
	.align		4
.L_918:
        /*00d0*/ 	.byte	0x04, 0x05
        /*00d2*/ 	.short	(.L_920 - .L_919)
.L_919:
        /*00d4*/ 	.word	0x00000080
        /*00d8*/ 	.word	0x00000001
        /*00dc*/ 	.word	0x00000001


	//----- nvinfo : EIATTR_CRS_STACK_SIZE
	.align		4
.L_920:
        /*00e0*/ 	.byte	0x04, 0x1e
        /*00e2*/ 	.short	(.L_922 - .L_921)
.L_921:
        /*00e4*/ 	.word	0x00000000


	//----- nvinfo : EIATTR_CBANK_PARAM_SIZE
	.align		4
.L_922:
        /*00e8*/ 	.byte	0x03, 0x19
        /*00ea*/ 	.short	0x00e8


	//----- nvinfo : EIATTR_PARAM_CBANK
	.align		4
        /*00ec*/ 	.byte	0x04, 0x0a
        /*00ee*/ 	.short	(.L_924 - .L_923)
	.align		4
.L_923:
        /*00f0*/ 	.word	index@(.nv.constant0._ZN10layer_norm31ln_parallel_residual_fwd_kernelINS_13Kernel_traitsI13__nv_bfloat16S2_fS2_fjLj3072ELj1ELj1ELj4ELj16ENS_18Kernel_traits_baseILj3072ES2_S2_fS2_fjLj128EEEEELb0ELb0ELb0EEEvNS_9FwdParamsE)
        /*00f4*/ 	.short	0x0380
        /*00f6*/ 	.short	0x00e8


	//----- nvinfo : EIATTR_SW_WAR
	.align		4
.L_924:
        /*00f8*/ 	.byte	0x04, 0x36
        /*00fa*/ 	.short	(.L_926 - .L_925)
.L_925:
        /*00fc*/ 	.word	0x00000008
.L_926:


//--------------------- .nv.info._ZN10layer_norm31ln_parallel_residual_fwd_kernelINS_13Kernel_traitsI13__nv_bfloat16S2_fS2_fjLj3072ELj1ELj1ELj4ELj16ENS_18Kernel_traits_baseILj3072ES2_S2_fS2_fjLj128EEEEELb0ELb0ELb1EEEvNS_9FwdParamsE --------------------------
	.section	.nv.info._ZN10layer_norm31ln_parallel_residual_fwd_kernelINS_13Kernel_traitsI13__nv_bfloat16S2_fS2_fjLj3072ELj1ELj1ELj4ELj16ENS_18Kernel_traits_baseILj3072ES2_S2_fS2_fjLj128EEEEELb0ELb0ELb1EEEvNS_9FwdParamsE,"",@"SHT_CUDA_INFO"
	.sectionflags	@""
	.align	4


	//----- nvinfo : EIATTR_CUDA_API_VERSION
	.align		4
        /*0000*/ 	.byte	0x04, 0x37
        /*0002*/ 	.short	(.L_928 - .L_927)
.L_927:
        /*0004*/ 	.word	0x00000082


	//----- nvinfo : EIATTR_KPARAM_INFO
	.align		4
.L_928:
        /*0008*/ 	.byte	0x04, 0x17
        /*000a*/ 	.short	(.L_930 - .L_929)
.L_929:
        /*000c*/ 	.word	0x00000000
        /*0010*/ 	.short	0x0000
        /*0012*/ 	.short	0x0000
        /*0014*/ 	.byte	0x00, 0xf0, 0xa1, 0x03


	//----- nvinfo : EIATTR_SPARSE_MMA_MASK
	.align		4
.L_930:
        /*0018*/ 	.byte	0x03, 0x50
        /*001a*/ 	.short	0x0000


	//----- nvinfo : EIATTR_MAXREG_COUNT
	.align		4
        /*001c*/ 	.byte	0x03, 0x1b
        /*001e*/ 	.short	0x00ff


	//----- nvinfo : EIATTR_NUM_BARRIERS
	.align		4
        /*0020*/ 	.byte	0x02, 0x4c
        /*0022*/ 	.byte	0x01
	.zero		1


	//----- nvinfo : EIATTR_MERCURY_ISA_VERSION
	.align		4
        /*0024*/ 	.byte	0x03, 0x5f
        /*0026*/ 	.short	0x0101


	//----- nvinfo : EIATTR_COOP_GROUP_MASK_REGIDS
	.align		4
        /*0028*/ 	.byte	0x04, 0x29
        /*002a*/ 	.short	(.L_932 - .L_931)


	//   ....[0]....
.L_931:
        /*002c*/ 	.word	0xffffffff


	//   ....[1]....
        /*0030*/ 	.word	0xffffffff


	//   ....[2]....
        /*0034*/ 	.word	0xffffffff


	//   ....[3]....
        /*0038*/ 	.word	0xffffffff


	//   ....[4]....
        /*003c*/ 	.word	0xffffffff


	//   ....[5]....
        /*0040*/ 	.word	0xffffffff


	//   ....[6]....
        /*0044*/ 	.word	0xffffffff


	//   ....[7]....
        /*0048*/ 	.word	0xffffffff


	//   ....[8]....
        /*004c*/ 	.word	0xffffffff


	//   ....[9]....
        /*0050*/ 	.word	0xffffffff


	//   ....[10]....
        /*0054*/ 	.word	0xffffffff


	//   ....[11]....
        /*0058*/ 	.word	0xffffffff


	//   ....[12]....
        /*005c*/ 	.word	0xffffffff


	//   ....[13]....
        /*0060*/ 	.word	0xffffffff


	//   ....[14]....
        /*0064*/ 	.word	0xffffffff


	//   ....[15]....
        /*0068*/ 	.word	0xffffffff


	//   ....[16]....
        /*006c*/ 	.word	0xffffffff


	//   ....[17]....
        /*0070*/ 	.word	0xffffffff


	//----- nvinfo : EIATTR_COOP_GROUP_INSTR_OFFSETS
	.align		4
.L_932:
        /*0074*/ 	.byte	0x04, 0x28
        /*0076*/ 	.short	(.L_934 - .L_933)


	//   ....[0]....
.L_933:
        /*0078*/ 	.word	0x00002290


	//   ....[1]....
        /*007c*/ 	.word	0x000022b0


	//   ....[2]....
        /*0080*/ 	.word	0x000022d0


	//   ....[3]....
        /*0084*/ 	.word	0x000022f0


	//   ....[4]....
        /*0088*/ 	.word	0x00002310


	//   ....[5]....
        /*008c*/ 	.word	0x00002640


	//   ....[6]....
        /*0090*/ 	.word	0x00002660


	//   ....[7]....
        /*0094*/ 	.word	0x00002680


	//   ....[8]....
        /*0098*/ 	.word	0x000026a0


	//   ....[9]....
        /*009c*/ 	.word	0x000026c0


	//   ....[10]....
        /*00a0*/ 	.word	0x00002890


	//   ....[11]....
        /*00a4*/ 	.word	0x00002900


	//   ....[12]....
        /*00a8*/ 	.word	0x000029a0


	//   ....[13]....
        /*00ac*/ 	.word	0x000029b0


	//   ....[14]....
        /*00b0*/ 	.word	0x00002a40


	//   ....[15]....
        /*00b4*/ 	.word	0x00002a90


	//   ....[16]....
        /*00b8*/ 	.word	0x00002b30


	//   ....[17]....
        /*00bc*/ 	.word	0x00002b70


	//----- nvinfo : EIATTR_VRC_CTA_INIT_COUNT
	.align		4
.L_934:
        /*00c0*/ 	.byte	0x02, 0x4a
	.zero		1
	.zero		1


	//----- nvinfo : EIATTR_EXIT_INSTR_OFFSETS
	.align		4
        /*00c4*/ 	.byte	0x04, 0x1c
        /*00c6*/ 	.short	(.L_936 - .L_935)


	//   ....[0]....
.L_935:
        /*00c8*/ 	.word	0x000005a0


	//   ....[1]....
        /*00cc*/ 	.word	0x00003a20


	//----- nvinfo : EIATTR_MAX_THREADS
	.align		4
.L_936:
        /*00d0*/ 	.byte	0x04, 0x05
        /*00d2*/ 	.short	(.L_938 - .L_937)
.L_937:
        /*00d4*/ 	.word	0x00000080
        /*00d8*/ 	.word	0x00000001
        /*00dc*/ 	.word	0x00000001


	//----- nvinfo : EIATTR_CRS_STACK_SIZE
	.align		4
.L_938:
        /*00e0*/ 	.byte	0x04, 0x1e
        /*00e2*/ 	.short	(.L_940 - .L_939)
.L_939:
        /*00e4*/ 	.word	0x00000000


	//----- nvinfo : EIATTR_CBANK_PARAM_SIZE
	.align		4
.L_940:
        /*00e8*/ 	.byte	0x03, 0x19
        /*00ea*/ 	.short	0x00e8


	//----- nvinfo : EIATTR_PARAM_CBANK
	.align		4
        /*00ec*/ 	.byte	0x04, 0x0a
        /*00ee*/ 	.short	(.L_942 - .L_941)
	.align		4
.L_941:
        /*00f0*/ 	.word	index@(.nv.constant0._ZN10layer_norm31ln_parallel_residual_fwd_kernelINS_13Kernel_traitsI13__nv_bfloat16S2_fS2_fjLj3072ELj1ELj1ELj4ELj16ENS_18Kernel_traits_baseILj3072ES2_S2_fS2_fjLj128EEEEELb0ELb0ELb1EEEvNS_9FwdParamsE)
        /*00f4*/ 	.short	0x0380
        /*00f6*/ 	.short	0x00e8


	//----- nvinfo : EIATTR_SW_WAR
	.align		4
.L_942:
        /*00f8*/ 	.byte	0x04, 0x36
        /*00fa*/ 	.short	(.L_944 - .L_943)
.L_943:
        /*00fc*/ 	.word	0x00000008
.L_944:


//--------------------- .nv.info._ZN10layer_norm31ln_parallel_residual_fwd_kernelINS_13Kernel_traitsI13__nv_bfloat16S2_fS2_fjLj3072ELj1ELj1ELj4ELj16ENS_18Kernel_traits_baseILj3072ES2_S2_fS2_fjLj128EEEEELb0ELb1ELb0EEEvNS_9FwdParamsE --------------------------
	.section	.nv.info._ZN10layer_norm31ln_parallel_residual_fwd_kernelINS_13Kernel_traitsI13__nv_bfloat16S2_fS2_fjLj3072ELj1ELj1ELj4ELj16ENS_18Kernel_traits_baseILj3072ES2_S2_fS2_fjLj128EEEEELb0ELb1ELb0EEEvNS_9FwdParamsE,"",@"SHT_CUDA_INFO"
	.sectionflags	@""
	.align	4


	//----- nvinfo : EIATTR_CUDA_API_VERSION
	.align		4
        /*0000*/ 	.byte	0x04, 0x37
        /*0002*/ 	.short	(.L_946 - .L_945)
.L_945:
        /*0004*/ 	.word	0x00000082


	//----- nvinfo : EIATTR_KPARAM_INFO
	.align		4
.L_946:
        /*0008*/ 	.byte	0x04, 0x17
        /*000a*/ 	.short	(.L_948 - .L_947)
.L_947:
        /*000c*/ 	.word	0x00000000
        /*0010*/ 	.short	0x0000
        /*0012*/ 	.short	0x0000
        /*0014*/ 	.byte	0x00, 0xf0, 0xa1, 0x03


	//----- nvinfo : EIATTR_SPARSE_MMA_MASK
	.align		4
.L_948:
        /*0018*/ 	.byte	0x03, 0x50
        /*001a*/ 	.short	0x0000


	//----- nvinfo : EIATTR_MAXREG_COUNT
	.align		4
        /*001c*/ 	.byte	0x03, 0x1b
        /*001e*/ 	.short	0x00ff


	//----- nvinfo : EIATTR_NUM_BARRIERS
	.align		4
        /*0020*/ 	.byte	0x02, 0x4c
        /*0022*/ 	.byte	0x01
	.zero		1


	//----- nvinfo : EIATTR_MERCURY_ISA_VERSION
	.align		4
        /*0024*/ 	.byte	0x03, 0x5f
        /*0026*/ 	.short	0x0101


	//----- nvinfo : EIATTR_COOP_GROUP_MASK_REGIDS
	.align		4
        /*0028*/ 	.byte	0x04, 0x29
        /*002a*/ 	.short	(.L_950 - .L_949)


	//   ....[0]....
.L_949:
        /*002c*/ 	.word	0xffffffff


	//   ....[1]....
        /*0030*/ 	.word	0xffffffff


	//   ....[2]....
        /*0034*/ 	.word	0xffffffff


	//   ....[3]....
        /*0038*/ 	.word	0xffffffff


	//   ....[4]....
        /*003c*/ 	.word	0xffffffff


	//   ....[5]....
        /*0040*/ 	.word	0xffffffff


	//   ....[6]....
        /*0044*/ 	.word	0xffffffff


	//   ....[7]....
        /*0048*/ 	.word	0xffffffff


	//   ....[8]....
        /*004c*/ 	.word	0xffffffff


	//   ....[9]....
        /*0050*/ 	.word	0xffffffff


	//   ....[10]....
        /*0054*/ 	.word	0xffffffff


	//   ....[11]....
        /*0058*/ 	.word	0xffffffff


	//   ....[12]....
        /*005c*/ 	.word	0xffffffff


	//   ....[13]....
        /*0060*/ 	.word	0xffffffff


	//   ....[14]....
        /*0064*/ 	.word	0xffffffff


	//   ....[15]....
        /*0068*/ 	.word	0xffffffff


	//   ....[16]....
        /*006c*/ 	.word	0xffffffff


	//   ....[17]....
        /*0070*/ 	.word	0xffffffff


	//----- nvinfo : EIATTR_COOP_GROUP_INSTR_OFFSETS
	.align		4
.L_950:
        /*0074*/ 	.byte	0x04, 0x28
        /*0076*/ 	.short	(.L_952 - .L_951)


	//   ....[0]....
.L_951:
        /*0078*/ 	.word	0x000022c0


	//   ....[1]....
        /*007c*/ 	.word	0x000022e0


	//   ....[2]....
        /*0080*/ 	.word	0x00002300


	//   ....[3]....
        /*0084*/ 	.word	0x00002320


	//   ....[4]....
        /*0088*/ 	.word	0x00002340


	//   ....[5]....
        /*008c*/ 	.word	0x000026a0


	//   ....[6]....
        /*0090*/ 	.word	0x000026c0


	//   ....[7]....
        /*0094*/ 	.word	0x000026f0


	//   ....[8]....
        /*0098*/ 	.word	0x00002710


	//   ....[9]....
        /*009c*/ 	.word	0x00002750


	//   ....[10]....
        /*00a0*/ 	.word	0x000027d0


	//   ....[11]....
        /*00a4*/ 	.word	0x00002830


	//   ....[12]....
        /*00a8*/ 	.word	0x00002870


	//   ....[13]....
        /*00ac*/ 	.word	0x00002890


	//   ....[14]....
        /*00b0*/ 	.word	0x00002920


	//   ....[15]....
        /*00b4*/ 	.word	0x00002960


	//   ....[16]....
        /*00b8*/ 	.word	0x00002a00


	//   ....[17]....
        /*00bc*/ 	.word	0x00002a30


	//----- nvinfo : EIATTR_VRC_CTA_INIT_COUNT
	.align		4
.L_952:
        /*00c0*/ 	.byte	0x02, 0x4a
	.zero		1
	.zero		1


	//----- nvinfo : EIATTR_EXIT_INSTR_OFFSETS
	.align		4
        /*00c4*/ 	.byte	0x04, 0x1c
        /*00c6*/ 	.short	(.L_954 - .L_953)


	//   ....[0]....
.L_953:
        /*00c8*/ 	.word	0x00000460


	//   ....[1]....
        /*00cc*/ 	.word	0x000034a0


	//----- nvinfo : EIATTR_MAX_THREADS
	.align		4
.L_954:
        /*00d0*/ 	.byte	0x04, 0x05
        /*00d2*/ 	.short	(.L_956 - .L_955)
.L_955:
        /*00d4*/ 	.word	0x00000080
        /*00d8*/ 	.word	0x00000001
        /*00dc*/ 	.word	0x00000001


	//----- nvinfo : EIATTR_CRS_STACK_SIZE
	.align		4
.L_956:
        /*00e0*/ 	.byte	0x04, 0x1e
        /*00e2*/ 	.short	(.L_958 - .L_957)
.L_957:
        /*00e4*/ 	.word	0x00000000


	//----- nvinfo : EIATTR_CBANK_PARAM_SIZE
	.align		4
.L_958:
        /*00e8*/ 	.byte	0x03, 0x19
        /*00ea*/ 	.short	0x00e8


	//----- nvinfo : EIATTR_PARAM_CBANK
	.align		4
        /*00ec*/ 	.byte	0x04, 0x0a
        /*00ee*/ 	.short	(.L_960 - .L_959)
	.align		4
.L_959:
        /*00f0*/ 	.word	index@(.nv.constant0._ZN10layer_norm31ln_parallel_residual_fwd_kernelINS_13Kernel_traitsI13__nv_bfloat16S2_fS2_fjLj3072ELj1ELj1ELj4ELj16ENS_18Kernel_traits_baseILj3072ES2_S2_fS2_fjLj128EEEEELb0ELb1ELb0EEEvNS_9FwdParamsE)
        /*00f4*/ 	.short	0x0380
        /*00f6*/ 	.short	0x00e8


	//----- nvinfo : EIATTR_SW_WAR
	.align		4
.L_960:
        /*00f8*/ 	.byte	0x04, 0x36
        /*00fa*/ 	.short	(.L_962 - .L_961)
.L_961:
        /*00fc*/ 	.word	0x00000008
.L_962:


//--------------------- .nv.info._ZN10layer_norm31ln_parallel_residual_fwd_kernelINS_13Kernel_traitsI13__nv_bfloat16S2_fS2_fjLj3072ELj1ELj1ELj4ELj16ENS_18Kernel_traits_baseILj3072ES2_S2_fS2_fjLj128EEEEELb0ELb1ELb1EEEvNS_9FwdParamsE --------------------------
	.section	.nv.info._ZN10layer_norm31ln_parallel_residual_fwd_kernelINS_13Kernel_traitsI13__nv_bfloat16S2_fS2_fjLj3072ELj1ELj1ELj4ELj16ENS_18Kernel_traits_baseILj3072ES2_S2_fS2_fjLj128EEEEELb0ELb1ELb1EEEvNS_9FwdParamsE,"",@"SHT_CUDA_INFO"
	.sectionflags	@""
	.align	4


	//----- nvinfo : EIATTR_CUDA_API_VERSION
	.align		4
        /*0000*/ 	.byte	0x04, 0x37
        /*0002*/ 	.short	(.L_964 - .L_963)
.L_963:
        /*0004*/ 	.word	0x00000082


	//----- nvinfo : EIATTR_KPARAM_INFO
	.align		4
.L_964:
        /*0008*/ 	.byte	0x04, 0x17
        /*000a*/ 	.short	(.L_966 - .L_965)
.L_965:
        /*000c*/ 	.word	0x00000000
        /*0010*/ 	.short	0x0000
        /*0012*/ 	.short	0x0000
        /*0014*/ 	.byte	0x00, 0xf0, 0xa1, 0x03


	//----- nvinfo : EIATTR_SPARSE_MMA_MASK
	.align		4
.L_966:
        /*0018*/ 	.byte	0x03, 0x50
        /*001a*/ 	.short	0x0000


	//----- nvinfo : EIATTR_MAXREG_COUNT
	.align		4
        /*001c*/ 	.byte	0x03, 0x1b
        /*001e*/ 	.short	0x00ff


	//----- nvinfo : EIATTR_NUM_BARRIERS
	.align		4
        /*0020*/ 	.byte	0x02, 0x4c
        /*0022*/ 	.byte	0x01
	.zero		1


	//----- nvinfo : EIATTR_MERCURY_ISA_VERSION
	.align		4
        /*0024*/ 	.byte	0x03, 0x5f
        /*0026*/ 	.short	0x0101


	//----- nvinfo : EIATTR_COOP_GROUP_MASK_REGIDS
	.align		4
        /*0028*/ 	.byte	0x04, 0x29
        /*002a*/ 	.short	(.L_968 - .L_967)


	//   ....[0]....
.L_967:
        /*002c*/ 	.word	0xffffffff


	//   ....[1]....
        /*0030*/ 	.word	0xffffffff


	//   ....[2]....
        /*0034*/ 	.word	0xffffffff


	//   ....[3]....
        /*0038*/ 	.word	0xffffffff


	//   ....[4]....
        /*003c*/ 	.word	0xffffffff


	//   ....[5]....
        /*0040*/ 	.word	0xffffffff


	//   ....[6]....
        /*0044*/ 	.word	0xffffffff


	//   ....[7]....
        /*0048*/ 	.word	0xffffffff


	//   ....[8]....
        /*004c*/ 	.word	0xffffffff


	//   ....[9]....
        /*0050*/ 	.word	0xffffffff


	//   ....[10]....
        /*0054*/ 	.word	0xffffffff


	//   ....[11]....
        /*0058*/ 	.word	0xffffffff


	//   ....[12]....
        /*005c*/ 	.word	0xffffffff


	//   ....[13]....
        /*0060*/ 	.word	0xffffffff


	//   ....[14]....
        /*0064*/ 	.word	0xffffffff


	//   ....[15]....
        /*0068*/ 	.word	0xffffffff


	//   ....[16]....
        /*006c*/ 	.word	0xffffffff


	//   ....[17]....
        /*0070*/ 	.word	0xffffffff


	//----- nvinfo : EIATTR_COOP_GROUP_INSTR_OFFSETS
	.align		4
.L_968:
        /*0074*/ 	.byte	0x04, 0x28
        /*0076*/ 	.short	(.L_970 - .L_969)


	//   ....[0]....
.L_969:
        /*0078*/ 	.word	0x000020a0


	//   ....[1]....
        /*007c*/ 	.word	0x000020c0


	//   ....[2]....
        /*0080*/ 	.word	0x000020e0


	//   ....[3]....
        /*0084*/ 	.word	0x00002100


	//   ....[4]....
        /*0088*/ 	.word	0x00002120


	//   ....[5]....
        /*008c*/ 	.word	0x00002450


	//   ....[6]....
        /*0090*/ 	.word	0x00002470


	//   ....[7]....
        /*0094*/ 	.word	0x00002490


	//   ....[8]....
        /*0098*/ 	.word	0x000024c0


	//   ....[9]....
        /*009c*/ 	.word	0x000024f0


	//   ....[10]....
        /*00a0*/ 	.word	0x00002690


	//   ....[11]....
        /*00a4*/ 	.word	0x000026c0


	//   ....[12]....
        /*00a8*/ 	.word	0x000026d0


	//   ....[13]....
        /*00ac*/ 	.word	0x00002710


	//   ....[14]....
        /*00b0*/ 	.word	0x000027e0


	//   ....[15]....
        /*00b4*/ 	.word	0x00002810


	//   ....[16]....
        /*00b8*/ 	.word	0x000028c0


	//   ....[17]....
        /*00bc*/ 	.word	0x000028e0


	//----- nvinfo : EIATTR_VRC_CTA_INIT_COUNT
	.align		4
.L_970:
        /*00c0*/ 	.byte	0x02, 0x4a
	.zero		1
	.zero		1


	//----- nvinfo : EIATTR_EXIT_INSTR_OFFSETS
	.align		4
        /*00c4*/ 	.byte	0x04, 0x1c
        /*00c6*/ 	.short	(.L_972 - .L_971)


	//   ....[0]....
.L_971:
        /*00c8*/ 	.word	0x00000180


	//   ....[1]....
        /*00cc*/ 	.word	0x00002fb0


	//----- nvinfo : EIATTR_MAX_THREADS
	.align		4
.L_972:
        /*00d0*/ 	.byte	0x04, 0x05
        /*00d2*/ 	.short	(.L_974 - .L_973)
.L_973:
        /*00d4*/ 	.word	0x00000080
        /*00d8*/ 	.word	0x00000001
        /*00dc*/ 	.word	0x00000001


	//----- nvinfo : EIATTR_CRS_STACK_SIZE
	.align		4
.L_974:
        /*00e0*/ 	.byte	0x04, 0x1e
        /*00e2*/ 	.short	(.L_976 - .L_975)
.L_975:
        /*00e4*/ 	.word	0x00000000


	//----- nvinfo : EIATTR_CBANK_PARAM_SIZE
	.align		4
.L_976:
        /*00e8*/ 	.byte	0x03, 0x19
        /*00ea*/ 	.short	0x00e8


	//----- nvinfo : EIATTR_PARAM_CBANK
	.align		4
        /*00ec*/ 	.byte	0x04, 0x0a
        /*00ee*/ 	.short	(.L_978 - .L_977)
	.align		4
.L_977:
        /*00f0*/ 	.word	index@(.nv.constant0._ZN10layer_norm31ln_parallel_residual_fwd_kernelINS_13Kernel_traitsI13__nv_bfloat16S2_fS2_fjLj3072ELj1ELj1ELj4ELj16ENS_18Kernel_traits_baseILj3072ES2_S2_fS2_fjLj128EEEEELb0ELb1ELb1EEEvNS_9FwdParamsE)
        /*00f4*/ 	.short	0x0380
        /*00f6*/ 	.short	0x00e8


	//----- nvinfo : EIATTR_SW_WAR
	.align		4
.L_978:
        /*00f8*/ 	.byte	0x04, 0x36
        /*00fa*/ 	.short	(.L_980 - .L_979)
.L_979:
        /*00fc*/ 	.word	0x00000008
.L_980:


//--------------------- .nv.info._ZN10layer_norm31ln_parallel_residual_fwd_kernelINS_13Kernel_traitsI13__nv_bfloat16S2_fS2_fjLj3072ELj1ELj1ELj4ELj16ENS_18Kernel_traits_baseILj3072ES2_S2_fS2_fjLj128EEEEELb1ELb0ELb0EEEvNS_9FwdParamsE --------------------------
	.section	.nv.info._ZN10layer_norm31ln_parallel_residual_fwd_kernelINS_13Kernel_traitsI13__nv_bfloat16S2_fS2_fjLj3072ELj1ELj1ELj4ELj16ENS_18Kernel_traits_baseILj3072ES2_S2_fS2_fjLj128EEEEELb1ELb0ELb0EEEvNS_9FwdParamsE,"",@"SHT_CUDA_INFO"
	.sectionflags	@""
	.align	4


	//----- nvinfo : EIATTR_CUDA_API_VERSION
	.align		4
        /*0000*/ 	.byte	0x04, 0x37
        /*0002*/ 	.short	(.L_982 - .L_981)
.L_981:
        /*0004*/ 	.word	0x00000082


	//----- nvinfo : EIATTR_KPARAM_INFO
	.align		4
.L_982:
        /*0008*/ 	.byte	0x04, 0x17
        /*000a*/ 	.short	(.L_984 - .L_983)
.L_983:
        /*000c*/ 	.word	0x00000000
        /*0010*/ 	.short	0x0000
        /*0012*/ 	.short	0x0000
        /*0014*/ 	.byte	0x00, 0xf0, 0xa1, 0x03


	//----- nvinfo : EIATTR_SPARSE_MMA_MASK
	.align		4
.L_984:
        /*0018*/ 	.byte	0x03, 0x50
        /*001a*/ 	.short	0x0000


	//----- nvinfo : EIATTR_MAXREG_COUNT
	.align		4
        /*001c*/ 	.byte	0x03, 0x1b
        /*001e*/ 	.short	0x00ff


	//----- nvinfo : EIATTR_NUM_BARRIERS
	.align		4
        /*0020*/ 	.byte	0x02, 0x4c
        /*0022*/ 	.byte	0x01
	.zero		1


	//----- nvinfo : EIATTR_MERCURY_ISA_VERSION
	.align		4
        /*0024*/ 	.byte	0x03, 0x5f
        /*0026*/ 	.short	0x0101


	//----- nvinfo : EIATTR_COOP_GROUP_MASK_REGIDS
	.align		4
        /*0028*/ 	.byte	0x04, 0x29
        /*002a*/ 	.short	(.L_986 - .L_985)


	//   ....[0]....
.L_985:
        /*002c*/ 	.word	0xffffffff


	//   ....[1]....
        /*0030*/ 	.word	0xffffffff


	//   ....[2]....
        /*0034*/ 	.word	0xffffffff


	//   ....[3]....
        /*0038*/ 	.word	0xffffffff


	//   ....[4]....
        /*003c*/ 	.word	0xffffffff


	//   ....[5]....
        /*0040*/ 	.word	0xffffffff


	//   ....[6]....
        /*0044*/ 	.word	0xffffffff


	//   ....[7]....
        /*0048*/ 	.word	0xffffffff


	//   ....[8]....
        /*004c*/ 	.word	0xffffffff


	//   ....[9]....
        /*0050*/ 	.word	0xffffffff


	//   ....[10]....
        /*0054*/ 	.word	0xffffffff


	//   ....[11]....
        /*0058*/ 	.word	0xffffffff


	//   ....[12]....
        /*005c*/ 	.word	0xffffffff


	//   ....[13]....
        /*0060*/ 	.word	0xffffffff


	//   ....[14]....
        /*0064*/ 	.word	0xffffffff


	//   ....[15]....
        /*0068*/ 	.word	0xffffffff


	//   ....[16]....
        /*006c*/ 	.word	0xffffffff


	//   ....[17]....
        /*0070*/ 	.word	0xffffffff


	//----- nvinfo : EIATTR_COOP_GROUP_INSTR_OFFSETS
	.align		4
.L_986:
        /*0074*/ 	.byte	0x04, 0x28
        /*0076*/ 	.short	(.L_988 - .L_987)


	//   ....[0]....
.L_987:
        /*0078*/ 	.word	0x0001de50


	//   ....[1]....
        /*007c*/ 	.word	0x0001de70


	//   ....[2]....
        /*0080*/ 	.word	0x0001de90


	//   ....[3]....
        /*0084*/ 	.word	0x0001deb0


	//   ....[4]....
        /*0088*/ 	.word	0x0001ded0


	//   ....[5]....
        /*008c*/ 	.word	0x0001e260


	//   ....[6]....
        /*0090*/ 	.word	0x0001e280


	//   ....[7]....
        /*0094*/ 	.word	0x0001e2a0


	//   ....[8]....
        /*0098*/ 	.word	0x0001e2c0


	//   ....[9]....
        /*009c*/ 	.word	0x0001e2e0


	//   ....[10]....
        /*00a0*/ 	.word	0x0001e460


	//   ....[11]....
        /*00a4*/ 	.word	0x0001e4a0


	//   ....[12]....
        /*00a8*/ 	.word	0x0001e4b0


	//   ....[13]....
        /*00ac*/ 	.word	0x0001e500


	//   ....[14]....
        /*00b0*/ 	.word	0x0001e5d0


	//   ....[15]....
        /*00b4*/ 	.word	0x0001e600


	//   ....[16]....
        /*00b8*/ 	.word	0x0001e6a0


	//   ....[17]....
        /*00bc*/ 	.word	0x0001e6d0


	//----- nvinfo : EIATTR_VRC_CTA_INIT_COUNT
	.align		4
.L_988:
        /*00c0*/ 	.byte	0x02, 0x4a
	.zero		1
	.zero		1


	//----- nvinfo : EIATTR_EXIT_INSTR_OFFSETS
	.align		4
        /*00c4*/ 	.byte	0x04, 0x1c
        /*00c6*/ 	.short	(.L_990 - .L_989)


	//   ....[0]....
.L_989:
        /*00c8*/ 	.word	0x00000ee0


	//   ....[1]....
        /*00cc*/ 	.word	0x0001f850


	//----- nvinfo : EIATTR_MAX_THREADS
	.align		4
.L_990:
        /*00d0*/ 	.byte	0x04, 0x05
        /*00d2*/ 	.short	(.L_992 - .L_991)
.L_991:
        /*00d4*/ 	.word	0x00000080
        /*00d8*/ 	.word	0x00000001
        /*00dc*/ 	.word	0x00000001


	//----- nvinfo : EIATTR_CRS_STACK_SIZE
	.align		4
.L_992:
        /*00e0*/ 	.byte	0x04, 0x1e
        /*00e2*/ 	.short	(.L_994 - .L_993)
.L_993:
        /*00e4*/ 	.word	0x00000000


	//----- nvinfo : EIATTR_CBANK_PARAM_SIZE
	.align		4
.L_994:
        /*00e8*/ 	.byte	0x03, 0x19
        /*00ea*/ 	.short	0x00e8


	//----- nvinfo : EIATTR_PARAM_CBANK
	.align		4
        /*00ec*/ 	.byte	0x04, 0x0a
        /*00ee*/ 	.short	(.L_996 - .L_995)
	.align		4
.L_995:
        /*00f0*/ 	.word	index@(.nv.constant0._ZN10layer_norm31ln_parallel_residual_fwd_kernelINS_13Kernel_traitsI13__nv_bfloat16S2_fS2_fjLj3072ELj1ELj1ELj4ELj16ENS_18Kernel_traits_baseILj3072ES2_S2_fS2_fjLj128EEEEELb1ELb0ELb0EEEvNS_9FwdParamsE)
        /*00f4*/ 	.short	0x0380
        /*00f6*/ 	.short	0x00e8


	//----- nvinfo : EIATTR_SW_WAR
	.align		4
.L_996:
        /*00f8*/ 	.byte	0x04, 0x36
        /*00fa*/ 	.short	(.L_998 - .L_997)
.L_997:
        /*00fc*/ 	.word	0x00000008
.L_998:


//--------------------- .nv.info._ZN10layer_norm31ln_parallel_residual_fwd_kernelINS_13Kernel_traitsI13__nv_bfloat16S2_fS2_fjLj3072ELj1ELj1ELj4ELj16ENS_18Kernel_traits_baseILj3072ES2_S2_fS2_fjLj128EEEEELb1ELb0ELb1EEEvNS_9FwdParamsE --------------------------
	.section	.nv.info._ZN10layer_norm31ln_parallel_residual_fwd_kernelINS_13Kernel_traitsI13__nv_bfloat16S2_fS2_fjLj3072ELj1ELj1ELj4ELj16ENS_18Kernel_traits_baseILj3072ES2_S2_fS2_fjLj128EEEEELb1ELb0ELb1EEEvNS_9FwdParamsE,"",@"SHT_CUDA_INFO"
	.sectionflags	@""
	.align	4


	//----- nvinfo : EIATTR_CUDA_API_VERSION
	.align		4
        /*0000*/ 	.byte	0x04, 0x37
        /*0002*/ 	.short	(.L_1000 - .L_999)
.L_999:
        /*0004*/ 	.word	0x00000082


	//----- nvinfo : EIATTR_KPARAM_INFO
	.align		4
.L_1000:
        /*0008*/ 	.byte	0x04, 0x17
        /*000a*/ 	.short	(.L_1002 - .L_1001)
.L_1001:
        /*000c*/ 	.word	0x00000000
        /*0010*/ 	.short	0x0000
        /*0012*/ 	.short	0x0000
        /*0014*/ 	.byte	0x00, 0xf0, 0xa1, 0x03


	//----- nvinfo : EIATTR_SPARSE_MMA_MASK
	.align		4
.L_1002:
        /*0018*/ 	.byte	0x03, 0x50
        /*001a*/ 	.short	0x0000


	//----- nvinfo : EIATTR_MAXREG_COUNT
	.align		4
        /*001c*/ 	.byte	0x03, 0x1b
        /*001e*/ 	.short	0x00ff


	//----- nvinfo : EIATTR_NUM_BARRIERS
	.align		4
        /*0020*/ 	.byte	0x02, 0x4c
        /*0022*/ 	.byte	0x01
	.zero		1


	//----- nvinfo : EIATTR_MERCURY_ISA_VERSION
	.align		4
        /*0024*/ 	.byte	0x03, 0x5f
        /*0026*/ 	.short	0x0101


	//----- nvinfo : EIATTR_COOP_GROUP_MASK_REGIDS
	.align		4
        /*0028*/ 	.byte	0x04, 0x29
        /*002a*/ 	.short	(.L_1004 - .L_1003)


	//   ....[0]....
.L_1003:
        /*002c*/ 	.word	0xffffffff


	//   ....[1]....
        /*0030*/ 	.word	0xffffffff


	//   ....[2]....
        /*0034*/ 	.word	0xffffffff


	//   ....[3]....
        /*0038*/ 	.word	0xffffffff


	//   ....[4]....
        /*003c*/ 	.word	0xffffffff


	//   ....[5]....
        /*0040*/ 	.word	0xffffffff


	//   ....[6]....
        /*0044*/ 	.word	0xffffffff


	//   ....[7]....
        /*0048*/ 	.word	0xffffffff


	//   ....[8]....
        /*004c*/ 	.word	0xffffffff


	//   ....[9]....
        /*0050*/ 	.word	0xffffffff


	//   ....[10]....
        /*0054*/ 	.word	0xffffffff


	//   ....[11]....
        /*0058*/ 	.word	0xffffffff


	//   ....[12]....
        /*005c*/ 	.word	0xffffffff


	//   ....[13]....
        /*0060*/ 	.word	0xffffffff


	//   ....[14]....
        /*0064*/ 	.word	0xffffffff


	//   ....[15]....
        /*0068*/ 	.word	0xffffffff


	//   ....[16]....
        /*006c*/ 	.word	0xffffffff


	//   ....[17]....
        /*0070*/ 	.word	0xffffffff


	//----- nvinfo : EIATTR_COOP_GROUP_INSTR_OFFSETS
	.align		4
.L_1004:
        /*0074*/ 	.byte	0x04, 0x28
        /*0076*/ 	.short	(.L_1006 - .L_1005)


	//   ....[0]....
.L_1005:
        /*0078*/ 	.word	0x00018a20


	//   ....[1]....
        /*007c*/ 	.word	0x00018a50


	//   ....[2]....
        /*0080*/ 	.word	0x00018a70


	//   ....[3]....
        /*0084*/ 	.word	0x00018a90


	//   ....[4]....
        /*0088*/ 	.word	0x00018ab0


	//   ....[5]....
        /*008c*/ 	.word	0x00018de0


	//   ....[6]....
        /*0090*/ 	.word	0x00018e00


	//   ....[7]....
        /*0094*/ 	.word	0x00018e30


	//   ....[8]....
        /*0098*/ 	.word	0x00018e50


	//   ....[9]....
        /*009c*/ 	.word	0x00018e80


	//   ....[10]....
        /*00a0*/ 	.word	0x00019020


	//   ....[11]....
        /*00a4*/ 	.word	0x00019060


	//   ....[12]....
        /*00a8*/ 	.word	0x000190a0


	//   ....[13]....
        /*00ac*/ 	.word	0x00019150


	//   ....[14]....
        /*00b0*/ 	.word	0x00019260


	//   ....[15]....
        /*00b4*/ 	.word	0x00019290


	//   ....[16]....
        /*00b8*/ 	.word	0x00019350


	//   ....[17]....
        /*00bc*/ 	.word	0x00019370


	//----- nvinfo : EIATTR_VRC_CTA_INIT_COUNT
	.align		4
.L_1006:
        /*00c0*/ 	.byte	0x02, 0x4a
	.zero		1
	.zero		1


	//----- nvinfo : EIATTR_EXIT_INSTR_OFFSETS
	.align		4
        /*00c4*/ 	.byte	0x04, 0x1c
        /*00c6*/ 	.short	(.L_1008 - .L_1007)


	//   ....[0]....
.L_1007:
        /*00c8*/ 	.word	0x00000940


	//   ....[1]....
        /*00cc*/ 	.word	0x0001a320


	//----- nvinfo : EIATTR_MAX_THREADS
	.align		4
.L_1008:
        /*00d0*/ 	.byte	0x04, 0x05
        /*00d2*/ 	.short	(.L_1010 - .L_1009)
.L_1009:
        /*00d4*/ 	.word	0x00000080
        /*00d8*/ 	.word	0x00000001
        /*00dc*/ 	.word	0x00000001


	//----- nvinfo : EIATTR_CRS_STACK_SIZE
	.align		4
.L_1010:
        /*00e0*/ 	.byte	0x04, 0x1e
        /*00e2*/ 	.short	(.L_1012 - .L_1011)
.L_1011:
        /*00e4*/ 	.word	0x00000000


	//----- nvinfo : EIATTR_CBANK_PARAM_SIZE
	.align		4
.L_1012:
        /*00e8*/ 	.byte	0x03, 0x19
        /*00ea*/ 	.short	0x00e8


	//----- nvinfo : EIATTR_PARAM_CBANK
	.align		4
        /*00ec*/ 	.byte	0x04, 0x0a
        /*00ee*/ 	.short	(.L_1014 - .L_1013)
	.align		4
.L_1013:
        /*00f0*/ 	.word	index@(.nv.constant0._ZN10layer_norm31ln_parallel_residual_fwd_kernelINS_13Kernel_traitsI13__nv_bfloat16S2_fS2_fjLj3072ELj1ELj1ELj4ELj16ENS_18Kernel_traits_baseILj3072ES2_S2_fS2_fjLj128EEEEELb1ELb0ELb1EEEvNS_9FwdParamsE)
        /*00f4*/ 	.short	0x0380
        /*00f6*/ 	.short	0x00e8


	//----- nvinfo : EIATTR_SW_WAR
	.align		4
.L_1014:
        /*00f8*/ 	.byte	0x04, 0x36
        /*00fa*/ 	.short	(.L_1016 - .L_1015)
.L_1015:
        /*00fc*/ 	.word	0x00000008
.L_1016:


//--------------------- .nv.info._ZN10layer_norm31ln_parallel_residual_fwd_kernelINS_13Kernel_traitsI13__nv_bfloat16S2_fS2_fjLj3072ELj1ELj1ELj4ELj16ENS_18Kernel_traits_baseILj3072ES2_S2_fS2_fjLj128EEEEELb1ELb1ELb0EEEvNS_9FwdParamsE --------------------------
	.section	.nv.info._ZN10layer_norm31ln_parallel_residual_fwd_kernelINS_13Kernel_traitsI13__nv_bfloat16S2_fS2_fjLj3072ELj1ELj1ELj4ELj16ENS_18Kernel_traits_baseILj3072ES2_S2_fS2_fjLj128EEEEELb1ELb1ELb0EEEvNS_9FwdParamsE,"",@"SHT_CUDA_INFO"
	.sectionflags	@""
	.align	4


	//----- nvinfo : EIATTR_CUDA_API_VERSION
	.align		4
        /*0000*/ 	.byte	0x04, 0x37
        /*0002*/ 	.short	(.L_1018 - .L_1017)
.L_1017:
        /*0004*/ 	.word	0x00000082


	//----- nvinfo : EIATTR_KPARAM_INFO
	.align		4
.L_1018:
        /*0008*/ 	.byte	0x04, 0x17
        /*000a*/ 	.short	(.L_1020 - .L_1019)
.L_1019:
        /*000c*/ 	.word	0x00000000
        /*0010*/ 	.short	0x0000
        /*0012*/ 	.short	0x0000
        /*0014*/ 	.byte	0x00, 0xf0, 0xa1, 0x03


	//----- nvinfo : EIATTR_SPARSE_MMA_MASK
	.align		4
.L_1020:
        /*0018*/ 	.byte	0x03, 0x50
        /*001a*/ 	.short	0x0000


	//----- nvinfo : EIATTR_MAXREG_COUNT
	.align		4
        /*001c*/ 	.byte	0x03, 0x1b
        /*001e*/ 	.short	0x00ff


	//----- nvinfo : EIATTR_NUM_BARRIERS
	.align		4
        /*0020*/ 	.byte	0x02, 0x4c
        /*0022*/ 	.byte	0x01
	.zero		1


	//----- nvinfo : EIATTR_MERCURY_ISA_VERSION
	.align		4
        /*0024*/ 	.byte	0x03, 0x5f
        /*0026*/ 	.short	0x0101


	//----- nvinfo : EIATTR_COOP_GROUP_MASK_REGIDS
	.align		4
        /*0028*/ 	.byte	0x04, 0x29
        /*002a*/ 	.short	(.L_1022 - .L_1021)


	//   ....[0]....
.L_1021:
        /*002c*/ 	.word	0xffffffff


	//   ....[1]....
        /*0030*/ 	.word	0xffffffff


	//   ....[2]....
        /*0034*/ 	.word	0xffffffff


	//   ....[3]....
        /*0038*/ 	.word	0xffffffff


	//   ....[4]....
        /*003c*/ 	.word	0xffffffff


	//   ....[5]....
        /*0040*/ 	.word	0xffffffff


	//   ....[6]....
        /*0044*/ 	.word	0xffffffff


	//   ....[7]....
        /*0048*/ 	.word	0xffffffff


	//   ....[8]....
        /*004c*/ 	.word	0xffffffff


	//   ....[9]....
        /*0050*/ 	.word	0xffffffff


	//   ....[10]....
        /*0054*/ 	.word	0xffffffff


	//   ....[11]....
        /*0058*/ 	.word	0xffffffff


	//   ....[12]....
        /*005c*/ 	.word	0xffffffff


	//   ....[13]....
        /*0060*/ 	.word	0xffffffff


	//   ....[14]....
        /*0064*/ 	.word	0xffffffff


	//   ....[15]....
        /*0068*/ 	.word	0xffffffff


	//   ....[16]....
        /*006c*/ 	.word	0xffffffff


	//   ....[17]....
        /*0070*/ 	.word	0xffffffff


	//----- nvinfo : EIATTR_COOP_GROUP_INSTR_OFFSETS
	.align		4
.L_1022:
        /*0074*/ 	.byte	0x04, 0x28
        /*0076*/ 	.short	(.L_1024 - .L_1023)


	//   ....[0]....
.L_1023:
        /*0078*/ 	.word	0x00018470


	//   ....[1]....
        /*007c*/ 	.word	0x00018490


	//   ....[2]....
        /*0080*/ 	.word	0x000184b0


	//   ....[3]....
        /*0084*/ 	.word	0x000184d0


	//   ....[4]....
        /*0088*/ 	.word	0x000184f0


	//   ....[5]....
        /*008c*/ 	.word	0x00018820


	//   ....[6]....
        /*0090*/ 	.word	0x00018880


	//   ....[7]....
        /*0094*/ 	.word	0x000188a0


	//   ....[8]....
        /*0098*/ 	.word	0x000188d0


	//   ....[9]....
        /*009c*/ 	.word	0x00018910


	//   ....[10]....
        /*00a0*/ 	.word	0x00018930


	//   ....[11]....
        /*00a4*/ 	.word	0x000189f0


	//   ....[12]....
        /*00a8*/ 	.word	0x00018a00


	//   ....[13]....
        /*00ac*/ 	.word	0x00018a50


	//   ....[14]....
        /*00b0*/ 	.word	0x00018aa0


	//   ....[15]....
        /*00b4*/ 	.word	0x00018ac0


	//   ....[16]....
        /*00b8*/ 	.word	0x00018bc0


	//   ....[17]....
        /*00bc*/ 	.word	0x00018bd0


	//----- nvinfo : EIATTR_VRC_CTA_INIT_COUNT
	.align		4
.L_1024:
        /*00c0*/ 	.byte	0x02, 0x4a
	.zero		1
	.zero		1


	//----- nvinfo : EIATTR_EXIT_INSTR_OFFSETS
	.align		4
        /*00c4*/ 	.byte	0x04, 0x1c
        /*00c6*/ 	.short	(.L_1026 - .L_1025)


	//   ....[0]....
.L_1025:
        /*00c8*/ 	.word	0x000006b0


	//   ....[1]....
        /*00cc*/ 	.word	0x00019680


	//----- nvinfo : EIATTR_MAX_THREADS
	.align		4
.L_1026:
        /*00d0*/ 	.byte	0x04, 0x05
        /*00d2*/ 	.short	(.L_1028 - .L_1027)
.L_1027:
        /*00d4*/ 	.word	0x00000080
        /*00d8*/ 	.word	0x00000001
        /*00dc*/ 	.word	0x00000001


	//----- nvinfo : EIATTR_CRS_STACK_SIZE
	.align		4
.L_1028:
        /*00e0*/ 	.byte	0x04, 0x1e
        /*00e2*/ 	.short	(.L_1030 - .L_1029)
.L_1029:
        /*00e4*/ 	.word	0x00000000


	//----- nvinfo : EIATTR_CBANK_PARAM_SIZE
	.align		4
.L_1030:
        /*00e8*/ 	.byte	0x03, 0x19
        /*00ea*/ 	.short	0x00e8


	//----- nvinfo : EIATTR_PARAM_CBANK
	.align		4
        /*00ec*/ 	.byte	0x04, 0x0a
        /*00ee*/ 	.short	(.L_1032 - .L_1031)
	.align		4
.L_1031:
        /*00f0*/ 	.word	index@(.nv.constant0._ZN10layer_norm31ln_parallel_residual_fwd_kernelINS_13Kernel_traitsI13__nv_bfloat16S2_fS2_fjLj3072ELj1ELj1ELj4ELj16ENS_18Kernel_traits_baseILj3072ES2_S2_fS2_fjLj128EEEEELb1ELb1ELb0EEEvNS_9FwdParamsE)
        /*00f4*/ 	.short	0x0380
        /*00f6*/ 	.short	0x00e8


	//----- nvinfo : EIATTR_SW_WAR
	.align		4
.L_1032:
        /*00f8*/ 	.byte	0x04, 0x36
        /*00fa*/ 	.short	(.L_1034 - .L_1033)
.L_1033:
        /*00fc*/ 	.word	0x00000008
.L_1034:


//--------------------- .nv.info._ZN10layer_norm31ln_parallel_residual_fwd_kernelINS_13Kernel_traitsI13__nv_bfloat16S2_fS2_fjLj3072ELj1ELj1ELj4ELj16ENS_18Kernel_traits_baseILj3072ES2_S2_fS2_fjLj128EEEEELb1ELb1ELb1EEEvNS_9FwdParamsE --------------------------
	.section	.nv.info._ZN10layer_norm31ln_parallel_residual_fwd_kernelINS_13Kernel_traitsI13__nv_bfloat16S2_fS2_fjLj3072ELj1ELj1ELj4ELj16ENS_18Kernel_traits_baseILj3072ES2_S2_fS2_fjLj128EEEEELb1ELb1ELb1EEEvNS_9FwdParamsE,"",@"SHT_CUDA_INFO"
	.sectionflags	@""
	.align	4


	//----- nvinfo : EIATTR_CUDA_API_VERSION
	.align		4
        /*0000*/ 	.byte	0x04, 0x37
        /*0002*/ 	.short	(.L_1036 - .L_1035)
.L_1035:
        /*0004*/ 	.word	0x00000082


	//----- nvinfo : EIATTR_KPARAM_INFO
	.align		4
.L_1036:
        /*0008*/ 	.byte	0x04, 0x17
        /*000a*/ 	.short	(.L_1038 - .L_1037)
.L_1037:
        /*000c*/ 	.word	0x00000000
        /*0010*/ 	.short	0x0000
        /*0012*/ 	.short	0x0000
        /*0014*/ 	.byte	0x00, 0xf0, 0xa1, 0x03


	//----- nvinfo : EIATTR_SPARSE_MMA_MASK
	.align		4
.L_1038:
        /*0018*/ 	.byte	0x03, 0x50
        /*001a*/ 	.short	0x0000


	//----- nvinfo : EIATTR_MAXREG_COUNT
	.align		4
        /*001c*/ 	.byte	0x03, 0x1b
        /*001e*/ 	.short	0x00ff


	//----- nvinfo : EIATTR_NUM_BARRIERS
	.align		4
        /*0020*/ 	.byte	0x02, 0x4c
        /*0022*/ 	.byte	0x01
	.zero		1


	//----- nvinfo : EIATTR_MERCURY_ISA_VERSION
	.align		4
        /*0024*/ 	.byte	0x03, 0x5f
        /*0026*/ 	.short	0x0101


	//----- nvinfo : EIATTR_COOP_GROUP_MASK_REGIDS
	.align		4
        /*0028*/ 	.byte	0x04, 0x29
        /*002a*/ 	.short	(.L_1040 - .L_1039)


	//   ....[0]....
.L_1039:
        /*002c*/ 	.word	0xffffffff


	//   ....[1]....
        /*0030*/ 	.word	0xffffffff


	//   ....[2]....
        /*0034*/ 	.word	0xffffffff


	//   ....[3]....
        /*0038*/ 	.word	0xffffffff


	//   ....[4]....
        /*003c*/ 	.word	0xffffffff


	//   ....[5]....
        /*0040*/ 	.word	0xffffffff


	//   ....[6]....
        /*0044*/ 	.word	0xffffffff


	//   ....[7]....
        /*0048*/ 	.word	0xffffffff


	//   ....[8]....
        /*004c*/ 	.word	0xffffffff


	//   ....[9]....
        /*0050*/ 	.word	0xffffffff


	//   ....[10]....
        /*0054*/ 	.word	0xffffffff


	//   ....[11]....
        /*0058*/ 	.word	0xffffffff


	//   ....[12]....
        /*005c*/ 	.word	0xffffffff


	//   ....[13]....
        /*0060*/ 	.word	0xffffffff


	//   ....[14]....
        /*0064*/ 	.word	0xffffffff


	//   ....[15]....
        /*0068*/ 	.word	0xffffffff


	//   ....[16]....
        /*006c*/ 	.word	0xffffffff


	//   ....[17]....
        /*0070*/ 	.word	0xffffffff


	//----- nvinfo : EIATTR_COOP_GROUP_INSTR_OFFSETS
	.align		4
.L_1040:
        /*0074*/ 	.byte	0x04, 0x28
        /*0076*/ 	.short	(.L_1042 - .L_1041)


	//   ....[0]....
.L_1041:
        /*0078*/ 	.word	0x00016f70


	//   ....[1]....
        /*007c*/ 	.word	0x00016f90


	//   ....[2]....
        /*0080*/ 	.word	0x00016fb0


	//   ....[3]....
        /*0084*/ 	.word	0x00016fd0


	//   ....[4]....
        /*0088*/ 	.word	0x00016ff0


	//   ....[5]....
        /*008c*/ 	.word	0x00017320


	//   ....[6]....
        /*0090*/ 	.word	0x00017340


	//   ....[7]....
        /*0094*/ 	.word	0x00017370


	//   ....[8]....
        /*0098*/ 	.word	0x000173b0


	//   ....[9]....
        /*009c*/ 	.word	0x000173d0


	//   ....[10]....
        /*00a0*/ 	.word	0x00017440


	//   ....[11]....
        /*00a4*/ 	.word	0x000174a0


	//   ....[12]....
        /*00a8*/ 	.word	0x000174d0


	//   ....[13]....
        /*00ac*/ 	.word	0x000174f0


	//   ....[14]....
        /*00b0*/ 	.word	0x00017590


	//   ....[15]....
        /*00b4*/ 	.word	0x000175d0


	//   ....[16]....
        /*00b8*/ 	.word	0x00017660


	//   ....[17]....
        /*00bc*/ 	.word	0x00017680


	//----- nvinfo : EIATTR_VRC_CTA_INIT_COUNT
	.align		4
.L_1042:
        /*00c0*/ 	.byte	0x02, 0x4a
	.zero		1
	.zero		1


	//----- nvinfo : EIATTR_EXIT_INSTR_OFFSETS
	.align		4
        /*00c4*/ 	.byte	0x04, 0x1c
        /*00c6*/ 	.short	(.L_1044 - .L_1043)


	//   ....[0]....
.L_1043:
        /*00c8*/ 	.word	0x000001e0


	//   ....[1]....
        /*00cc*/ 	.word	0x00017d70


	//----- nvinfo : EIATTR_MAX_THREADS
	.align		4
.L_1044:
        /*00d0*/ 	.byte	0x04, 0x05
        /*00d2*/ 	.short	(.L_1046 - .L_1045)
.L_1045:
        /*00d4*/ 	.word	0x00000080
        /*00d8*/ 	.word	0x00000001
        /*00dc*/ 	.word	0x00000001


	//----- nvinfo : EIATTR_CBANK_PARAM_SIZE
	.align		4
.L_1046:
        /*00e0*/ 	.byte	0x03, 0x19
        /*00e2*/ 	.short	0x00e8


	//----- nvinfo : EIATTR_PARAM_CBANK
	.align		4
        /*00e4*/ 	.byte	0x04, 0x0a
        /*00e6*/ 	.short	(.L_1048 - .L_1047)
	.align		4
.L_1047:
        /*00e8*/ 	.word	index@(.nv.constant0._ZN10layer_norm31ln_parallel_residual_fwd_kernelINS_13Kernel_traitsI13__nv_bfloat16S2_fS2_fjLj3072ELj1ELj1ELj4ELj16ENS_18Kernel_traits_baseILj3072ES2_S2_fS2_fjLj128EEEEELb1ELb1ELb1EEEvNS_9FwdParamsE)
        /*00ec*/ 	.short	0x0380
        /*00ee*/ 	.short	0x00e8


	//----- nvinfo : EIATTR_SW_WAR
	.align		4
.L_1048:
        /*00f0*/ 	.byte	0x04, 0x36
        /*00f2*/ 	.short	(.L_1050 - .L_1049)
.L_1049:
        /*00f4*/ 	.word	0x00000008
.L_1050:


//--------------------- .nv.info._ZN10layer_norm31ln_parallel_residual_fwd_kernelINS_13Kernel_traitsIf13__nv_bfloat16fS2_fjLj3072ELj1ELj1ELj4ELj16ENS_18Kernel_traits_baseILj3072EfS2_fS2_fjLj128EEEEELb0ELb0ELb0EEEvNS_9FwdParamsE --------------------------
	.section	.nv.info._ZN10layer_norm31ln_parallel_residual_fwd_kernelINS_13Kernel_traitsIf13__nv_bfloat16fS2_fjLj3072ELj1ELj1ELj4ELj16ENS_18Kernel_traits_baseILj3072EfS2_fS2_fjLj128EEEEELb0ELb0ELb0EEEvNS_9FwdParamsE,"",@"SHT_CUDA_INFO"
	.sectionflags	@""
	.align	4


	//----- nvinfo : EIATTR_CUDA_API_VERSION
	.align		4
        /*0000*/ 	.byte	0x04, 0x37
        /*0002*/ 	.short	(.L_1052 - .L_1051)
.L_1051:
        /*0004*/ 	.word	0x00000082


	//----- nvinfo : EIATTR_KPARAM_INFO
	.align		4
.L_1052:
        /*0008*/ 	.byte	0x04, 0x17
        /*000a*/ 	.short	(.L_1054 - .L_1053)
.L_1053:
        /*000c*/ 	.word	0x00000000
        /*0010*/ 	.short	0x0000
        /*0012*/ 	.short	0x0000
        /*0014*/ 	.byte	0x00, 0xf0, 0xa1, 0x03


	//----- nvinfo : EIATTR_SPARSE_MMA_MASK
	.align		4
.L_1054:
        /*0018*/ 	.byte	0x03, 0x50
        /*001a*/ 	.short	0x0000


	//----- nvinfo : EIATTR_MAXREG_COUNT
	.align		4
        /*001c*/ 	.byte	0x03, 0x1b
        /*001e*/ 	.short	0x00ff


	//----- nvinfo : EIATTR_NUM_BARRIERS
	.align		4
        /*0020*/ 	.byte	0x02, 0x4c
        /*0022*/ 	.byte	0x01
	.zero		1


	//----- nvinfo : EIATTR_MERCURY_ISA_VERSION
	.align		4
        /*0024*/ 	.byte	0x03, 0x5f
        /*0026*/ 	.short	0x0101


	//----- nvinfo : EIATTR_COOP_GROUP_MASK_REGIDS
	.align		4
        /*0028*/ 	.byte	0x04, 0x29
        /*002a*/ 	.short	(.L_1056 - .L_1055)


	//   ....[0]....
.L_1055:
        /*002c*/ 	.word	0xffffffff


	//   ....[1]....
        /*0030*/ 	.word	0xffffffff


	//   ....[2]....
        /*0034*/ 	.word	0xffffffff


	//   ....[3]....
        /*0038*/ 	.word	0xffffffff


	//   ....[4]....
        /*003c*/ 	.word	0xffffffff


	//   ....[5]....
        /*0040*/ 	.word	0xffffffff


	//   ....[6]....
        /*0044*/ 	.word	0xffffffff


	//   ....[7]....
        /*0048*/ 	.word	0xffffffff


	//   ....[8]....
        /*004c*/ 	.word	0xffffffff


	//   ....[9]....
        /*0050*/ 	.word	0xffffffff


	//   ....[10]....
        /*0054*/ 	.word	0xffffffff


	//   ....[11]....
        /*0058*/ 	.word	0xffffffff


	//   ....[12]....
        /*005c*/ 	.word	0xffffffff


	//   ....[13]....
        /*0060*/ 	.word	0xffffffff


	//   ....[14]....
        /*0064*/ 	.word	0xffffffff


	//   ....[15]....
        /*0068*/ 	.word	0xffffffff


	//   ....[16]....
        /*006c*/ 	.word	0xffffffff


	//   ....[17]....
        /*0070*/ 	.word	0xffffffff


	//----- nvinfo : EIATTR_COOP_GROUP_INSTR_OFFSETS
	.align		4
.L_1056:
        /*0074*/ 	.byte	0x04, 0x28
        /*0076*/ 	.short	(.L_1058 - .L_1057)


	//   ....[0]....
.L_1057:
        /*0078*/ 	.word	0x00002e60


	//   ....[1]....
        /*007c*/ 	.word	0x00002e80


	//   ....[2]....
        /*0080*/ 	.word	0x00002ea0


	//   ....[3]....
        /*0084*/ 	.word	0x00002ec0


	//   ....[4]....
        /*0088*/ 	.word	0x00002ee0


	//   ....[5]....
        /*008c*/ 	.word	0x00003240


	//   ....[6]....
        /*0090*/ 	.word	0x000032a0


	//   ....[7]....
        /*0094*/ 	.word	0x00003300


	//   ....[8]....
        /*0098*/ 	.word	0x00003320


	//   ....[9]....
        /*009c*/ 	.word	0x00003340


	//   ....[10]....
        /*00a0*/ 	.word	0x00003440


	//   ....[11]....
        /*00a4*/ 	.word	0x000034a0


	//   ....[12]....
        /*00a8*/ 	.word	0x000034d0


	//   ....[13]....
        /*00ac*/ 	.word	0x00003500


	//   ....[14]....
        /*00b0*/ 	.word	0x000035a0


	//   ....[15]....
        /*00b4*/ 	.word	0x000035d0


	//   ....[16]....
        /*00b8*/ 	.word	0x00003670


	//   ....[17]....
        /*00bc*/ 	.word	0x000036a0


	//----- nvinfo : EIATTR_VRC_CTA_INIT_COUNT
	.align		4
.L_1058:
        /*00c0*/ 	.byte	0x02, 0x4a
	.zero		1
	.zero		1


	//----- nvinfo : EIATTR_EXIT_INSTR_OFFSETS
	.align		4
        /*00c4*/ 	.byte	0x04, 0x1c
        /*00c6*/ 	.short	(.L_1060 - .L_1059)


	//   ....[0]....
.L_1059:
        /*00c8*/ 	.word	0x000011c0


	//   ....[1]....
        /*00cc*/ 	.word	0x000040f0


	//----- nvinfo : EIATTR_MAX_THREADS
	.align		4
.L_1060:
        /*00d0*/ 	.byte	0x04, 0x05
        /*00d2*/ 	.short	(.L_1062 - .L_1061)
.L_1061:
        /*00d4*/ 	.word	0x00000080
        /*00d8*/ 	.word	0x00000001
        /*00dc*/ 	.word	0x00000001


	//----- nvinfo : EIATTR_CRS_STACK_SIZE
	.align		4
.L_1062:
        /*00e0*/ 	.byte	0x04, 0x1e
        /*00e2*/ 	.short	(.L_1064 - .L_1063)
.L_1063:
        /*00e4*/ 	.word	0x00000000


	//----- nvinfo : EIATTR_CBANK_PARAM_SIZE
	.align		4
.L_1064:
        /*00e8*/ 	.byte	0x03, 0x19
        /*00ea*/ 	.short	0x00e8


	//----- nvinfo : EIATTR_PARAM_CBANK
	.align		4
        /*00ec*/ 	.byte	0x04, 0x0a
        /*00ee*/ 	.short	(.L_1066 - .L_1065)
	.align		4
.L_1065:
        /*00f0*/ 	.word	index@(.nv.constant0._ZN10layer_norm31ln_parallel_residual_fwd_kernelINS_13Kernel_traitsIf13__nv_bfloat16fS2_fjLj3072ELj1ELj1ELj4ELj16ENS_18Kernel_traits_baseILj3072EfS2_fS2_fjLj128EEEEELb0ELb0ELb0EEEvNS_9FwdParamsE)
        /*00f4*/ 	.short	0x0380
        /*00f6*/ 	.short	0x00e8


	//----- nvinfo : EIATTR_SW_WAR
	.align		4
.L_1066:
        /*00f8*/ 	.byte	0x04, 0x36
        /*00fa*/ 	.short	(.L_1068 - .L_1067)
.L_1067:
        /*00fc*/ 	.word	0x00000008
.L_1068:


//--------------------- .nv.info._ZN10layer_norm31ln_parallel_residual_fwd_kernelINS_13Kernel_traitsIf13__nv_bfloat16fS2_fjLj3072ELj1ELj1ELj4ELj16ENS_18Kernel_traits_baseILj3072EfS2_fS2_fjLj128EEEEELb0ELb0ELb1EEEvNS_9FwdParamsE --------------------------
	.section	.nv.info._ZN10layer_norm31ln_parallel_residual_fwd_kernelINS_13Kernel_traitsIf13__nv_bfloat16fS2_fjLj3072ELj1ELj1ELj4ELj16ENS_18Kernel_traits_baseILj3072EfS2_fS2_fjLj128EEEEELb0ELb0ELb1EEEvNS_9FwdParamsE,"",@"SHT_CUDA_INFO"
	.sectionflags	@""
	.align	4


	//----- nvinfo : EIATTR_CUDA_API_VERSION
	.align		4
        /*0000*/ 	.byte	0x04, 0x37
        /*0002*/ 	.short	(.L_1070 - .L_1069)
.L_1069:
        /*0004*/ 	.word	0x00000082


	//----- nvinfo : EIATTR_KPARAM_INFO
	.align		4
.L_1070:
        /*0008*/ 	.byte	0x04, 0x17
        /*000a*/ 	.short	(.L_1072 - .L_1071)
.L_1071:
        /*000c*/ 	.word	0x00000000
        /*0010*/ 	.short	0x0000
        /*0012*/ 	.short	0x0000
        /*0014*/ 	.byte	0x00, 0xf0, 0xa1, 0x03


	//----- nvinfo : EIATTR_SPARSE_MMA_MASK
	.align		4
.L_1072:
        /*0018*/ 	.byte	0x03, 0x50
        /*001a*/ 	.short	0x0000


	//----- nvinfo : EIATTR_MAXREG_COUNT
	.align		4
        /*001c*/ 	.byte	0x03, 0x1b
        /*001e*/ 	.short	0x00ff


	//----- nvinfo : EIATTR_NUM_BARRIERS
	.align		4
        /*0020*/ 	.byte	0x02, 0x4c
        /*0022*/ 	.byte	0x01
	.zero		1


	//----- nvinfo : EIATTR_MERCURY_ISA_VERSION
	.align		4
        /*0024*/ 	.byte	0x03, 0x5f
        /*0026*/ 	.short	0x0101


	//----- nvinfo : EIATTR_COOP_GROUP_MASK_REGIDS
	.align		4
        /*0028*/ 	.byte	0x04, 0x29
        /*002a*/ 	.short	(.L_1074 - .L_1073)


	//   ....[0]....
.L_1073:
        /*002c*/ 	.word	0xffffffff


	//   ....[1]....
        /*0030*/ 	.word	0xffffffff


	//   ....[2]....
        /*0034*/ 	.word	0xffffffff


	//   ....[3]....
        /*0038*/ 	.word	0xffffffff


	//   ....[4]....
        /*003c*/ 	.word	0xffffffff


	//   ....[5]....
        /*0040*/ 	.word	0xffffffff


	//   ....[6]....
        /*0044*/ 	.word	0xffffffff


	//   ....[7]....
        /*0048*/ 	.word	0xffffffff


	//   ....[8]....
        /*004c*/ 	.word	0xffffffff


	//   ....[9]....
        /*0050*/ 	.word	0xffffffff


	//   ....[10]....
        /*0054*/ 	.word	0xffffffff


	//   ....[11]....
        /*0058*/ 	.word	0xffffffff


	//   ....[12]....
        /*005c*/ 	.word	0xffffffff


	//   ....[13]....
        /*0060*/ 	.word	0xffffffff


	//   ....[14]....
        /*0064*/ 	.word	0xffffffff


	//   ....[15]....
        /*0068*/ 	.word	0xffffffff


	//   ....[16]....
        /*006c*/ 	.word	0xffffffff


	//   ....[17]....
        /*0070*/ 	.word	0xffffffff


	//----- nvinfo : EIATTR_COOP_GROUP_INSTR_OFFSETS
	.align		4
.L_1074:
        /*0074*/ 	.byte	0x04, 0x28
        /*0076*/ 	.short	(.L_1076 - .L_1075)


	//   ....[0]....
.L_1075:
        /*0078*/ 	.word	0x000023a0


	//   ....[1]....
        /*007c*/ 	.word	0x000023c0


	//   ....[2]....
        /*0080*/ 	.word	0x000023e0


	//   ....[3]....
        /*0084*/ 	.word	0x00002400


	//   ....[4]....
        /*0088*/ 	.word	0x00002420


	//   ....[5]....
        /*008c*/ 	.word	0x00002750


	//   ....[6]....
        /*0090*/ 	.word	0x00002770


	//   ....[7]....
        /*0094*/ 	.word	0x00002790


	//   ....[8]....
        /*0098*/ 	.word	0x000027b0


	//   ....[9]....
        /*009c*/ 	.word	0x000027d0


	//   ....[10]....
        /*00a0*/ 	.word	0x00002920


	//   ....[11]....
        /*00a4*/ 	.word	0x00002980


	//   ....[12]....
        /*00a8*/ 	.word	0x00002a30


	//   ....[13]....
        /*00ac*/ 	.word	0x00002a40


	//   ....[14]....
        /*00b0*/ 	.word	0x00002ac0


	//   ....[15]....
        /*00b4*/ 	.word	0x00002af0


	//   ....[16]....
        /*00b8*/ 	.word	0x00002b90


	//   ....[17]....
        /*00bc*/ 	.word	0x00002bc0


	//----- nvinfo : EIATTR_VRC_CTA_INIT_COUNT
	.align		4
.L_1076:
        /*00c0*/ 	.byte	0x02, 0x4a
	.zero		1
	.zero		1


	//----- nvinfo : EIATTR_EXIT_INSTR_OFFSETS
	.align		4
        /*00c4*/ 	.byte	0x04, 0x1c
        /*00c6*/ 	.short	(.L_1078 - .L_1077)


	//   ....[0]....
.L_1077:
        /*00c8*/ 	.word	0x000009b0


	//   ....[1]....
        /*00cc*/ 	.word	0x00003520


	//----- nvinfo : EIATTR_MAX_THREADS
	.align		4
.L_1078:
        /*00d0*/ 	.byte	0x04, 0x05
        /*00d2*/ 	.short	(.L_1080 - .L_1079)
.L_1079:
        /*00d4*/ 	.word	0x00000080
        /*00d8*/ 	.word	0x00000001
        /*00dc*/ 	.word	0x00000001


	//----- nvinfo : EIATTR_CRS_STACK_SIZE
	.align		4
.L_1080:
        /*00e0*/ 	.byte	0x04, 0x1e
        /*00e2*/ 	.short	(.L_1082 - .L_1081)
.L_1081:
        /*00e4*/ 	.word	0x00000000


	//----- nvinfo : EIATTR_CBANK_PARAM_SIZE
	.align		4
.L_1082:
        /*00e8*/ 	.byte	0x03, 0x19
        /*00ea*/ 	.short	0x00e8


	//----- nvinfo : EIATTR_PARAM_CBANK
	.align		4
        /*00ec*/ 	.byte	0x04, 0x0a
        /*00ee*/ 	.short	(.L_1084 - .L_1083)
	.align		4
.L_1083:
        /*00f0*/ 	.word	index@(.nv.constant0._ZN10layer_norm31ln_parallel_residual_fwd_kernelINS_13Kernel_traitsIf13__nv_bfloat16fS2_fjLj3072ELj1ELj1ELj4ELj16ENS_18Kernel_traits_baseILj3072EfS2_fS2_fjLj128EEEEELb0ELb0ELb1EEEvNS_9FwdParamsE)
        /*00f4*/ 	.short	0x0380
        /*00f6*/ 	.short	0x00e8


	//----- nvinfo : EIATTR_SW_WAR
	.align		4
.L_1084:
        /*00f8*/ 	.byte	0x04, 0x36
        /*00fa*/ 	.short	(.L_1086 - .L_1085)
.L_1085:
        /*00fc*/ 	.word	0x00000008
.L_1086:


//--------------------- .nv.info._ZN10layer_norm31ln_parallel_residual_fwd_kernelINS_13Kernel_traitsIf13__nv_bfloat16fS2_fjLj3072ELj1ELj1ELj4ELj16ENS_18Kernel_traits_baseILj3072EfS2_fS2_fjLj128EEEEELb0ELb1ELb0EEEvNS_9FwdParamsE --------------------------
	.section	.nv.info._ZN10layer_norm31ln_parallel_residual_fwd_kernelINS_13Kernel_traitsIf13__nv_bfloat16fS2_fjLj3072ELj1ELj1ELj4ELj16ENS_18Kernel_traits_baseILj3072EfS2_fS2_fjLj128EEEEELb0ELb1ELb0EEEvNS_9FwdParamsE,"",@"SHT_CUDA_INFO"
	.sectionflags	@""
	.align	4


	//----- nvinfo : EIATTR_CUDA_API_VERSION
	.align		4
        /*0000*/ 	.byte	0x04, 0x37
        /*0002*/ 	.short	(.L_1088 - .L_1087)
.L_1087:
        /*0004*/ 	.word	0x00000082


	//----- nvinfo : EIATTR_KPARAM_INFO
	.align		4
.L_1088:
        /*0008*/ 	.byte	0x04, 0x17
        /*000a*/ 	.short	(.L_1090 - .L_1089)
.L_1089:
        /*000c*/ 	.word	0x00000000
        /*0010*/ 	.short	0x0000
        /*0012*/ 	.short	0x0000
        /*0014*/ 	.byte	0x00, 0xf0, 0xa1, 0x03


	//----- nvinfo : EIATTR_SPARSE_MMA_MASK
	.align		4
.L_1090:
        /*0018*/ 	.byte	0x03, 0x50
        /*001a*/ 	.short	0x0000


	//----- nvinfo : EIATTR_MAXREG_COUNT
	.align		4
        /*001c*/ 	.byte	0x03, 0x1b
        /*001e*/ 	.short	0x00ff


	//----- nvinfo : EIATTR_NUM_BARRIERS
	.align		4
        /*0020*/ 	.byte	0x02, 0x4c
        /*0022*/ 	.byte	0x01
	.zero		1


	//----- nvinfo : EIATTR_MERCURY_ISA_VERSION
	.align		4
        /*0024*/ 	.byte	0x03, 0x5f
        /*0026*/ 	.short	0x0101


	//----- nvinfo : EIATTR_COOP_GROUP_MASK_REGIDS
	.align		4
        /*0028*/ 	.byte	0x04, 0x29
        /*002a*/ 	.short	(.L_1092 - .L_1091)


	//   ....[0]....
.L_1091:
        /*002c*/ 	.word	0xffffffff


	//   ....[1]....
        /*0030*/ 	.word	0xffffffff


	//   ....[2]....
        /*0034*/ 	.word	0xffffffff


	//   ....[3]....
        /*0038*/ 	.word	0xffffffff


	//   ....[4]....
        /*003c*/ 	.word	0xffffffff


	//   ....[5]....
        /*0040*/ 	.word	0xffffffff


	//   ....[6]....
        /*0044*/ 	.word	0xffffffff


	//   ....[7]....
        /*0048*/ 	.word	0xffffffff


	//   ....[8]....
        /*004c*/ 	.word	0xffffffff


	//   ....[9]....
        /*0050*/ 	.word	0xffffffff


	//   ....[10]....
        /*0054*/ 	.word	0xffffffff


	//   ....[11]....
        /*0058*/ 	.word	0xffffffff


	//   ....[12]....
        /*005c*/ 	.word	0xffffffff


	//   ....[13]....
        /*0060*/ 	.word	0xffffffff


	//   ....[14]....
        /*0064*/ 	.word	0xffffffff


	//   ....[15]....
        /*0068*/ 	.word	0xffffffff


	//   ....[16]....
        /*006c*/ 	.word	0xffffffff


	//   ....[17]....
        /*0070*/ 	.word	0xffffffff


	//----- nvinfo : EIATTR_COOP_GROUP_INSTR_OFFSETS
	.align		4
.L_1092:
        /*0074*/ 	.byte	0x04, 0x28
        /*0076*/ 	.short	(.L_1094 - .L_1093)


	//   ....[0]....
.L_1093:
        /*0078*/ 	.word	0x00002210


	//   ....[1]....
        /*007c*/ 	.word	0x00002230


	//   ....[2]....
        /*0080*/ 	.word	0x00002250


	//   ....[3]....
        /*0084*/ 	.word	0x00002270


	//   ....[4]....
        /*0088*/ 	.word	0x00002290


	//   ....[5]....
        /*008c*/ 	.word	0x000025f0


	//   ....[6]....
        /*0090*/ 	.word	0x00002620


	//   ....[7]....
        /*0094*/ 	.word	0x00002650


	//   ....[8]....
        /*0098*/ 	.word	0x00002670


	//   ....[9]....
        /*009c*/ 	.word	0x000026a0


	//   ....[10]....
        /*00a0*/ 	.word	0x00002720


	//   ....[11]....
        /*00a4*/ 	.word	0x00002780


	//   ....[12]....
        /*00a8*/ 	.word	0x000027c0


	//   ....[13]....
        /*00ac*/ 	.word	0x000027e0


	//   ....[14]....
        /*00b0*/ 	.word	0x00002880


	//   ....[15]....
        /*00b4*/ 	.word	0x000028b0


	//   ....[16]....
        /*00b8*/ 	.word	0x00002950


	//   ....[17]....
        /*00bc*/ 	.word	0x00002980


	//----- nvinfo : EIATTR_VRC_CTA_INIT_COUNT
	.align		4
.L_1094:
        /*00c0*/ 	.byte	0x02, 0x4a
	.zero		1
	.zero		1


	//----- nvinfo : EIATTR_EXIT_INSTR_OFFSETS
	.align		4
        /*00c4*/ 	.byte	0x04, 0x1c
        /*00c6*/ 	.short	(.L_1096 - .L_1095)


	//   ....[0]....
.L_1095:
        /*00c8*/ 	.word	0x00000530


	//   ....[1]....
        /*00cc*/ 	.word	0x000030f0


	//----- nvinfo : EIATTR_MAX_THREADS
	.align		4
.L_1096:
        /*00d0*/ 	.byte	0x04, 0x05
        /*00d2*/ 	.short	(.L_1098 - .L_1097)
.L_1097:
        /*00d4*/ 	.word	0x00000080
        /*00d8*/ 	.word	0x00000001
        /*00dc*/ 	.word	0x00000001


	//----- nvinfo : EIATTR_CRS_STACK_SIZE
	.align		4
.L_1098:
        /*00e0*/ 	.byte	0x04, 0x1e
        /*00e2*/ 	.short	(.L_1100 - .L_1099)
.L_1099:
        /*00e4*/ 	.word	0x00000000


	//----- nvinfo : EIATTR_CBANK_PARAM_SIZE
	.align		4
.L_1100:
        /*00e8*/ 	.byte	0x03, 0x19
        /*00ea*/ 	.short	0x00e8


	//----- nvinfo : EIATTR_PARAM_CBANK
	.align		4
        /*00ec*/ 	.byte	0x04, 0x0a
        /*00ee*/ 	.short	(.L_1102 - .L_1101)
	.align		4
.L_1101:
        /*00f0*/ 	.word	index@(.nv.constant0._ZN10layer_norm31ln_parallel_residual_fwd_kernelINS_13Kernel_traitsIf13__nv_bfloat16fS2_fjLj3072ELj1ELj1ELj4ELj16ENS_18Kernel_traits_baseILj3072EfS2_fS2_fjLj128EEEEELb0ELb1ELb0EEEvNS_9FwdParamsE)
        /*00f4*/ 	.short	0x0380
        /*00f6*/ 	.short	0x00e8


	//----- nvinfo : EIATTR_SW_WAR
	.align		4
.L_1102:
        /*00f8*/ 	.byte	0x04, 0x36
        /*00fa*/ 	.short	(.L_1104 - .L_1103)
.L_1103:
        /*00fc*/ 	.word	0x00000008
.L_1104:


//--------------------- .nv.info._ZN10layer_norm31ln_parallel_residual_fwd_kernelINS_13Kernel_traitsIf13__nv_bfloat16fS2_fjLj3072ELj1ELj1ELj4ELj16ENS_18Kernel_traits_baseILj3072EfS2_fS2_fjLj128EEEEELb0ELb1ELb1EEEvNS_9FwdParamsE --------------------------
	.section	.nv.info._ZN10layer_norm31ln_parallel_residual_fwd_kernelINS_13Kernel_traitsIf13__nv_bfloat16fS2_fjLj3072ELj1ELj1ELj4ELj16ENS_18Kernel_traits_baseILj3072EfS2_fS2_fjLj128EEEEELb0ELb1ELb1EEEvNS_9FwdParamsE,"",@"SHT_CUDA_INFO"
	.sectionflags	@""
	.align	4


	//----- nvinfo : EIATTR_CUDA_API_VERSION
	.align		4
        /*0000*/ 	.byte	0x04, 0x37
        /*0002*/ 	.short	(.L_1106 - .L_1105)
.L_1105:
        /*0004*/ 	.word	0x00000082


	//----- nvinfo : EIATTR_KPARAM_INFO
	.align		4
.L_1106:
        /*0008*/ 	.byte	0x04, 0x17
        /*000a*/ 	.short	(.L_1108 - .L_1107)
.L_1107:
        /*000c*/ 	.word	0x00000000
        /*0010*/ 	.short	0x0000
        /*0012*/ 	.short	0x0000
        /*0014*/ 	.byte	0x00, 0xf0, 0xa1, 0x03


	//----- nvinfo : EIATTR_SPARSE_MMA_MASK
	.align		4
.L_1108:
        /*0018*/ 	.byte	0x03, 0x50
        /*001a*/ 	.short	0x0000


	//----- nvinfo : EIATTR_MAXREG_COUNT
	.align		4
        /*001c*/ 	.byte	0x03, 0x1b
        /*001e*/ 	.short	0x00ff


	//----- nvinfo : EIATTR_NUM_BARRIERS
	.align		4
        /*0020*/ 	.byte	0x02, 0x4c
        /*0022*/ 	.byte	0x01
	.zero		1


	//----- nvinfo : EIATTR_MERCURY_ISA_VERSION
	.align		4
        /*0024*/ 	.byte	0x03, 0x5f
        /*0026*/ 	.short	0x0101


	//----- nvinfo : EIATTR_COOP_GROUP_MASK_REGIDS
	.align		4
        /*0028*/ 	.byte	0x04, 0x29
        /*002a*/ 	.short	(.L_1110 - .L_1109)


	//   ....[0]....
.L_1109:
        /*002c*/ 	.word	0xffffffff


	//   ....[1]....
        /*0030*/ 	.word	0xffffffff


	//   ....[2]....
        /*0034*/ 	.word	0xffffffff


	//   ....[3]....
        /*0038*/ 	.word	0xffffffff


	//   ....[4]....
        /*003c*/ 	.word	0xffffffff


	//   ....[5]....
        /*0040*/ 	.word	0xffffffff


	//   ....[6]....
        /*0044*/ 	.word	0xffffffff


	//   ....[7]....
        /*0048*/ 	.word	0xffffffff


	//   ....[8]....
        /*004c*/ 	.word	0xffffffff


	//   ....[9]....
        /*0050*/ 	.word	0xffffffff


	//   ....[10]....
        /*0054*/ 	.word	0xffffffff


	//   ....[11]....
        /*0058*/ 	.word	0xffffffff


	//   ....[12]....
        /*005c*/ 	.word	0xffffffff


	//   ....[13]....
        /*0060*/ 	.word	0xffffffff


	//   ....[14]....
        /*0064*/ 	.word	0xffffffff


	//   ....[15]....
        /*0068*/ 	.word	0xffffffff


	//   ....[16]....
        /*006c*/ 	.word	0xffffffff


	//   ....[17]....
        /*0070*/ 	.word	0xffffffff


	//----- nvinfo : EIATTR_COOP_GROUP_INSTR_OFFSETS
	.align		4
.L_1110:
        /*0074*/ 	.byte	0x04, 0x28
        /*0076*/ 	.short	(.L_1112 - .L_1111)


	//   ....[0]....
.L_1111:
        /*0078*/ 	.word	0x00001d40


	//   ....[1]....
        /*007c*/ 	.word	0x00001d60


	//   ....[2]....
        /*0080*/ 	.word	0x00001d80


	//   ....[3]....
        /*0084*/ 	.word	0x00001da0


	//   ....[4]....
        /*0088*/ 	.word	0x00001dc0


	//   ....[5]....
        /*008c*/ 	.word	0x000020f0


	//   ....[6]....
        /*0090*/ 	.word	0x00002120


	//   ....[7]....
        /*0094*/ 	.word	0x00002150


	//   ....[8]....
        /*0098*/ 	.word	0x00002170


	//   ....[9]....
        /*009c*/ 	.word	0x00002190


	//   ....[10]....
        /*00a0*/ 	.word	0x00002330


	//   ....[11]....
        /*00a4*/ 	.word	0x00002360


	//   ....[12]....
        /*00a8*/ 	.word	0x00002370


	//   ....[13]....
        /*00ac*/ 	.word	0x000023b0


	//   ....[14]....
        /*00b0*/ 	.word	0x00002480


	//   ....[15]....
        /*00b4*/ 	.word	0x000024b0


	//   ....[16]....
        /*00b8*/ 	.word	0x00002560


	//   ....[17]....
        /*00bc*/ 	.word	0x00002580


	//----- nvinfo : EIATTR_VRC_CTA_INIT_COUNT
	.align		4
.L_1112:
        /*00c0*/ 	.byte	0x02, 0x4a
	.zero		1
	.zero		1


	//----- nvinfo : EIATTR_EXIT_INSTR_OFFSETS
	.align		4
        /*00c4*/ 	.byte	0x04, 0x1c
        /*00c6*/ 	.short	(.L_1114 - .L_1113)


	//   ....[0]....
.L_1113:
        /*00c8*/ 	.word	0x00000300


	//   ....[1]....
        /*00cc*/ 	.word	0x00002c50


	//----- nvinfo : EIATTR_MAX_THREADS
	.align		4
.L_1114:
        /*00d0*/ 	.byte	0x04, 0x05
        /*00d2*/ 	.short	(.L_1116 - .L_1115)
.L_1115:
        /*00d4*/ 	.word	0x00000080
        /*00d8*/ 	.word	0x00000001
        /*00dc*/ 	.word	0x00000001


	//----- nvinfo : EIATTR_CRS_STACK_SIZE
	.align		4
.L_1116:
        /*00e0*/ 	.byte	0x04, 0x1e
        /*00e2*/ 	.short	(.L_1118 - .L_1117)
.L_1117:
        /*00e4*/ 	.word	0x00000000


	//----- nvinfo : EIATTR_CBANK_PARAM_SIZE
	.align		4
.L_1118:
        /*00e8*/ 	.byte	0x03, 0x19
        /*00ea*/ 	.short	0x00e8


	//----- nvinfo : EIATTR_PARAM_CBANK
	.align		4
        /*00ec*/ 	.byte	0x04, 0x0a
        /*00ee*/ 	.short	(.L_1120 - .L_1119)
	.align		4
.L_1119:
        /*00f0*/ 	.word	index@(.nv.constant0._ZN10layer_norm31ln_parallel_residual_fwd_kernelINS_13Kernel_traitsIf13__nv_bfloat16fS2_fjLj3072ELj1ELj1ELj4ELj16ENS_18Kernel_traits_baseILj3072EfS2_fS2_fjLj128EEEEELb0ELb1ELb1EEEvNS_9FwdParamsE)
        /*00f4*/ 	.short	0x0380
        /*00f6*/ 	.short	0x00e8


	//----- nvinfo : EIATTR_SW_WAR
	.align		4
.L_1120:
        /*00f8*/ 	.byte	0x04, 0x36
        /*00fa*/ 	.short	(.L_1122 - .L_1121)
.L_1121:
        /*00fc*/ 	.word	0x00000008
.L_1122:


//--------------------- .nv.info._ZN10layer_norm31ln_parallel_residual_fwd_kernelINS_13Kernel_traitsIf13__nv_bfloat16fS2_fjLj3072ELj1ELj1ELj4ELj16ENS_18Kernel_traits_baseILj3072EfS2_fS2_fjLj128EEEEELb1ELb0ELb0EEEvNS_9FwdParamsE --------------------------
	.section	.nv.info._ZN10layer_norm31ln_parallel_residual_fwd_kernelINS_13Kernel_traitsIf13__nv_bfloat16fS2_fjLj3072ELj1ELj1ELj4ELj16ENS_18Kernel_traits_baseILj3072EfS2_fS2_fjLj128EEEEELb1ELb0ELb0EEEvNS_9FwdParamsE,"",@"SHT_CUDA_INFO"
	.sectionflags	@""
	.align	4


	//----- nvinfo : EIATTR_CUDA_API_VERSION
	.align		4
        /*0000*/ 	.byte	0x04, 0x37
        /*0002*/ 	.short	(.L_1124 - .L_1123)
.L_1123:
        /*0004*/ 	.word	0x00000082


	//----- nvinfo : EIATTR_KPARAM_INFO
	.align		4
.L_1124:
        /*0008*/ 	.byte	0x04, 0x17
        /*000a*/ 	.short	(.L_1126 - .L_1125)
.L_1125:
        /*000c*/ 	.word	0x00000000
        /*0010*/ 	.short	0x0000
        /*0012*/ 	.short	0x0000
        /*0014*/ 	.byte	0x00, 0xf0, 0xa1, 0x03


	//----- nvinfo : EIATTR_SPARSE_MMA_MASK
	.align		4
.L_1126:
        /*0018*/ 	.byte	0x03, 0x50
        /*001a*/ 	.short	0x0000


	//----- nvinfo : EIATTR_MAXREG_COUNT
	.align		4
        /*001c*/ 	.byte	0x03, 0x1b
        /*001e*/ 	.short	0x00ff


	//----- nvinfo : EIATTR_NUM_BARRIERS
	.align		4
        /*0020*/ 	.byte	0x02, 0x4c
        /*0022*/ 	.byte	0x01
	.zero		1


	//----- nvinfo : EIATTR_MERCURY_ISA_VERSION
	.align		4
        /*0024*/ 	.byte	0x03, 0x5f
        /*0026*/ 	.short	0x0101


	//----- nvinfo : EIATTR_COOP_GROUP_MASK_REGIDS
	.align		4
        /*0028*/ 	.byte	0x04, 0x29
        /*002a*/ 	.short	(.L_1128 - .L_1127)


	//   ....[0]....
.L_1127:
        /*002c*/ 	.word	0xffffffff


	//   ....[1]....
        /*0030*/ 	.word	0xffffffff


	//   ....[2]....
        /*0034*/ 	.word	0xffffffff


	//   ....[3]....
        /*0038*/ 	.word	0xffffffff


	//   ....[4]....
        /*003c*/ 	.word	0xffffffff


	//   ....[5]....
        /*0040*/ 	.word	0xffffffff


	//   ....[6]....
        /*0044*/ 	.word	0xffffffff


	//   ....[7]....
        /*0048*/ 	.word	0xffffffff


	//   ....[8]....
        /*004c*/ 	.word	0xffffffff


	//   ....[9]....
        /*0050*/ 	.word	0xffffffff


	//   ....[10]....
        /*0054*/ 	.word	0xffffffff


	//   ....[11]....
        /*0058*/ 	.word	0xffffffff


	//   ....[12]....
        /*005c*/ 	.word	0xffffffff


	//   ....[13]....
        /*0060*/ 	.word	0xffffffff


	//   ....[14]....
        /*0064*/ 	.word	0xffffffff


	//   ....[15]....
        /*0068*/ 	.word	0xffffffff


	//   ....[16]....
        /*006c*/ 	.word	0xffffffff


	//   ....[17]....
        /*0070*/ 	.word	0xffffffff


	//----- nvinfo : EIATTR_COOP_GROUP_INSTR_OFFSETS
	.align		4
.L_1128:
        /*0074*/ 	.byte	0x04, 0x28
        /*0076*/ 	.short	(.L_1130 - .L_1129)


	//   ....[0]....
.L_1129:
        /*0078*/ 	.word	0x0001e2e0


	//   ....[1]....
        /*007c*/ 	.word	0x0001e300


	//   ....[2]....
        /*0080*/ 	.word	0x0001e320


	//   ....[3]....
        /*0084*/ 	.word	0x0001e340


	//   ....[4]....
        /*0088*/ 	.word	0x0001e360


	//   ....[5]....
        /*008c*/ 	.word	0x0001e6a0


	//   ....[6]....
        /*0090*/ 	.word	0x0001e6c0


	//   ....[7]....
        /*0094*/ 	.word	0x0001e6e0


	//   ....[8]....
        /*0098*/ 	.word	0x0001e710


	//   ....[9]....
        /*009c*/ 	.word	0x0001e740


	//   ....[10]....
        /*00a0*/ 	.word	0x0001e8f0


	//   ....[11]....
        /*00a4*/ 	.word	0x0001e930


	//   ....[12]....
        /*00a8*/ 	.word	0x0001e940


	//   ....[13]....
        /*00ac*/ 	.word	0x0001e980


	//   ....[14]....
        /*00b0*/ 	.word	0x0001ea60


	//   ....[15]....
        /*00b4*/ 	.word	0x0001ea80


	//   ....[16]....
        /*00b8*/ 	.word	0x0001eb40


	//   ....[17]....
        /*00bc*/ 	.word	0x0001eb70


	//----- nvinfo : EIATTR_VRC_CTA_INIT_COUNT
	.align		4
.L_1130:
        /*00c0*/ 	.byte	0x02, 0x4a
	.zero		1
	.zero		1


	//----- nvinfo : EIATTR_EXIT_INSTR_OFFSETS
	.align		4
        /*00c4*/ 	.byte	0x04, 0x1c
        /*00c6*/ 	.short	(.L_1132 - .L_1131)


	//   ....[0]....
.L_1131:
        /*00c8*/ 	.word	0x000013d0


	//   ....[1]....
        /*00cc*/ 	.word	0x0001f5d0


	//----- nvinfo : EIATTR_MAX_THREADS
	.align		4
.L_1132:
        /*00d0*/ 	.byte	0x04, 0x05
        /*00d2*/ 	.short	(.L_1134 - .L_1133)
.L_1133:
        /*00d4*/ 	.word	0x00000080
        /*00d8*/ 	.word	0x00000001
        /*00dc*/ 	.word	0x00000001


	//----- nvinfo : EIATTR_CRS_STACK_SIZE
	.align		4
.L_1134:
        /*00e0*/ 	.byte	0x04, 0x1e
        /*00e2*/ 	.short	(.L_1136 - .L_1135)
.L_1135:
        /*00e4*/ 	.word	0x00000000


	//----- nvinfo : EIATTR_CBANK_PARAM_SIZE
	.align		4
.L_1136:
        /*00e8*/ 	.byte	0x03, 0x19
        /*00ea*/ 	.short	0x00e8


	//----- nvinfo : EIATTR_PARAM_CBANK
	.align		4
        /*00ec*/ 	.byte	0x04, 0x0a
        /*00ee*/ 	.short	(.L_1138 - .L_1137)
	.align		4
.L_1137:
        /*00f0*/ 	.word	index@(.nv.constant0._ZN10layer_norm31ln_parallel_residual_fwd_kernelINS_13Kernel_traitsIf13__nv_bfloat16fS2_fjLj3072ELj1ELj1ELj4ELj16ENS_18Kernel_traits_baseILj3072EfS2_fS2_fjLj128EEEEELb1ELb0ELb0EEEvNS_9FwdParamsE)
        /*00f4*/ 	.short	0x0380
        /*00f6*/ 	.short	0x00e8


	//----- nvinfo : EIATTR_SW_WAR
	.align		4
.L_1138:
        /*00f8*/ 	.byte	0x04, 0x36
        /*00fa*/ 	.short	(.L_1140 - .L_1139)
.L_1139:
        /*00fc*/ 	.word	0x00000008
.L_1140:


//--------------------- .nv.info._ZN10layer_norm31ln_parallel_residual_fwd_kernelINS_13Kernel_traitsIf13__nv_bfloat16fS2_fjLj3072ELj1ELj1ELj4ELj16ENS_18Kernel_traits_baseILj3072EfS2_fS2_fjLj128EEEEELb1ELb0ELb1EEEvNS_9FwdParamsE --------------------------
	.section	.nv.info._ZN10layer_norm31ln_parallel_residual_fwd_kernelINS_13Kernel_traitsIf13__nv_bfloat16fS2_fjLj3072ELj1ELj1ELj4ELj16ENS_18Kernel_traits_baseILj3072EfS2_fS2_fjLj128EEEEELb1ELb0ELb1EEEvNS_9FwdParamsE,"",@"SHT_CUDA_INFO"
	.sectionflags	@""
	.align	4


	//----- nvinfo : EIATTR_CUDA_API_VERSION
	.align		4
        /*0000*/ 	.byte	0x04, 0x37
        /*0002*/ 	.short	(.L_1142 - .L_1141)
.L_1141:
        /*0004*/ 	.word	0x00000082


	//----- nvinfo : EIATTR_KPARAM_INFO
	.align		4
.L_1142:
        /*0008*/ 	.byte	0x04, 0x17
        /*000a*/ 	.short	(.L_1144 - .L_1143)
.L_1143:
        /*000c*/ 	.word	0x00000000
        /*0010*/ 	.short	0x0000
        /*0012*/ 	.short	0x0000
        /*0014*/ 	.byte	0x00, 0xf0, 0xa1, 0x03


	//----- nvinfo : EIATTR_SPARSE_MMA_MASK
	.align		4
.L_1144:
        /*0018*/ 	.byte	0x03, 0x50
        /*001a*/ 	.short	0x0000


	//----- nvinfo : EIATTR_MAXREG_COUNT
	.align		4
        /*001c*/ 	.byte	0x03, 0x1b
        /*001e*/ 	.short	0x00ff


	//----- nvinfo : EIATTR_NUM_BARRIERS
	.align		4
        /*0020*/ 	.byte	0x02, 0x4c
        /*0022*/ 	.byte	0x01
	.zero		1


	//----- nvinfo : EIATTR_MERCURY_ISA_VERSION
	.align		4
        /*0024*/ 	.byte	0x03, 0x5f
        /*0026*/ 	.short	0x0101


	//----- nvinfo : EIATTR_COOP_GROUP_MASK_REGIDS
	.align		4
        /*0028*/ 	.byte	0x04, 0x29
        /*002a*/ 	.short	(.L_1146 - .L_1145)


	//   ....[0]....
.L_1145:
        /*002c*/ 	.word	0xffffffff


	//   ....[1]....
        /*0030*/ 	.word	0xffffffff


	//   ....[2]....
        /*0034*/ 	.word	0xffffffff


	//   ....[3]....
        /*0038*/ 	.word	0xffffffff


	//   ....[4]....
        /*003c*/ 	.word	0xffffffff


	//   ....[5]....
        /*0040*/ 	.word	0xffffffff


	//   ....[6]....
        /*0044*/ 	.word	0xffffffff


	//   ....[7]....
        /*0048*/ 	.word	0xffffffff


	//   ....[8]....
        /*004c*/ 	.word	0xffffffff


	//   ....[9]....
        /*0050*/ 	.word	0xffffffff


	//   ....[10]....
        /*0054*/ 	.word	0xffffffff


	//   ....[11]....
        /*0058*/ 	.word	0xffffffff


	//   ....[12]....
        /*005c*/ 	.word	0xffffffff


	//   ....[13]....
        /*0060*/ 	.word	0xffffffff


	//   ....[14]....
        /*0064*/ 	.word	0xffffffff


	//   ....[15]....
        /*0068*/ 	.word	0xffffffff


	//   ....[16]....
        /*006c*/ 	.word	0xffffffff


	//   ....[17]....
        /*0070*/ 	.word	0xffffffff


	//----- nvinfo : EIATTR_COOP_GROUP_INSTR_OFFSETS
	.align		4
.L_1146:
        /*0074*/ 	.byte	0x04, 0x28
        /*0076*/ 	.short	(.L_1148 - .L_1147)


	//   ....[0]....
.L_1147:
        /*0078*/ 	.word	0x00018ba0


	//   ....[1]....
        /*007c*/ 	.word	0x00018bc0


	//   ....[2]....
        /*0080*/ 	.word	0x00018be0


	//   ....[3]....
        /*0084*/ 	.word	0x00018c00


	//   ....[4]....
        /*0088*/ 	.word	0x00018c20


	//   ....[5]....
        /*008c*/ 	.word	0x00018f50


	//   ....[6]....
        /*0090*/ 	.word	0x00018f70


	//   ....[7]....
        /*0094*/ 	.word	0x00018f90


	//   ....[8]....
        /*0098*/ 	.word	0x00018fc0


	//   ....[9]....
        /*009c*/ 	.word	0x00018ff0


	//   ....[10]....
        /*00a0*/ 	.word	0x00019190


	//   ....[11]....
        /*00a4*/ 	.word	0x000191d0


	//   ....[12]....
        /*00a8*/ 	.word	0x00019240


	//   ....[13]....
        /*00ac*/ 	.word	0x00019270


	//   ....[14]....
        /*00b0*/ 	.word	0x00019300


	//   ....[15]....
        /*00b4*/ 	.word	0x00019320


	//   ....[16]....
        /*00b8*/ 	.word	0x000193f0


	//   ....[17]....
        /*00bc*/ 	.word	0x00019400


	//----- nvinfo : EIATTR_VRC_CTA_INIT_COUNT
	.align		4
.L_1148:
        /*00c0*/ 	.byte	0x02, 0x4a
	.zero		1
	.zero		1


	//----- nvinfo : EIATTR_EXIT_INSTR_OFFSETS
	.align		4
        /*00c4*/ 	.byte	0x04, 0x1c
        /*00c6*/ 	.short	(.L_1150 - .L_1149)


	//   ....[0]....
.L_1149:
        /*00c8*/ 	.word	0x00000bb0


	//   ....[1]....
        /*00cc*/ 	.word	0x00019d60


	//----- nvinfo : EIATTR_MAX_THREADS
	.align		4
.L_1150:
        /*00d0*/ 	.byte	0x04, 0x05
        /*00d2*/ 	.short	(.L_1152 - .L_1151)
.L_1151:
        /*00d4*/ 	.word	0x00000080
        /*00d8*/ 	.word	0x00000001
        /*00dc*/ 	.word	0x00000001


	//----- nvinfo : EIATTR_CRS_STACK_SIZE
	.align		4
.L_1152:
        /*00e0*/ 	.byte	0x04, 0x1e
        /*00e2*/ 	.short	(.L_1154 - .L_1153)
.L_1153:
        /*00e4*/ 	.word	0x00000000


	//----- nvinfo : EIATTR_CBANK_PARAM_SIZE
	.align		4
.L_1154:
        /*00e8*/ 	.byte	0x03, 0x19
        /*00ea*/ 	.short	0x00e8


	//----- nvinfo : EIATTR_PARAM_CBANK
	.align		4
        /*00ec*/ 	.byte	0x04, 0x0a
        /*00ee*/ 	.short	(.L_1156 - .L_1155)
	.align		4
.L_1155:
        /*00f0*/ 	.word	index@(.nv.constant0._ZN10layer_norm31ln_parallel_residual_fwd_kernelINS_13Kernel_traitsIf13__nv_bfloat16fS2_fjLj3072ELj1ELj1ELj4ELj16ENS_18Kernel_traits_baseILj3072EfS2_fS2_fjLj128EEEEELb1ELb0ELb1EEEvNS_9FwdParamsE)
        /*00f4*/ 	.short	0x0380
        /*00f6*/ 	.short	0x00e8


	//----- nvinfo : EIATTR_SW_WAR
	.align		4
.L_1156:
        /*00f8*/ 	.byte	0x04, 0x36
        /*00fa*/ 	.short	(.L_1158 - .L_1157)
.L_1157:
        /*00fc*/ 	.word	0x00000008
.L_1158:


//--------------------- .nv.info._ZN10layer_norm31ln_parallel_residual_fwd_kernelINS_13Kernel_traitsIf13__nv_bfloat16fS2_fjLj3072ELj1ELj1ELj4ELj16ENS_18Kernel_traits_baseILj3072EfS2_fS2_fjLj128EEEEELb1ELb1ELb0EEEvNS_9FwdParamsE --------------------------
	.section	.nv.info._ZN10layer_norm31ln_parallel_residual_fwd_kernelINS_13Kernel_traitsIf13__nv_bfloat16fS2_fjLj3072ELj1ELj1ELj4ELj16ENS_18Kernel_traits_baseILj3072EfS2_fS2_fjLj128EEEEELb1ELb1ELb0EEEvNS_9FwdParamsE,"",@"SHT_CUDA_INFO"
	.sectionflags	@""
	.align	4


	//----- nvinfo : EIATTR_CUDA_API_VERSION
	.align		4
        /*0000*/ 	.byte	0x04, 0x37
        /*0002*/ 	.short	(.L_1160 - .L_1159)
.L_1159:
        /*0004*/ 	.word	0x00000082


	//----- nvinfo : EIATTR_KPARAM_INFO
	.align		4
.L_1160:
        /*0008*/ 	.byte	0x04, 0x17
        /*000a*/ 	.short	(.L_1162 - .L_1161)
.L_1161:
        /*000c*/ 	.word	0x00000000
        /*0010*/ 	.short	0x0000
        /*0012*/ 	.short	0x0000
        /*0014*/ 	.byte	0x00, 0xf0, 0xa1, 0x03


	//----- nvinfo : EIATTR_SPARSE_MMA_MASK
	.align		4
.L_1162:
        /*0018*/ 	.byte	0x03, 0x50
        /*001a*/ 	.short	0x0000


	//----- nvinfo : EIATTR_MAXREG_COUNT
	.align		4
        /*001c*/ 	.byte	0x03, 0x1b
        /*001e*/ 	.short	0x00ff


	//----- nvinfo : EIATTR_NUM_BARRIERS
	.align		4
        /*0020*/ 	.byte	0x02, 0x4c
        /*0022*/ 	.byte	0x01
	.zero		1


	//----- nvinfo : EIATTR_MERCURY_ISA_VERSION
	.align		4
        /*0024*/ 	.byte	0x03, 0x5f
        /*0026*/ 	.short	0x0101


	//----- nvinfo : EIATTR_COOP_GROUP_MASK_REGIDS
	.align		4
        /*0028*/ 	.byte	0x04, 0x29
        /*002a*/ 	.short	(.L_1164 - .L_1163)


	//   ....[0]....
.L_1163:
        /*002c*/ 	.word	0xffffffff


	//   ....[1]....
        /*0030*/ 	.word	0xffffffff


	//   ....[2]....
        /*0034*/ 	.word	0xffffffff


	//   ....[3]....
        /*0038*/ 	.word	0xffffffff


	//   ....[4]....
        /*003c*/ 	.word	0xffffffff


	//   ....[5]....
        /*0040*/ 	.word	0xffffffff


	//   ....[6]....
        /*0044*/ 	.word	0xffffffff


	//   ....[7]....
        /*0048*/ 	.word	0xffffffff


	//   ....[8]....
        /*004c*/ 	.word	0xffffffff


	//   ....[9]....
        /*0050*/ 	.word	0xffffffff


	//   ....[10]....
        /*0054*/ 	.word	0xffffffff


	//   ....[11]....
        /*0058*/ 	.word	0xffffffff


	//   ....[12]....
        /*005c*/ 	.word	0xffffffff


	//   ....[13]....
        /*0060*/ 	.word	0xffffffff


	//   ....[14]....
        /*0064*/ 	.word	0xffffffff


	//   ....[15]....
        /*0068*/ 	.word	0xffffffff


	//   ....[16]....
        /*006c*/ 	.word	0xffffffff


	//   ....[17]....
        /*0070*/ 	.word	0xffffffff


	//----- nvinfo : EIATTR_COOP_GROUP_INSTR_OFFSETS
	.align		4
.L_1164:
        /*0074*/ 	.byte	0x04, 0x28
        /*0076*/ 	.short	(.L_1166 - .L_1165)


	//   ....[0]....
.L_1165:
        /*0078*/ 	.word	0x000183c0


	//   ....[1]....
        /*007c*/ 	.word	0x000183e0


	//   ....[2]....
        /*0080*/ 	.word	0x00018400


	//   ....[3]....
        /*0084*/ 	.word	0x00018420


	//   ....[4]....
        /*0088*/ 	.word	0x00018440


	//   ....[5]....
        /*008c*/ 	.word	0x00018770


	//   ....[6]....
        /*0090*/ 	.word	0x000187d0


	//   ....[7]....
        /*0094*/ 	.word	0x000187f0


	//   ....[8]....
        /*0098*/ 	.word	0x00018820


	//   ....[9]....
        /*009c*/ 	.word	0x00018860


	//   ....[10]....
        /*00a0*/ 	.word	0x00018880


	//   ....[11]....
        /*00a4*/ 	.word	0x00018940


	//   ....[12]....
        /*00a8*/ 	.word	0x00018950


	//   ....[13]....
        /*00ac*/ 	.word	0x000189a0


	//   ....[14]....
        /*00b0*/ 	.word	0x000189f0


	//   ....[15]....
        /*00b4*/ 	.word	0x00018a10


	//   ....[16]....
        /*00b8*/ 	.word	0x00018b10


	//   ....[17]....
        /*00bc*/ 	.word	0x00018b20


	//----- nvinfo : EIATTR_VRC_CTA_INIT_COUNT
	.align		4
.L_1166:
        /*00c0*/ 	.byte	0x02, 0x4a
	.zero		1
	.zero		1


	//----- nvinfo : EIATTR_EXIT_INSTR_OFFSETS
	.align		4
        /*00c4*/ 	.byte	0x04, 0x1c
        /*00c6*/ 	.short	(.L_1168 - .L_1167)


	//   ....[0]....
.L_1167:
        /*00c8*/ 	.word	0x00000780


	//   ....[1]....
        /*00cc*/ 	.word	0x000192d0


	//----- nvinfo : EIATTR_MAX_THREADS
	.align		4
.L_1168:
        /*00d0*/ 	.byte	0x04, 0x05
        /*00d2*/ 	.short	(.L_1170 - .L_1169)
.L_1169:
        /*00d4*/ 	.word	0x00000080
        /*00d8*/ 	.word	0x00000001
        /*00dc*/ 	.word	0x00000001


	//----- nvinfo : EIATTR_CRS_STACK_SIZE
	.align		4
.L_1170:
        /*00e0*/ 	.byte	0x04, 0x1e
        /*00e2*/ 	.short	(.L_1172 - .L_1171)
.L_1171:
        /*00e4*/ 	.word	0x00000000


	//----- nvinfo : EIATTR_CBANK_PARAM_SIZE
	.align		4
.L_1172:
        /*00e8*/ 	.byte	0x03, 0x19
        /*00ea*/ 	.short	0x00e8


	//----- nvinfo : EIATTR_PARAM_CBANK
	.align		4
        /*00ec*/ 	.byte	0x04, 0x0a
        /*00ee*/ 	.short	(.L_1174 - .L_1173)
	.align		4
.L_1173:
        /*00f0*/ 	.word	index@(.nv.constant0._ZN10layer_norm31ln_parallel_residual_fwd_kernelINS_13Kernel_traitsIf13__nv_bfloat16fS2_fjLj3072ELj1ELj1ELj4ELj16ENS_18Kernel_traits_baseILj3072EfS2_fS2_fjLj128EEEEELb1ELb1ELb0EEEvNS_9FwdParamsE)
        /*00f4*/ 	.short	0x0380
        /*00f6*/ 	.short	0x00e8


	//----- nvinfo : EIATTR_SW_WAR
	.align		4
.L_1174:
        /*00f8*/ 	.byte	0x04, 0x36
        /*00fa*/ 	.short	(.L_1176 - .L_1175)
.L_1175:
        /*00fc*/ 	.word	0x00000008
.L_1176:


//--------------------- .nv.info._ZN10layer_norm31ln_parallel_residual_fwd_kernelINS_13Kernel_traitsIf13__nv_bfloat16fS2_fjLj3072ELj1ELj1ELj4ELj16ENS_18Kernel_traits_baseILj3072EfS2_fS2_fjLj128EEEEELb1ELb1ELb1EEEvNS_9FwdParamsE --------------------------
	.section	.nv.info._ZN10layer_norm31ln_parallel_residual_fwd_kernelINS_13Kernel_traitsIf13__nv_bfloat16fS2_fjLj3072ELj1ELj1ELj4ELj16ENS_18Kernel_traits_baseILj3072EfS2_fS2_fjLj128EEEEELb1ELb1ELb1EEEvNS_9FwdParamsE,"",@"SHT_CUDA_INFO"
	.sectionflags	@""
	.align	4


	//----- nvinfo : EIATTR_CUDA_API_VERSION
	.align		4
        /*0000*/ 	.byte	0x04, 0x37
        /*0002*/ 	.short	(.L_1178 - .L_1177)
.L_1177:
        /*0004*/ 	.word	0x00000082


	//----- nvinfo : EIATTR_KPARAM_INFO
	.align		4
.L_1178:
        /*0008*/ 	.byte	0x04, 0x17
        /*000a*/ 	.short	(.L_1180 - .L_1179)
.L_1179:
        /*000c*/ 	.word	0x00000000
        /*0010*/ 	.short	0x0000
        /*0012*/ 	.short	0x0000
        /*0014*/ 	.byte	0x00, 0xf0, 0xa1, 0x03


	//----- nvinfo : EIATTR_SPARSE_MMA_MASK
	.align		4
.L_1180:
        /*0018*/ 	.byte	0x03, 0x50
        /*001a*/ 	.short	0x0000


	//----- nvinfo : EIATTR_MAXREG_COUNT
	.align		4
        /*001c*/ 	.byte	0x03, 0x1b
        /*001e*/ 	.short	0x00ff


	//----- nvinfo : EIATTR_NUM_BARRIERS
	.align		4
        /*0020*/ 	.byte	0x02, 0x4c
        /*0022*/ 	.byte	0x01
	.zero		1


	//----- nvinfo : EIATTR_MERCURY_ISA_VERSION
	.align		4
        /*0024*/ 	.byte	0x03, 0x5f
        /*0026*/ 	.short	0x0101


	//----- nvinfo : EIATTR_COOP_GROUP_MASK_REGIDS
	.align		4
        /*0028*/ 	.byte	0x04, 0x29
        /*002a*/ 	.short	(.L_1182 - .L_1181)


	//   ....[0]....
.L_1181:
        /*002c*/ 	.word	0xffffffff


	//   ....[1]....
        /*0030*/ 	.word	0xffffffff


	//   ....[2]....
        /*0034*/ 	.word	0xffffffff


	//   ....[3]....
        /*0038*/ 	.word	0xffffffff


	//   ....[4]....
        /*003c*/ 	.word	0xffffffff


	//   ....[5]....
        /*0040*/ 	.word	0xffffffff


	//   ....[6]....
        /*0044*/ 	.word	0xffffffff


	//   ....[7]....
        /*0048*/ 	.word	0xffffffff


	//   ....[8]....
        /*004c*/ 	.word	0xffffffff


	//   ....[9]....
        /*0050*/ 	.word	0xffffffff


	//   ....[10]....
        /*0054*/ 	.word	0xffffffff


	//   ....[11]....
        /*0058*/ 	.word	0xffffffff


	//   ....[12]....
        /*005c*/ 	.word	0xffffffff


	//   ....[13]....
        /*0060*/ 	.word	0xffffffff


	//   ....[14]....
        /*0064*/ 	.word	0xffffffff


	//   ....[15]....
        /*0068*/ 	.word	0xffffffff


	//   ....[16]....
        /*006c*/ 	.word	0xffffffff


	//   ....[17]....
        /*0070*/ 	.word	0xffffffff


	//----- nvinfo : EIATTR_COOP_GROUP_INSTR_OFFSETS
	.align		4
.L_1182:
        /*0074*/ 	.byte	0x04, 0x28
        /*0076*/ 	.short	(.L_1184 - .L_1183)


	//   ....[0]....
.L_1183:
        /*0078*/ 	.word	0x00016ac0


	//   ....[1]....
        /*007c*/ 	.word	0x00016c30


	//   ....[2]....
        /*0080*/ 	.word	0x00016c50


	//   ....[3]....
        /*0084*/ 	.word	0x00016c70


	//   ....[4]....
        /*0088*/ 	.word	0x00016c90


	//   ....[5]....
        /*008c*/ 	.word	0x00016cb0


	//   ....[6]....
        /*0090*/ 	.word	0x00016fe0


	//   ....[7]....
        /*0094*/ 	.word	0x00017000


	//   ....[8]....
        /*0098*/ 	.word	0x00017030


	//   ....[9]....
        /*009c*/ 	.word	0x00017050


	//   ....[10]....
        /*00a0*/ 	.word	0x00017090


	//   ....[11]....
        /*00a4*/ 	.word	0x00017120


	//   ....[12]....
        /*00a8*/ 	.word	0x00017190


	//   ....[13]....
        /*00ac*/ 	.word	0x000171a0


	//   ....[14]....
        /*00b0*/ 	.word	0x00017230


	//   ....[15]....
        /*00b4*/ 	.word	0x00017250


	//   ....[16]....
        /*00b8*/ 	.word	0x000172f0


	//   ....[17]....
        /*00bc*/ 	.word	0x00017310


	//----- nvinfo : EIATTR_VRC_CTA_INIT_COUNT
	.align		4
.L_1184:
        /*00c0*/ 	.byte	0x02, 0x4a
	.zero		1
	.zero		1


	//----- nvinfo : EIATTR_EXIT_INSTR_OFFSETS
	.align		4
        /*00c4*/ 	.byte	0x04, 0x1c
        /*00c6*/ 	.short	(.L_1186 - .L_1185)


	//   ....[0]....
.L_1185:
        /*00c8*/ 	.word	0x000003c0


	//   ....[1]....
        /*00cc*/ 	.word	0x00017a00


	//----- nvinfo : EIATTR_MAX_THREADS
	.align		4
.L_1186:
        /*00d0*/ 	.byte	0x04, 0x05
        /*00d2*/ 	.short	(.L_1188 - .L_1187)
.L_1187:
        /*00d4*/ 	.word	0x00000080
        /*00d8*/ 	.word	0x00000001
        /*00dc*/ 	.word	0x00000001


	//----- nvinfo : EIATTR_CBANK_PARAM_SIZE
	.align		4
.L_1188:
        /*00e0*/ 	.byte	0x03, 0x19
        /*00e2*/ 	.short	0x00e8


	//----- nvinfo : EIATTR_PARAM_CBANK
	.align		4
        /*00e4*/ 	.byte	0x04, 0x0a
        /*00e6*/ 	.short	(.L_1190 - .L_1189)
	.align		4
.L_1189:
        /*00e8*/ 	.word	index@(.nv.constant0._ZN10layer_norm31ln_parallel_residual_fwd_kernelINS_13Kernel_traitsIf13__nv_bfloat16fS2_fjLj3072ELj1ELj1ELj4ELj16ENS_18Kernel_traits_baseILj3072EfS2_fS2_fjLj128EEEEELb1ELb1ELb1EEEvNS_9FwdParamsE)
        /*00ec*/ 	.short	0x0380
        /*00ee*/ 	.short	0x00e8


	//----- nvinfo : EIATTR_SW_WAR
	.align		4
.L_1190:
        /*00f0*/ 	.byte	0x04, 0x36
        /*00f2*/ 	.short	(.L_1192 - .L_1191)
.L_1191:
        /*00f4*/ 	.word	0x00000008
.L_1192:


//--------------------- .nv.info._ZN10layer_norm31ln_parallel_residual_fwd_kernelINS_13Kernel_traitsIf6__halfS2_S2_fjLj3072ELj1ELj1ELj4ELj16ENS_18Kernel_traits_baseILj3072EfS2_S2_S2_fjLj128EEEEELb0ELb0ELb0EEEvNS_9FwdParamsE --------------------------
	.section	.nv.info._ZN10layer_norm31ln_parallel_residual_fwd_kernelINS_13Kernel_traitsIf6__halfS2_S2_fjLj3072ELj1ELj1ELj4ELj16ENS_18Kernel_traits_baseILj3072EfS2_S2_S2_fjLj128EEEEELb0ELb0ELb0EEEvNS_9FwdParamsE,"",@"SHT_CUDA_INFO"
	.sectionflags	@""
	.align	4


	//----- nvinfo : EIATTR_CUDA_API_VERSION
	.align		4
        /*0000*/ 	.byte	0x04, 0x37
        /*0002*/ 	.short	(.L_1194 - .L_1193)
.L_1193:
        /*0004*/ 	.word	0x00000082


	//----- nvinfo : EIATTR_KPARAM_INFO
	.align		4
.L_1194:
        /*0008*/ 	.byte	0x04, 0x17
        /*000a*/ 	.short	(.L_1196 - .L_1195)
.L_1195:
        /*000c*/ 	.word	0x00000000
        /*0010*/ 	.short	0x0000
        /*0012*/ 	.short	0x0000
        /*0014*/ 	.byte	0x00, 0xf0, 0xa1, 0x03


	//----- nvinfo : EIATTR_SPARSE_MMA_MASK
	.align		4
.L_1196:
        /*0018*/ 	.byte	0x03, 0x50
        /*001a*/ 	.short	0x0000


	//----- nvinfo : EIATTR_MAXREG_COUNT
	.align		4
        /*001c*/ 	.byte	0x03, 0x1b
        /*001e*/ 	.short	0x00ff


	//----- nvinfo : EIATTR_NUM_BARRIERS
	.align		4
        /*0020*/ 	.byte	0x02, 0x4c
        /*0022*/ 	.byte	0x01
	.zero		1


	//----- nvinfo : EIATTR_MERCURY_ISA_VERSION
	.align		4
        /*0024*/ 	.byte	0x03, 0x5f
        /*0026*/ 	.short	0x0101


	//----- nvinfo : EIATTR_COOP_GROUP_MASK_REGIDS
	.align		4
        /*0028*/ 	.byte	0x04, 0x29
        /*002a*/ 	.short	(.L_1198 - .L_1197)


	//   ....[0]....
.L_1197:
        /*002c*/ 	.word	0xffffffff


	//   ....[1]....
        /*0030*/ 	.word	0xffffffff


	//   ....[2]....
        /*0034*/ 	.word	0xffffffff


	//   ....[3]....
        /*0038*/ 	.word	0xffffffff


	//   ....[4]....
        /*003c*/ 	.word	0xffffffff


	//   ....[5]....
        /*0040*/ 	.word	0xffffffff


	//   ....[6]....
        /*0044*/ 	.word	0xffffffff


	//   ....[7]....
        /*0048*/ 	.word	0xffffffff


	//   ....[8]....
        /*004c*/ 	.word	0xffffffff


	//   ....[9]....
        /*0050*/ 	.word	0xffffffff


	//   ....[10]....
        /*0054*/ 	.word	0xffffffff


	//   ....[11]....
        /*0058*/ 	.word	0xffffffff


	//   ....[12]....
        /*005c*/ 	.word	0xffffffff


	//   ....[13]....
        /*0060*/ 	.word	0xffffffff


	//   ....[14]....
        /*0064*/ 	.word	0xffffffff


	//   ....[15]....
        /*0068*/ 	.word	0xffffffff


	//   ....[16]....
        /*006c*/ 	.word	0xffffffff


	//   ....[17]....
        /*0070*/ 	.word	0xffffffff


	//----- nvinfo : EIATTR_COOP_GROUP_INSTR_OFFSETS
	.align		4
.L_1198:
        /*0074*/ 	.byte	0x04, 0x28
        /*0076*/ 	.short	(.L_1200 - .L_1199)


	//   ....[0]....
.L_1199:
        /*0078*/ 	.word	0x00002f60


	//   ....[1]....
        /*007c*/ 	.word	0x00002f80


	//   ....[2]....
        /*0080*/ 	.word	0x00002fa0


	//   ....[3]....
        /*0084*/ 	.word	0x00002fc0


	//   ....[4]....
        /*0088*/ 	.word	0x00002fe0


	//   ....[5]....
        /*008c*/ 	.word	0x00003340


	//   ....[6]....
        /*0090*/ 	.word	0x000033a0


	//   ....[7]....
        /*0094*/ 	.word	0x000033c0


	//   ....[8]....
        /*0098*/ 	.word	0x00003400


	//   ....[9]....
        /*009c*/ 	.word	0x00003440


	//   ....[10]....
        /*00a0*/ 	.word	0x00003540


	//   ....[11]....
        /*00a4*/ 	.word	0x000035a0


	//   ....[12]....
        /*00a8*/ 	.word	0x000035d0


	//   ....[13]....
        /*00ac*/ 	.word	0x00003600


	//   ....[14]....
        /*00b0*/ 	.word	0x000036a0


	//   ....[15]....
        /*00b4*/ 	.word	0x000036d0


	//   ....[16]....
        /*00b8*/ 	.word	0x00003770


	//   ....[17]....
        /*00bc*/ 	.word	0x000037a0


	//----- nvinfo : EIATTR_VRC_CTA_INIT_COUNT
	.align		4
.L_1200:
        /*00c0*/ 	.byte	0x02, 0x4a
	.zero		1
	.zero		1


	//----- nvinfo : EIATTR_EXIT_INSTR_OFFSETS
	.align		4
        /*00c4*/ 	.byte	0x04, 0x1c
        /*00c6*/ 	.short	(.L_1202 - .L_1201)


	//   ....[0]....
.L_1201:
        /*00c8*/ 	.word	0x00001200


	//   ....[1]....
        /*00cc*/ 	.word	0x000041f0


	//----- nvinfo : EIATTR_MAX_THREADS
	.align		4
.L_1202:
        /*00d0*/ 	.byte	0x04, 0x05
        /*00d2*/ 	.short	(.L_1204 - .L_1203)
.L_1203:
        /*00d4*/ 	.word	0x00000080
        /*00d8*/ 	.word	0x00000001
        /*00dc*/ 	.word	0x00000001


	//----- nvinfo : EIATTR_CRS_STACK_SIZE
	.align		4
.L_1204:
        /*00e0*/ 	.byte	0x04, 0x1e
        /*00e2*/ 	.short	(.L_1206 - .L_1205)
.L_1205:
        /*00e4*/ 	.word	0x00000000


	//----- nvinfo : EIATTR_CBANK_PARAM_SIZE
	.align		4
.L_1206:
        /*00e8*/ 	.byte	0x03, 0x19
        /*00ea*/ 	.short	0x00e8


	//----- nvinfo : EIATTR_PARAM_CBANK
	.align		4
        /*00ec*/ 	.byte	0x04, 0x0a
        /*00ee*/ 	.short	(.L_1208 - .L_1207)
	.align		4
.L_1207:
        /*00f0*/ 	.word	index@(.nv.constant0._ZN10layer_norm31ln_parallel_residual_fwd_kernelINS_13Kernel_traitsIf6__halfS2_S2_fjLj3072ELj1ELj1ELj4ELj16ENS_18Kernel_traits_baseILj3072EfS2_S2_S2_fjLj128EEEEELb0ELb0ELb0EEEvNS_9FwdParamsE)
        /*00f4*/ 	.short	0x0380
        /*00f6*/ 	.short	0x00e8


	//----- nvinfo : EIATTR_SW_WAR
	.align		4
.L_1208:
        /*00f8*/ 	.byte	0x04, 0x36
        /*00fa*/ 	.short	(.L_1210 - .L_1209)
.L_1209:
        /*00fc*/ 	.word	0x00000008
.L_1210:


//--------------------- .nv.info._ZN10layer_norm31ln_parallel_residual_fwd_kernelINS_13Kernel_traitsIf6__halfS2_S2_fjLj3072ELj1ELj1ELj4ELj16ENS_18Kernel_traits_baseILj3072EfS2_S2_S2_fjLj128EEEEELb0ELb0ELb1EEEvNS_9FwdParamsE --------------------------
	.section	.nv.info._ZN10layer_norm31ln_parallel_residual_fwd_kernelINS_13Kernel_traitsIf6__halfS2_S2_fjLj3072ELj1ELj1ELj4ELj16ENS_18Kernel_traits_baseILj3072EfS2_S2_S2_fjLj128EEEEELb0ELb0ELb1EEEvNS_9FwdParamsE,"",@"SHT_CUDA_INFO"
	.sectionflags	@""
	.align	4


	//----- nvinfo : EIATTR_CUDA_API_VERSION
	.align		4
        /*0000*/ 	.byte	0x04, 0x37
        /*0002*/ 	.short	(.L_1212 - .L_1211)
.L_1211:
        /*0004*/ 	.word	0x00000082


	//----- nvinfo : EIATTR_KPARAM_INFO
	.align		4
.L_1212:
        /*0008*/ 	.byte	0x04, 0x17
        /*000a*/ 	.short	(.L_1214 - .L_1213)
.L_1213:
        /*000c*/ 	.word	0x00000000
        /*0010*/ 	.short	0x0000
        /*0012*/ 	.short	0x0000
        /*0014*/ 	.byte	0x00, 0xf0, 0xa1, 0x03


	//----- nvinfo : EIATTR_SPARSE_MMA_MASK
	.align		4
.L_1214:
        /*0018*/ 	.byte	0x03, 0x50
        /*001a*/ 	.short	0x0000


	//----- nvinfo : EIATTR_MAXREG_COUNT
	.align		4
        /*001c*/ 	.byte	0x03, 0x1b
        /*001e*/ 	.short	0x00ff


	//----- nvinfo : EIATTR_NUM_BARRIERS
	.align		4
        /*0020*/ 	.byte	0x02, 0x4c
        /*0022*/ 	.byte	0x01
	.zero		1


	//----- nvinfo : EIATTR_MERCURY_ISA_VERSION
	.align		4
        /*0024*/ 	.byte	0x03, 0x5f
        /*0026*/ 	.short	0x0101


	//----- nvinfo : EIATTR_COOP_GROUP_MASK_REGIDS
	.align		4
        /*0028*/ 	.byte	0x04, 0x29
        /*002a*/ 	.short	(.L_1216 - .L_1215)


	//   ....[0]....
.L_1215:
        /*002c*/ 	.word	0xffffffff


	//   ....[1]....
        /*0030*/ 	.word	0xffffffff


	//   ....[2]....
        /*0034*/ 	.word	0xffffffff


	//   ....[3]....
        /*0038*/ 	.word	0xffffffff


	//   ....[4]....
        /*003c*/ 	.word	0xffffffff


	//   ....[5]....
        /*0040*/ 	.word	0xffffffff


	//   ....[6]....
        /*0044*/ 	.word	0xffffffff


	//   ....[7]....
        /*0048*/ 	.word	0xffffffff


	//   ....[8]....
        /*004c*/ 	.word	0xffffffff


	//   ....[9]....
        /*0050*/ 	.word	0xffffffff


	//   ....[10]....
        /*0054*/ 	.word	0xffffffff


	//   ....[11]....
        /*0058*/ 	.word	0xffffffff


	//   ....[12]....
        /*005c*/ 	.word	0xffffffff


	//   ....[13]....
        /*0060*/ 	.word	0xffffffff


	//   ....[14]....
        /*0064*/ 	.word	0xffffffff


	//   ....[15]....
        /*0068*/ 	.word	0xffffffff


	//   ....[16]....
        /*006c*/ 	.word	0xffffffff


	//   ....[17]....
        /*0070*/ 	.word	0xffffffff


	//----- nvinfo : EIATTR_COOP_GROUP_INSTR_OFFSETS
	.align		4
.L_1216:
        /*0074*/ 	.byte	0x04, 0x28
        /*0076*/ 	.short	(.L_1218 - .L_1217)


	//   ....[0]....
.L_1217:
        /*0078*/ 	.word	0x00002460


	//   ....[1]....
        /*007c*/ 	.word	0x00002480


	//   ....[2]....
        /*0080*/ 	.word	0x000024a0


	//   ....[3]....
        /*0084*/ 	.word	0x000024c0


	//   ....[4]....
        /*0088*/ 	.word	0x000024e0


	//   ....[5]....
        /*008c*/ 	.word	0x00002810


	//   ....[6]....
        /*0090*/ 	.word	0x00002830


	//   ....[7]....
        /*0094*/ 	.word	0x00002850


	//   ....[8]....
        /*0098*/ 	.word	0x00002880


	//   ....[9]....
        /*009c*/ 	.word	0x000028c0


	//   ....[10]....
        /*00a0*/ 	.word	0x00002a50


	//   ....[11]....
        /*00a4*/ 	.word	0x00002ac0


	//   ....[12]....
        /*00a8*/ 	.word	0x00002ae0


	//   ....[13]....
        /*00ac*/ 	.word	0x00002af0


	//   ....[14]....
        /*00b0*/ 	.word	0x00002bb0


	//   ....[15]....
        /*00b4*/ 	.word	0x00002bf0


	//   ....[16]....
        /*00b8*/ 	.word	0x00002c80


	//   ....[17]....
        /*00bc*/ 	.word	0x00002cb0


	//----- nvinfo : EIATTR_VRC_CTA_INIT_COUNT
	.align		4
.L_1218:
        /*00c0*/ 	.byte	0x02, 0x4a
	.zero		1
	.zero		1


	//----- nvinfo : EIATTR_EXIT_INSTR_OFFSETS
	.align		4
        /*00c4*/ 	.byte	0x04, 0x1c
        /*00c6*/ 	.short	(.L_1220 - .L_1219)


	//   ....[0]....
.L_1219:
        /*00c8*/ 	.word	0x000009f0


	//   ....[1]....
        /*00cc*/ 	.word	0x00003610


	//----- nvinfo : EIATTR_MAX_THREADS
	.align		4
.L_1220:
        /*00d0*/ 	.byte	0x04, 0x05
        /*00d2*/ 	.short	(.L_1222 - .L_1221)
.L_1221:
        /*00d4*/ 	.word	0x00000080
        /*00d8*/ 	.word	0x00000001
        /*00dc*/ 	.word	0x00000001


	//----- nvinfo : EIATTR_CRS_STACK_SIZE
	.align		4
.L_1222:
        /*00e0*/ 	.byte	0x04, 0x1e
        /*00e2*/ 	.short	(.L_1224 - .L_1223)
.L_1223:
        /*00e4*/ 	.word	0x00000000


	//----- nvinfo : EIATTR_CBANK_PARAM_SIZE
	.align		4
.L_1224:
        /*00e8*/ 	.byte	0x03, 0x19
        /*00ea*/ 	.short	0x00e8


	//----- nvinfo : EIATTR_PARAM_CBANK
	.align		4
        /*00ec*/ 	.byte	0x04, 0x0a
        /*00ee*/ 	.short	(.L_1226 - .L_1225)
	.align		4
.L_1225:
        /*00f0*/ 	.word	index@(.nv.constant0._ZN10layer_norm31ln_parallel_residual_fwd_kernelINS_13Kernel_traitsIf6__halfS2_S2_fjLj3072ELj1ELj1ELj4ELj16ENS_18Kernel_traits_baseILj3072EfS2_S2_S2_fjLj128EEEEELb0ELb0ELb1EEEvNS_9FwdParamsE)
        /*00f4*/ 	.short	0x0380
        /*00f6*/ 	.short	0x00e8


	//----- nvinfo : EIATTR_SW_WAR
	.align		4
.L_1226:
        /*00f8*/ 	.byte	0x04, 0x36
        /*00fa*/ 	.short	(.L_1228 - .L_1227)
.L_1227:
        /*00fc*/ 	.word	0x00000008
.L_1228:


//--------------------- .nv.info._ZN10layer_norm31ln_parallel_residual_fwd_kernelINS_13Kernel_traitsIf6__halfS2_S2_fjLj3072ELj1ELj1ELj4ELj16ENS_18Kernel_traits_baseILj3072EfS2_S2_S2_fjLj128EEEEELb0ELb1ELb0EEEvNS_9FwdParamsE --------------------------
	.section	.nv.info._ZN10layer_norm31ln_parallel_residual_fwd_kernelINS_13Kernel_traitsIf6__halfS2_S2_fjLj3072ELj1ELj1ELj4ELj16ENS_18Kernel_traits_baseILj3072EfS2_S2_S2_fjLj128EEEEELb0ELb1ELb0EEEvNS_9FwdParamsE,"",@"SHT_CUDA_INFO"
	.sectionflags	@""
	.align	4


	//----- nvinfo : EIATTR_CUDA_API_VERSION
	.align		4
        /*0000*/ 	.byte	0x04, 0x37
        /*0002*/ 	.short	(.L_1230 - .L_1229)
.L_1229:
        /*0004*/ 	.word	0x00000082


	//----- nvinfo : EIATTR_KPARAM_INFO
	.align		4
.L_1230:
        /*0008*/ 	.byte	0x04, 0x17
        /*000a*/ 	.short	(.L_1232 - .L_1231)
.L_1231:
        /*000c*/ 	.word	0x00000000
        /*0010*/ 	.short	0x0000
        /*0012*/ 	.short	0x0000
        /*0014*/ 	.byte	0x00, 0xf0, 0xa1, 0x03


	//----- nvinfo : EIATTR_SPARSE_MMA_MASK
	.align		4
.L_1232:
        /*0018*/ 	.byte	0x03, 0x50
        /*001a*/ 	.short	0x0000


	//----- nvinfo : EIATTR_MAXREG_COUNT
	.align		4
        /*001c*/ 	.byte	0x03, 0x1b
        /*001e*/ 	.short	0x00ff


	//----- nvinfo : EIATTR_NUM_BARRIERS
	.align		4
        /*0020*/ 	.byte	0x02, 0x4c
        /*0022*/ 	.byte	0x01
	.zero		1


	//----- nvinfo : EIATTR_MERCURY_ISA_VERSION
	.align		4
        /*0024*/ 	.byte	0x03, 0x5f
        /*0026*/ 	.short	0x0101


	//----- nvinfo : EIATTR_COOP_GROUP_MASK_REGIDS
	.align		4
        /*0028*/ 	.byte	0x04, 0x29
        /*002a*/ 	.short	(.L_1234 - .L_1233)


	//   ....[0]....
.L_1233:
        /*002c*/ 	.word	0xffffffff


	//   ....[1]....
        /*0030*/ 	.word	0xffffffff


	//   ....[2]....
        /*0034*/ 	.word	0xffffffff


	//   ....[3]....
        /*0038*/ 	.word	0xffffffff


	//   ....[4]....
        /*003c*/ 	.word	0xffffffff


	//   ....[5]....
        /*0040*/ 	.word	0xffffffff


	//   ....[6]....
        /*0044*/ 	.word	0xffffffff


	//   ....[7]....
        /*0048*/ 	.word	0xffffffff


	//   ....[8]....
        /*004c*/ 	.word	0xffffffff


	//   ....[9]....
        /*0050*/ 	.word	0xffffffff


	//   ....[10]....
        /*0054*/ 	.word	0xffffffff


	//   ....[11]....
        /*0058*/ 	.word	0xffffffff


	//   ....[12]....
        /*005c*/ 	.word	0xffffffff


	//   ....[13]....
        /*0060*/ 	.word	0xffffffff


	//   ....[14]....
        /*0064*/ 	.word	0xffffffff


	//   ....[15]....
        /*0068*/ 	.word	0xffffffff


	//   ....[16]....
        /*006c*/ 	.word	0xffffffff


	//   ....[17]....
        /*0070*/ 	.word	0xffffffff


	//----- nvinfo : EIATTR_COOP_GROUP_INSTR_OFFSETS
	.align		4
.L_1234:
        /*0074*/ 	.byte	0x04, 0x28
        /*0076*/ 	.short	(.L_1236 - .L_1235)


	//   ....[0]....
.L_1235:
        /*0078*/ 	.word	0x00002310


	//   ....[1]....
        /*007c*/ 	.word	0x00002330


	//   ....[2]....
        /*0080*/ 	.word	0x00002350


	//   ....[3]....
        /*0084*/ 	.word	0x00002370


	//   ....[4]....
        /*0088*/ 	.word	0x00002390


	//   ....[5]....
        /*008c*/ 	.word	0x00002700


	//   ....[6]....
        /*0090*/ 	.word	0x00002720


	//   ....[7]....
        /*0094*/ 	.word	0x00002750


	//   ....[8]....
        /*0098*/ 	.word	0x00002770


	//   ....[9]....
        /*009c*/ 	.word	0x000027b0


	//   ....[10]....
        /*00a0*/ 	.word	0x00002820


	//   ....[11]....
        /*00a4*/ 	.word	0x00002890


	//   ....[12]....
        /*00a8*/ 	.word	0x000028d0


	//   ....[13]....
        /*00ac*/ 	.word	0x000028f0


	//   ....[14]....
        /*00b0*/ 	.word	0x00002980


	//   ....[15]....
        /*00b4*/ 	.word	0x000029b0


	//   ....[16]....
        /*00b8*/ 	.word	0x00002a50


	//   ....[17]....
        /*00bc*/ 	.word	0x00002a80


	//----- nvinfo : EIATTR_VRC_CTA_INIT_COUNT
	.align		4
.L_1236:
        /*00c0*/ 	.byte	0x02, 0x4a
	.zero		1
	.zero		1


	//----- nvinfo : EIATTR_EXIT_INSTR_OFFSETS
	.align		4
        /*00c4*/ 	.byte	0x04, 0x1c
        /*00c6*/ 	.short	(.L_1238 - .L_1237)


	//   ....[0]....
.L_1237:
        /*00c8*/ 	.word	0x00000570


	//   ....[1]....
        /*00cc*/ 	.word	0x000031f0


	//----- nvinfo : EIATTR_MAX_THREADS
	.align		4
.L_1238:
        /*00d0*/ 	.byte	0x04, 0x05
        /*00d2*/ 	.short	(.L_1240 - .L_1239)
.L_1239:
        /*00d4*/ 	.word	0x00000080
        /*00d8*/ 	.word	0x00000001
        /*00dc*/ 	.word	0x00000001


	//----- nvinfo : EIATTR_CRS_STACK_SIZE
	.align		4
.L_1240:
        /*00e0*/ 	.byte	0x04, 0x1e
        /*00e2*/ 	.short	(.L_1242 - .L_1241)
.L_1241:
        /*00e4*/ 	.word	0x00000000


	//----- nvinfo : EIATTR_CBANK_PARAM_SIZE
	.align		4
.L_1242:
        /*00e8*/ 	.byte	0x03, 0x19
        /*00ea*/ 	.short	0x00e8


	//----- nvinfo : EIATTR_PARAM_CBANK
	.align		4
        /*00ec*/ 	.byte	0x04, 0x0a
        /*00ee*/ 	.short	(.L_1244 - .L_1243)
	.align		4
.L_1243:
        /*00f0*/ 	.word	index@(.nv.constant0._ZN10layer_norm31ln_parallel_residual_fwd_kernelINS_13Kernel_traitsIf6__halfS2_S2_fjLj3072ELj1ELj1ELj4ELj16ENS_18Kernel_traits_baseILj3072EfS2_S2_S2_fjLj128EEEEELb0ELb1ELb0EEEvNS_9FwdParamsE)
        /*00f4*/ 	.short	0x0380
        /*00f6*/ 	.short	0x00e8


	//----- nvinfo : EIATTR_SW_WAR
	.align		4
.L_1244:
        /*00f8*/ 	.byte	0x04, 0x36
        /*00fa*/ 	.short	(.L_1246 - .L_1245)
.L_1245:
        /*00fc*/ 	.word	0x00000008
.L_1246:


//--------------------- .nv.info._ZN10layer_norm31ln_parallel_residual_fwd_kernelINS_13Kernel_traitsIf6__halfS2_S2_fjLj3072ELj1ELj1ELj4ELj16ENS_18Kernel_traits_baseILj3072EfS2_S2_S2_fjLj128EEEEELb0ELb1ELb1EEEvNS_9FwdParamsE --------------------------
	.section	.nv.info._ZN10layer_norm31ln_parallel_residual_fwd_kernelINS_13Kernel_traitsIf6__halfS2_S2_fjLj3072ELj1ELj1ELj4ELj16ENS_18Kernel_traits_baseILj3072EfS2_S2_S2_fjLj128EEEEELb0ELb1ELb1EEEvNS_9FwdParamsE,"",@"SHT_CUDA_INFO"
	.sectionflags	@""
	.align	4


	//----- nvinfo : EIATTR_CUDA_API_VERSION
	.align		4
        /*0000*/ 	.byte	0x04, 0x37
        /*0002*/ 	.short	(.L_1248 - .L_1247)
.L_1247:
        /*0004*/ 	.word	0x00000082


	//----- nvinfo : EIATTR_KPARAM_INFO
	.align		4
.L_1248:
        /*0008*/ 	.byte	0x04, 0x17
        /*000a*/ 	.short	(.L_1250 - .L_1249)
.L_1249:
        /*000c*/ 	.word	0x00000000
        /*0010*/ 	.short	0x0000
        /*0012*/ 	.short	0x0000
        /*0014*/ 	.byte	0x00, 0xf0, 0xa1, 0x03


	//----- nvinfo : EIATTR_SPARSE_MMA_MASK
	.align		4
.L_1250:
        /*0018*/ 	.byte	0x03, 0x50
        /*001a*/ 	.short	0x0000


	//----- nvinfo : EIATTR_MAXREG_COUNT
	.align		4
        /*001c*/ 	.byte	0x03, 0x1b
        /*001e*/ 	.short	0x00ff


	//----- nvinfo : EIATTR_NUM_BARRIERS
	.align		4
        /*0020*/ 	.byte	0x02, 0x4c
        /*0022*/ 	.byte	0x01
	.zero		1


	//----- nvinfo : EIATTR_MERCURY_ISA_VERSION
	.align		4
        /*0024*/ 	.byte	0x03, 0x5f
        /*0026*/ 	.short	0x0101


	//----- nvinfo : EIATTR_COOP_GROUP_MASK_REGIDS
	.align		4
        /*0028*/ 	.byte	0x04, 0x29
        /*002a*/ 	.short	(.L_1252 - .L_1251)


	//   ....[0]....
.L_1251:
        /*002c*/ 	.word	0xffffffff


	//   ....[1]....
        /*0030*/ 	.word	0xffffffff


	//   ....[2]....
        /*0034*/ 	.word	0xffffffff


	//   ....[3]....
        /*0038*/ 	.word	0xffffffff


	//   ....[4]....
        /*003c*/ 	.word	0xffffffff


	//   ....[5]....
        /*0040*/ 	.word	0xffffffff


	//   ....[6]....
        /*0044*/ 	.word	0xffffffff


	//   ....[7]....
        /*0048*/ 	.word	0xffffffff


	//   ....[8]....
        /*004c*/ 	.word	0xffffffff


	//   ....[9]....
        /*0050*/ 	.word	0xffffffff


	//   ....[10]....
        /*0054*/ 	.word	0xffffffff


	//   ....[11]....
        /*0058*/ 	.word	0xffffffff


	//   ....[12]....
        /*005c*/ 	.word	0xffffffff


	//   ....[13]....
        /*0060*/ 	.word	0xffffffff


	//   ....[14]....
        /*0064*/ 	.word	0xffffffff


	//   ....[15]....
        /*0068*/ 	.word	0xffffffff


	//   ....[16]....
        /*006c*/ 	.word	0xffffffff


	//   ....[17]....
        /*0070*/ 	.word	0xffffffff


	//----- nvinfo : EIATTR_COOP_GROUP_INSTR_OFFSETS
	.align		4
.L_1252:
        /*0074*/ 	.byte	0x04, 0x28
        /*0076*/ 	.short	(.L_1254 - .L_1253)


	//   ....[0]....
.L_1253:
        /*0078*/ 	.word	0x00001e20


	//   ....[1]....
        /*007c*/ 	.word	0x00001e40


	//   ....[2]....
        /*0080*/ 	.word	0x00001e60


	//   ....[3]....
        /*0084*/ 	.word	0x00001e80


	//   ....[4]....
        /*0088*/ 	.word	0x00001ea0


	//   ....[5]....
        /*008c*/ 	.word	0x000021d0


	//   ....[6]....
        /*0090*/ 	.word	0x00002200


	//   ....[7]....
        /*0094*/ 	.word	0x00002220


	//   ....[8]....
        /*0098*/ 	.word	0x00002240


	//   ....[9]....
        /*009c*/ 	.word	0x00002280


	//   ....[10]....
        /*00a0*/ 	.word	0x00002310


	//   ....[11]....
        /*00a4*/ 	.word	0x00002370


	//   ....[12]....
        /*00a8*/ 	.word	0x000023b0


	//   ....[13]....
        /*00ac*/ 	.word	0x000023d0


	//   ....[14]....
        /*00b0*/ 	.word	0x00002460


	//   ....[15]....
        /*00b4*/ 	.word	0x00002490


	//   ....[16]....
        /*00b8*/ 	.word	0x00002530


	//   ....[17]....
        /*00bc*/ 	.word	0x00002550


	//----- nvinfo : EIATTR_VRC_CTA_INIT_COUNT
	.align		4
.L_1254:
        /*00c0*/ 	.byte	0x02, 0x4a
	.zero		1
	.zero		1


	//----- nvinfo : EIATTR_EXIT_INSTR_OFFSETS
	.align		4
        /*00c4*/ 	.byte	0x04, 0x1c
        /*00c6*/ 	.short	(.L_1256 - .L_1255)


	//   ....[0]....
.L_1255:
        /*00c8*/ 	.word	0x00000310


	//   ....[1]....
        /*00cc*/ 	.word	0x00002c10


	//----- nvinfo : EIATTR_MAX_THREADS
	.align		4
.L_1256:
        /*00d0*/ 	.byte	0x04, 0x05
        /*00d2*/ 	.short	(.L_1258 - .L_1257)
.L_1257:
        /*00d4*/ 	.word	0x00000080
        /*00d8*/ 	.word	0x00000001
        /*00dc*/ 	.word	0x00000001


	//----- nvinfo : EIATTR_CBANK_PARAM_SIZE
	.align		4
.L_1258:
        /*00e0*/ 	.byte	0x03, 0x19
        /*00e2*/ 	.short	0x00e8


	//----- nvinfo : EIATTR_PARAM_CBANK
	.align		4
        /*00e4*/ 	.byte	0x04, 0x0a
        /*00e6*/ 	.short	(.L_1260 - .L_1259)
	.align		4
.L_1259:
        /*00e8*/ 	.word	index@(.nv.constant0._ZN10layer_norm31ln_parallel_residual_fwd_kernelINS_13Kernel_traitsIf6__halfS2_S2_fjLj3072ELj1ELj1ELj4ELj16ENS_18Kernel_traits_baseILj3072EfS2_S2_S2_fjLj128EEEEELb0ELb1ELb1EEEvNS_9FwdParamsE)
        /*00ec*/ 	.short	0x0380
        /*00ee*/ 	.short	0x00e8


	//----- nvinfo : EIATTR_SW_WAR
	.align		4
.L_1260:
        /*00f0*/ 	.byte	0x04, 0x36
        /*00f2*/ 	.short	(.L_1262 - .L_1261)
.L_1261:
        /*00f4*/ 	.word	0x00000008
.L_1262:


//--------------------- .nv.info._ZN10layer_norm31ln_parallel_residual_fwd_kernelINS_13Kernel_traitsIf6__halfS2_S2_fjLj3072ELj1ELj1ELj4ELj16ENS_18Kernel_traits_baseILj3072EfS2_S2_S2_fjLj128EEEEELb1ELb0ELb0EEEvNS_9FwdParamsE --------------------------
	.section	.nv.info._ZN10layer_norm31ln_parallel_residual_fwd_kernelINS_13Kernel_traitsIf6__halfS2_S2_fjLj3072ELj1ELj1ELj4ELj16ENS_18Kernel_traits_baseILj3072EfS2_S2_S2_fjLj128EEEEELb1ELb0ELb0EEEvNS_9FwdParamsE,"",@"SHT_CUDA_INFO"
	.sectionflags	@""
	.align	4


	//----- nvinfo : EIATTR_CUDA_API_VERSION
	.align		4
        /*0000*/ 	.byte	0x04, 0x37
        /*0002*/ 	.short	(.L_1264 - .L_1263)
.L_1263:
        /*0004*/ 	.word	0x00000082


	//----- nvinfo : EIATTR_KPARAM_INFO
	.align		4
.L_1264:
        /*0008*/ 	.byte	0x04, 0x17
        /*000a*/ 	.short	(.L_1266 - .L_1265)
.L_1265:
        /*000c*/ 	.word	0x00000000
        /*0010*/ 	.short	0x0000
        /*0012*/ 	.short	0x0000
        /*0014*/ 	.byte	0x00, 0xf0, 0xa1, 0x03


	//----- nvinfo : EIATTR_SPARSE_MMA_MASK
	.align		4
.L_1266:
        /*0018*/ 	.byte	0x03, 0x50
        /*001a*/ 	.short	0x0000


	//----- nvinfo : EIATTR_MAXREG_COUNT
	.align		4
        /*001c*/ 	.byte	0x03, 0x1b
        /*001e*/ 	.short	0x00ff


	//----- nvinfo : EIATTR_NUM_BARRIERS
	.align		4
        /*0020*/ 	.byte	0x02, 0x4c
        /*0022*/ 	.byte	0x01
	.zero		1


	//----- nvinfo : EIATTR_MERCURY_ISA_VERSION
	.align		4
        /*0024*/ 	.byte	0x03, 0x5f
        /*0026*/ 	.short	0x0101


	//----- nvinfo : EIATTR_COOP_GROUP_MASK_REGIDS
	.align		4
        /*0028*/ 	.byte	0x04, 0x29
        /*002a*/ 	.short	(.L_1268 - .L_1267)


	//   ....[0]....
.L_1267:
        /*002c*/ 	.word	0xffffffff


	//   ....[1]....
        /*0030*/ 	.word	0xffffffff


	//   ....[2]....
        /*0034*/ 	.word	0xffffffff


	//   ....[3]....
        /*0038*/ 	.word	0xffffffff


	//   ....[4]....
        /*003c*/ 	.word	0xffffffff


	//   ....[5]....
        /*0040*/ 	.word	0xffffffff


	//   ....[6]....
        /*0044*/ 	.word	0xffffffff


	//   ....[7]....
        /*0048*/ 	.word	0xffffffff


	//   ....[8]....
        /*004c*/ 	.word	0xffffffff


	//   ....[9]....
        /*0050*/ 	.word	0xffffffff


	//   ....[10]....
        /*0054*/ 	.word	0xffffffff


	//   ....[11]....
        /*0058*/ 	.word	0xffffffff


	//   ....[12]....
        /*005c*/ 	.word	0xffffffff


	//   ....[13]....
        /*0060*/ 	.word	0xffffffff


	//   ....[14]....
        /*0064*/ 	.word	0xffffffff


	//   ....[15]....
        /*0068*/ 	.word	0xffffffff


	//   ....[16]....
        /*006c*/ 	.word	0xffffffff


	//   ....[17]....
        /*0070*/ 	.word	0xffffffff


	//----- nvinfo : EIATTR_COOP_GROUP_INSTR_OFFSETS
	.align		4
.L_1268:
        /*0074*/ 	.byte	0x04, 0x28
        /*0076*/ 	.short	(.L_1270 - .L_1269)


	//   ....[0]....
.L_1269:
        /*0078*/ 	.word	0x0001e450


	//   ....[1]....
        /*007c*/ 	.word	0x0001e470


	//   ....[2]....
        /*0080*/ 	.word	0x0001e490


	//   ....[3]....
        /*0084*/ 	.word	0x0001e4b0


	//   ....[4]....
        /*0088*/ 	.word	0x0001e4d0


	//   ....[5]....
        /*008c*/ 	.word	0x0001e810


	//   ....[6]....
        /*0090*/ 	.word	0x0001e830


	//   ....[7]....
        /*0094*/ 	.word	0x0001e850


	//   ....[8]....
        /*0098*/ 	.word	0x0001e880


	//   ....[9]....
        /*009c*/ 	.word	0x0001e8b0


	//   ....[10]....
        /*00a0*/ 	.word	0x0001ea60


	//   ....[11]....
        /*00a4*/ 	.word	0x0001eaa0


	//   ....[12]....
        /*00a8*/ 	.word	0x0001eab0


	//   ....[13]....
        /*00ac*/ 	.word	0x0001eaf0


	//   ....[14]....
        /*00b0*/ 	.word	0x0001ebd0


	//   ....[15]....
        /*00b4*/ 	.word	0x0001ebf0


	//   ....[16]....
        /*00b8*/ 	.word	0x0001ecb0


	//   ....[17]....
        /*00bc*/ 	.word	0x0001ece0


	//----- nvinfo : EIATTR_VRC_CTA_INIT_COUNT
	.align		4
.L_1270:
        /*00c0*/ 	.byte	0x02, 0x4a
	.zero		1
	.zero		1


	//----- nvinfo : EIATTR_EXIT_INSTR_OFFSETS
	.align		4
        /*00c4*/ 	.byte	0x04, 0x1c
        /*00c6*/ 	.short	(.L_1272 - .L_1271)


	//   ....[0]....
.L_1271:
        /*00c8*/ 	.word	0x000013d0


	//   ....[1]....
        /*00cc*/ 	.word	0x0001f730


	//----- nvinfo : EIATTR_MAX_THREADS
	.align		4
.L_1272:
        /*00d0*/ 	.byte	0x04, 0x05
        /*00d2*/ 	.short	(.L_1274 - .L_1273)
.L_1273:
        /*00d4*/ 	.word	0x00000080
        /*00d8*/ 	.word	0x00000001
        /*00dc*/ 	.word	0x00000001


	//----- nvinfo : EIATTR_CRS_STACK_SIZE
	.align		4
.L_1274:
        /*00e0*/ 	.byte	0x04, 0x1e
        /*00e2*/ 	.short	(.L_1276 - .L_1275)
.L_1275:
        /*00e4*/ 	.word	0x00000000


	//----- nvinfo : EIATTR_CBANK_PARAM_SIZE
	.align		4
.L_1276:
        /*00e8*/ 	.byte	0x03, 0x19
        /*00ea*/ 	.short	0x00e8


	//----- nvinfo : EIATTR_PARAM_CBANK
	.align		4
        /*00ec*/ 	.byte	0x04, 0x0a
        /*00ee*/ 	.short	(.L_1278 - .L_1277)
	.align		4
.L_1277:
        /*00f0*/ 	.word	index@(.nv.constant0._ZN10layer_norm31ln_parallel_residual_fwd_kernelINS_13Kernel_traitsIf6__halfS2_S2_fjLj3072ELj1ELj1ELj4ELj16ENS_18Kernel_traits_baseILj3072EfS2_S2_S2_fjLj128EEEEELb1ELb0ELb0EEEvNS_9FwdParamsE)
        /*00f4*/ 	.short	0x0380
        /*00f6*/ 	.short	0x00e8


	//----- nvinfo : EIATTR_SW_WAR
	.align		4
.L_1278:
        /*00f8*/ 	.byte	0x04, 0x36
        /*00fa*/ 	.short	(.L_1280 - .L_1279)
.L_1279:
        /*00fc*/ 	.word	0x00000008
.L_1280:


//--------------------- .nv.info._ZN10layer_norm31ln_parallel_residual_fwd_kernelINS_13Kernel_traitsIf6__halfS2_S2_fjLj3072ELj1ELj1ELj4ELj16ENS_18Kernel_traits_baseILj3072EfS2_S2_S2_fjLj128EEEEELb1ELb0ELb1EEEvNS_9FwdParamsE --------------------------
	.section	.nv.info._ZN10layer_norm31ln_parallel_residual_fwd_kernelINS_13Kernel_traitsIf6__halfS2_S2_fjLj3072ELj1ELj1ELj4ELj16ENS_18Kernel_traits_baseILj3072EfS2_S2_S2_fjLj128EEEEELb1ELb0ELb1EEEvNS_9FwdParamsE,"",@"SHT_CUDA_INFO"
	.sectionflags	@""
	.align	4


	//----- nvinfo : EIATTR_CUDA_API_VERSION
	.align		4
        /*0000*/ 	.byte	0x04, 0x37
        /*0002*/ 	.short	(.L_1282 - .L_1281)
.L_1281:
        /*0004*/ 	.word	0x00000082


	//----- nvinfo : EIATTR_KPARAM_INFO
	.align		4
.L_1282:
        /*0008*/ 	.byte	0x04, 0x17
        /*000a*/ 	.short	(.L_1284 - .L_1283)
.L_1283:
        /*000c*/ 	.word	0x00000000
        /*0010*/ 	.short	0x0000
        /*0012*/ 	.short	0x0000
        /*0014*/ 	.byte	0x00, 0xf0, 0xa1, 0x03


	//----- nvinfo : EIATTR_SPARSE_MMA_MASK
	.align		4
.L_1284:
        /*0018*/ 	.byte	0x03, 0x50
        /*001a*/ 	.short	0x0000


	//----- nvinfo : EIATTR_MAXREG_COUNT
	.align		4
        /*001c*/ 	.byte	0x03, 0x1b
        /*001e*/ 	.short	0x00ff


	//----- nvinfo : EIATTR_NUM_BARRIERS
	.align		4
        /*0020*/ 	.byte	0x02, 0x4c
        /*0022*/ 	.byte	0x01
	.zero		1


	//----- nvinfo : EIATTR_MERCURY_ISA_VERSION
	.align		4
        /*0024*/ 	.byte	0x03, 0x5f
        /*0026*/ 	.short	0x0101


	//----- nvinfo : EIATTR_COOP_GROUP_MASK_REGIDS
	.align		4
        /*0028*/ 	.byte	0x04, 0x29
        /*002a*/ 	.short	(.L_1286 - .L_1285)


	//   ....[0]....
.L_1285:
        /*002c*/ 	.word	0xffffffff


	//   ....[1]....
        /*0030*/ 	.word	0xffffffff


	//   ....[2]....
        /*0034*/ 	.word	0xffffffff


	//   ....[3]....
        /*0038*/ 	.word	0xffffffff


	//   ....[4]....
        /*003c*/ 	.word	0xffffffff


	//   ....[5]....
        /*0040*/ 	.word	0xffffffff


	//   ....[6]....
        /*0044*/ 	.word	0xffffffff


	//   ....[7]....
        /*0048*/ 	.word	0xffffffff


	//   ....[8]....
        /*004c*/ 	.word	0xffffffff


	//   ....[9]....
        /*0050*/ 	.word	0xffffffff


	//   ....[10]....
        /*0054*/ 	.word	0xffffffff


	//   ....[11]....
        /*0058*/ 	.word	0xffffffff


	//   ....[12]....
        /*005c*/ 	.word	0xffffffff


	//   ....[13]....
        /*0060*/ 	.word	0xffffffff


	//   ....[14]....
        /*0064*/ 	.word	0xffffffff


	//   ....[15]....
        /*0068*/ 	.word	0xffffffff


	//   ....[16]....
        /*006c*/ 	.word	0xffffffff


	//   ....[17]....
        /*0070*/ 	.word	0xffffffff


	//----- nvinfo : EIATTR_COOP_GROUP_INSTR_OFFSETS
	.align		4
.L_1286:
        /*0074*/ 	.byte	0x04, 0x28
        /*0076*/ 	.short	(.L_1288 - .L_1287)


	//   ....[0]....
.L_1287:
        /*0078*/ 	.word	0x00018540


	//   ....[1]....
        /*007c*/ 	.word	0x00018570


	//   ....[2]....
        /*0080*/ 	.word	0x00018590


	//   ....[3]....
        /*0084*/ 	.word	0x000185b0


	//   ....[4]....
        /*0088*/ 	.word	0x000185d0


	//   ....[5]....
        /*008c*/ 	.word	0x00018910


	//   ....[6]....
        /*0090*/ 	.word	0x00018930


	//   ....[7]....
        /*0094*/ 	.word	0x00018950


	//   ....[8]....
        /*0098*/ 	.word	0x00018970


	//   ....[9]....
        /*009c*/ 	.word	0x000189a0


	//   ....[10]....
        /*00a0*/ 	.word	0x00018b40


	//   ....[11]....
        /*00a4*/ 	.word	0x00018b80


	//   ....[12]....
        /*00a8*/ 	.word	0x00018bb0


	//   ....[13]....
        /*00ac*/ 	.word	0x00018bf0


	//   ....[14]....
        /*00b0*/ 	.word	0x00018cb0


	//   ....[15]....
        /*00b4*/ 	.word	0x00018ce0


	//   ....[16]....
        /*00b8*/ 	.word	0x00018d80


	//   ....[17]....
        /*00bc*/ 	.word	0x00018db0


	//----- nvinfo : EIATTR_VRC_CTA_INIT_COUNT
	.align		4
.L_1288:
        /*00c0*/ 	.byte	0x02, 0x4a
	.zero		1
	.zero		1


	//----- nvinfo : EIATTR_EXIT_INSTR_OFFSETS
	.align		4
        /*00c4*/ 	.byte	0x04, 0x1c
        /*00c6*/ 	.short	(.L_1290 - .L_1289)


	//   ....[0]....
.L_1289:
        /*00c8*/ 	.word	0x00000bb0


	//   ....[1]....
        /*00cc*/ 	.word	0x00019720


	//----- nvinfo : EIATTR_MAX_THREADS
	.align		4
.L_1290:
        /*00d0*/ 	.byte	0x04, 0x05
        /*00d2*/ 	.short	(.L_1292 - .L_1291)
.L_1291:
        /*00d4*/ 	.word	0x00000080
        /*00d8*/ 	.word	0x00000001
        /*00dc*/ 	.word	0x00000001


	//----- nvinfo : EIATTR_CRS_STACK_SIZE
	.align		4
.L_1292:
        /*00e0*/ 	.byte	0x04, 0x1e
        /*00e2*/ 	.short	(.L_1294 - .L_1293)
.L_1293:
        /*00e4*/ 	.word	0x00000000


	//----- nvinfo : EIATTR_CBANK_PARAM_SIZE
	.align		4
.L_1294:
        /*00e8*/ 	.byte	0x03, 0x19
        /*00ea*/ 	.short	0x00e8


	//----- nvinfo : EIATTR_PARAM_CBANK
	.align		4
        /*00ec*/ 	.byte	0x04, 0x0a
        /*00ee*/ 	.short	(.L_1296 - .L_1295)
	.align		4
.L_1295:
        /*00f0*/ 	.word	index@(.nv.constant0._ZN10layer_norm31ln_parallel_residual_fwd_kernelINS_13Kernel_traitsIf6__halfS2_S2_fjLj3072ELj1ELj1ELj4ELj16ENS_18Kernel_traits_baseILj3072EfS2_S2_S2_fjLj128EEEEELb1ELb0ELb1EEEvNS_9FwdParamsE)
        /*00f4*/ 	.short	0x0380
        /*00f6*/ 	.short	0x00e8


	//----- nvinfo : EIATTR_SW_WAR
	.align		4
.L_1296:
        /*00f8*/ 	.byte	0x04, 0x36
        /*00fa*/ 	.short	(.L_1298 - .L_1297)
.L_1297:
        /*00fc*/ 	.word	0x00000008
.L_1298:


//--------------------- .nv.info._ZN10layer_norm31ln_parallel_residual_fwd_kernelINS_13Kernel_traitsIf6__halfS2_S2_fjLj3072ELj1ELj1ELj4ELj16ENS_18Kernel_traits_baseILj3072EfS2_S2_S2_fjLj128EEEEELb1ELb1ELb0EEEvNS_9FwdParamsE --------------------------
	.section	.nv.info._ZN10layer_norm31ln_parallel_residual_fwd_kernelINS_13Kernel_traitsIf6__halfS2_S2_fjLj3072ELj1ELj1ELj4ELj16ENS_18Kernel_traits_baseILj3072EfS2_S2_S2_fjLj128EEEEELb1ELb1ELb0EEEvNS_9FwdParamsE,"",@"SHT_CUDA_INFO"
	.sectionflags	@""
	.align	4


	//----- nvinfo : EIATTR_CUDA_API_VERSION
	.align		4
        /*0000*/ 	.byte	0x04, 0x37
        /*0002*/ 	.short	(.L_1300 - .L_1299)
.L_1299:
        /*0004*/ 	.word	0x00000082


	//----- nvinfo : EIATTR_KPARAM_INFO
	.align		4
.L_1300:
        /*0008*/ 	.byte	0x04, 0x17
        /*000a*/ 	.short	(.L_1302 - .L_1301)
.L_1301:
        /*000c*/ 	.word	0x00000000
        /*0010*/ 	.short	0x0000
        /*0012*/ 	.short	0x0000
        /*0014*/ 	.byte	0x00, 0xf0, 0xa1, 0x03


	//----- nvinfo : EIATTR_SPARSE_MMA_MASK
	.align		4
.L_1302:
        /*0018*/ 	.byte	0x03, 0x50
        /*001a*/ 	.short	0x0000


	//----- nvinfo : EIATTR_MAXREG_COUNT
	.align		4
        /*001c*/ 	.byte	0x03, 0x1b
        /*001e*/ 	.short	0x00ff


	//----- nvinfo : EIATTR_NUM_BARRIERS
	.align		4
        /*0020*/ 	.byte	0x02, 0x4c
        /*0022*/ 	.byte	0x01
	.zero		1


	//----- nvinfo : EIATTR_MERCURY_ISA_VERSION
	.align		4
        /*0024*/ 	.byte	0x03, 0x5f
        /*0026*/ 	.short	0x0101


	//----- nvinfo : EIATTR_COOP_GROUP_MASK_REGIDS
	.align		4
        /*0028*/ 	.byte	0x04, 0x29
        /*002a*/ 	.short	(.L_1304 - .L_1303)


	//   ....[0]....
.L_1303:
        /*002c*/ 	.word	0xffffffff


	//   ....[1]....
        /*0030*/ 	.word	0xffffffff


	//   ....[2]....
        /*0034*/ 	.word	0xffffffff


	//   ....[3]....
        /*0038*/ 	.word	0xffffffff


	//   ....[4]....
        /*003c*/ 	.word	0xffffffff


	//   ....[5]....
        /*0040*/ 	.word	0xffffffff


	//   ....[6]....
        /*0044*/ 	.word	0xffffffff


	//   ....[7]....
        /*0048*/ 	.word	0xffffffff


	//   ....[8]....
        /*004c*/ 	.word	0xffffffff


	//   ....[9]....
        /*0050*/ 	.word	0xffffffff


	//   ....[10]....
        /*0054*/ 	.word	0xffffffff


	//   ....[11]....
        /*0058*/ 	.word	0xffffffff


	//   ....[12]....
        /*005c*/ 	.word	0xffffffff


	//   ....[13]....
        /*0060*/ 	.word	0xffffffff


	//   ....[14]....
        /*0064*/ 	.word	0xffffffff


	//   ....[15]....
        /*0068*/ 	.word	0xffffffff


	//   ....[16]....
        /*006c*/ 	.word	0xffffffff


	//   ....[17]....
        /*0070*/ 	.word	0xffffffff


	//----- nvinfo : EIATTR_COOP_GROUP_INSTR_OFFSETS
	.align		4
.L_1304:
        /*0074*/ 	.byte	0x04, 0x28
        /*0076*/ 	.short	(.L_1306 - .L_1305)


	//   ....[0]....
.L_1305:
        /*0078*/ 	.word	0x00018a40


	//   ....[1]....
        /*007c*/ 	.word	0x00018a60


	//   ....[2]....
        /*0080*/ 	.word	0x00018a80


	//   ....[3]....
        /*0084*/ 	.word	0x00018aa0


	//   ....[4]....
        /*0088*/ 	.word	0x00018ac0


	//   ....[5]....
        /*008c*/ 	.word	0x00018e00


	//   ....[6]....
        /*0090*/ 	.word	0x00018e60


	//   ....[7]....
        /*0094*/ 	.word	0x00018e80


	//   ....[8]....
        /*0098*/ 	.word	0x00018eb0


	//   ....[9]....
        /*009c*/ 	.word	0x00018ed0


	//   ....[10]....
        /*00a0*/ 	.word	0x00018ef0


	//   ....[11]....
        /*00a4*/ 	.word	0x00018fa0


	//   ....[12]....
        /*00a8*/ 	.word	0x00019000


	//   ....[13]....
        /*00ac*/ 	.word	0x00019010


	//   ....[14]....
        /*00b0*/ 	.word	0x000190b0


	//   ....[15]....
        /*00b4*/ 	.word	0x000190f0


	//   ....[16]....
        /*00b8*/ 	.word	0x00019190


	//   ....[17]....
        /*00bc*/ 	.word	0x000191c0


	//----- nvinfo : EIATTR_VRC_CTA_INIT_COUNT
	.align		4
.L_1306:
        /*00c0*/ 	.byte	0x02, 0x4a
	.zero		1
	.zero		1


	//----- nvinfo : EIATTR_EXIT_INSTR_OFFSETS
	.align		4
        /*00c4*/ 	.byte	0x04, 0x1c
        /*00c6*/ 	.short	(.L_1308 - .L_1307)


	//   ....[0]....
.L_1307:
        /*00c8*/ 	.word	0x00000780


	//   ....[1]....
        /*00cc*/ 	.word	0x00019960


	//----- nvinfo : EIATTR_MAX_THREADS
	.align		4
.L_1308:
        /*00d0*/ 	.byte	0x04, 0x05
        /*00d2*/ 	.short	(.L_1310 - .L_1309)
.L_1309:
        /*00d4*/ 	.word	0x00000080
        /*00d8*/ 	.word	0x00000001
        /*00dc*/ 	.word	0x00000001


	//----- nvinfo : EIATTR_CRS_STACK_SIZE
	.align		4
.L_1310:
        /*00e0*/ 	.byte	0x04, 0x1e
        /*00e2*/ 	.short	(.L_1312 - .L_1311)
.L_1311:
        /*00e4*/ 	.word	0x00000000


	//----- nvinfo : EIATTR_CBANK_PARAM_SIZE
	.align		4
.L_1312:
        /*00e8*/ 	.byte	0x03, 0x19
        /*00ea*/ 	.short	0x00e8


	//----- nvinfo : EIATTR_PARAM_CBANK
	.align		4
        /*00ec*/ 	.byte	0x04, 0x0a
        /*00ee*/ 	.short	(.L_1314 - .L_1313)
	.align		4
.L_1313:
        /*00f0*/ 	.word	index@(.nv.constant0._ZN10layer_norm31ln_parallel_residual_fwd_kernelINS_13Kernel_traitsIf6__halfS2_S2_fjLj3072ELj1ELj1ELj4ELj16ENS_18Kernel_traits_baseILj3072EfS2_S2_S2_fjLj128EEEEELb1ELb1ELb0EEEvNS_9FwdParamsE)
        /*00f4*/ 	.short	0x0380
        /*00f6*/ 	.short	0x00e8


	//----- nvinfo : EIATTR_SW_WAR
	.align		4
.L_1314:
        /*00f8*/ 	.byte	0x04, 0x36
        /*00fa*/ 	.short	(.L_1316 - .L_1315)
.L_1315:
        /*00fc*/ 	.word	0x00000008
.L_1316:


//--------------------- .nv.info._ZN10layer_norm31ln_parallel_residual_fwd_kernelINS_13Kernel_traitsIf6__halfS2_S2_fjLj3072ELj1ELj1ELj4ELj16ENS_18Kernel_traits_baseILj3072EfS2_S2_S2_fjLj128EEEEELb1ELb1ELb1EEEvNS_9FwdParamsE --------------------------
	.section	.nv.info._ZN10layer_norm31ln_parallel_residual_fwd_kernelINS_13Kernel_traitsIf6__halfS2_S2_fjLj3072ELj1ELj1ELj4ELj16ENS_18Kernel_traits_baseILj3072EfS2_S2_S2_fjLj128EEEEELb1ELb1ELb1EEEvNS_9FwdParamsE,"",@"SHT_CUDA_INFO"
	.sectionflags	@""
	.align	4


	//----- nvinfo : EIATTR_CUDA_API_VERSION
	.align		4
        /*0000*/ 	.byte	0x04, 0x37
        /*0002*/ 	.short	(.L_1318 - .L_1317)
.L_1317:
        /*0004*/ 	.word	0x00000082


	//----- nvinfo : EIATTR_KPARAM_INFO
	.align		4
.L_1318:
        /*0008*/ 	.byte	0x04, 0x17
        /*000a*/ 	.short	(.L_1320 - .L_1319)
.L_1319:
        /*000c*/ 	.word	0x00000000
        /*0010*/ 	.short	0x0000
        /*0012*/ 	.short	0x0000
        /*0014*/ 	.byte	0x00, 0xf0, 0xa1, 0x03


	//----- nvinfo : EIATTR_SPARSE_MMA_MASK
	.align		4
.L_1320:
        /*0018*/ 	.byte	0x03, 0x50
        /*001a*/ 	.short	0x0000


	//----- nvinfo : EIATTR_MAXREG_COUNT
	.align		4
        /*001c*/ 	.byte	0x03, 0x1b
        /*001e*/ 	.short	0x00ff


	//----- nvinfo : EIATTR_NUM_BARRIERS
	.align		4
        /*0020*/ 	.byte	0x02, 0x4c
        /*0022*/ 	.byte	0x01
	.zero		1


	//----- nvinfo : EIATTR_MERCURY_ISA_VERSION
	.align		4
        /*0024*/ 	.byte	0x03, 0x5f
        /*0026*/ 	.short	0x0101


	//----- nvinfo : EIATTR_COOP_GROUP_MASK_REGIDS
	.align		4
        /*0028*/ 	.byte	0x04, 0x29
        /*002a*/ 	.short	(.L_1322 - .L_1321)


	//   ....[0]....
.L_1321:
        /*002c*/ 	.word	0xffffffff


	//   ....[1]....
        /*0030*/ 	.word	0xffffffff


	//   ....[2]....
        /*0034*/ 	.word	0xffffffff


	//   ....[3]....
        /*0038*/ 	.word	0xffffffff


	//   ....[4]....
        /*003c*/ 	.word	0xffffffff


	//   ....[5]....
        /*0040*/ 	.word	0xffffffff


	//   ....[6]....
        /*0044*/ 	.word	0xffffffff


	//   ....[7]....
        /*0048*/ 	.word	0xffffffff


	//   ....[8]....
        /*004c*/ 	.word	0xffffffff


	//   ....[9]....
        /*0050*/ 	.word	0xffffffff


	//   ....[10]....
        /*0054*/ 	.word	0xffffffff


	//   ....[11]....
        /*0058*/ 	.word	0xffffffff


	//   ....[12]....
        /*005c*/ 	.word	0xffffffff


	//   ....[13]....
        /*0060*/ 	.word	0xffffffff


	//   ....[14]....
        /*0064*/ 	.word	0xffffffff


	//   ....[15]....
        /*0068*/ 	.word	0xffffffff


	//   ....[16]....
        /*006c*/ 	.word	0xffffffff


	//   ....[17]....
        /*0070*/ 	.word	0xffffffff


	//----- nvinfo : EIATTR_COOP_GROUP_INSTR_OFFSETS
	.align		4
.L_1322:
        /*0074*/ 	.byte	0x04, 0x28
        /*0076*/ 	.short	(.L_1324 - .L_1323)


	//   ....[0]....
.L_1323:
        /*0078*/ 	.word	0x000172b0


	//   ....[1]....
        /*007c*/ 	.word	0x000172d0


	//   ....[2]....
        /*0080*/ 	.word	0x000172f0


	//   ....[3]....
        /*0084*/ 	.word	0x00017310


	//   ....[4]....
        /*0088*/ 	.word	0x00017330


	//   ....[5]....
        /*008c*/ 	.word	0x00017660


	//   ....[6]....
        /*0090*/ 	.word	0x00017680


	//   ....[7]....
        /*0094*/ 	.word	0x000176a0


	//   ....[8]....
        /*0098*/ 	.word	0x000176d0


	//   ....[9]....
        /*009c*/ 	.word	0x000176f0


	//   ....[10]....
        /*00a0*/ 	.word	0x00017780


	//   ....[11]....
        /*00a4*/ 	.word	0x000177f0


	//   ....[12]....
        /*00a8*/ 	.word	0x00017820


	//   ....[13]....
        /*00ac*/ 	.word	0x00017850


	//   ....[14]....
        /*00b0*/ 	.word	0x000178e0


	//   ....[15]....
        /*00b4*/ 	.word	0x00017920


	//   ....[16]....
        /*00b8*/ 	.word	0x000179b0


	//   ....[17]....
        /*00bc*/ 	.word	0x000179e0


	//----- nvinfo : EIATTR_VRC_CTA_INIT_COUNT
	.align		4
.L_1324:
        /*00c0*/ 	.byte	0x02, 0x4a
	.zero		1
	.zero		1


	//----- nvinfo : EIATTR_EXIT_INSTR_OFFSETS
	.align		4
        /*00c4*/ 	.byte	0x04, 0x1c
        /*00c6*/ 	.short	(.L_1326 - .L_1325)


	//   ....[0]....
.L_1325:
        /*00c8*/ 	.word	0x000003a0


	//   ....[1]....
        /*00cc*/ 	.word	0x00018090


	//----- nvinfo : EIATTR_MAX_THREADS
	.align		4
.L_1326:
        /*00d0*/ 	.byte	0x04, 0x05
        /*00d2*/ 	.short	(.L_1328 - .L_1327)
.L_1327:
        /*00d4*/ 	.word	0x00000080
        /*00d8*/ 	.word	0x00000001
        /*00dc*/ 	.word	0x00000001


	//----- nvinfo : EIATTR_CBANK_PARAM_SIZE
	.align		4
.L_1328:
        /*00e0*/ 	.byte	0x03, 0x19
        /*00e2*/ 	.short	0x00e8


	//----- nvinfo : EIATTR_PARAM_CBANK
	.align		4
        /*00e4*/ 	.byte	0x04, 0x0a
        /*00e6*/ 	.short	(.L_1330 - .L_1329)
	.align		4
.L_1329:
        /*00e8*/ 	.word	index@(.nv.constant0._ZN10layer_norm31ln_parallel_residual_fwd_kernelINS_13Kernel_traitsIf6__halfS2_S2_fjLj3072ELj1ELj1ELj4ELj16ENS_18Kernel_traits_baseILj3072EfS2_S2_S2_fjLj128EEEEELb1ELb1ELb1EEEvNS_9FwdParamsE)
        /*00ec*/ 	.short	0x0380
        /*00ee*/ 	.short	0x00e8


	//----- nvinfo : EIATTR_SW_WAR
	.align		4
.L_1330:
        /*00f0*/ 	.byte	0x04, 0x36
        /*00f2*/ 	.short	(.L_1332 - .L_1331)
.L_1331:
        /*00f4*/ 	.word	0x00000008
.L_1332:


//--------------------- .nv.info._ZN10layer_norm31ln_parallel_residual_fwd_kernelINS_13Kernel_traitsI6__halfS2_fS2_fjLj3072ELj1ELj1ELj4ELj16ENS_18Kernel_traits_baseILj3072ES2_S2_fS2_fjLj128EEEEELb0ELb0ELb0EEEvNS_9FwdParamsE --------------------------
	.section	.nv.info._ZN10layer_norm31ln_parallel_residual_fwd_kernelINS_13Kernel_traitsI6__halfS2_fS2_fjLj3072ELj1ELj1ELj4ELj16ENS_18Kernel_traits_baseILj3072ES2_S2_fS2_fjLj128EEEEELb0ELb0ELb0EEEvNS_9FwdParamsE,"",@"SHT_CUDA_INFO"
	.sectionflags	@""
	.align	4


	//----- nvinfo : EIATTR_CUDA_API_VERSION
	.align		4
        /*0000*/ 	.byte	0x04, 0x37
        /*0002*/ 	.short	(.L_1334 - .L_1333)
.L_1333:
        /*0004*/ 	.word	0x00000082


	//----- nvinfo : EIATTR_KPARAM_INFO
	.align		4
.L_1334:
        /*0008*/ 	.byte	0x04, 0x17
        /*000a*/ 	.short	(.L_1336 - .L_1335)
.L_1335:
        /*000c*/ 	.word	0x00000000
        /*0010*/ 	.short	0x0000
        /*0012*/ 	.short	0x0000
        /*0014*/ 	.byte	0x00, 0xf0, 0xa1, 0x03


	//----- nvinfo : EIATTR_SPARSE_MMA_MASK
	.align		4
.L_1336:
        /*0018*/ 	.byte	0x03, 0x50
        /*001a*/ 	.short	0x0000


	//----- nvinfo : EIATTR_MAXREG_COUNT
	.align		4
        /*001c*/ 	.byte	0x03, 0x1b
        /*001e*/ 	.short	0x00ff


	//----- nvinfo : EIATTR_NUM_BARRIERS
	.align		4
        /*0020*/ 	.byte	0x02, 0x4c
        /*0022*/ 	.byte	0x01
	.zero		1


	//----- nvinfo : EIATTR_MERCURY_ISA_VERSION
	.align		4
        /*0024*/ 	.byte	0x03, 0x5f
        /*0026*/ 	.short	0x0101


	//----- nvinfo : EIATTR_COOP_GROUP_MASK_REGIDS
	.align		4
        /*0028*/ 	.byte	0x04, 0x29
        /*002a*/ 	.short	(.L_1338 - .L_1337)


	//   ....[0]....
.L_1337:
        /*002c*/ 	.word	0xffffffff


	//   ....[1]....
        /*0030*/ 	.word	0xffffffff


	//   ....[2]....
        /*0034*/ 	.word	0xffffffff


	//   ....[3]....
        /*0038*/ 	.word	0xffffffff


	//   ....[4]....
        /*003c*/ 	.word	0xffffffff


	//   ....[5]....
        /*0040*/ 	.word	0xffffffff


	//   ....[6]....
        /*0044*/ 	.word	0xffffffff


	//   ....[7]....
        /*0048*/ 	.word	0xffffffff


	//   ....[8]....
        /*004c*/ 	.word	0xffffffff


	//   ....[9]....
        /*0050*/ 	.word	0xffffffff


	//   ....[10]....
        /*0054*/ 	.word	0xffffffff


	//   ....[11]....
        /*0058*/ 	.word	0xffffffff


	//   ....[12]....
        /*005c*/ 	.word	0xffffffff


	//   ....[13]....
        /*0060*/ 	.word	0xffffffff


	//   ....[14]....
        /*0064*/ 	.word	0xffffffff


	//   ....[15]....
        /*0068*/ 	.word	0xffffffff


	//   ....[16]....
        /*006c*/ 	.word	0xffffffff


	//   ....[17]....
        /*0070*/ 	.word	0xffffffff


	//----- nvinfo : EIATTR_COOP_GROUP_INSTR_OFFSETS
	.align		4
.L_1338:
        /*0074*/ 	.byte	0x04, 0x28
        /*0076*/ 	.short	(.L_1340 - .L_1339)


	//   ....[0]....
.L_1339:
        /*0078*/ 	.word	0x00002530


	//   ....[1]....
        /*007c*/ 	.word	0x00002550


	//   ....[2]....
        /*0080*/ 	.word	0x00002570


	//   ....[3]....
        /*0084*/ 	.word	0x00002590


	//   ....[4]....
        /*0088*/ 	.word	0x000025b0


	//   ....[5]....
        /*008c*/ 	.word	0x00002910


	//   ....[6]....
        /*0090*/ 	.word	0x00002970


	//   ....[7]....
        /*0094*/ 	.word	0x000029c0


	//   ....[8]....
        /*0098*/ 	.word	0x000029e0


	//   ....[9]....
        /*009c*/ 	.word	0x00002a10


	//   ....[10]....
        /*00a0*/ 	.word	0x00002b10


	//   ....[11]....
        /*00a4*/ 	.word	0x00002b70


	//   ....[12]....
        /*00a8*/ 	.word	0x00002ba0


	//   ....[13]....
        /*00ac*/ 	.word	0x00002bd0


	//   ....[14]....
        /*00b0*/ 	.word	0x00002c70


	//   ....[15]....
        /*00b4*/ 	.word	0x00002ca0


	//   ....[16]....
        /*00b8*/ 	.word	0x00002d40


	//   ....[17]....
        /*00bc*/ 	.word	0x00002d70


	//----- nvinfo : EIATTR_VRC_CTA_INIT_COUNT
	.align		4
.L_1340:
        /*00c0*/ 	.byte	0x02, 0x4a
	.zero		1
	.zero		1


	//----- nvinfo : EIATTR_EXIT_INSTR_OFFSETS
	.align		4
        /*00c4*/ 	.byte	0x04, 0x1c
        /*00c6*/ 	.short	(.L_1342 - .L_1341)


	//   ....[0]....
.L_1341:
        /*00c8*/ 	.word	0x00000d10


	//   ....[1]....
        /*00cc*/ 	.word	0x00003dc0


	//----- nvinfo : EIATTR_MAX_THREADS
	.align		4
.L_1342:
        /*00d0*/ 	.byte	0x04, 0x05
        /*00d2*/ 	.short	(.L_1344 - .L_1343)
.L_1343:
        /*00d4*/ 	.word	0x00000080
        /*00d8*/ 	.word	0x00000001
        /*00dc*/ 	.word	0x00000001


	//----- nvinfo : EIATTR_CRS_STACK_SIZE
	.align		4
.L_1344:
        /*00e0*/ 	.byte	0x04, 0x1e
        /*00e2*/ 	.short	(.L_1346 - .L_1345)
.L_1345:
        /*00e4*/ 	.word	0x00000000


	//----- nvinfo : EIATTR_CBANK_PARAM_SIZE
	.align		4
.L_1346:
        /*00e8*/ 	.byte	0x03, 0x19
        /*00ea*/ 	.short	0x00e8


	//----- nvinfo : EIATTR_PARAM_CBANK
	.align		4
        /*00ec*/ 	.byte	0x04, 0x0a
        /*00ee*/ 	.short	(.L_1348 - .L_1347)
	.align		4
.L_1347:
        /*00f0*/ 	.word	index@(.nv.constant0._ZN10layer_norm31ln_parallel_residual_fwd_kernelINS_13Kernel_traitsI6__halfS2_fS2_fjLj3072ELj1ELj1ELj4ELj16ENS_18Kernel_traits_baseILj3072ES2_S2_fS2_fjLj128EEEEELb0ELb0ELb0EEEvNS_9FwdParamsE)
        /*00f4*/ 	.short	0x0380
        /*00f6*/ 	.short	0x00e8


	//----- nvinfo : EIATTR_SW_WAR
	.align		4
.L_1348:
        /*00f8*/ 	.byte	0x04, 0x36
        /*00fa*/ 	.short	(.L_1350 - .L_1349)
.L_1349:
        /*00fc*/ 	.word	0x00000008
.L_1350:


//--------------------- .nv.info._ZN10layer_norm31ln_parallel_residual_fwd_kernelINS_13Kernel_traitsI6__halfS2_fS2_fjLj3072ELj1ELj1ELj4ELj16ENS_18Kernel_traits_baseILj3072ES2_S2_fS2_fjLj128EEEEELb0ELb0ELb1EEEvNS_9FwdParamsE --------------------------
	.section	.nv.info._ZN10layer_norm31ln_parallel_residual_fwd_kernelINS_13Kernel_traitsI6__halfS2_fS2_fjLj3072ELj1ELj1ELj4ELj16ENS_18Kernel_traits_baseILj3072ES2_S2_fS2_fjLj128EEEEELb0ELb0ELb1EEEvNS_9FwdParamsE,"",@"SHT_CUDA_INFO"
	.sectionflags	@""
	.align	4


	//----- nvinfo : EIATTR_CUDA_API_VERSION
	.align		4
        /*0000*/ 	.byte	0x04, 0x37
        /*0002*/ 	.short	(.L_1352 - .L_1351)
.L_1351:
        /*0004*/ 	.word	0x00000082


	//----- nvinfo : EIATTR_KPARAM_INFO
	.align		4
.L_1352:
        /*0008*/ 	.byte	0x04, 0x17
        /*000a*/ 	.short	(.L_1354 - .L_1353)
.L_1353:
        /*000c*/ 	.word	0x00000000
        /*0010*/ 	.short	0x0000
        /*0012*/ 	.short	0x0000
        /*0014*/ 	.byte	0x00, 0xf0, 0xa1, 0x03


	//----- nvinfo : EIATTR_SPARSE_MMA_MASK
	.align		4
.L_1354:
        /*0018*/ 	.byte	0x03, 0x50
        /*001a*/ 	.short	0x0000


	//----- nvinfo : EIATTR_MAXREG_COUNT
	.align		4
        /*001c*/ 	.byte	0x03, 0x1b
        /*001e*/ 	.short	0x00ff


	//----- nvinfo : EIATTR_NUM_BARRIERS
	.align		4
        /*0020*/ 	.byte	0x02, 0x4c
        /*0022*/ 	.byte	0x01
	.zero		1


	//----- nvinfo : EIATTR_MERCURY_ISA_VERSION
	.align		4
        /*0024*/ 	.byte	0x03, 0x5f
        /*0026*/ 	.short	0x0101


	//----- nvinfo : EIATTR_COOP_GROUP_MASK_REGIDS
	.align		4
        /*0028*/ 	.byte	0x04, 0x29
        /*002a*/ 	.short	(.L_1356 - .L_1355)


	//   ....[0]....
.L_1355:
        /*002c*/ 	.word	0xffffffff


	//   ....[1]....
        /*0030*/ 	.word	0xffffffff


	//   ....[2]....
        /*0034*/ 	.word	0xffffffff


	//   ....[3]....
        /*0038*/ 	.word	0xffffffff


	//   ....[4]....
        /*003c*/ 	.word	0xffffffff


	//   ....[5]....
        /*0040*/ 	.word	0xffffffff


	//   ....[6]....
        /*0044*/ 	.word	0xffffffff


	//   ....[7]....
        /*0048*/ 	.word	0xffffffff


	//   ....[8]....
        /*004c*/ 	.word	0xffffffff


	//   ....[9]....
        /*0050*/ 	.word	0xffffffff


	//   ....[10]....
        /*0054*/ 	.word	0xffffffff


	//   ....[11]....
        /*0058*/ 	.word	0xffffffff


	//   ....[12]....
        /*005c*/ 	.word	0xffffffff


	//   ....[13]....
        /*0060*/ 	.word	0xffffffff


	//   ....[14]....
        /*0064*/ 	.word	0xffffffff


	//   ....[15]....
        /*0068*/ 	.word	0xffffffff


	//   ....[16]....
        /*006c*/ 	.word	0xffffffff


	//   ....[17]....
        /*0070*/ 	.word	0xffffffff


	//----- nvinfo : EIATTR_COOP_GROUP_INSTR_OFFSETS
	.align		4
.L_1356:
        /*0074*/ 	.byte	0x04, 0x28
        /*0076*/ 	.short	(.L_1358 - .L_1357)


	//   ....[0]....
.L_1357:
        /*0078*/ 	.word	0x00001cd0


	//   ....[1]....
        /*007c*/ 	.word	0x00001cf0


	//   ....[2]....
        /*0080*/ 	.word	0x00001d10


	//   ....[3]....
        /*0084*/ 	.word	0x00001d30


	//   ....[4]....
        /*0088*/ 	.word	0x00001d50


	//   ....[5]....
        /*008c*/ 	.word	0x00002080


	//   ....[6]....
        /*0090*/ 	.word	0x000020a0


	//   ....[7]....
        /*0094*/ 	.word	0x000020c0


	//   ....[8]....
        /*0098*/ 	.word	0x000020e0


	//   ....[9]....
        /*009c*/ 	.word	0x00002100


	//   ....[10]....
        /*00a0*/ 	.word	0x00002350


	//   ....[11]....
        /*00a4*/ 	.word	0x000023a0


	//   ....[12]....
        /*00a8*/ 	.word	0x000023c0


	//   ....[13]....
        /*00ac*/ 	.word	0x000023d0


	//   ....[14]....
        /*00b0*/ 	.word	0x00002490


	//   ....[15]....
        /*00b4*/ 	.word	0x000024d0


	//   ....[16]....
        /*00b8*/ 	.word	0x00002570


	//   ....[17]....
        /*00bc*/ 	.word	0x000025a0


	//----- nvinfo : EIATTR_VRC_CTA_INIT_COUNT
	.align		4
.L_1358:
        /*00c0*/ 	.byte	0x02, 0x4a
	.zero		1
	.zero		1


	//----- nvinfo : EIATTR_EXIT_INSTR_OFFSETS
	.align		4
        /*00c4*/ 	.byte	0x04, 0x1c
        /*00c6*/ 	.short	(.L_1360 - .L_1359)


	//   ....[0]....
.L_1359:
        /*00c8*/ 	.word	0x00000720


	//   ....[1]....
        /*00cc*/ 	.word	0x00003450


	//----- nvinfo : EIATTR_MAX_THREADS
	.align		4
.L_1360:
        /*00d0*/ 	.byte	0x04, 0x05
        /*00d2*/ 	.short	(.L_1362 - .L_1361)
.L_1361:
        /*00d4*/ 	.word	0x00000080
        /*00d8*/ 	.word	0x00000001
        /*00dc*/ 	.word	0x00000001


	//----- nvinfo : EIATTR_CRS_STACK_SIZE
	.align		4
.L_1362:
        /*00e0*/ 	.byte	0x04, 0x1e
        /*00e2*/ 	.short	(.L_1364 - .L_1363)
.L_1363:
        /*00e4*/ 	.word	0x00000000


	//----- nvinfo : EIATTR_CBANK_PARAM_SIZE
	.align		4
.L_1364:
        /*00e8*/ 	.byte	0x03, 0x19
        /*00ea*/ 	.short	0x00e8


	//----- nvinfo : EIATTR_PARAM_CBANK
	.align		4
        /*00ec*/ 	.byte	0x04, 0x0a
        /*00ee*/ 	.short	(.L_1366 - .L_1365)
	.align		4
.L_1365:
        /*00f0*/ 	.word	index@(.nv.constant0._ZN10layer_norm31ln_parallel_residual_fwd_kernelINS_13Kernel_traitsI6__halfS2_fS2_fjLj3072ELj1ELj1ELj4ELj16ENS_18Kernel_traits_baseILj3072ES2_S2_fS2_fjLj128EEEEELb0ELb0ELb1EEEvNS_9FwdParamsE)
        /*00f4*/ 	.short	0x0380
        /*00f6*/ 	.short	0x00e8


	//----- nvinfo : EIATTR_SW_WAR
	.align		4
.L_1366:
        /*00f8*/ 	.byte	0x04, 0x36
        /*00fa*/ 	.short	(.L_1368 - .L_1367)
.L_1367:
        /*00fc*/ 	.word	0x00000008
.L_1368:


//--------------------- .nv.info._ZN10layer_norm31ln_parallel_residual_fwd_kernelINS_13Kernel_traitsI6__halfS2_fS2_fjLj3072ELj1ELj1ELj4ELj16ENS_18Kernel_traits_baseILj3072ES2_S2_fS2_fjLj128EEEEELb0ELb1ELb0EEEvNS_9FwdParamsE --------------------------
	.section	.nv.info._ZN10layer_norm31ln_parallel_residual_fwd_kernelINS_13Kernel_traitsI6__halfS2_fS2_fjLj3072ELj1ELj1ELj4ELj16ENS_18Kernel_traits_baseILj3072ES2_S2_fS2_fjLj128EEEEELb0ELb1ELb0EEEvNS_9FwdParamsE,"",@"SHT_CUDA_INFO"
	.sectionflags	@""
	.align	4


	//----- nvinfo : EIATTR_CUDA_API_VERSION
	.align		4
        /*0000*/ 	.byte	0x04, 0x37
        /*0002*/ 	.short	(.L_1370 - .L_1369)
.L_1369:
        /*0004*/ 	.word	0x00000082


	//----- nvinfo : EIATTR_KPARAM_INFO
	.align		4
.L_1370:
        /*0008*/ 	.byte	0x04, 0x17
        /*000a*/ 	.short	(.L_1372 - .L_1371)
.L_1371:
        /*000c*/ 	.word	0x00000000
        /*0010*/ 	.short	0x0000
        /*0012*/ 	.short	0x0000
        /*0014*/ 	.byte	0x00, 0xf0, 0xa1, 0x03


	//----- nvinfo : EIATTR_SPARSE_MMA_MASK
	.align		4
.L_1372:
        /*0018*/ 	.byte	0x03, 0x50
        /*001a*/ 	.short	0x0000


	//----- nvinfo : EIATTR_MAXREG_COUNT
	.align		4
        /*001c*/ 	.byte	0x03, 0x1b
        /*001e*/ 	.short	0x00ff


	//----- nvinfo : EIATTR_NUM_BARRIERS
	.align		4
        /*0020*/ 	.byte	0x02, 0x4c
        /*0022*/ 	.byte	0x01
	.zero		1


	//----- nvinfo : EIATTR_MERCURY_ISA_VERSION
	.align		4
        /*0024*/ 	.byte	0x03, 0x5f
        /*0026*/ 	.short	0x0101


	//----- nvinfo : EIATTR_COOP_GROUP_MASK_REGIDS
	.align		4
        /*0028*/ 	.byte	0x04, 0x29
        /*002a*/ 	.short	(.L_1374 - .L_1373)


	//   ....[0]....
.L_1373:
        /*002c*/ 	.word	0xffffffff


	//   ....[1]....
        /*0030*/ 	.word	0xffffffff


	//   ....[2]....
        /*0034*/ 	.word	0xffffffff


	//   ....[3]....
        /*0038*/ 	.word	0xffffffff


	//   ....[4]....
        /*003c*/ 	.word	0xffffffff


	//   ....[5]....
        /*0040*/ 	.word	0xffffffff


	//   ....[6]....
        /*0044*/ 	.word	0xffffffff


	//   ....[7]....
        /*0048*/ 	.word	0xffffffff


	//   ....[8]....
        /*004c*/ 	.word	0xffffffff


	//   ....[9]....
        /*0050*/ 	.word	0xffffffff


	//   ....[10]....
        /*0054*/ 	.word	0xffffffff


	//   ....[11]....
        /*0058*/ 	.word	0xffffffff


	//   ....[12]....
        /*005c*/ 	.word	0xffffffff


	//   ....[13]....
        /*0060*/ 	.word	0xffffffff


	//   ....[14]....
        /*0064*/ 	.word	0xffffffff


	//   ....[15]....
        /*0068*/ 	.word	0xffffffff


	//   ....[16]....
        /*006c*/ 	.word	0xffffffff


	//   ....[17]....
        /*0070*/ 	.word	0xffffffff


	//----- nvinfo : EIATTR_COOP_GROUP_INSTR_OFFSETS
	.align		4
.L_1374:
        /*0074*/ 	.byte	0x04, 0x28
        /*0076*/ 	.short	(.L_1376 - .L_1375)


	//   ....[0]....
.L_1375:
        /*0078*/ 	.word	0x00001cc0


	//   ....[1]....
        /*007c*/ 	.word	0x00001ce0


	//   ....[2]....
        /*0080*/ 	.word	0x00001d00


	//   ....[3]....
        /*0084*/ 	.word	0x00001d20


	//   ....[4]....
        /*0088*/ 	.word	0x00001d40


	//   ....[5]....
        /*008c*/ 	.word	0x000020b0


	//   ....[6]....
        /*0090*/ 	.word	0x000020e0


	//   ....[7]....
        /*0094*/ 	.word	0x00002100


	//   ....[8]....
        /*0098*/ 	.word	0x00002120


	//   ....[9]....
        /*009c*/ 	.word	0x00002150


	//   ....[10]....
        /*00a0*/ 	.word	0x000021d0


	//   ....[11]....
        /*00a4*/ 	.word	0x00002230


	//   ....[12]....
        /*00a8*/ 	.word	0x00002260


	//   ....[13]....
        /*00ac*/ 	.word	0x00002280


	//   ....[14]....
        /*00b0*/ 	.word	0x00002320


	//   ....[15]....
        /*00b4*/ 	.word	0x00002350


	//   ....[16]....
        /*00b8*/ 	.word	0x000023f0


	//   ....[17]....
        /*00bc*/ 	.word	0x00002420


	//----- nvinfo : EIATTR_VRC_CTA_INIT_COUNT
	.align		4
.L_1376:
        /*00c0*/ 	.byte	0x02, 0x4a
	.zero		1
	.zero		1


	//----- nvinfo : EIATTR_EXIT_INSTR_OFFSETS
	.align		4
        /*00c4*/ 	.byte	0x04, 0x1c
        /*00c6*/ 	.short	(.L_1378 - .L_1377)


	//   ....[0]....
.L_1377:
        /*00c8*/ 	.word	0x00000460


	//   ....[1]....
        /*00cc*/ 	.word	0x00002ea0


	//----- nvinfo : EIATTR_MAX_THREADS
	.align		4
.L_1378:
        /*00d0*/ 	.byte	0x04, 0x05
        /*00d2*/ 	.short	(.L_1380 - .L_1379)
.L_1379:
        /*00d4*/ 	.word	0x00000080
        /*00d8*/ 	.word	0x00000001
        /*00dc*/ 	.word	0x00000001


	//----- nvinfo : EIATTR_CRS_STACK_SIZE
	.align		4
.L_1380:
        /*00e0*/ 	.byte	0x04, 0x1e
        /*00e2*/ 	.short	(.L_1382 - .L_1381)
.L_1381:
        /*00e4*/ 	.word	0x00000000


	//----- nvinfo : EIATTR_CBANK_PARAM_SIZE
	.align		4
.L_1382:
        /*00e8*/ 	.byte	0x03, 0x19
        /*00ea*/ 	.short	0x00e8


	//----- nvinfo : EIATTR_PARAM_CBANK
	.align		4
        /*00ec*/ 	.byte	0x04, 0x0a
        /*00ee*/ 	.short	(.L_1384 - .L_1383)
	.align		4
.L_1383:
        /*00f0*/ 	.word	index@(.nv.constant0._ZN10layer_norm31ln_parallel_residual_fwd_kernelINS_13Kernel_traitsI6__halfS2_fS2_fjLj3072ELj1ELj1ELj4ELj16ENS_18Kernel_traits_baseILj3072ES2_S2_fS2_fjLj128EEEEELb0ELb1ELb0EEEvNS_9FwdParamsE)
        /*00f4*/ 	.short	0x0380
        /*00f6*/ 	.short	0x00e8


	//----- nvinfo : EIATTR_SW_WAR
	.align		4
.L_1384:
        /*00f8*/ 	.byte	0x04, 0x36
        /*00fa*/ 	.short	(.L_1386 - .L_1385)
.L_1385:
        /*00fc*/ 	.word	0x00000008
.L_1386:


//--------------------- .nv.info._ZN10layer_norm31ln_parallel_residual_fwd_kernelINS_13Kernel_traitsI6__halfS2_fS2_fjLj3072ELj1ELj1ELj4ELj16ENS_18Kernel_traits_baseILj3072ES2_S2_fS2_fjLj128EEEEELb0ELb1ELb1EEEvNS_9FwdParamsE --------------------------
	.section	.nv.info._ZN10layer_norm31ln_parallel_residual_fwd_kernelINS_13Kernel_traitsI6__halfS2_fS2_fjLj3072ELj1ELj1ELj4ELj16ENS_18Kernel_traits_baseILj3072ES2_S2_fS2_fjLj128EEEEELb0ELb1ELb1EEEvNS_9FwdParamsE,"",@"SHT_CUDA_INFO"
	.sectionflags	@""
	.align	4


	//----- nvinfo : EIATTR_CUDA_API_VERSION
	.align		4
        /*0000*/ 	.byte	0x04, 0x37
        /*0002*/ 	.short	(.L_1388 - .L_1387)
.L_1387:
        /*0004*/ 	.word	0x00000082


	//----- nvinfo : EIATTR_KPARAM_INFO
	.align		4
.L_1388:
        /*0008*/ 	.byte	0x04, 0x17
        /*000a*/ 	.short	(.L_1390 - .L_1389)
.L_1389:
        /*000c*/ 	.word	0x00000000
        /*0010*/ 	.short	0x0000
        /*0012*/ 	.short	0x0000
        /*0014*/ 	.byte	0x00, 0xf0, 0xa1, 0x03


	//----- nvinfo : EIATTR_SPARSE_MMA_MASK
	.align		4
.L_1390:
        /*0018*/ 	.byte	0x03, 0x50
        /*001a*/ 	.short	0x0000


	//----- nvinfo : EIATTR_MAXREG_COUNT
	.align		4
        /*001c*/ 	.byte	0x03, 0x1b
        /*001e*/ 	.short	0x00ff


	//----- nvinfo : EIATTR_NUM_BARRIERS
	.align		4
        /*0020*/ 	.byte	0x02, 0x4c
        /*0022*/ 	.byte	0x01
	.zero		1


	//----- nvinfo : EIATTR_MERCURY_ISA_VERSION
	.align		4
        /*0024*/ 	.byte	0x03, 0x5f
        /*0026*/ 	.short	0x0101


	//----- nvinfo : EIATTR_COOP_GROUP_MASK_REGIDS
	.align		4
        /*0028*/ 	.byte	0x04, 0x29
        /*002a*/ 	.short	(.L_1392 - .L_1391)


	//   ....[0]....
.L_1391:
        /*002c*/ 	.word	0xffffffff


	//   ....[1]....
        /*0030*/ 	.word	0xffffffff


	//   ....[2]....
        /*0034*/ 	.word	0xffffffff


	//   ....[3]....
        /*0038*/ 	.word	0xffffffff


	//   ....[4]....
        /*003c*/ 	.word	0xffffffff


	//   ....[5]....
        /*0040*/ 	.word	0xffffffff


	//   ....[6]....
        /*0044*/ 	.word	0xffffffff


	//   ....[7]....
        /*0048*/ 	.word	0xffffffff


	//   ....[8]....
        /*004c*/ 	.word	0xffffffff


	//   ....[9]....
        /*0050*/ 	.word	0xffffffff


	//   ....[10]....
        /*0054*/ 	.word	0xffffffff


	//   ....[11]....
        /*0058*/ 	.word	0xffffffff


	//   ....[12]....
        /*005c*/ 	.word	0xffffffff


	//   ....[13]....
        /*0060*/ 	.word	0xffffffff


	//   ....[14]....
        /*0064*/ 	.word	0xffffffff


	//   ....[15]....
        /*0068*/ 	.word	0xffffffff


	//   ....[16]....
        /*006c*/ 	.word	0xffffffff


	//   ....[17]....
        /*0070*/ 	.word	0xffffffff


	//----- nvinfo : EIATTR_COOP_GROUP_INSTR_OFFSETS
	.align		4
.L_1392:
        /*0074*/ 	.byte	0x04, 0x28
        /*0076*/ 	.short	(.L_1394 - .L_1393)


	//   ....[0]....
.L_1393:
        /*0078*/ 	.word	0x00001aa0


	//   ....[1]....
        /*007c*/ 	.word	0x00001ac0


	//   ....[2]....
        /*0080*/ 	.word	0x00001ae0


	//   ....[3]....
        /*0084*/ 	.word	0x00001b00


	//   ....[4]....
        /*0088*/ 	.word	0x00001b20


	//   ....[5]....
        /*008c*/ 	.word	0x00001e50


	//   ....[6]....
        /*0090*/ 	.word	0x00001e70


	//   ....[7]....
        /*0094*/ 	.word	0x00001ea0


	//   ....[8]....
        /*0098*/ 	.word	0x00001ed0


	//   ....[9]....
        /*009c*/ 	.word	0x00001ef0


	//   ....[10]....
        /*00a0*/ 	.word	0x00002090


	//   ....[11]....
        /*00a4*/ 	.word	0x000020c0


	//   ....[12]....
        /*00a8*/ 	.word	0x000020d0


	//   ....[13]....
        /*00ac*/ 	.word	0x00002110


	//   ....[14]....
        /*00b0*/ 	.word	0x000021e0


	//   ....[15]....
        /*00b4*/ 	.word	0x00002210


	//   ....[16]....
        /*00b8*/ 	.word	0x000022c0


	//   ....[17]....
        /*00bc*/ 	.word	0x000022e0


	//----- nvinfo : EIATTR_VRC_CTA_INIT_COUNT
	.align		4
.L_1394:
        /*00c0*/ 	.byte	0x02, 0x4a
	.zero		1
	.zero		1


	//----- nvinfo : EIATTR_EXIT_INSTR_OFFSETS
	.align		4
        /*00c4*/ 	.byte	0x04, 0x1c
        /*00c6*/ 	.short	(.L_1396 - .L_1395)


	//   ....[0]....
.L_1395:
        /*00c8*/ 	.word	0x00000180


	//   ....[1]....
        /*00cc*/ 	.word	0x000029b0


	//----- nvinfo : EIATTR_MAX_THREADS
	.align		4
.L_1396:
        /*00d0*/ 	.byte	0x04, 0x05
        /*00d2*/ 	.short	(.L_1398 - .L_1397)
.L_1397:
        /*00d4*/ 	.word	0x00000080
        /*00d8*/ 	.word	0x00000001
        /*00dc*/ 	.word	0x00000001


	//----- nvinfo : EIATTR_CRS_STACK_SIZE
	.align		4
.L_1398:
        /*00e0*/ 	.byte	0x04, 0x1e
        /*00e2*/ 	.short	(.L_1400 - .L_1399)
.L_1399:
        /*00e4*/ 	.word	0x00000000


	//----- nvinfo : EIATTR_CBANK_PARAM_SIZE
	.align		4
.L_1400:
        /*00e8*/ 	.byte	0x03, 0x19
        /*00ea*/ 	.short	0x00e8


	//----- nvinfo : EIATTR_PARAM_CBANK
	.align		4
        /*00ec*/ 	.byte	0x04, 0x0a
        /*00ee*/ 	.short	(.L_1402 - .L_1401)
	.align		4
.L_1401:
        /*00f0*/ 	.word	index@(.nv.constant0._ZN10layer_norm31ln_parallel_residual_fwd_kernelINS_13Kernel_traitsI6__halfS2_fS2_fjLj3072ELj1ELj1ELj4ELj16ENS_18Kernel_traits_baseILj3072ES2_S2_fS2_fjLj128EEEEELb0ELb1ELb1EEEvNS_9FwdParamsE)
        /*00f4*/ 	.short	0x0380
        /*00f6*/ 	.short	0x00e8


	//----- nvinfo : EIATTR_SW_WAR
	.align		4
.L_1402:
        /*00f8*/ 	.byte	0x04, 0x36
        /*00fa*/ 	.short	(.L_1404 - .L_1403)
.L_1403:
        /*00fc*/ 	.word	0x00000008
.L_1404:


//--------------------- .nv.info._ZN10layer_norm31ln_parallel_residual_fwd_kernelINS_13Kernel_traitsI6__halfS2_fS2_fjLj3072ELj1ELj1ELj4ELj16ENS_18Kernel_traits_baseILj3072ES2_S2_fS2_fjLj128EEEEELb1ELb0ELb0EEEvNS_9FwdParamsE --------------------------
	.section	.nv.info._ZN10layer_norm31ln_parallel_residual_fwd_kernelINS_13Kernel_traitsI6__halfS2_fS2_fjLj3072ELj1ELj1ELj4ELj16ENS_18Kernel_traits_baseILj3072ES2_S2_fS2_fjLj128EEEEELb1ELb0ELb0EEEvNS_9FwdParamsE,"",@"SHT_CUDA_INFO"
	.sectionflags	@""
	.align	4


	//----- nvinfo : EIATTR_CUDA_API_VERSION
	.align		4
        /*0000*/ 	.byte	0x04, 0x37
        /*0002*/ 	.short	(.L_1406 - .L_1405)
.L_1405:
        /*0004*/ 	.word	0x00000082


	//----- nvinfo : EIATTR_KPARAM_INFO
	.align		4
.L_1406:
        /*0008*/ 	.byte	0x04, 0x17
        /*000a*/ 	.short	(.L_1408 - .L_1407)
.L_1407:
        /*000c*/ 	.word	0x00000000
        /*0010*/ 	.short	0x0000
        /*0012*/ 	.short	0x0000
        /*0014*/ 	.byte	0x00, 0xf0, 0xa1, 0x03


	//----- nvinfo : EIATTR_SPARSE_MMA_MASK
	.align		4
.L_1408:
        /*0018*/ 	.byte	0x03, 0x50
        /*001a*/ 	.short	0x0000


	//----- nvinfo : EIATTR_MAXREG_COUNT
	.align		4
        /*001c*/ 	.byte	0x03, 0x1b
        /*001e*/ 	.short	0x00ff


	//----- nvinfo : EIATTR_NUM_BARRIERS
	.align		4
        /*0020*/ 	.byte	0x02, 0x4c
        /*0022*/ 	.byte	0x01
	.zero		1


	//----- nvinfo : EIATTR_ANNOTATIONS
	.align		4
        /*0024*/ 	.byte	0x04, 0x55
        /*0026*/ 	.short	(.L_1410 - .L_1409)


	//   ....[0]....
.L_1409:
        /*0028*/ 	.word	0x00000001
        /*002c*/ 	.byte	0x90, 0x14, 0x00, 0x00, 0x01, 0x00, 0x00, 0x00, 0xd0, 0xd8, 0x01, 0x00


	//----- nvinfo : EIATTR_MERCURY_ISA_VERSION
	.align		4
.L_1410:
        /*0038*/ 	.byte	0x03, 0x5f
        /*003a*/ 	.short	0x0101


	//----- nvinfo : EIATTR_COOP_GROUP_MASK_REGIDS
	.align		4
        /*003c*/ 	.byte	0x04, 0x29
        /*003e*/ 	.short	(.L_1412 - .L_1411)


	//   ....[0]....
.L_1411:
        /*0040*/ 	.word	0xffffffff


	//   ....[1]....
        /*0044*/ 	.word	0xffffffff


	//   ....[2]....
        /*0048*/ 	.word	0xffffffff


	//   ....[3]....
        /*004c*/ 	.word	0xffffffff


	//   ....[4]....
        /*0050*/ 	.word	0xffffffff


	//   ....[5]....
        /*0054*/ 	.word	0xffffffff


	//   ....[6]....
        /*0058*/ 	.word	0xffffffff


	//   ....[7]....
        /*005c*/ 	.word	0xffffffff


	//   ....[8]....
        /*0060*/ 	.word	0xffffffff


	//   ....[9]....
        /*0064*/ 	.word	0xffffffff


	//   ....[10]....
        /*0068*/ 	.word	0xffffffff


	//   ....[11]....
        /*006c*/ 	.word	0xffffffff


	//   ....[12]....
        /*0070*/ 	.word	0xffffffff


	//   ....[13]....
        /*0074*/ 	.word	0xffffffff


	//   ....[14]....
        /*0078*/ 	.word	0xffffffff


	//   ....[15]....
        /*007c*/ 	.word	0xffffffff


	//   ....[16]....
        /*0080*/ 	.word	0xffffffff


	//   ....[17]....
        /*0084*/ 	.word	0xffffffff


	//----- nvinfo : EIATTR_COOP_GROUP_INSTR_OFFSETS
	.align		4
.L_1412:
        /*0088*/ 	.byte	0x04, 0x28
        /*008a*/ 	.short	(.L_1414 - .L_1413)


	//   ....[0]....
.L_1413:
        /*008c*/ 	.word	0x0001dad0


	//   ....[1]....
        /*0090*/ 	.word	0x0001daf0


	//   ....[2]....
        /*0094*/ 	.word	0x0001db10


	//   ....[3]....
        /*0098*/ 	.word	0x0001db30


	//   ....[4]....
        /*009c*/ 	.word	0x0001db50


	//   ....[5]....
        /*00a0*/ 	.word	0x0001dec0


	//   ....[6]....
        /*00a4*/ 	.word	0x0001dee0


	//   ....[7]....
        /*00a8*/ 	.word	0x0001df00


	//   ....[8]....
        /*00ac*/ 	.word	0x0001df20


	//   ....[9]....
        /*00b0*/ 	.word	0x0001df40


	//   ....[10]....
        /*00b4*/ 	.word	0x0001e0c0


	//   ....[11]....
        /*00b8*/ 	.word	0x0001e100


	//   ....[12]....
        /*00bc*/ 	.word	0x0001e120


	//   ....[13]....
        /*00c0*/ 	.word	0x0001e180


	//   ....[14]....
        /*00c4*/ 	.word	0x0001e210


	//   ....[15]....
        /*00c8*/ 	.word	0x0001e240


	//   ....[16]....
        /*00cc*/ 	.word	0x0001e300


	//   ....[17]....
        /*00d0*/ 	.word	0x0001e320


	//----- nvinfo : EIATTR_VRC_CTA_INIT_COUNT
	.align		4
.L_1414:
        /*00d4*/ 	.byte	0x02, 0x4a
	.zero		1
	.zero		1


	//----- nvinfo : EIATTR_EXIT_INSTR_OFFSETS
	.align		4
        /*00d8*/ 	.byte	0x04, 0x1c
        /*00da*/ 	.short	(.L_1416 - .L_1415)


	//   ....[0]....
.L_1415:
        /*00dc*/ 	.word	0x00000ef0


	//   ....[1]....
        /*00e0*/ 	.word	0x0001f3b0


	//----- nvinfo : EIATTR_MAX_THREADS
	.align		4
.L_1416:
        /*00e4*/ 	.byte	0x04, 0x05
        /*00e6*/ 	.short	(.L_1418 - .L_1417)
.L_1417:
        /*00e8*/ 	.word	0x00000080
        /*00ec*/ 	.word	0x00000001
        /*00f0*/ 	.word	0x00000001


	//----- nvinfo : EIATTR_CRS_STACK_SIZE
	.align		4
.L_1418:
        /*00f4*/ 	.byte	0x04, 0x1e
        /*00f6*/ 	.short	(.L_1420 - .L_1419)
.L_1419:
        /*00f8*/ 	.word	0x00000000


	//----- nvinfo : EIATTR_CBANK_PARAM_SIZE
	.align		4
.L_1420:
        /*00fc*/ 	.byte	0x03, 0x19
        /*00fe*/ 	.short	0x00e8


	//----- nvinfo : EIATTR_PARAM_CBANK
	.align		4
        /*0100*/ 	.byte	0x04, 0x0a
        /*0102*/ 	.short	(.L_1422 - .L_1421)
	.align		4
.L_1421:
        /*0104*/ 	.word	index@(.nv.constant0._ZN10layer_norm31ln_parallel_residual_fwd_kernelINS_13Kernel_traitsI6__halfS2_fS2_fjLj3072ELj1ELj1ELj4ELj16ENS_18Kernel_traits_baseILj3072ES2_S2_fS2_fjLj128EEEEELb1ELb0ELb0EEEvNS_9FwdParamsE)
        /*0108*/ 	.short	0x0380
        /*010a*/ 	.short	0x00e8


	//----- nvinfo : EIATTR_SW_WAR
	.align		4
.L_1422:
        /*010c*/ 	.byte	0x04, 0x36
        /*010e*/ 	.short	(.L_1424 - .L_1423)
.L_1423:
        /*0110*/ 	.word	0x00000008
.L_1424:


//--------------------- .nv.info._ZN10layer_norm31ln_parallel_residual_fwd_kernelINS_13Kernel_traitsI6__halfS2_fS2_fjLj3072ELj1ELj1ELj4ELj16ENS_18Kernel_traits_baseILj3072ES2_S2_fS2_fjLj128EEEEELb1ELb0ELb1EEEvNS_9FwdParamsE --------------------------
	.section	.nv.info._ZN10layer_norm31ln_parallel_residual_fwd_kernelINS_13Kernel_traitsI6__halfS2_fS2_fjLj3072ELj1ELj1ELj4ELj16ENS_18Kernel_traits_baseILj3072ES2_S2_fS2_fjLj128EEEEELb1ELb0ELb1EEEvNS_9FwdParamsE,"",@"SHT_CUDA_INFO"
	.sectionflags	@""
	.align	4


	//----- nvinfo : EIATTR_CUDA_API_VERSION
	.align		4
        /*0000*/ 	.byte	0x04, 0x37
        /*0002*/ 	.short	(.L_1426 - .L_1425)
.L_1425:
        /*0004*/ 	.word	0x00000082


	//----- nvinfo : EIATTR_KPARAM_INFO
	.align		4
.L_1426:
        /*0008*/ 	.byte	0x04, 0x17
        /*000a*/ 	.short	(.L_1428 - .L_1427)
.L_1427:
        /*000c*/ 	.word	0x00000000
        /*0010*/ 	.short	0x0000
        /*0012*/ 	.short	0x0000
        /*0014*/ 	.byte	0x00, 0xf0, 0xa1, 0x03


	//----- nvinfo : EIATTR_SPARSE_MMA_MASK
	.align		4
.L_1428:
        /*0018*/ 	.byte	0x03, 0x50
        /*001a*/ 	.short	0x0000


	//----- nvinfo : EIATTR_MAXREG_COUNT
	.align		4
        /*001c*/ 	.byte	0x03, 0x1b
        /*001e*/ 	.short	0x00ff


	//----- nvinfo : EIATTR_NUM_BARRIERS
	.align		4
        /*0020*/ 	.byte	0x02, 0x4c
        /*0022*/ 	.byte	0x01
	.zero		1


	//----- nvinfo : EIATTR_MERCURY_ISA_VERSION
	.align		4
        /*0024*/ 	.byte	0x03, 0x5f
        /*0026*/ 	.short	0x0101


	//----- nvinfo : EIATTR_COOP_GROUP_MASK_REGIDS
	.align		4
        /*0028*/ 	.byte	0x04, 0x29
        /*002a*/ 	.short	(.L_1430 - .L_1429)


	//   ....[0]....
.L_1429:
        /*002c*/ 	.word	0xffffffff


	//   ....[1]....
        /*0030*/ 	.word	0xffffffff


	//   ....[2]....
        /*0034*/ 	.word	0xffffffff


	//   ....[3]....
        /*0038*/ 	.word	0xffffffff


	//   ....[4]....
        /*003c*/ 	.word	0xffffffff


	//   ....[5]....
        /*0040*/ 	.word	0xffffffff


	//   ....[6]....
        /*0044*/ 	.word	0xffffffff


	//   ....[7]....
        /*0048*/ 	.word	0xffffffff


	//   ....[8]....
        /*004c*/ 	.word	0xffffffff


	//   ....[9]....
        /*0050*/ 	.word	0xffffffff


	//   ....[10]....
        /*0054*/ 	.word	0xffffffff


	//   ....[11]....
        /*0058*/ 	.word	0xffffffff


	//   ....[12]....
        /*005c*/ 	.word	0xffffffff


	//   ....[13]....
        /*0060*/ 	.word	0xffffffff


	//   ....[14]....
        /*0064*/ 	.word	0xffffffff


	//   ....[15]....
        /*0068*/ 	.word	0xffffffff


	//   ....[16]....
        /*006c*/ 	.word	0xffffffff


	//   ....[17]....
        /*0070*/ 	.word	0xffffffff


	//----- nvinfo : EIATTR_COOP_GROUP_INSTR_OFFSETS
	.align		4
.L_1430:
        /*0074*/ 	.byte	0x04, 0x28
        /*0076*/ 	.short	(.L_1432 - .L_1431)


	//   ....[0]....
.L_1431:
        /*0078*/ 	.word	0x00018680


	//   ....[1]....
        /*007c*/ 	.word	0x000186b0


	//   ....[2]....
        /*0080*/ 	.word	0x000186d0


	//   ....[3]....
        /*0084*/ 	.word	0x000186f0


	//   ....[4]....
        /*0088*/ 	.word	0x00018710


	//   ....[5]....
        /*008c*/ 	.word	0x00018a40


	//   ....[6]....
        /*0090*/ 	.word	0x00018a60


	//   ....[7]....
        /*0094*/ 	.word	0x00018a90


	//   ....[8]....
        /*0098*/ 	.word	0x00018ab0


	//   ....[9]....
        /*009c*/ 	.word	0x00018ae0


	//   ....[10]....
        /*00a0*/ 	.word	0x00018c80


	//   ....[11]....
        /*00a4*/ 	.word	0x00018cc0


	//   ....[12]....
        /*00a8*/ 	.word	0x00018d00


	//   ....[13]....
        /*00ac*/ 	.word	0x00018d60


	//   ....[14]....
        /*00b0*/ 	.word	0x00018e20


	//   ....[15]....
        /*00b4*/ 	.word	0x00018e50


	//   ....[16]....
        /*00b8*/ 	.word	0x00018f00


	//   ....[17]....
        /*00bc*/ 	.word	0x00018f30


	//----- nvinfo : EIATTR_VRC_CTA_INIT_COUNT
	.align		4
.L_1432:
        /*00c0*/ 	.byte	0x02, 0x4a
	.zero		1
	.zero		1


	//----- nvinfo : EIATTR_EXIT_INSTR_OFFSETS
	.align		4
        /*00c4*/ 	.byte	0x04, 0x1c
        /*00c6*/ 	.short	(.L_1434 - .L_1433)


	//   ....[0]....
.L_1433:
        /*00c8*/ 	.word	0x00000940


	//   ....[1]....
        /*00cc*/ 	.word	0x00019e60


	//----- nvinfo : EIATTR_MAX_THREADS
	.align		4
.L_1434:
        /*00d0*/ 	.byte	0x04, 0x05
        /*00d2*/ 	.short	(.L_1436 - .L_1435)
.L_1435:
        /*00d4*/ 	.word	0x00000080
        /*00d8*/ 	.word	0x00000001
        /*00dc*/ 	.word	0x00000001


	//----- nvinfo : EIATTR_CRS_STACK_SIZE
	.align		4
.L_1436:
        /*00e0*/ 	.byte	0x04, 0x1e
        /*00e2*/ 	.short	(.L_1438 - .L_1437)
.L_1437:
        /*00e4*/ 	.word	0x00000000


	//----- nvinfo : EIATTR_CBANK_PARAM_SIZE
	.align		4
.L_1438:
        /*00e8*/ 	.byte	0x03, 0x19
        /*00ea*/ 	.short	0x00e8


	//----- nvinfo : EIATTR_PARAM_CBANK
	.align		4
        /*00ec*/ 	.byte	0x04, 0x0a
        /*00ee*/ 	.short	(.L_1440 - .L_1439)
	.align		4
.L_1439:
        /*00f0*/ 	.word	index@(.nv.constant0._ZN10layer_norm31ln_parallel_residual_fwd_kernelINS_13Kernel_traitsI6__halfS2_fS2_fjLj3072ELj1ELj1ELj4ELj16ENS_18Kernel_traits_baseILj3072ES2_S2_fS2_fjLj128EEEEELb1ELb0ELb1EEEvNS_9FwdParamsE)
        /*00f4*/ 	.short	0x0380
        /*00f6*/ 	.short	0x00e8


	//----- nvinfo : EIATTR_SW_WAR
	.align		4
.L_1440:
        /*00f8*/ 	.byte	0x04, 0x36
        /*00fa*/ 	.short	(.L_1442 - .L_1441)
.L_1441:
        /*00fc*/ 	.word	0x00000008
.L_1442:


//--------------------- .nv.info._ZN10layer_norm31ln_parallel_residual_fwd_kernelINS_13Kernel_traitsI6__halfS2_fS2_fjLj3072ELj1ELj1ELj4ELj16ENS_18Kernel_traits_baseILj3072ES2_S2_fS2_fjLj128EEEEELb1ELb1ELb0EEEvNS_9FwdParamsE --------------------------
	.section	.nv.info._ZN10layer_norm31ln_parallel_residual_fwd_kernelINS_13Kernel_traitsI6__halfS2_fS2_fjLj3072ELj1ELj1ELj4ELj16ENS_18Kernel_traits_baseILj3072ES2_S2_fS2_fjLj128EEEEELb1ELb1ELb0EEEvNS_9FwdParamsE,"",@"SHT_CUDA_INFO"
	.sectionflags	@""
	.align	4


	//----- nvinfo : EIATTR_CUDA_API_VERSION
	.align		4
        /*0000*/ 	.byte	0x04, 0x37
        /*0002*/ 	.short	(.L_1444 - .L_1443)
.L_1443:
        /*0004*/ 	.word	0x00000082


	//----- nvinfo : EIATTR_KPARAM_INFO
	.align		4
.L_1444:
        /*0008*/ 	.byte	0x04, 0x17
        /*000a*/ 	.short	(.L_1446 - .L_1445)
.L_1445:
        /*000c*/ 	.word	0x00000000
        /*0010*/ 	.short	0x0000
        /*0012*/ 	.short	0x0000
        /*0014*/ 	.byte	0x00, 0xf0, 0xa1, 0x03


	//----- nvinfo : EIATTR_SPARSE_MMA_MASK
	.align		4
.L_1446:
        /*0018*/ 	.byte	0x03, 0x50
        /*001a*/ 	.short	0x0000


	//----- nvinfo : EIATTR_MAXREG_COUNT
	.align		4
        /*001c*/ 	.byte	0x03, 0x1b
        /*001e*/ 	.short	0x00ff


	//----- nvinfo : EIATTR_NUM_BARRIERS
	.align		4
        /*0020*/ 	.byte	0x02, 0x4c
        /*0022*/ 	.byte	0x01
	.zero		1


	//----- nvinfo : EIATTR_MERCURY_ISA_VERSION
	.align		4
        /*0024*/ 	.byte	0x03, 0x5f
        /*0026*/ 	.short	0x0101


	//----- nvinfo : EIATTR_COOP_GROUP_MASK_REGIDS
	.align		4
        /*0028*/ 	.byte	0x04, 0x29
        /*002a*/ 	.short	(.L_1448 - .L_1447)


	//   ....[0]....
.L_1447:
        /*002c*/ 	.word	0xffffffff


	//   ....[1]....
        /*0030*/ 	.word	0xffffffff


	//   ....[2]....
        /*0034*/ 	.word	0xffffffff


	//   ....[3]....
        /*0038*/ 	.word	0xffffffff


	//   ....[4]....
        /*003c*/ 	.word	0xffffffff


	//   ....[5]....
        /*0040*/ 	.word	0xffffffff


	//   ....[6]....
        /*0044*/ 	.word	0xffffffff


	//   ....[7]....
        /*0048*/ 	.word	0xffffffff


	//   ....[8]....
        /*004c*/ 	.word	0xffffffff


	//   ....[9]....
        /*0050*/ 	.word	0xffffffff


	//   ....[10]....
        /*0054*/ 	.word	0xffffffff


	//   ....[11]....
        /*0058*/ 	.word	0xffffffff


	//   ....[12]....
        /*005c*/ 	.word	0xffffffff


	//   ....[13]....
        /*0060*/ 	.word	0xffffffff


	//   ....[14]....
        /*0064*/ 	.word	0xffffffff


	//   ....[15]....
        /*0068*/ 	.word	0xffffffff


	//   ....[16]....
        /*006c*/ 	.word	0xffffffff


	//   ....[17]....
        /*0070*/ 	.word	0xffffffff


	//----- nvinfo : EIATTR_COOP_GROUP_INSTR_OFFSETS
	.align		4
.L_1448:
        /*0074*/ 	.byte	0x04, 0x28
        /*0076*/ 	.short	(.L_1450 - .L_1449)


	//   ....[0]....
.L_1449:
        /*0078*/ 	.word	0x00017d20


	//   ....[1]....
        /*007c*/ 	.word	0x00017d40


	//   ....[2]....
        /*0080*/ 	.word	0x00017d60


	//   ....[3]....
        /*0084*/ 	.word	0x00017d80


	//   ....[4]....
        /*0088*/ 	.word	0x00017da0


	//   ....[5]....
        /*008c*/ 	.word	0x00018110


	//   ....[6]....
        /*0090*/ 	.word	0x00018140


	//   ....[7]....
        /*0094*/ 	.word	0x00018160


	//   ....[8]....
        /*0098*/ 	.word	0x000181a0


	//   ....[9]....
        /*009c*/ 	.word	0x000181c0


	//   ....[10]....
        /*00a0*/ 	.word	0x00018240


	//   ....[11]....
        /*00a4*/ 	.word	0x000182b0


	//   ....[12]....
        /*00a8*/ 	.word	0x000182e0


	//   ....[13]....
        /*00ac*/ 	.word	0x00018310


	//   ....[14]....
        /*00b0*/ 	.word	0x000183a0


	//   ....[15]....
        /*00b4*/ 	.word	0x000183d0


	//   ....[16]....
        /*00b8*/ 	.word	0x00018470


	//   ....[17]....
        /*00bc*/ 	.word	0x00018490


	//----- nvinfo : EIATTR_VRC_CTA_INIT_COUNT
	.align		4
.L_1450:
        /*00c0*/ 	.byte	0x02, 0x4a
	.zero		1
	.zero		1


	//----- nvinfo : EIATTR_EXIT_INSTR_OFFSETS
	.align		4
        /*00c4*/ 	.byte	0x04, 0x1c
        /*00c6*/ 	.short	(.L_1452 - .L_1451)


	//   ....[0]....
.L_1451:
        /*00c8*/ 	.word	0x000006b0


	//   ....[1]....
        /*00cc*/ 	.word	0x00018f60


	//----- nvinfo : EIATTR_MAX_THREADS
	.align		4
.L_1452:
        /*00d0*/ 	.byte	0x04, 0x05
        /*00d2*/ 	.short	(.L_1454 - .L_1453)
.L_1453:
        /*00d4*/ 	.word	0x00000080
        /*00d8*/ 	.word	0x00000001
        /*00dc*/ 	.word	0x00000001


	//----- nvinfo : EIATTR_CRS_STACK_SIZE
	.align		4
.L_1454:
        /*00e0*/ 	.byte	0x04, 0x1e
        /*00e2*/ 	.short	(.L_1456 - .L_1455)
.L_1455:
        /*00e4*/ 	.word	0x00000000


	//----- nvinfo : EIATTR_CBANK_PARAM_SIZE
	.align		4
.L_1456:
        /*00e8*/ 	.byte	0x03, 0x19
        /*00ea*/ 	.short	0x00e8


	//----- nvinfo : EIATTR_PARAM_CBANK
	.align		4
        /*00ec*/ 	.byte	0x04, 0x0a
        /*00ee*/ 	.short	(.L_1458 - .L_1457)
	.align		4
.L_1457:
        /*00f0*/ 	.word	index@(.nv.constant0._ZN10layer_norm31ln_parallel_residual_fwd_kernelINS_13Kernel_traitsI6__halfS2_fS2_fjLj3072ELj1ELj1ELj4ELj16ENS_18Kernel_traits_baseILj3072ES2_S2_fS2_fjLj128EEEEELb1ELb1ELb0EEEvNS_9FwdParamsE)
        /*00f4*/ 	.short	0x0380
        /*00f6*/ 	.short	0x00e8


	//----- nvinfo : EIATTR_SW_WAR
	.align		4
.L_1458:
        /*00f8*/ 	.byte	0x04, 0x36
        /*00fa*/ 	.short	(.L_1460 - .L_1459)
.L_1459:
        /*00fc*/ 	.word	0x00000008
.L_1460:


//--------------------- .nv.info._ZN10layer_norm31ln_parallel_residual_fwd_kernelINS_13Kernel_traitsI6__halfS2_fS2_fjLj3072ELj1ELj1ELj4ELj16ENS_18Kernel_traits_baseILj3072ES2_S2_fS2_fjLj128EEEEELb1ELb1ELb1EEEvNS_9FwdParamsE --------------------------
	.section	.nv.info._ZN10layer_norm31ln_parallel_residual_fwd_kernelINS_13Kernel_traitsI6__halfS2_fS2_fjLj3072ELj1ELj1ELj4ELj16ENS_18Kernel_traits_baseILj3072ES2_S2_fS2_fjLj128EEEEELb1ELb1ELb1EEEvNS_9FwdParamsE,"",@"SHT_CUDA_INFO"
	.sectionflags	@""
	.align	4


	//----- nvinfo : EIATTR_CUDA_API_VERSION
	.align		4
        /*0000*/ 	.byte	0x04, 0x37
        /*0002*/ 	.short	(.L_1462 - .L_1461)
.L_1461:
        /*0004*/ 	.word	0x00000082


	//----- nvinfo : EIATTR_KPARAM_INFO
	.align		4
.L_1462:
        /*0008*/ 	.byte	0x04, 0x17
        /*000a*/ 	.short	(.L_1464 - .L_1463)
.L_1463:
        /*000c*/ 	.word	0x00000000
        /*0010*/ 	.short	0x0000
        /*0012*/ 	.short	0x0000
        /*0014*/ 	.byte	0x00, 0xf0, 0xa1, 0x03


	//----- nvinfo : EIATTR_SPARSE_MMA_MASK
	.align		4
.L_1464:
        /*0018*/ 	.byte	0x03, 0x50
        /*001a*/ 	.short	0x0000


	//----- nvinfo : EIATTR_MAXREG_COUNT
	.align		4
        /*001c*/ 	.byte	0x03, 0x1b
        /*001e*/ 	.short	0x00ff


	//----- nvinfo : EIATTR_NUM_BARRIERS
	.align		4
        /*0020*/ 	.byte	0x02, 0x4c
        /*0022*/ 	.byte	0x01
	.zero		1


	//----- nvinfo : EIATTR_MERCURY_ISA_VERSION
	.align		4
        /*0024*/ 	.byte	0x03, 0x5f
        /*0026*/ 	.short	0x0101


	//----- nvinfo : EIATTR_COOP_GROUP_MASK_REGIDS
	.align		4
        /*0028*/ 	.byte	0x04, 0x29
        /*002a*/ 	.short	(.L_1466 - .L_1465)


	//   ....[0]....
.L_1465:
        /*002c*/ 	.word	0xffffffff


	//   ....[1]....
        /*0030*/ 	.word	0xffffffff


	//   ....[2]....
        /*0034*/ 	.word	0xffffffff


	//   ....[3]....
        /*0038*/ 	.word	0xffffffff


	//   ....[4]....
        /*003c*/ 	.word	0xffffffff


	//   ....[5]....
        /*0040*/ 	.word	0xffffffff


	//   ....[6]....
        /*0044*/ 	.word	0xffffffff


	//   ....[7]....
        /*0048*/ 	.word	0xffffffff


	//   ....[8]....
        /*004c*/ 	.word	0xffffffff


	//   ....[9]....
        /*0050*/ 	.word	0xffffffff


	//   ....[10]....
        /*0054*/ 	.word	0xffffffff


	//   ....[11]....
        /*0058*/ 	.word	0xffffffff


	//   ....[12]....
        /*005c*/ 	.word	0xffffffff


	//   ....[13]....
        /*0060*/ 	.word	0xffffffff


	//   ....[14]....
        /*0064*/ 	.word	0xffffffff


	//   ....[15]....
        /*0068*/ 	.word	0xffffffff


	//   ....[16]....
        /*006c*/ 	.word	0xffffffff


	//   ....[17]....
        /*0070*/ 	.word	0xffffffff


	//----- nvinfo : EIATTR_COOP_GROUP_INSTR_OFFSETS
	.align		4
.L_1466:
        /*0074*/ 	.byte	0x04, 0x28
        /*0076*/ 	.short	(.L_1468 - .L_1467)


	//   ....[0]....
.L_1467:
        /*0078*/ 	.word	0x00016c60


	//   ....[1]....
        /*007c*/ 	.word	0x00016c80


	//   ....[2]....
        /*0080*/ 	.word	0x00016ca0


	//   ....[3]....
        /*0084*/ 	.word	0x00016cc0


	//   ....[4]....
        /*0088*/ 	.word	0x00016ce0


	//   ....[5]....
        /*008c*/ 	.word	0x00017010


	//   ....[6]....
        /*0090*/ 	.word	0x00017030


	//   ....[7]....
        /*0094*/ 	.word	0x00017060


	//   ....[8]....
        /*0098*/ 	.word	0x000170a0


	//   ....[9]....
        /*009c*/ 	.word	0x000170c0


	//   ....[10]....
        /*00a0*/ 	.word	0x00017130


	//   ....[11]....
        /*00a4*/ 	.word	0x00017190


	//   ....[12]....
        /*00a8*/ 	.word	0x000171c0


	//   ....[13]....
        /*00ac*/ 	.word	0x000171e0


	//   ....[14]....
        /*00b0*/ 	.word	0x00017280


	//   ....[15]....
        /*00b4*/ 	.word	0x000172c0


	//   ....[16]....
        /*00b8*/ 	.word	0x00017350


	//   ....[17]....
        /*00bc*/ 	.word	0x00017370


	//----- nvinfo : EIATTR_VRC_CTA_INIT_COUNT
	.align		4
.L_1468:
        /*00c0*/ 	.byte	0x02, 0x4a
	.zero		1
	.zero		1


	//----- nvinfo : EIATTR_EXIT_INSTR_OFFSETS
	.align		4
        /*00c4*/ 	.byte	0x04, 0x1c
        /*00c6*/ 	.short	(.L_1470 - .L_1469)


	//   ....[0]....
.L_1469:
        /*00c8*/ 	.word	0x000001e0


	//   ....[1]....
        /*00cc*/ 	.word	0x00017a60


	//----- nvinfo : EIATTR_MAX_THREADS
	.align		4
.L_1470:
        /*00d0*/ 	.byte	0x04, 0x05
        /*00d2*/ 	.short	(.L_1472 - .L_1471)
.L_1471:
        /*00d4*/ 	.word	0x00000080
        /*00d8*/ 	.word	0x00000001
        /*00dc*/ 	.word	0x00000001


	//----- nvinfo : EIATTR_CBANK_PARAM_SIZE
	.align		4
.L_1472:
        /*00e0*/ 	.byte	0x03, 0x19
        /*00e2*/ 	.short	0x00e8


	//----- nvinfo : EIATTR_PARAM_CBANK
	.align		4
        /*00e4*/ 	.byte	0x04, 0x0a
        /*00e6*/ 	.short	(.L_1474 - .L_1473)
	.align		4
.L_1473:
        /*00e8*/ 	.word	index@(.nv.constant0._ZN10layer_norm31ln_parallel_residual_fwd_kernelINS_13Kernel_traitsI6__halfS2_fS2_fjLj3072ELj1ELj1ELj4ELj16ENS_18Kernel_traits_baseILj3072ES2_S2_fS2_fjLj128EEEEELb1ELb1ELb1EEEvNS_9FwdParamsE)
        /*00ec*/ 	.short	0x0380
        /*00ee*/ 	.short	0x00e8


	//----- nvinfo : EIATTR_SW_WAR
	.align		4
.L_1474:
        /*00f0*/ 	.byte	0x04, 0x36
        /*00f2*/ 	.short	(.L_1476 - .L_1475)
.L_1475:
        /*00f4*/ 	.word	0x00000008
.L_1476:


//--------------------- .nv.info._ZN10layer_norm31ln_parallel_residual_fwd_kernelINS_13Kernel_traitsIf6__halffS2_fjLj3072ELj1ELj1ELj4ELj16ENS_18Kernel_traits_baseILj3072EfS2_fS2_fjLj128EEEEELb0ELb0ELb0EEEvNS_9FwdParamsE --------------------------
	.section	.nv.info._ZN10layer_norm31ln_parallel_residual_fwd_kernelINS_13Kernel_traitsIf6__halffS2_fjLj3072ELj1ELj1ELj4ELj16ENS_18Kernel_traits_baseILj3072EfS2_fS2_fjLj128EEEEELb0ELb0ELb0EEEvNS_9FwdParamsE,"",@"SHT_CUDA_INFO"
	.sectionflags	@""
	.align	4


	//----- nvinfo : EIATTR_CUDA_API_VERSION
	.align		4
        /*0000*/ 	.byte	0x04, 0x37
        /*0002*/ 	.short	(.L_1478 - .L_1477)
.L_1477:
        /*0004*/ 	.word	0x00000082


	//----- nvinfo : EIATTR_KPARAM_INFO
	.align		4
.L_1478:
        /*0008*/ 	.byte	0x04, 0x17
        /*000a*/ 	.short	(.L_1480 - .L_1479)
.L_1479:
        /*000c*/ 	.word	0x00000000
        /*0010*/ 	.short	0x0000
        /*0012*/ 	.short	0x0000
        /*0014*/ 	.byte	0x00, 0xf0, 0xa1, 0x03


	//----- nvinfo : EIATTR_SPARSE_MMA_MASK
	.align		4
.L_1480:
        /*0018*/ 	.byte	0x03, 0x50
        /*001a*/ 	.short	0x0000


	//----- nvinfo : EIATTR_MAXREG_COUNT
	.align		4
        /*001c*/ 	.byte	0x03, 0x1b
        /*001e*/ 	.short	0x00ff


	//----- nvinfo : EIATTR_NUM_BARRIERS
	.align		4
        /*0020*/ 	.byte	0x02, 0x4c
        /*0022*/ 	.byte	0x01
	.zero		1


	//----- nvinfo : EIATTR_MERCURY_ISA_VERSION
	.align		4
        /*0024*/ 	.byte	0x03, 0x5f
        /*0026*/ 	.short	0x0101


	//----- nvinfo : EIATTR_COOP_GROUP_MASK_REGIDS
	.align		4
        /*0028*/ 	.byte	0x04, 0x29
        /*002a*/ 	.short	(.L_1482 - .L_1481)


	//   ....[0]....
.L_1481:
        /*002c*/ 	.word	0xffffffff


	//   ....[1]....
        /*0030*/ 	.word	0xffffffff


	//   ....[2]....
        /*0034*/ 	.word	0xffffffff


	//   ....[3]....
        /*0038*/ 	.word	0xffffffff


	//   ....[4]....
        /*003c*/ 	.word	0xffffffff


	//   ....[5]....
        /*0040*/ 	.word	0xffffffff


	//   ....[6]....
        /*0044*/ 	.word	0xffffffff


	//   ....[7]....
        /*0048*/ 	.word	0xffffffff


	//   ....[8]....
        /*004c*/ 	.word	0xffffffff


	//   ....[9]....
        /*0050*/ 	.word	0xffffffff


	//   ....[10]....
        /*0054*/ 	.word	0xffffffff


	//   ....[11]....
        /*0058*/ 	.word	0xffffffff


	//   ....[12]....
        /*005c*/ 	.word	0xffffffff


	//   ....[13]....
        /*0060*/ 	.word	0xffffffff


	//   ....[14]....
        /*0064*/ 	.word	0xffffffff


	//   ....[15]....
        /*0068*/ 	.word	0xffffffff


	//   ....[16]....
        /*006c*/ 	.word	0xffffffff


	//   ....[17]....
        /*0070*/ 	.word	0xffffffff


	//----- nvinfo : EIATTR_COOP_GROUP_INSTR_OFFSETS
	.align		4
.L_1482:
        /*0074*/ 	.byte	0x04, 0x28
        /*0076*/ 	.short	(.L_1484 - .L_1483)


	//   ....[0]....
.L_1483:
        /*0078*/ 	.word	0x000029e0


	//   ....[1]....
        /*007c*/ 	.word	0x00002a00


	//   ....[2]....
        /*0080*/ 	.word	0x00002a20


	//   ....[3]....
        /*0084*/ 	.word	0x00002a40


	//   ....[4]....
        /*0088*/ 	.word	0x00002a60


	//   ....[5]....
        /*008c*/ 	.word	0x00002dc0


	//   ....[6]....
        /*0090*/ 	.word	0x00002e20


	//   ....[7]....
        /*0094*/ 	.word	0x00002e80


	//   ....[8]....
        /*0098*/ 	.word	0x00002ea0


	//   ....[9]....
        /*009c*/ 	.word	0x00002ec0


	//   ....[10]....
        /*00a0*/ 	.word	0x00002fc0


	//   ....[11]....
        /*00a4*/ 	.word	0x00003020


	//   ....[12]....
        /*00a8*/ 	.word	0x00003050


	//   ....[13]....
        /*00ac*/ 	.word	0x00003080


	//   ....[14]....
        /*00b0*/ 	.word	0x00003120


	//   ....[15]....
        /*00b4*/ 	.word	0x00003150


	//   ....[16]....
        /*00b8*/ 	.word	0x000031f0


	//   ....[17]....
        /*00bc*/ 	.word	0x00003220


	//----- nvinfo : EIATTR_VRC_CTA_INIT_COUNT
	.align		4
.L_1484:
        /*00c0*/ 	.byte	0x02, 0x4a
	.zero		1
	.zero		1


	//----- nvinfo : EIATTR_EXIT_INSTR_OFFSETS
	.align		4
        /*00c4*/ 	.byte	0x04, 0x1c
        /*00c6*/ 	.short	(.L_1486 - .L_1485)


	//   ....[0]....
.L_1485:
        /*00c8*/ 	.word	0x000011c0


	//   ....[1]....
        /*00cc*/ 	.word	0x00003c70


	//----- nvinfo : EIATTR_MAX_THREADS
	.align		4
.L_1486:
        /*00d0*/ 	.byte	0x04, 0x05
        /*00d2*/ 	.short	(.L_1488 - .L_1487)
.L_1487:
        /*00d4*/ 	.word	0x00000080
        /*00d8*/ 	.word	0x00000001
        /*00dc*/ 	.word	0x00000001


	//----- nvinfo : EIATTR_CRS_STACK_SIZE
	.align		4
.L_1488:
        /*00e0*/ 	.byte	0x04, 0x1e
        /*00e2*/ 	.short	(.L_1490 - .L_1489)
.L_1489:
        /*00e4*/ 	.word	0x00000000


	//----- nvinfo : EIATTR_CBANK_PARAM_SIZE
	.align		4
.L_1490:
        /*00e8*/ 	.byte	0x03, 0x19
        /*00ea*/ 	.short	0x00e8


	//----- nvinfo : EIATTR_PARAM_CBANK
	.align		4
        /*00ec*/ 	.byte	0x04, 0x0a
        /*00ee*/ 	.short	(.L_1492 - .L_1491)
	.align		4
.L_1491:
        /*00f0*/ 	.word	index@(.nv.constant0._ZN10layer_norm31ln_parallel_residual_fwd_kernelINS_13Kernel_traitsIf6__halffS2_fjLj3072ELj1ELj1ELj4ELj16ENS_18Kernel_traits_baseILj3072EfS2_fS2_fjLj128EEEEELb0ELb0ELb0EEEvNS_9FwdParamsE)
        /*00f4*/ 	.short	0x0380
        /*00f6*/ 	.short	0x00e8


	//----- nvinfo : EIATTR_SW_WAR
	.align		4
.L_1492:
        /*00f8*/ 	.byte	0x04, 0x36
        /*00fa*/ 	.short	(.L_1494 - .L_1493)
.L_1493:
        /*00fc*/ 	.word	0x00000008
.L_1494:


//--------------------- .nv.info._ZN10layer_norm31ln_parallel_residual_fwd_kernelINS_13Kernel_traitsIf6__halffS2_fjLj3072ELj1ELj1ELj4ELj16ENS_18Kernel_traits_baseILj3072EfS2_fS2_fjLj128EEEEELb0ELb0ELb1EEEvNS_9FwdParamsE --------------------------
	.section	.nv.info._ZN10layer_norm31ln_parallel_residual_fwd_kernelINS_13Kernel_traitsIf6__halffS2_fjLj3072ELj1ELj1ELj4ELj16ENS_18Kernel_traits_baseILj3072EfS2_fS2_fjLj128EEEEELb0ELb0ELb1EEEvNS_9FwdParamsE,"",@"SHT_CUDA_INFO"
	.sectionflags	@""
	.align	4


	//----- nvinfo : EIATTR_CUDA_API_VERSION
	.align		4
        /*0000*/ 	.byte	0x04, 0x37
        /*0002*/ 	.short	(.L_1496 - .L_1495)
.L_1495:
        /*0004*/ 	.word	0x00000082


	//----- nvinfo : EIATTR_KPARAM_INFO
	.align		4
.L_1496:
        /*0008*/ 	.byte	0x04, 0x17
        /*000a*/ 	.short	(.L_1498 - .L_1497)
.L_1497:
        /*000c*/ 	.word	0x00000000
        /*0010*/ 	.short	0x0000
        /*0012*/ 	.short	0x0000
        /*0014*/ 	.byte	0x00, 0xf0, 0xa1, 0x03


	//----- nvinfo : EIATTR_SPARSE_MMA_MASK
	.align		4
.L_1498:
        /*0018*/ 	.byte	0x03, 0x50
        /*001a*/ 	.short	0x0000


	//----- nvinfo : EIATTR_MAXREG_COUNT
	.align		4
        /*001c*/ 	.byte	0x03, 0x1b
        /*001e*/ 	.short	0x00ff


	//----- nvinfo : EIATTR_NUM_BARRIERS
	.align		4
        /*0020*/ 	.byte	0x02, 0x4c
        /*0022*/ 	.byte	0x01
	.zero		1


	//----- nvinfo : EIATTR_MERCURY_ISA_VERSION
	.align		4
        /*0024*/ 	.byte	0x03, 0x5f
        /*0026*/ 	.short	0x0101


	//----- nvinfo : EIATTR_COOP_GROUP_MASK_REGIDS
	.align		4
        /*0028*/ 	.byte	0x04, 0x29
        /*002a*/ 	.short	(.L_1500 - .L_1499)


	//   ....[0]....
.L_1499:
        /*002c*/ 	.word	0xffffffff


	//   ....[1]....
        /*0030*/ 	.word	0xffffffff


	//   ....[2]....
        /*0034*/ 	.word	0xffffffff


	//   ....[3]....
        /*0038*/ 	.word	0xffffffff


	//   ....[4]....
        /*003c*/ 	.word	0xffffffff


	//   ....[5]....
        /*0040*/ 	.word	0xffffffff


	//   ....[6]....
        /*0044*/ 	.word	0xffffffff


	//   ....[7]....
        /*0048*/ 	.word	0xffffffff


	//   ....[8]....
        /*004c*/ 	.word	0xffffffff


	//   ....[9]....
        /*0050*/ 	.word	0xffffffff


	//   ....[10]....
        /*0054*/ 	.word	0xffffffff


	//   ....[11]....
        /*0058*/ 	.word	0xffffffff


	//   ....[12]....
        /*005c*/ 	.word	0xffffffff


	//   ....[13]....
        /*0060*/ 	.word	0xffffffff


	//   ....[14]....
        /*0064*/ 	.word	0xffffffff


	//   ....[15]....
        /*0068*/ 	.word	0xffffffff


	//   ....[16]....
        /*006c*/ 	.word	0xffffffff


	//   ....[17]....
        /*0070*/ 	.word	0xffffffff


	//----- nvinfo : EIATTR_COOP_GROUP_INSTR_OFFSETS
	.align		4
.L_1500:
        /*0074*/ 	.byte	0x04, 0x28
        /*0076*/ 	.short	(.L_1502 - .L_1501)


	//   ....[0]....
.L_1501:
        /*0078*/ 	.word	0x00001f60


	//   ....[1]....
        /*007c*/ 	.word	0x00001f80


	//   ....[2]....
        /*0080*/ 	.word	0x00001fa0


	//   ....[3]....
        /*0084*/ 	.word	0x00001fc0


	//   ....[4]....
        /*0088*/ 	.word	0x00001fe0


	//   ....[5]....
        /*008c*/ 	.word	0x00002310


	//   ....[6]....
        /*0090*/ 	.word	0x00002330


	//   ....[7]....
        /*0094*/ 	.word	0x00002350


	//   ....[8]....
        /*0098*/ 	.word	0x00002370


	//   ....[9]....
        /*009c*/ 	.word	0x00002390


	//   ....[10]....
        /*00a0*/ 	.word	0x000024e0


	//   ....[11]....
        /*00a4*/ 	.word	0x00002540


	//   ....[12]....
        /*00a8*/ 	.word	0x000025f0


	//   ....[13]....
        /*00ac*/ 	.word	0x00002600


	//   ....[14]....
        /*00b0*/ 	.word	0x00002680


	//   ....[15]....
        /*00b4*/ 	.word	0x000026b0


	//   ....[16]....
        /*00b8*/ 	.word	0x00002750


	//   ....[17]....
        /*00bc*/ 	.word	0x00002780


	//----- nvinfo : EIATTR_VRC_CTA_INIT_COUNT
	.align		4
.L_1502:
        /*00c0*/ 	.byte	0x02, 0x4a
	.zero		1
	.zero		1


	//----- nvinfo : EIATTR_EXIT_INSTR_OFFSETS
	.align		4
        /*00c4*/ 	.byte	0x04, 0x1c
        /*00c6*/ 	.short	(.L_1504 - .L_1503)


	//   ....[0]....
.L_1503:
        /*00c8*/ 	.word	0x000009b0


	//   ....[1]....
        /*00cc*/ 	.word	0x000030e0


	//----- nvinfo : EIATTR_MAX_THREADS
	.align		4
.L_1504:
        /*00d0*/ 	.byte	0x04, 0x05
        /*00d2*/ 	.short	(.L_1506 - .L_1505)
.L_1505:
        /*00d4*/ 	.word	0x00000080
        /*00d8*/ 	.word	0x00000001
        /*00dc*/ 	.word	0x00000001


	//----- nvinfo : EIATTR_CRS_STACK_SIZE
	.align		4
.L_1506:
        /*00e0*/ 	.byte	0x04, 0x1e
        /*00e2*/ 	.short	(.L_1508 - .L_1507)
.L_1507:
        /*00e4*/ 	.word	0x00000000


	//----- nvinfo : EIATTR_CBANK_PARAM_SIZE
	.align		4
.L_1508:
        /*00e8*/ 	.byte	0x03, 0x19
        /*00ea*/ 	.short	0x00e8


	//----- nvinfo : EIATTR_PARAM_CBANK
	.align		4
        /*00ec*/ 	.byte	0x04, 0x0a
        /*00ee*/ 	.short	(.L_1510 - .L_1509)
	.align		4
.L_1509:
        /*00f0*/ 	.word	index@(.nv.constant0._ZN10layer_norm31ln_parallel_residual_fwd_kernelINS_13Kernel_traitsIf6__halffS2_fjLj3072ELj1ELj1ELj4ELj16ENS_18Kernel_traits_baseILj3072EfS2_fS2_fjLj128EEEEELb0ELb0ELb1EEEvNS_9FwdParamsE)
        /*00f4*/ 	.short	0x0380
        /*00f6*/ 	.short	0x00e8


	//----- nvinfo : EIATTR_SW_WAR
	.align		4
.L_1510:
        /*00f8*/ 	.byte	0x04, 0x36
        /*00fa*/ 	.short	(.L_1512 - .L_1511)
.L_1511:
        /*00fc*/ 	.word	0x00000008
.L_1512:


//--------------------- .nv.info._ZN10layer_norm31ln_parallel_residual_fwd_kernelINS_13Kernel_traitsIf6__halffS2_fjLj3072ELj1ELj1ELj4ELj16ENS_18Kernel_traits_baseILj3072EfS2_fS2_fjLj128EEEEELb0ELb1ELb0EEEvNS_9FwdParamsE --------------------------
	.section	.nv.info._ZN10layer_norm31ln_parallel_residual_fwd_kernelINS_13Kernel_traitsIf6__halffS2_fjLj3072ELj1ELj1ELj4ELj16ENS_18Kernel_traits_baseILj3072EfS2_fS2_fjLj128EEEEELb0ELb1ELb0EEEvNS_9FwdParamsE,"",@"SHT_CUDA_INFO"
	.sectionflags	@""
	.align	4


	//----- nvinfo : EIATTR_CUDA_API_VERSION
	.align		4
        /*0000*/ 	.byte	0x04, 0x37
        /*0002*/ 	.short	(.L_1514 - .L_1513)
.L_1513:
        /*0004*/ 	.word	0x00000082


	//----- nvinfo : EIATTR_KPARAM_INFO
	.align		4
.L_1514:
        /*0008*/ 	.byte	0x04, 0x17
        /*000a*/ 	.short	(.L_1516 - .L_1515)
.L_1515:
        /*000c*/ 	.word	0x00000000
        /*0010*/ 	.short	0x0000
        /*0012*/ 	.short	0x0000
        /*0014*/ 	.byte	0x00, 0xf0, 0xa1, 0x03


	//----- nvinfo : EIATTR_SPARSE_MMA_MASK
	.align		4
.L_1516:
        /*0018*/ 	.byte	0x03, 0x50
        /*001a*/ 	.short	0x0000


	//----- nvinfo : EIATTR_MAXREG_COUNT
	.align		4
        /*001c*/ 	.byte	0x03, 0x1b
        /*001e*/ 	.short	0x00ff


	//----- nvinfo : EIATTR_NUM_BARRIERS
	.align		4
        /*0020*/ 	.byte	0x02, 0x4c
        /*0022*/ 	.byte	0x01
	.zero		1


	//----- nvinfo : EIATTR_MERCURY_ISA_VERSION
	.align		4
        /*0024*/ 	.byte	0x03, 0x5f
        /*0026*/ 	.short	0x0101


	//----- nvinfo : EIATTR_COOP_GROUP_MASK_REGIDS
	.align		4
        /*0028*/ 	.byte	0x04, 0x29
        /*002a*/ 	.short	(.L_1518 - .L_1517)


	//   ....[0]....
.L_1517:
        /*002c*/ 	.word	0xffffffff


	//   ....[1]....
        /*0030*/ 	.word	0xffffffff


	//   ....[2]....
        /*0034*/ 	.word	0xffffffff


	//   ....[3]....
        /*0038*/ 	.word	0xffffffff


	//   ....[4]....
        /*003c*/ 	.word	0xffffffff


	//   ....[5]....
        /*0040*/ 	.word	0xffffffff


	//   ....[6]....
        /*0044*/ 	.word	0xffffffff


	//   ....[7]....
        /*0048*/ 	.word	0xffffffff


	//   ....[8]....
        /*004c*/ 	.word	0xffffffff


	//   ....[9]....
        /*0050*/ 	.word	0xffffffff


	//   ....[10]....
        /*0054*/ 	.word	0xffffffff


	//   ....[11]....
        /*0058*/ 	.word	0xffffffff


	//   ....[12]....
        /*005c*/ 	.word	0xffffffff


	//   ....[13]....
        /*0060*/ 	.word	0xffffffff


	//   ....[14]....
        /*0064*/ 	.word	0xffffffff


	//   ....[15]....
        /*0068*/ 	.word	0xffffffff


	//   ....[16]....
        /*006c*/ 	.word	0xffffffff


	//   ....[17]....
        /*0070*/ 	.word	0xffffffff


	//----- nvinfo : EIATTR_COOP_GROUP_INSTR_OFFSETS
	.align		4
.L_1518:
        /*0074*/ 	.byte	0x04, 0x28
        /*0076*/ 	.short	(.L_1520 - .L_1519)


	//   ....[0]....
.L_1519:
        /*0078*/ 	.word	0x00001d90


	//   ....[1]....
        /*007c*/ 	.word	0x00001db0


	//   ....[2]....
        /*0080*/ 	.word	0x00001dd0


	//   ....[3]....
        /*0084*/ 	.word	0x00001df0


	//   ....[4]....
        /*0088*/ 	.word	0x00001e10


	//   ....[5]....
        /*008c*/ 	.word	0x00002170


	//   ....[6]....
        /*0090*/ 	.word	0x000021a0


	//   ....[7]....
        /*0094*/ 	.word	0x000021d0


	//   ....[8]....
        /*0098*/ 	.word	0x000021f0


	//   ....[9]....
        /*009c*/ 	.word	0x00002220


	//   ....[10]....
        /*00a0*/ 	.word	0x000022a0


	//   ....[11]....
        /*00a4*/ 	.word	0x00002300


	//   ....[12]....
        /*00a8*/ 	.word	0x00002340


	//   ....[13]....
        /*00ac*/ 	.word	0x00002360


	//   ....[14]....
        /*00b0*/ 	.word	0x00002400


	//   ....[15]....
        /*00b4*/ 	.word	0x00002430


	//   ....[16]....
        /*00b8*/ 	.word	0x000024d0


	//   ....[17]....
        /*00bc*/ 	.word	0x00002500


	//----- nvinfo : EIATTR_VRC_CTA_INIT_COUNT
	.align		4
.L_1520:
        /*00c0*/ 	.byte	0x02, 0x4a
	.zero		1
	.zero		1


	//----- nvinfo : EIATTR_EXIT_INSTR_OFFSETS
	.align		4
        /*00c4*/ 	.byte	0x04, 0x1c
        /*00c6*/ 	.short	(.L_1522 - .L_1521)


	//   ....[0]....
.L_1521:
        /*00c8*/ 	.word	0x00000530


	//   ....[1]....
        /*00cc*/ 	.word	0x00002c70


	//----- nvinfo : EIATTR_MAX_THREADS
	.align		4
.L_1522:
        /*00d0*/ 	.byte	0x04, 0x05
        /*00d2*/ 	.short	(.L_1524 - .L_1523)
.L_1523:
        /*00d4*/ 	.word	0x00000080
        /*00d8*/ 	.word	0x00000001
        /*00dc*/ 	.word	0x00000001


	//----- nvinfo : EIATTR_CRS_STACK_SIZE
	.align		4
.L_1524:
        /*00e0*/ 	.byte	0x04, 0x1e
        /*00e2*/ 	.short	(.L_1526 - .L_1525)
.L_1525:
        /*00e4*/ 	.word	0x00000000


	//----- nvinfo : EIATTR_CBANK_PARAM_SIZE
	.align		4
.L_1526:
        /*00e8*/ 	.byte	0x03, 0x19
        /*00ea*/ 	.short	0x00e8


	//----- nvinfo : EIATTR_PARAM_CBANK
	.align		4
        /*00ec*/ 	.byte	0x04, 0x0a
        /*00ee*/ 	.short	(.L_1528 - .L_1527)
	.align		4
.L_1527:
        /*00f0*/ 	.word	index@(.nv.constant0._ZN10layer_norm31ln_parallel_residual_fwd_kernelINS_13Kernel_traitsIf6__halffS2_fjLj3072ELj1ELj1ELj4ELj16ENS_18Kernel_traits_baseILj3072EfS2_fS2_fjLj128EEEEELb0ELb1ELb0EEEvNS_9FwdParamsE)
        /*00f4*/ 	.short	0x0380
        /*00f6*/ 	.short	0x00e8


	//----- nvinfo : EIATTR_SW_WAR
	.align		4
.L_1528:
        /*00f8*/ 	.byte	0x04, 0x36
        /*00fa*/ 	.short	(.L_1530 - .L_1529)
.L_1529:
        /*00fc*/ 	.word	0x00000008
.L_1530:


//--------------------- .nv.info._ZN10layer_norm31ln_parallel_residual_fwd_kernelINS_13Kernel_traitsIf6__halffS2_fjLj3072ELj1ELj1ELj4ELj16ENS_18Kernel_traits_baseILj3072EfS2_fS2_fjLj128EEEEELb0ELb1ELb1EEEvNS_9FwdParamsE --------------------------
	.section	.nv.info._ZN10layer_norm31ln_parallel_residual_fwd_kernelINS_13Kernel_traitsIf6__halffS2_fjLj3072ELj1ELj1ELj4ELj16ENS_18Kernel_traits_baseILj3072EfS2_fS2_fjLj128EEEEELb0ELb1ELb1EEEvNS_9FwdParamsE,"",@"SHT_CUDA_INFO"
	.sectionflags	@""
	.align	4


	//----- nvinfo : EIATTR_CUDA_API_VERSION
	.align		4
        /*0000*/ 	.byte	0x04, 0x37
        /*0002*/ 	.short	(.L_1532 - .L_1531)
.L_1531:
        /*0004*/ 	.word	0x00000082


	//----- nvinfo : EIATTR_KPARAM_INFO
	.align		4
.L_1532:
        /*0008*/ 	.byte	0x04, 0x17
        /*000a*/ 	.short	(.L_1534 - .L_1533)
.L_1533:
        /*000c*/ 	.word	0x00000000
        /*0010*/ 	.short	0x0000
        /*0012*/ 	.short	0x0000
        /*0014*/ 	.byte	0x00, 0xf0, 0xa1, 0x03


	//----- nvinfo : EIATTR_SPARSE_MMA_MASK
	.align		4
.L_1534:
        /*0018*/ 	.byte	0x03, 0x50
        /*001a*/ 	.short	0x0000


	//----- nvinfo : EIATTR_MAXREG_COUNT
	.align		4
        /*001c*/ 	.byte	0x03, 0x1b
        /*001e*/ 	.short	0x00ff


	//----- nvinfo : EIATTR_NUM_BARRIERS
	.align		4
        /*0020*/ 	.byte	0x02, 0x4c
        /*0022*/ 	.byte	0x01
	.zero		1


	//----- nvinfo : EIATTR_MERCURY_ISA_VERSION
	.align		4
        /*0024*/ 	.byte	0x03, 0x5f
        /*0026*/ 	.short	0x0101


	//----- nvinfo : EIATTR_COOP_GROUP_MASK_REGIDS
	.align		4
        /*0028*/ 	.byte	0x04, 0x29
        /*002a*/ 	.short	(.L_1536 - .L_1535)


	//   ....[0]....
.L_1535:
        /*002c*/ 	.word	0xffffffff


	//   ....[1]....
        /*0030*/ 	.word	0xffffffff


	//   ....[2]....
        /*0034*/ 	.word	0xffffffff


	//   ....[3]....
        /*0038*/ 	.word	0xffffffff


	//   ....[4]....
        /*003c*/ 	.word	0xffffffff


	//   ....[5]....
        /*0040*/ 	.word	0xffffffff


	//   ....[6]....
        /*0044*/ 	.word	0xffffffff


	//   ....[7]....
        /*0048*/ 	.word	0xffffffff


	//   ....[8]....
        /*004c*/ 	.word	0xffffffff


	//   ....[9]....
        /*0050*/ 	.word	0xffffffff


	//   ....[10]....
        /*0054*/ 	.word	0xffffffff


	//   ....[11]....
        /*0058*/ 	.word	0xffffffff


	//   ....[12]....
        /*005c*/ 	.word	0xffffffff


	//   ....[13]....
        /*0060*/ 	.word	0xffffffff


	//   ....[14]....
        /*0064*/ 	.word	0xffffffff


	//   ....[15]....
        /*0068*/ 	.word	0xffffffff


	//   ....[16]....
        /*006c*/ 	.word	0xffffffff


	//   ....[17]....
        /*0070*/ 	.word	0xffffffff


	//----- nvinfo : EIATTR_COOP_GROUP_INSTR_OFFSETS
	.align		4
.L_1536:
        /*0074*/ 	.byte	0x04, 0x28
        /*0076*/ 	.short	(.L_1538 - .L_1537)


	//   ....[0]....
.L_1537:
        /*0078*/ 	.word	0x000018c0


	//   ....[1]....
        /*007c*/ 	.word	0x000018e0


	//   ....[2]....
        /*0080*/ 	.word	0x00001900


	//   ....[3]....
        /*0084*/ 	.word	0x00001920


	//   ....[4]....
        /*0088*/ 	.word	0x00001940


	//   ....[5]....
        /*008c*/ 	.word	0x00001c70


	//   ....[6]....
        /*0090*/ 	.word	0x00001ca0


	//   ....[7]....
        /*0094*/ 	.word	0x00001cd0


	//   ....[8]....
        /*0098*/ 	.word	0x00001cf0


	//   ....[9]....
        /*009c*/ 	.word	0x00001d10


	//   ....[10]....
        /*00a0*/ 	.word	0x00001eb0


	//   ....[11]....
        /*00a4*/ 	.word	0x00001ee0


	//   ....[12]....
        /*00a8*/ 	.word	0x00001ef0


	//   ....[13]....
        /*00ac*/ 	.word	0x00001f30


	//   ....[14]....
        /*00b0*/ 	.word	0x00002000


	//   ....[15]....
        /*00b4*/ 	.word	0x00002030


	//   ....[16]....
        /*00b8*/ 	.word	0x000020e0


	//   ....[17]....
        /*00bc*/ 	.word	0x00002100


	//----- nvinfo : EIATTR_VRC_CTA_INIT_COUNT
	.align		4
.L_1538:
        /*00c0*/ 	.byte	0x02, 0x4a
	.zero		1
	.zero		1


	//----- nvinfo : EIATTR_EXIT_INSTR_OFFSETS
	.align		4
        /*00c4*/ 	.byte	0x04, 0x1c
        /*00c6*/ 	.short	(.L_1540 - .L_1539)


	//   ....[0]....
.L_1539:
        /*00c8*/ 	.word	0x00000300


	//   ....[1]....
        /*00cc*/ 	.word	0x000027d0


	//----- nvinfo : EIATTR_MAX_THREADS
	.align		4
.L_1540:
        /*00d0*/ 	.byte	0x04, 0x05
        /*00d2*/ 	.short	(.L_1542 - .L_1541)
.L_1541:
        /*00d4*/ 	.word	0x00000080
        /*00d8*/ 	.word	0x00000001
        /*00dc*/ 	.word	0x00000001


	//----- nvinfo : EIATTR_CRS_STACK_SIZE
	.align		4
.L_1542:
        /*00e0*/ 	.byte	0x04, 0x1e
        /*00e2*/ 	.short	(.L_1544 - .L_1543)
.L_1543:
        /*00e4*/ 	.word	0x00000000


	//----- nvinfo : EIATTR_CBANK_PARAM_SIZE
	.align		4
.L_1544:
        /*00e8*/ 	.byte	0x03, 0x19
        /*00ea*/ 	.short	0x00e8


	//----- nvinfo : EIATTR_PARAM_CBANK
	.align		4
        /*00ec*/ 	.byte	0x04, 0x0a
        /*00ee*/ 	.short	(.L_1546 - .L_1545)
	.align		4
.L_1545:
        /*00f0*/ 	.word	index@(.nv.constant0._ZN10layer_norm31ln_parallel_residual_fwd_kernelINS_13Kernel_traitsIf6__halffS2_fjLj3072ELj1ELj1ELj4ELj16ENS_18Kernel_traits_baseILj3072EfS2_fS2_fjLj128EEEEELb0ELb1ELb1EEEvNS_9FwdParamsE)
        /*00f4*/ 	.short	0x0380
        /*00f6*/ 	.short	0x00e8


	//----- nvinfo : EIATTR_SW_WAR
	.align		4
.L_1546:
        /*00f8*/ 	.byte	0x04, 0x36
        /*00fa*/ 	.short	(.L_1548 - .L_1547)
.L_1547:
        /*00fc*/ 	.word	0x00000008
.L_1548:


//--------------------- .nv.info._ZN10layer_norm31ln_parallel_residual_fwd_kernelINS_13Kernel_traitsIf6__halffS2_fjLj3072ELj1ELj1ELj4ELj16ENS_18Kernel_traits_baseILj3072EfS2_fS2_fjLj128EEEEELb1ELb0ELb0EEEvNS_9FwdParamsE --------------------------
	.section	.nv.info._ZN10layer_norm31ln_parallel_residual_fwd_kernelINS_13Kernel_traitsIf6__halffS2_fjLj3072ELj1ELj1ELj4ELj16ENS_18Kernel_traits_baseILj3072EfS2_fS2_fjLj128EEEEELb1ELb0ELb0EEEvNS_9FwdParamsE,"",@"SHT_CUDA_INFO"
	.sectionflags	@""
	.align	4


	//----- nvinfo : EIATTR_CUDA_API_VERSION
	.align		4
        /*0000*/ 	.byte	0x04, 0x37
        /*0002*/ 	.short	(.L_1550 - .L_1549)
.L_1549:
        /*0004*/ 	.word	0x00000082


	//----- nvinfo : EIATTR_KPARAM_INFO
	.align		4
.L_1550:
        /*0008*/ 	.byte	0x04, 0x17
        /*000a*/ 	.short	(.L_1552 - .L_1551)
.L_1551:
        /*000c*/ 	.word	0x00000000
        /*0010*/ 	.short	0x0000
        /*0012*/ 	.short	0x0000
        /*0014*/ 	.byte	0x00, 0xf0, 0xa1, 0x03


	//----- nvinfo : EIATTR_SPARSE_MMA_MASK
	.align		4
.L_1552:
        /*0018*/ 	.byte	0x03, 0x50
        /*001a*/ 	.short	0x0000


	//----- nvinfo : EIATTR_MAXREG_COUNT
	.align		4
        /*001c*/ 	.byte	0x03, 0x1b
        /*001e*/ 	.short	0x00ff


	//----- nvinfo : EIATTR_NUM_BARRIERS
	.align		4
        /*0020*/ 	.byte	0x02, 0x4c
        /*0022*/ 	.byte	0x01
	.zero		1


	//----- nvinfo : EIATTR_MERCURY_ISA_VERSION
	.align		4
        /*0024*/ 	.byte	0x03, 0x5f
        /*0026*/ 	.short	0x0101


	//----- nvinfo : EIATTR_COOP_GROUP_MASK_REGIDS
	.align		4
        /*0028*/ 	.byte	0x04, 0x29
        /*002a*/ 	.short	(.L_1554 - .L_1553)


	//   ....[0]....
.L_1553:
        /*002c*/ 	.word	0xffffffff


	//   ....[1]....
        /*0030*/ 	.word	0xffffffff


	//   ....[2]....
        /*0034*/ 	.word	0xffffffff


	//   ....[3]....
        /*0038*/ 	.word	0xffffffff


	//   ....[4]....
        /*003c*/ 	.word	0xffffffff


	//   ....[5]....
        /*0040*/ 	.word	0xffffffff


	//   ....[6]....
        /*0044*/ 	.word	0xffffffff


	//   ....[7]....
        /*0048*/ 	.word	0xffffffff


	//   ....[8]....
        /*004c*/ 	.word	0xffffffff


	//   ....[9]....
        /*0050*/ 	.word	0xffffffff


	//   ....[10]....
        /*0054*/ 	.word	0xffffffff


	//   ....[11]....
        /*0058*/ 	.word	0xffffffff


	//   ....[12]....
        /*005c*/ 	.word	0xffffffff


	//   ....[13]....
        /*0060*/ 	.word	0xffffffff


	//   ....[14]....
        /*0064*/ 	.word	0xffffffff


	//   ....[15]....
        /*0068*/ 	.word	0xffffffff


	//   ....[16]....
        /*006c*/ 	.word	0xffffffff


	//   ....[17]....
        /*0070*/ 	.word	0xffffffff


	//----- nvinfo : EIATTR_COOP_GROUP_INSTR_OFFSETS
	.align		4
.L_1554:
        /*0074*/ 	.byte	0x04, 0x28
        /*0076*/ 	.short	(.L_1556 - .L_1555)


	//   ....[0]....
.L_1555:
        /*0078*/ 	.word	0x0001e0a0


	//   ....[1]....
        /*007c*/ 	.word	0x0001e0c0


	//   ....[2]....
        /*0080*/ 	.word	0x0001e0e0


	//   ....[3]....
        /*0084*/ 	.word	0x0001e100


	//   ....[4]....
        /*0088*/ 	.word	0x0001e120


	//   ....[5]....
        /*008c*/ 	.word	0x0001e460


	//   ....[6]....
        /*0090*/ 	.word	0x0001e480


	//   ....[7]....
        /*0094*/ 	.word	0x0001e4a0


	//   ....[8]....
        /*0098*/ 	.word	0x0001e4d0


	//   ....[9]....
        /*009c*/ 	.word	0x0001e500


	//   ....[10]....
        /*00a0*/ 	.word	0x0001e6b0


	//   ....[11]....
        /*00a4*/ 	.word	0x0001e6f0


	//   ....[12]....
        /*00a8*/ 	.word	0x0001e700


	//   ....[13]....
        /*00ac*/ 	.word	0x0001e740


	//   ....[14]....
        /*00b0*/ 	.word	0x0001e820


	//   ....[15]....
        /*00b4*/ 	.word	0x0001e840


	//   ....[16]....
        /*00b8*/ 	.word	0x0001e900


	//   ....[17]....
        /*00bc*/ 	.word	0x0001e930


	//----- nvinfo : EIATTR_VRC_CTA_INIT_COUNT
	.align		4
.L_1556:
        /*00c0*/ 	.byte	0x02, 0x4a
	.zero		1
	.zero		1


	//----- nvinfo : EIATTR_EXIT_INSTR_OFFSETS
	.align		4
        /*00c4*/ 	.byte	0x04, 0x1c
        /*00c6*/ 	.short	(.L_1558 - .L_1557)


	//   ....[0]....
.L_1557:
        /*00c8*/ 	.word	0x000013d0


	//   ....[1]....
        /*00cc*/ 	.word	0x0001f390


	//----- nvinfo : EIATTR_MAX_THREADS
	.align		4
.L_1558:
        /*00d0*/ 	.byte	0x04, 0x05
        /*00d2*/ 	.short	(.L_1560 - .L_1559)
.L_1559:
        /*00d4*/ 	.word	0x00000080
        /*00d8*/ 	.word	0x00000001
        /*00dc*/ 	.word	0x00000001


	//----- nvinfo : EIATTR_CRS_STACK_SIZE
	.align		4
.L_1560:
        /*00e0*/ 	.byte	0x04, 0x1e
        /*00e2*/ 	.short	(.L_1562 - .L_1561)
.L_1561:
        /*00e4*/ 	.word	0x00000000


	//----- nvinfo : EIATTR_CBANK_PARAM_SIZE
	.align		4
.L_1562:
        /*00e8*/ 	.byte	0x03, 0x19
        /*00ea*/ 	.short	0x00e8


	//----- nvinfo : EIATTR_PARAM_CBANK
	.align		4
        /*00ec*/ 	.byte	0x04, 0x0a
        /*00ee*/ 	.short	(.L_1564 - .L_1563)
	.align		4
.L_1563:
        /*00f0*/ 	.word	index@(.nv.constant0._ZN10layer_norm31ln_parallel_residual_fwd_kernelINS_13Kernel_traitsIf6__halffS2_fjLj3072ELj1ELj1ELj4ELj16ENS_18Kernel_traits_baseILj3072EfS2_fS2_fjLj128EEEEELb1ELb0ELb0EEEvNS_9FwdParamsE)
        /*00f4*/ 	.short	0x0380
        /*00f6*/ 	.short	0x00e8


	//----- nvinfo : EIATTR_SW_WAR
	.align		4
.L_1564:
        /*00f8*/ 	.byte	0x04, 0x36
        /*00fa*/ 	.short	(.L_1566 - .L_1565)
.L_1565:
        /*00fc*/ 	.word	0x00000008
.L_1566:


//--------------------- .nv.info._ZN10layer_norm31ln_parallel_residual_fwd_kernelINS_13Kernel_traitsIf6__halffS2_fjLj3072ELj1ELj1ELj4ELj16ENS_18Kernel_traits_baseILj3072EfS2_fS2_fjLj128EEEEELb1ELb0ELb1EEEvNS_9FwdParamsE --------------------------
	.section	.nv.info._ZN10layer_norm31ln_parallel_residual_fwd_kernelINS_13Kernel_traitsIf6__halffS2_fjLj3072ELj1ELj1ELj4ELj16ENS_18Kernel_traits_baseILj3072EfS2_fS2_fjLj128EEEEELb1ELb0ELb1EEEvNS_9FwdParamsE,"",@"SHT_CUDA_INFO"
	.sectionflags	@""
	.align	4


	//----- nvinfo : EIATTR_CUDA_API_VERSION
	.align		4
        /*0000*/ 	.byte	0x04, 0x37
        /*0002*/ 	.short	(.L_1568 - .L_1567)
.L_1567:
        /*0004*/ 	.word	0x00000082


	//----- nvinfo : EIATTR_KPARAM_INFO
	.align		4
.L_1568:
        /*0008*/ 	.byte	0x04, 0x17
        /*000a*/ 	.short	(.L_1570 - .L_1569)
.L_1569:
        /*000c*/ 	.word	0x00000000
        /*0010*/ 	.short	0x0000
        /*0012*/ 	.short	0x0000
        /*0014*/ 	.byte	0x00, 0xf0, 0xa1, 0x03


	//----- nvinfo : EIATTR_SPARSE_MMA_MASK
	.align		4
.L_1570:
        /*0018*/ 	.byte	0x03, 0x50
        /*001a*/ 	.short	0x0000


	//----- nvinfo : EIATTR_MAXREG_COUNT
	.align		4
        /*001c*/ 	.byte	0x03, 0x1b
        /*001e*/ 	.short	0x00ff


	//----- nvinfo : EIATTR_NUM_BARRIERS
	.align		4
        /*0020*/ 	.byte	0x02, 0x4c
        /*0022*/ 	.byte	0x01
	.zero		1


	//----- nvinfo : EIATTR_MERCURY_ISA_VERSION
	.align		4
        /*0024*/ 	.byte	0x03, 0x5f
        /*0026*/ 	.short	0x0101


	//----- nvinfo : EIATTR_COOP_GROUP_MASK_REGIDS
	.align		4
        /*0028*/ 	.byte	0x04, 0x29
        /*002a*/ 	.short	(.L_1572 - .L_1571)


	//   ....[0]....
.L_1571:
        /*002c*/ 	.word	0xffffffff


	//   ....[1]....
        /*0030*/ 	.word	0xffffffff


	//   ....[2]....
        /*0034*/ 	.word	0xffffffff


	//   ....[3]....
        /*0038*/ 	.word	0xffffffff


	//   ....[4]....
        /*003c*/ 	.word	0xffffffff


	//   ....[5]....
        /*0040*/ 	.word	0xffffffff


	//   ....[6]....
        /*0044*/ 	.word	0xffffffff


	//   ....[7]....
        /*0048*/ 	.word	0xffffffff


	//   ....[8]....
        /*004c*/ 	.word	0xffffffff


	//   ....[9]....
        /*0050*/ 	.word	0xffffffff


	//   ....[10]....
        /*0054*/ 	.word	0xffffffff


	//   ....[11]....
        /*0058*/ 	.word	0xffffffff


	//   ....[12]....
        /*005c*/ 	.word	0xffffffff


	//   ....[13]....
        /*0060*/ 	.word	0xffffffff


	//   ....[14]....
        /*0064*/ 	.word	0xffffffff


	//   ....[15]....
        /*0068*/ 	.word	0xffffffff


	//   ....[16]....
        /*006c*/ 	.word	0xffffffff


	//   ....[17]....
        /*0070*/ 	.word	0xffffffff


	//----- nvinfo : EIATTR_COOP_GROUP_INSTR_OFFSETS
	.align		4
.L_1572:
        /*0074*/ 	.byte	0x04, 0x28
        /*0076*/ 	.short	(.L_1574 - .L_1573)


	//   ....[0]....
.L_1573:
        /*0078*/ 	.word	0x00018910


	//   ....[1]....
        /*007c*/ 	.word	0x00018930


	//   ....[2]....
        /*0080*/ 	.word	0x00018950


	//   ....[3]....
        /*0084*/ 	.word	0x00018970


	//   ....[4]....
        /*0088*/ 	.word	0x00018990


	//   ....[5]....
        /*008c*/ 	.word	0x00018cc0


	//   ....[6]....
        /*0090*/ 	.word	0x00018ce0


	//   ....[7]....
        /*0094*/ 	.word	0x00018d00


	//   ....[8]....
        /*0098*/ 	.word	0x00018d30


	//   ....[9]....
        /*009c*/ 	.word	0x00018d60


	//   ....[10]....
        /*00a0*/ 	.word	0x00018f00


	//   ....[11]....
        /*00a4*/ 	.word	0x00018f40


	//   ....[12]....
        /*00a8*/ 	.word	0x00018fb0


	//   ....[13]....
        /*00ac*/ 	.word	0x00018fe0


	//   ....[14]....
        /*00b0*/ 	.word	0x00019070


	//   ....[15]....
        /*00b4*/ 	.word	0x00019090


	//   ....[16]....
        /*00b8*/ 	.word	0x00019160


	//   ....[17]....
        /*00bc*/ 	.word	0x00019170


	//----- nvinfo : EIATTR_VRC_CTA_INIT_COUNT
	.align		4
.L_1574:
        /*00c0*/ 	.byte	0x02, 0x4a
	.zero		1
	.zero		1


	//----- nvinfo : EIATTR_EXIT_INSTR_OFFSETS
	.align		4
        /*00c4*/ 	.byte	0x04, 0x1c
        /*00c6*/ 	.short	(.L_1576 - .L_1575)


	//   ....[0]....
.L_1575:
        /*00c8*/ 	.word	0x00000bb0


	//   ....[1]....
        /*00cc*/ 	.word	0x00019ad0


	//----- nvinfo : EIATTR_MAX_THREADS
	.align		4
.L_1576:
        /*00d0*/ 	.byte	0x04, 0x05
        /*00d2*/ 	.short	(.L_1578 - .L_1577)
.L_1577:
        /*00d4*/ 	.word	0x00000080
        /*00d8*/ 	.word	0x00000001
        /*00dc*/ 	.word	0x00000001


	//----- nvinfo : EIATTR_CRS_STACK_SIZE
	.align		4
.L_1578:
        /*00e0*/ 	.byte	0x04, 0x1e
        /*00e2*/ 	.short	(.L_1580 - .L_1579)
.L_1579:
        /*00e4*/ 	.word	0x00000000


	//----- nvinfo : EIATTR_CBANK_PARAM_SIZE
	.align		4
.L_1580:
        /*00e8*/ 	.byte	0x03, 0x19
        /*00ea*/ 	.short	0x00e8


	//----- nvinfo : EIATTR_PARAM_CBANK
	.align		4
        /*00ec*/ 	.byte	0x04, 0x0a
        /*00ee*/ 	.short	(.L_1582 - .L_1581)
	.align		4
.L_1581:
        /*00f0*/ 	.word	index@(.nv.constant0._ZN10layer_norm31ln_parallel_residual_fwd_kernelINS_13Kernel_traitsIf6__halffS2_fjLj3072ELj1ELj1ELj4ELj16ENS_18Kernel_traits_baseILj3072EfS2_fS2_fjLj128EEEEELb1ELb0ELb1EEEvNS_9FwdParamsE)
        /*00f4*/ 	.short	0x0380
        /*00f6*/ 	.short	0x00e8


	//----- nvinfo : EIATTR_SW_WAR
	.align		4
.L_1582:
        /*00f8*/ 	.byte	0x04, 0x36
        /*00fa*/ 	.short	(.L_1584 - .L_1583)
.L_1583:
        /*00fc*/ 	.word	0x00000008
.L_1584:


//--------------------- .nv.info._ZN10layer_norm31ln_parallel_residual_fwd_kernelINS_13Kernel_traitsIf6__halffS2_fjLj3072ELj1ELj1ELj4ELj16ENS_18Kernel_traits_baseILj3072EfS2_fS2_fjLj128EEEEELb1ELb1ELb0EEEvNS_9FwdParamsE --------------------------
	.section	.nv.info._ZN10layer_norm31ln_parallel_residual_fwd_kernelINS_13Kernel_traitsIf6__halffS2_fjLj3072ELj1ELj1ELj4ELj16ENS_18Kernel_traits_baseILj3072EfS2_fS2_fjLj128EEEEELb1ELb1ELb0EEEvNS_9FwdParamsE,"",@"SHT_CUDA_INFO"
	.sectionflags	@""
	.align	4


	//----- nvinfo : EIATTR_CUDA_API_VERSION
	.align		4
        /*0000*/ 	.byte	0x04, 0x37
        /*0002*/ 	.short	(.L_1586 - .L_1585)
.L_1585:
        /*0004*/ 	.word	0x00000082


	//----- nvinfo : EIATTR_KPARAM_INFO
	.align		4
.L_1586:
        /*0008*/ 	.byte	0x04, 0x17
        /*000a*/ 	.short	(.L_1588 - .L_1587)
.L_1587:
        /*000c*/ 	.word	0x00000000
        /*0010*/ 	.short	0x0000
        /*0012*/ 	.short	0x0000
        /*0014*/ 	.byte	0x00, 0xf0, 0xa1, 0x03


	//----- nvinfo : EIATTR_SPARSE_MMA_MASK
	.align		4
.L_1588:
        /*0018*/ 	.byte	0x03, 0x50
        /*001a*/ 	.short	0x0000


	//----- nvinfo : EIATTR_MAXREG_COUNT
	.align		4
        /*001c*/ 	.byte	0x03, 0x1b
        /*001e*/ 	.short	0x00ff


	//----- nvinfo : EIATTR_NUM_BARRIERS
	.align		4
        /*0020*/ 	.byte	0x02, 0x4c
        /*0022*/ 	.byte	0x01
	.zero		1


	//----- nvinfo : EIATTR_MERCURY_ISA_VERSION
	.align		4
        /*0024*/ 	.byte	0x03, 0x5f
        /*0026*/ 	.short	0x0101


	//----- nvinfo : EIATTR_COOP_GROUP_MASK_REGIDS
	.align		4
        /*0028*/ 	.byte	0x04, 0x29
        /*002a*/ 	.short	(.L_1590 - .L_1589)


	//   ....[0]....
.L_1589:
        /*002c*/ 	.word	0xffffffff


	//   ....[1]....
        /*0030*/ 	.word	0xffffffff


	//   ....[2]....
        /*0034*/ 	.word	0xffffffff


	//   ....[3]....
        /*0038*/ 	.word	0xffffffff


	//   ....[4]....
        /*003c*/ 	.word	0xffffffff


	//   ....[5]....
        /*0040*/ 	.word	0xffffffff


	//   ....[6]....
        /*0044*/ 	.word	0xffffffff


	//   ....[7]....
        /*0048*/ 	.word	0xffffffff


	//   ....[8]....
        /*004c*/ 	.word	0xffffffff


	//   ....[9]....
        /*0050*/ 	.word	0xffffffff


	//   ....[10]....
        /*0054*/ 	.word	0xffffffff


	//   ....[11]....
        /*0058*/ 	.word	0xffffffff


	//   ....[12]....
        /*005c*/ 	.word	0xffffffff


	//   ....[13]....
        /*0060*/ 	.word	0xffffffff


	//   ....[14]....
        /*0064*/ 	.word	0xffffffff


	//   ....[15]....
        /*0068*/ 	.word	0xffffffff


	//   ....[16]....
        /*006c*/ 	.word	0xffffffff


	//   ....[17]....
        /*0070*/ 	.word	0xffffffff


	//----- nvinfo : EIATTR_COOP_GROUP_INSTR_OFFSETS
	.align		4
.L_1590:
        /*0074*/ 	.byte	0x04, 0x28
        /*0076*/ 	.short	(.L_1592 - .L_1591)


	//   ....[0]....
.L_1591:
        /*0078*/ 	.word	0x00018180


	//   ....[1]....
        /*007c*/ 	.word	0x000181a0


	//   ....[2]....
        /*0080*/ 	.word	0x000181c0


	//   ....[3]....
        /*0084*/ 	.word	0x000181e0


	//   ....[4]....
        /*0088*/ 	.word	0x00018200


	//   ....[5]....
        /*008c*/ 	.word	0x00018530


	//   ....[6]....
        /*0090*/ 	.word	0x00018590


	//   ....[7]....
        /*0094*/ 	.word	0x000185b0


	//   ....[8]....
        /*0098*/ 	.word	0x000185e0


	//   ....[9]....
        /*009c*/ 	.word	0x00018620


	//   ....[10]....
        /*00a0*/ 	.word	0x00018640


	//   ....[11]....
        /*00a4*/ 	.word	0x00018700


	//   ....[12]....
        /*00a8*/ 	.word	0x00018710


	//   ....[13]....
        /*00ac*/ 	.word	0x00018760


	//   ....[14]....
        /*00b0*/ 	.word	0x000187b0


	//   ....[15]....
        /*00b4*/ 	.word	0x000187d0


	//   ....[16]....
        /*00b8*/ 	.word	0x000188d0


	//   ....[17]....
        /*00bc*/ 	.word	0x000188e0


	//----- nvinfo : EIATTR_VRC_CTA_INIT_COUNT
	.align		4
.L_1592:
        /*00c0*/ 	.byte	0x02, 0x4a
	.zero		1
	.zero		1


	//----- nvinfo : EIATTR_EXIT_INSTR_OFFSETS
	.align		4
        /*00c4*/ 	.byte	0x04, 0x1c
        /*00c6*/ 	.short	(.L_1594 - .L_1593)


	//   ....[0]....
.L_1593:
        /*00c8*/ 	.word	0x00000780


	//   ....[1]....
        /*00cc*/ 	.word	0x00019090


	//----- nvinfo : EIATTR_MAX_THREADS
	.align		4
.L_1594:
        /*00d0*/ 	.byte	0x04, 0x05
        /*00d2*/ 	.short	(.L_1596 - .L_1595)
.L_1595:
        /*00d4*/ 	.word	0x00000080
        /*00d8*/ 	.word	0x00000001
        /*00dc*/ 	.word	0x00000001


	//----- nvinfo : EIATTR_CRS_STACK_SIZE
	.align		4
.L_1596:
        /*00e0*/ 	.byte	0x04, 0x1e
        /*00e2*/ 	.short	(.L_1598 - .L_1597)
.L_1597:
        /*00e4*/ 	.word	0x00000000


	//----- nvinfo : EIATTR_CBANK_PARAM_SIZE
	.align		4
.L_1598:
        /*00e8*/ 	.byte	0x03, 0x19
        /*00ea*/ 	.short	0x00e8


	//----- nvinfo : EIATTR_PARAM_CBANK
	.align		4
        /*00ec*/ 	.byte	0x04, 0x0a
        /*00ee*/ 	.short	(.L_1600 - .L_1599)
	.align		4
.L_1599:
        /*00f0*/ 	.word	index@(.nv.constant0._ZN10layer_norm31ln_parallel_residual_fwd_kernelINS_13Kernel_traitsIf6__halffS2_fjLj3072ELj1ELj1ELj4ELj16ENS_18Kernel_traits_baseILj3072EfS2_fS2_fjLj128EEEEELb1ELb1ELb0EEEvNS_9FwdParamsE)
        /*00f4*/ 	.short	0x0380
        /*00f6*/ 	.short	0x00e8


	//----- nvinfo : EIATTR_SW_WAR
	.align		4
.L_1600:
        /*00f8*/ 	.byte	0x04, 0x36
        /*00fa*/ 	.short	(.L_1602 - .L_1601)
.L_1601:
        /*00fc*/ 	.word	0x00000008
.L_1602:


//--------------------- .nv.info._ZN10layer_norm31ln_parallel_residual_fwd_kernelINS_13Kernel_traitsIf6__halffS2_fjLj3072ELj1ELj1ELj4ELj16ENS_18Kernel_traits_baseILj3072EfS2_fS2_fjLj128EEEEELb1ELb1ELb1EEEvNS_9FwdParamsE --------------------------
	.section	.nv.info._ZN10layer_norm31ln_parallel_residual_fwd_kernelINS_13Kernel_traitsIf6__halffS2_fjLj3072ELj1ELj1ELj4ELj16ENS_18Kernel_traits_baseILj3072EfS2_fS2_fjLj128EEEEELb1ELb1ELb1EEEvNS_9FwdParamsE,"",@"SHT_CUDA_INFO"
	.sectionflags	@""
	.align	4


	//----- nvinfo : EIATTR_CUDA_API_VERSION
	.align		4
        /*0000*/ 	.byte	0x04, 0x37
        /*0002*/ 	.short	(.L_1604 - .L_1603)
.L_1603:
        /*0004*/ 	.word	0x00000082


	//----- nvinfo : EIATTR_KPARAM_INFO
	.align		4
.L_1604:
        /*0008*/ 	.byte	0x04, 0x17
        /*000a*/ 	.short	(.L_1606 - .L_1605)
.L_1605:
        /*000c*/ 	.word	0x00000000
        /*0010*/ 	.short	0x0000
        /*0012*/ 	.short	0x0000
        /*0014*/ 	.byte	0x00, 0xf0, 0xa1, 0x03


	//----- nvinfo : EIATTR_SPARSE_MMA_MASK
	.align		4
.L_1606:
        /*0018*/ 	.byte	0x03, 0x50
        /*001a*/ 	.short	0x0000


	//----- nvinfo : EIATTR_MAXREG_COUNT
	.align		4
        /*001c*/ 	.byte	0x03, 0x1b
        /*001e*/ 	.short	0x00ff


	//----- nvinfo : EIATTR_NUM_BARRIERS
	.align		4
        /*0020*/ 	.byte	0x02, 0x4c
        /*0022*/ 	.byte	0x01
	.zero		1


	//----- nvinfo : EIATTR_MERCURY_ISA_VERSION
	.align		4
        /*0024*/ 	.byte	0x03, 0x5f
        /*0026*/ 	.short	0x0101


	//----- nvinfo : EIATTR_COOP_GROUP_MASK_REGIDS
	.align		4
        /*0028*/ 	.byte	0x04, 0x29
        /*002a*/ 	.short	(.L_1608 - .L_1607)


	//   ....[0]....
.L_1607:
        /*002c*/ 	.word	0xffffffff


	//   ....[1]....
        /*0030*/ 	.word	0xffffffff


	//   ....[2]....
        /*0034*/ 	.word	0xffffffff


	//   ....[3]....
        /*0038*/ 	.word	0xffffffff


	//   ....[4]....
        /*003c*/ 	.word	0xffffffff


	//   ....[5]....
        /*0040*/ 	.word	0xffffffff


	//   ....[6]....
        /*0044*/ 	.word	0xffffffff


	//   ....[7]....
        /*0048*/ 	.word	0xffffffff


	//   ....[8]....
        /*004c*/ 	.word	0xffffffff


	//   ....[9]....
        /*0050*/ 	.word	0xffffffff


	//   ....[10]....
        /*0054*/ 	.word	0xffffffff


	//   ....[11]....
        /*0058*/ 	.word	0xffffffff


	//   ....[12]....
        /*005c*/ 	.word	0xffffffff


	//   ....[13]....
        /*0060*/ 	.word	0xffffffff


	//   ....[14]....
        /*0064*/ 	.word	0xffffffff


	//   ....[15]....
        /*0068*/ 	.word	0xffffffff


	//   ....[16]....
        /*006c*/ 	.word	0xffffffff


	//   ....[17]....
        /*0070*/ 	.word	0xffffffff


	//----- nvinfo : EIATTR_COOP_GROUP_INSTR_OFFSETS
	.align		4
.L_1608:
        /*0074*/ 	.byte	0x04, 0x28
        /*0076*/ 	.short	(.L_1610 - .L_1609)


	//   ....[0]....
.L_1609:
        /*0078*/ 	.word	0x00016880


	//   ....[1]....
        /*007c*/ 	.word	0x000169f0


	//   ....[2]....
        /*0080*/ 	.word	0x00016a10


	//   ....[3]....
        /*0084*/ 	.word	0x00016a30


	//   ....[4]....
        /*0088*/ 	.word	0x00016a50


	//   ....[5]....
        /*008c*/ 	.word	0x00016a70


	//   ....[6]....
        /*0090*/ 	.word	0x00016da0


	//   ....[7]....
        /*0094*/ 	.word	0x00016dc0


	//   ....[8]....
        /*0098*/ 	.word	0x00016df0


	//   ....[9]....
        /*009c*/ 	.word	0x00016e10


	//   ....[10]....
        /*00a0*/ 	.word	0x00016e50


	//   ....[11]....
        /*00a4*/ 	.word	0x00016ee0


	//   ....[12]....
        /*00a8*/ 	.word	0x00016f50


	//   ....[13]....
        /*00ac*/ 	.word	0x00016f60


	//   ....[14]....
        /*00b0*/ 	.word	0x00016ff0


	//   ....[15]....
        /*00b4*/ 	.word	0x00017010


	//   ....[16]....
        /*00b8*/ 	.word	0x000170b0


	//   ....[17]....
        /*00bc*/ 	.word	0x000170d0


	//----- nvinfo : EIATTR_VRC_CTA_INIT_COUNT
	.align		4
.L_1610:
        /*00c0*/ 	.byte	0x02, 0x4a
	.zero		1
	.zero		1


	//----- nvinfo : EIATTR_EXIT_INSTR_OFFSETS
	.align		4
        /*00c4*/ 	.byte	0x04, 0x1c
        /*00c6*/ 	.short	(.L_1612 - .L_1611)


	//   ....[0]....
.L_1611:
        /*00c8*/ 	.word	0x000003c0


	//   ....[1]....
        /*00cc*/ 	.word	0x000177c0


	//----- nvinfo : EIATTR_MAX_THREADS
	.align		4
.L_1612:
        /*00d0*/ 	.byte	0x04, 0x05
        /*00d2*/ 	.short	(.L_1614 - .L_1613)
.L_1613:
        /*00d4*/ 	.word	0x00000080
        /*00d8*/ 	.word	0x00000001
        /*00dc*/ 	.word	0x00000001


	//----- nvinfo : EIATTR_CBANK_PARAM_SIZE
	.align		4
.L_1614:
        /*00e0*/ 	.byte	0x03, 0x19
        /*00e2*/ 	.short	0x00e8


	//----- nvinfo : EIATTR_PARAM_CBANK
	.align		4
        /*00e4*/ 	.byte	0x04, 0x0a
        /*00e6*/ 	.short	(.L_1616 - .L_1615)
	.align		4
.L_1615:
        /*00e8*/ 	.word	index@(.nv.constant0._ZN10layer_norm31ln_parallel_residual_fwd_kernelINS_13Kernel_traitsIf6__halffS2_fjLj3072ELj1ELj1ELj4ELj16ENS_18Kernel_traits_baseILj3072EfS2_fS2_fjLj128EEEEELb1ELb1ELb1EEEvNS_9FwdParamsE)
        /*00ec*/ 	.short	0x0380
        /*00ee*/ 	.short	0x00e8


	//----- nvinfo : EIATTR_SW_WAR
	.align		4
.L_1616:
        /*00f0*/ 	.byte	0x04, 0x36
        /*00f2*/ 	.short	(.L_1618 - .L_1617)
.L_1617:
        /*00f4*/ 	.word	0x00000008
.L_1618:


//--------------------- .nv.info._ZN10layer_norm31ln_parallel_residual_fwd_kernelINS_13Kernel_traitsI6__halfffffjLj3072ELj1ELj1ELj4ELj16ENS_18Kernel_traits_baseILj3072ES2_ffffjLj128EEEEELb0ELb0ELb0EEEvNS_9FwdParamsE --------------------------
	.section	.nv.info._ZN10layer_norm31ln_parallel_residual_fwd_kernelINS_13Kernel_traitsI6__halfffffjLj3072ELj1ELj1ELj4ELj16ENS_18Kernel_traits_baseILj3072ES2_ffffjLj128EEEEELb0ELb0ELb0EEEvNS_9FwdParamsE,"",@"SHT_CUDA_INFO"
	.sectionflags	@""
	.align	4


	//----- nvinfo : EIATTR_CUDA_API_VERSION
	.align		4
        /*0000*/ 	.byte	0x04, 0x37
        /*0002*/ 	.short	(.L_1620 - .L_1619)
.L_1619:
        /*0004*/ 	.word	0x00000082


	//----- nvinfo : EIATTR_KPARAM_INFO
	.align		4
.L_1620:
        /*0008*/ 	.byte	0x04, 0x17
        /*000a*/ 	.short	(.L_1622 - .L_1621)
.L_1621:
        /*000c*/ 	.word	0x00000000
        /*0010*/ 	.short	0x0000
        /*0012*/ 	.short	0x0000
        /*0014*/ 	.byte	0x00, 0xf0, 0xa1, 0x03


	//----- nvinfo : EIATTR_SPARSE_MMA_MASK
	.align		4
.L_1622:
        /*0018*/ 	.byte	0x03, 0x50
        /*001a*/ 	.short	0x0000


	//----- nvinfo : EIATTR_MAXREG_COUNT
	.align		4
        /*001c*/ 	.byte	0x03, 0x1b
        /*001e*/ 	.short	0x00ff


	//----- nvinfo : EIATTR_NUM_BARRIERS
	.align		4
        /*0020*/ 	.byte	0x02, 0x4c
        /*0022*/ 	.byte	0x01
	.zero		1


	//----- nvinfo : EIATTR_MERCURY_ISA_VERSION
	.align		4
        /*0024*/ 	.byte	0x03, 0x5f
        /*0026*/ 	.short	0x0101


	//----- nvinfo : EIATTR_COOP_GROUP_MASK_REGIDS
	.align		4
        /*0028*/ 	.byte	0x04, 0x29
        /*002a*/ 	.short	(.L_1624 - .L_1623)


	//   ....[0]....
.L_1623:
        /*002c*/ 	.word	0xffffffff


	//   ....[1]....
        /*0030*/ 	.word	0xffffffff


	//   ....[2]....
        /*0034*/ 	.word	0xffffffff


	//   ....[3]....
        /*0038*/ 	.word	0xffffffff


	//   ....[4]....
        /*003c*/ 	.word	0xffffffff


	//   ....[5]....
        /*0040*/ 	.word	0xffffffff


	//   ....[6]....
        /*0044*/ 	.word	0xffffffff


	//   ....[7]....
        /*0048*/ 	.word	0xffffffff


	//   ....[8]....
        /*004c*/ 	.word	0xffffffff


	//   ....[9]....
        /*0050*/ 	.word	0xffffffff


	//   ....[10]....
        /*0054*/ 	.word	0xffffffff


	//   ....[11]....
        /*0058*/ 	.word	0xffffffff


	//   ....[12]....
        /*005c*/ 	.word	0xffffffff


	//   ....[13]....
        /*0060*/ 	.word	0xffffffff


	//   ....[14]....
        /*0064*/ 	.word	0xffffffff


	//   ....[15]....
        /*0068*/ 	.word	0xffffffff


	//   ....[16]....
        /*006c*/ 	.word	0xffffffff


	//   ....[17]....
        /*0070*/ 	.word	0xffffffff


	//----- nvinfo : EIATTR_COOP_GROUP_INSTR_OFFSETS
	.align		4
.L_1624:
        /*0074*/ 	.byte	0x04, 0x28
        /*0076*/ 	.short	(.L_1626 - .L_1625)


	//   ....[0]....
.L_1625:
        /*0078*/ 	.word	0x000037e0


	//   ....[1]....
        /*007c*/ 	.word	0x00003800


	//   ....[2]....
        /*0080*/ 	.word	0x00003820


	//   ....[3]....
        /*0084*/ 	.word	0x00003840


	//   ....[4]....
        /*0088*/ 	.word	0x00003860


	//   ....[5]....
        /*008c*/ 	.word	0x00003c10


	//   ....[6]....
        /*0090*/ 	.word	0x00003c30


	//   ....[7]....
        /*0094*/ 	.word	0x00003c50


	//   ....[8]....
        /*0098*/ 	.word	0x00003c70


	//   ....[9]....
        /*009c*/ 	.word	0x00003c90


	//   ....[10]....
        /*00a0*/ 	.word	0x00003e10


	//   ....[11]....
        /*00a4*/ 	.word	0x00003e50


	//   ....[12]....
        /*00a8*/ 	.word	0x00003e90


	//   ....[13]....
        /*00ac*/ 	.word	0x00003ee0


	//   ....[14]....
        /*00b0*/ 	.word	0x00003f40


	//   ....[15]....
        /*00b4*/ 	.word	0x00003fa0


	//   ....[16]....
        /*00b8*/ 	.word	0x00004010


	//   ....[17]....
        /*00bc*/ 	.word	0x00004060


	//----- nvinfo : EIATTR_VRC_CTA_INIT_COUNT
	.align		4
.L_1626:
        /*00c0*/ 	.byte	0x02, 0x4a
	.zero		1
	.zero		1


	//----- nvinfo : EIATTR_EXIT_INSTR_OFFSETS
	.align		4
        /*00c4*/ 	.byte	0x04, 0x1c
        /*00c6*/ 	.short	(.L_1628 - .L_1627)


	//   ....[0]....
.L_1627:
        /*00c8*/ 	.word	0x00001520


	//   ....[1]....
        /*00cc*/ 	.word	0x00005150


	//----- nvinfo : EIATTR_MAX_THREADS
	.align		4
.L_1628:
        /*00d0*/ 	.byte	0x04, 0x05
        /*00d2*/ 	.short	(.L_1630 - .L_1629)
.L_1629:
        /*00d4*/ 	.word	0x00000080
        /*00d8*/ 	.word	0x00000001
        /*00dc*/ 	.word	0x00000001


	//----- nvinfo : EIATTR_CRS_STACK_SIZE
	.align		4
.L_1630:
        /*00e0*/ 	.byte	0x04, 0x1e
        /*00e2*/ 	.short	(.L_1632 - .L_1631)
.L_1631:
        /*00e4*/ 	.word	0x00000000


	//----- nvinfo : EIATTR_CBANK_PARAM_SIZE
	.align		4
.L_1632:
        /*00e8*/ 	.byte	0x03, 0x19
        /*00ea*/ 	.short	0x00e8


	//----- nvinfo : EIATTR_PARAM_CBANK
	.align		4
        /*00ec*/ 	.byte	0x04, 0x0a
        /*00ee*/ 	.short	(.L_1634 - .L_1633)
	.align		4
.L_1633:
        /*00f0*/ 	.word	index@(.nv.constant0._ZN10layer_norm31ln_parallel_residual_fwd_kernelINS_13Kernel_traitsI6__halfffffjLj3072ELj1ELj1ELj4ELj16ENS_18Kernel_traits_baseILj3072ES2_ffffjLj128EEEEELb0ELb0ELb0EEEvNS_9FwdParamsE)
        /*00f4*/ 	.short	0x0380
        /*00f6*/ 	.short	0x00e8


	//----- nvinfo : EIATTR_SW_WAR
	.align		4
.L_1634:
        /*00f8*/ 	.byte	0x04, 0x36
        /*00fa*/ 	.short	(.L_1636 - .L_1635)
.L_1635:
        /*00fc*/ 	.word	0x00000008
.L_1636:


//--------------------- .nv.info._ZN10layer_norm31ln_parallel_residual_fwd_kernelINS_13Kernel_traitsI6__halfffffjLj3072ELj1ELj1ELj4ELj16ENS_18Kernel_traits_baseILj3072ES2_ffffjLj128EEEEELb0ELb0ELb1EEEvNS_9FwdParamsE --------------------------
	.section	.nv.info._ZN10layer_norm31ln_parallel_residual_fwd_kernelINS_13Kernel_traitsI6__halfffffjLj3072ELj1ELj1ELj4ELj16ENS_18Kernel_traits_baseILj3072ES2_ffffjLj128EEEEELb0ELb0ELb1EEEvNS_9FwdParamsE,"",@"SHT_CUDA_INFO"
	.sectionflags	@""
	.align	4


	//----- nvinfo : EIATTR_CUDA_API_VERSION
	.align		4
        /*0000*/ 	.byte	0x04, 0x37
        /*0002*/ 	.short	(.L_1638 - .L_1637)
.L_1637:
        /*0004*/ 	.word	0x00000082


	//----- nvinfo : EIATTR_KPARAM_INFO
	.align		4
.L_1638:
        /*0008*/ 	.byte	0x04, 0x17
        /*000a*/ 	.short	(.L_1640 - .L_1639)
.L_1639:
        /*000c*/ 	.word	0x00000000
        /*0010*/ 	.short	0x0000
        /*0012*/ 	.short	0x0000
        /*0014*/ 	.byte	0x00, 0xf0, 0xa1, 0x03


	//----- nvinfo : EIATTR_SPARSE_MMA_MASK
	.align		4
.L_1640:
        /*0018*/ 	.byte	0x03, 0x50
        /*001a*/ 	.short	0x0000


	//----- nvinfo : EIATTR_MAXREG_COUNT
	.align		4
        /*001c*/ 	.byte	0x03, 0x1b
        /*001e*/ 	.short	0x00ff


	//----- nvinfo : EIATTR_NUM_BARRIERS
	.align		4
        /*0020*/ 	.byte	0x02, 0x4c
        /*0022*/ 	.byte	0x01
	.zero		1


	//----- nvinfo : EIATTR_MERCURY_ISA_VERSION
	.align		4
        /*0024*/ 	.byte	0x03, 0x5f
        /*0026*/ 	.short	0x0101


	//----- nvinfo : EIATTR_COOP_GROUP_MASK_REGIDS
	.align		4
        /*0028*/ 	.byte	0x04, 0x29
        /*002a*/ 	.short	(.L_1642 - .L_1641)


	//   ....[0]....
.L_1641:
        /*002c*/ 	.word	0xffffffff


	//   ....[1]....
        /*0030*/ 	.word	0xffffffff


	//   ....[2]....
        /*0034*/ 	.word	0xffffffff


	//   ....[3]....
        /*0038*/ 	.word	0xffffffff


	//   ....[4]....
        /*003c*/ 	.word	0xffffffff


	//   ....[5]....
        /*0040*/ 	.word	0xffffffff


	//   ....[6]....
        /*0044*/ 	.word	0xffffffff


	//   ....[7]....
        /*0048*/ 	.word	0xffffffff


	//   ....[8]....
        /*004c*/ 	.word	0xffffffff


	//   ....[9]....
        /*0050*/ 	.word	0xffffffff


	//   ....[10]....
        /*0054*/ 	.word	0xffffffff


	//   ....[11]....
        /*0058*/ 	.word	0xffffffff


	//   ....[12]....
        /*005c*/ 	.word	0xffffffff


	//   ....[13]....
        /*0060*/ 	.word	0xffffffff


	//   ....[14]....
        /*0064*/ 	.word	0xffffffff


	//   ....[15]....
        /*0068*/ 	.word	0xffffffff


	//   ....[16]....
        /*006c*/ 	.word	0xffffffff


	//   ....[17]....
        /*0070*/ 	.word	0xffffffff


	//----- nvinfo : EIATTR_COOP_GROUP_INSTR_OFFSETS
	.align		4
.L_1642:
        /*0074*/ 	.byte	0x04, 0x28
        /*0076*/ 	.short	(.L_1644 - .L_1643)


	//   ....[0]....
.L_1643:
        /*0078*/ 	.word	0x000024c0


	//   ....[1]....
        /*007c*/ 	.word	0x000024e0


	//   ....[2]....
        /*0080*/ 	.word	0x00002500


	//   ....[3]....
        /*0084*/ 	.word	0x00002520


	//   ....[4]....
        /*0088*/ 	.word	0x00002540


	//   ....[5]....
        /*008c*/ 	.word	0x00002870


	//   ....[6]....
        /*0090*/ 	.word	0x00002890


	//   ....[7]....
        /*0094*/ 	.word	0x000028b0


	//   ....[8]....
        /*0098*/ 	.word	0x000028d0


	//   ....[9]....
        /*009c*/ 	.word	0x000028f0


	//   ....[10]....
        /*00a0*/ 	.word	0x00002ab0


	//   ....[11]....
        /*00a4*/ 	.word	0x00002b10


	//   ....[12]....
        /*00a8*/ 	.word	0x00002b20


	//   ....[13]....
        /*00ac*/ 	.word	0x00002b70


	//   ....[14]....
        /*00b0*/ 	.word	0x00002bb0


	//   ....[15]....
        /*00b4*/ 	.word	0x00002be0


	//   ....[16]....
        /*00b8*/ 	.word	0x00002ce0


	//   ....[17]....
        /*00bc*/ 	.word	0x00002cf0


	//----- nvinfo : EIATTR_VRC_CTA_INIT_COUNT
	.align		4
.L_1644:
        /*00c0*/ 	.byte	0x02, 0x4a
	.zero		1
	.zero		1


	//----- nvinfo : EIATTR_EXIT_INSTR_OFFSETS
	.align		4
        /*00c4*/ 	.byte	0x04, 0x1c
        /*00c6*/ 	.short	(.L_1646 - .L_1645)


	//   ....[0]....
.L_1645:
        /*00c8*/ 	.word	0x00000930


	//   ....[1]....
        /*00cc*/ 	.word	0x00003b90


	//----- nvinfo : EIATTR_MAX_THREADS
	.align		4
.L_1646:
        /*00d0*/ 	.byte	0x04, 0x05
        /*00d2*/ 	.short	(.L_1648 - .L_1647)
.L_1647:
        /*00d4*/ 	.word	0x00000080
        /*00d8*/ 	.word	0x00000001
        /*00dc*/ 	.word	0x00000001


	//----- nvinfo : EIATTR_CRS_STACK_SIZE
	.align		4
.L_1648:
        /*00e0*/ 	.byte	0x04, 0x1e
        /*00e2*/ 	.short	(.L_1650 - .L_1649)
.L_1649:
        /*00e4*/ 	.word	0x00000000


	//----- nvinfo : EIATTR_CBANK_PARAM_SIZE
	.align		4
.L_1650:
        /*00e8*/ 	.byte	0x03, 0x19
        /*00ea*/ 	.short	0x00e8


	//----- nvinfo : EIATTR_PARAM_CBANK
	.align		4
        /*00ec*/ 	.byte	0x04, 0x0a
        /*00ee*/ 	.short	(.L_1652 - .L_1651)
	.align		4
.L_1651:
        /*00f0*/ 	.word	index@(.nv.constant0._ZN10layer_norm31ln_parallel_residual_fwd_kernelINS_13Kernel_traitsI6__halfffffjLj3072ELj1ELj1ELj4ELj16ENS_18Kernel_traits_baseILj3072ES2_ffffjLj128EEEEELb0ELb0ELb1EEEvNS_9FwdParamsE)
        /*00f4*/ 	.short	0x0380
        /*00f6*/ 	.short	0x00e8


	//----- nvinfo : EIATTR_SW_WAR
	.align		4
.L_1652:
        /*00f8*/ 	.byte	0x04, 0x36
        /*00fa*/ 	.short	(.L_1654 - .L_1653)
.L_1653:
        /*00fc*/ 	.word	0x00000008
.L_1654:


//--------------------- .nv.info._ZN10layer_norm31ln_parallel_residual_fwd_kernelINS_13Kernel_traitsI6__halfffffjLj3072ELj1ELj1ELj4ELj16ENS_18Kernel_traits_baseILj3072ES2_ffffjLj128EEEEELb0ELb1ELb0EEEvNS_9FwdParamsE --------------------------
	.section	.nv.info._ZN10layer_norm31ln_parallel_residual_fwd_kernelINS_13Kernel_traitsI6__halfffffjLj3072ELj1ELj1ELj4ELj16ENS_18Kernel_traits_baseILj3072ES2_ffffjLj128EEEEELb0ELb1ELb0EEEvNS_9FwdParamsE,"",@"SHT_CUDA_INFO"
	.sectionflags	@""
	.align	4


	//----- nvinfo : EIATTR_CUDA_API_VERSION
	.align		4
        /*0000*/ 	.byte	0x04, 0x37
        /*0002*/ 	.short	(.L_1656 - .L_1655)
.L_1655:
        /*0004*/ 	.word	0x00000082


	//----- nvinfo : EIATTR_KPARAM_INFO
	.align		4
.L_1656:
        /*0008*/ 	.byte	0x04, 0x17
        /*000a*/ 	.short	(.L_1658 - .L_1657)
.L_1657:
        /*000c*/ 	.word	0x00000000
        /*0010*/ 	.short	0x0000
        /*0012*/ 	.short	0x0000
        /*0014*/ 	.byte	0x00, 0xf0, 0xa1, 0x03


	//----- nvinfo : EIATTR_SPARSE_MMA_MASK
	.align		4
.L_1658:
        /*0018*/ 	.byte	0x03, 0x50
        /*001a*/ 	.short	0x0000


	//----- nvinfo : EIATTR_MAXREG_COUNT
	.align		4
        /*001c*/ 	.byte	0x03, 0x1b
        /*001e*/ 	.short	0x00ff


	//----- nvinfo : EIATTR_NUM_BARRIERS
	.align		4
        /*0020*/ 	.byte	0x02, 0x4c
        /*0022*/ 	.byte	0x01
	.zero		1


	//----- nvinfo : EIATTR_MERCURY_ISA_VERSION
	.align		4
        /*0024*/ 	.byte	0x03, 0x5f
        /*0026*/ 	.short	0x0101


	//----- nvinfo : EIATTR_COOP_GROUP_MASK_REGIDS
	.align		4
        /*0028*/ 	.byte	0x04, 0x29
        /*002a*/ 	.short	(.L_1660 - .L_1659)


	//   ....[0]....
.L_1659:
        /*002c*/ 	.word	0xffffffff


	//   ....[1]....
        /*0030*/ 	.word	0xffffffff


	//   ....[2]....
        /*0034*/ 	.word	0xffffffff


	//   ....[3]....
        /*0038*/ 	.word	0xffffffff


	//   ....[4]....
        /*003c*/ 	.word	0xffffffff


	//   ....[5]....
        /*0040*/ 	.word	0xffffffff


	//   ....[6]....
        /*0044*/ 	.word	0xffffffff


	//   ....[7]....
        /*0048*/ 	.word	0xffffffff


	//   ....[8]....
        /*004c*/ 	.word	0xffffffff


	//   ....[9]....
        /*0050*/ 	.word	0xffffffff


	//   ....[10]....
        /*0054*/ 	.word	0xffffffff


	//   ....[11]....
        /*0058*/ 	.word	0xffffffff


	//   ....[12]....
        /*005c*/ 	.word	0xffffffff


	//   ....[13]....
        /*0060*/ 	.word	0xffffffff


	//   ....[14]....
        /*0064*/ 	.word	0xffffffff


	//   ....[15]....
        /*0068*/ 	.word	0xffffffff


	//   ....[16]....
        /*006c*/ 	.word	0xffffffff


	//   ....[17]....
        /*0070*/ 	.word	0xffffffff


	//----- nvinfo : EIATTR_COOP_GROUP_INSTR_OFFSETS
	.align		4
.L_1660:
        /*0074*/ 	.byte	0x04, 0x28
        /*0076*/ 	.short	(.L_1662 - .L_1661)


	//   ....[0]....
.L_1661:
        /*0078*/ 	.word	0x00002500


	//   ....[1]....
        /*007c*/ 	.word	0x00002520


	//   ....[2]....
        /*0080*/ 	.word	0x00002540


	//   ....[3]....
        /*0084*/ 	.word	0x00002560


	//   ....[4]....
        /*0088*/ 	.word	0x00002590


	//   ....[5]....
        /*008c*/ 	.word	0x00002910


	//   ....[6]....
        /*0090*/ 	.word	0x00002940


	//   ....[7]....
        /*0094*/ 	.word	0x00002970


	//   ....[8]....
        /*0098*/ 	.word	0x000029a0


	//   ....[9]....
        /*009c*/ 	.word	0x000029c0


	//   ....[10]....
        /*00a0*/ 	.word	0x00002b50


	//   ....[11]....
        /*00a4*/ 	.word	0x00002b90


	//   ....[12]....
        /*00a8*/ 	.word	0x00002bd0


	//   ....[13]....
        /*00ac*/ 	.word	0x00002c20


	//   ....[14]....
        /*00b0*/ 	.word	0x00002c80


	//   ....[15]....
        /*00b4*/ 	.word	0x00002ce0


	//   ....[16]....
        /*00b8*/ 	.word	0x00002d50


	//   ....[17]....
        /*00bc*/ 	.word	0x00002da0


	//----- nvinfo : EIATTR_VRC_CTA_INIT_COUNT
	.align		4
.L_1662:
        /*00c0*/ 	.byte	0x02, 0x4a
	.zero		1
	.zero		1


	//----- nvinfo : EIATTR_EXIT_INSTR_OFFSETS
	.align		4
        /*00c4*/ 	.byte	0x04, 0x1c
        /*00c6*/ 	.short	(.L_1664 - .L_1663)


	//   ....[0]....
.L_1663:
        /*00c8*/ 	.word	0x00000690


	//   ....[1]....
        /*00cc*/ 	.word	0x00003860


	//----- nvinfo : EIATTR_MAX_THREADS
	.align		4
.L_1664:
        /*00d0*/ 	.byte	0x04, 0x05
        /*00d2*/ 	.short	(.L_1666 - .L_1665)
.L_1665:
        /*00d4*/ 	.word	0x00000080
        /*00d8*/ 	.word	0x00000001
        /*00dc*/ 	.word	0x00000001


	//----- nvinfo : EIATTR_CRS_STACK_SIZE
	.align		4
.L_1666:
        /*00e0*/ 	.byte	0x04, 0x1e
        /*00e2*/ 	.short	(.L_1668 - .L_1667)
.L_1667:
        /*00e4*/ 	.word	0x00000000


	//----- nvinfo : EIATTR_CBANK_PARAM_SIZE
	.align		4
.L_1668:
        /*00e8*/ 	.byte	0x03, 0x19
        /*00ea*/ 	.short	0x00e8


	//----- nvinfo : EIATTR_PARAM_CBANK
	.align		4
        /*00ec*/ 	.byte	0x04, 0x0a
        /*00ee*/ 	.short	(.L_1670 - .L_1669)
	.align		4
.L_1669:
        /*00f0*/ 	.word	index@(.nv.constant0._ZN10layer_norm31ln_parallel_residual_fwd_kernelINS_13Kernel_traitsI6__halfffffjLj3072ELj1ELj1ELj4ELj16ENS_18Kernel_traits_baseILj3072ES2_ffffjLj128EEEEELb0ELb1ELb0EEEvNS_9FwdParamsE)
        /*00f4*/ 	.short	0x0380
        /*00f6*/ 	.short	0x00e8


	//----- nvinfo : EIATTR_SW_WAR
	.align		4
.L_1670:
        /*00f8*/ 	.byte	0x04, 0x36
        /*00fa*/ 	.short	(.L_1672 - .L_1671)
.L_1671:
        /*00fc*/ 	.word	0x00000008
.L_1672:


//--------------------- .nv.info._ZN10layer_norm31ln_parallel_residual_fwd_kernelINS_13Kernel_traitsI6__halfffffjLj3072ELj1ELj1ELj4ELj16ENS_18Kernel_traits_baseILj3072ES2_ffffjLj128EEEEELb0ELb1ELb1EEEvNS_9FwdParamsE --------------------------
	.section	.nv.info._ZN10layer_norm31ln_parallel_residual_fwd_kernelINS_13Kernel_traitsI6__halfffffjLj3072ELj1ELj1ELj4ELj16ENS_18Kernel_traits_baseILj3072ES2_ffffjLj128EEEEELb0ELb1ELb1EEEvNS_9FwdParamsE,"",@"SHT_CUDA_INFO"
	.sectionflags	@""
	.align	4


	//----- nvinfo : EIATTR_CUDA_API_VERSION
	.align		4
        /*0000*/ 	.byte	0x04, 0x37
        /*0002*/ 	.short	(.L_1674 - .L_1673)
.L_1673:
        /*0004*/ 	.word	0x00000082


	//----- nvinfo : EIATTR_KPARAM_INFO
	.align		4
.L_1674:
        /*0008*/ 	.byte	0x04, 0x17
        /*000a*/ 	.short	(.L_1676 - .L_1675)
.L_1675:
        /*000c*/ 	.word	0x00000000
        /*0010*/ 	.short	0x0000
        /*0012*/ 	.short	0x0000
        /*0014*/ 	.byte	0x00, 0xf0, 0xa1, 0x03


	//----- nvinfo : EIATTR_SPARSE_MMA_MASK
	.align		4
.L_1676:
        /*0018*/ 	.byte	0x03, 0x50
        /*001a*/ 	.short	0x0000


	//----- nvinfo : EIATTR_MAXREG_COUNT
	.align		4
        /*001c*/ 	.byte	0x03, 0x1b
        /*001e*/ 	.short	0x00ff


	//----- nvinfo : EIATTR_NUM_BARRIERS
	.align		4
        /*0020*/ 	.byte	0x02, 0x4c
        /*0022*/ 	.byte	0x01
	.zero		1


	//----- nvinfo : EIATTR_MERCURY_ISA_VERSION
	.align		4
        /*0024*/ 	.byte	0x03, 0x5f
        /*0026*/ 	.short	0x0101


	//----- nvinfo : EIATTR_COOP_GROUP_MASK_REGIDS
	.align		4
        /*0028*/ 	.byte	0x04, 0x29
        /*002a*/ 	.short	(.L_1678 - .L_1677)


	//   ....[0]....
.L_1677:
        /*002c*/ 	.word	0xffffffff


	//   ....[1]....
        /*0030*/ 	.word	0xffffffff


	//   ....[2]....
        /*0034*/ 	.word	0xffffffff


	//   ....[3]....
        /*0038*/ 	.word	0xffffffff


	//   ....[4]....
        /*003c*/ 	.word	0xffffffff


	//   ....[5]....
        /*0040*/ 	.word	0xffffffff


	//   ....[6]....
        /*0044*/ 	.word	0xffffffff


	//   ....[7]....
        /*0048*/ 	.word	0xffffffff


	//   ....[8]....
        /*004c*/ 	.word	0xffffffff


	//   ....[9]....
        /*0050*/ 	.word	0xffffffff


	//   ....[10]....
        /*0054*/ 	.word	0xffffffff


	//   ....[11]....
        /*0058*/ 	.word	0xffffffff


	//   ....[12]....
        /*005c*/ 	.word	0xffffffff


	//   ....[13]....
        /*0060*/ 	.word	0xffffffff


	//   ....[14]....
        /*0064*/ 	.word	0xffffffff


	//   ....[15]....
        /*0068*/ 	.word	0xffffffff


	//   ....[16]....
        /*006c*/ 	.word	0xffffffff


	//   ....[17]....
        /*0070*/ 	.word	0xffffffff


	//----- nvinfo : EIATTR_COOP_GROUP_INSTR_OFFSETS
	.align		4
.L_1678:
        /*0074*/ 	.byte	0x04, 0x28
        /*0076*/ 	.short	(.L_1680 - .L_1679)


	//   ....[0]....
.L_1679:
        /*0078*/ 	.word	0x00001df0


	//   ....[1]....
        /*007c*/ 	.word	0x00001e10


	//   ....[2]....
        /*0080*/ 	.word	0x00001e30


	//   ....[3]....
        /*0084*/ 	.word	0x00001e50


	//   ....[4]....
        /*0088*/ 	.word	0x00001e70


	//   ....[5]....
        /*008c*/ 	.word	0x000021a0


	//   ....[6]....
        /*0090*/ 	.word	0x000021c0


	//   ....[7]....
        /*0094*/ 	.word	0x000021f0


	//   ....[8]....
        /*0098*/ 	.word	0x00002210


	//   ....[9]....
        /*009c*/ 	.word	0x00002260


	//   ....[10]....
        /*00a0*/ 	.word	0x00002300


	//   ....[11]....
        /*00a4*/ 	.word	0x00002360


	//   ....[12]....
        /*00a8*/ 	.word	0x000023a0


	//   ....[13]....
        /*00ac*/ 	.word	0x000023c0


	//   ....[14]....
        /*00b0*/ 	.word	0x00002450


	//   ....[15]....
        /*00b4*/ 	.word	0x00002480


	//   ....[16]....
        /*00b8*/ 	.word	0x00002520


	//   ....[17]....
        /*00bc*/ 	.word	0x00002550


	//----- nvinfo : EIATTR_VRC_CTA_INIT_COUNT
	.align		4
.L_1680:
        /*00c0*/ 	.byte	0x02, 0x4a
	.zero		1
	.zero		1


	//----- nvinfo : EIATTR_EXIT_INSTR_OFFSETS
	.align		4
        /*00c4*/ 	.byte	0x04, 0x1c
        /*00c6*/ 	.short	(.L_1682 - .L_1681)


	//   ....[0]....
.L_1681:
        /*00c8*/ 	.word	0x00000200


	//   ....[1]....
        /*00cc*/ 	.word	0x00002ba0


	//----- nvinfo : EIATTR_MAX_THREADS
	.align		4
.L_1682:
        /*00d0*/ 	.byte	0x04, 0x05
        /*00d2*/ 	.short	(.L_1684 - .L_1683)
.L_1683:
        /*00d4*/ 	.word	0x00000080
        /*00d8*/ 	.word	0x00000001
        /*00dc*/ 	.word	0x00000001


	//----- nvinfo : EIATTR_CBANK_PARAM_SIZE
	.align		4
.L_1684:
        /*00e0*/ 	.byte	0x03, 0x19
        /*00e2*/ 	.short	0x00e8


	//----- nvinfo : EIATTR_PARAM_CBANK
	.align		4
        /*00e4*/ 	.byte	0x04, 0x0a
        /*00e6*/ 	.short	(.L_1686 - .L_1685)
	.align		4
.L_1685:
        /*00e8*/ 	.word	index@(.nv.constant0._ZN10layer_norm31ln_parallel_residual_fwd_kernelINS_13Kernel_traitsI6__halfffffjLj3072ELj1ELj1ELj4ELj16ENS_18Kernel_traits_baseILj3072ES2_ffffjLj128EEEEELb0ELb1ELb1EEEvNS_9FwdParamsE)
        /*00ec*/ 	.short	0x0380
        /*00ee*/ 	.short	0x00e8


	//----- nvinfo : EIATTR_SW_WAR
	.align		4
.L_1686:
        /*00f0*/ 	.byte	0x04, 0x36
        /*00f2*/ 	.short	(.L_1688 - .L_1687)
.L_1687:
        /*00f4*/ 	.word	0x00000008
.L_1688:


//--------------------- .nv.info._ZN10layer_norm31ln_parallel_residual_fwd_kernelINS_13Kernel_traitsI6__halfffffjLj3072ELj1ELj1ELj4ELj16ENS_18Kernel_traits_baseILj3072ES2_ffffjLj128EEEEELb1ELb0ELb0EEEvNS_9FwdParamsE --------------------------
	.section	.nv.info._ZN10layer_norm31ln_parallel_residual_fwd_kernelINS_13Kernel_traitsI6__halfffffjLj3072ELj1ELj1ELj4ELj16ENS_18Kernel_traits_baseILj3072ES2_ffffjLj128EEEEELb1ELb0ELb0EEEvNS_9FwdParamsE,"",@"SHT_CUDA_INFO"
	.sectionflags	@""
	.align	4


	//----- nvinfo : EIATTR_CUDA_API_VERSION
	.align		4
        /*0000*/ 	.byte	0x04, 0x37
        /*0002*/ 	.short	(.L_1690 - .L_1689)
.L_1689:
        /*0004*/ 	.word	0x00000082


	//----- nvinfo : EIATTR_KPARAM_INFO
	.align		4
.L_1690:
        /*0008*/ 	.byte	0x04, 0x17
        /*000a*/ 	.short	(.L_1692 - .L_1691)
.L_1691:
        /*000c*/ 	.word	0x00000000
        /*0010*/ 	.short	0x0000
        /*0012*/ 	.short	0x0000
        /*0014*/ 	.byte	0x00, 0xf0, 0xa1, 0x03


	//----- nvinfo : EIATTR_SPARSE_MMA_MASK
	.align		4
.L_1692:
        /*0018*/ 	.byte	0x03, 0x50
        /*001a*/ 	.short	0x0000


	//----- nvinfo : EIATTR_MAXREG_COUNT
	.align		4
        /*001c*/ 	.byte	0x03, 0x1b
        /*001e*/ 	.short	0x00ff


	//----- nvinfo : EIATTR_NUM_BARRIERS
	.align		4
        /*0020*/ 	.byte	0x02, 0x4c
        /*0022*/ 	.byte	0x01
	.zero		1


	//----- nvinfo : EIATTR_ANNOTATIONS
	.align		4
        /*0024*/ 	.byte	0x04, 0x55
        /*0026*/ 	.short	(.L_1694 - .L_1693)


	//   ....[0]....
.L_1693:
        /*0028*/ 	.word	0x00000001
        /*002c*/ 	.byte	0xb0, 0x23, 0x00, 0x00, 0x01, 0x00, 0x00, 0x00, 0x70, 0xd2, 0x01, 0x00


	//----- nvinfo : EIATTR_MERCURY_ISA_VERSION
	.align		4
.L_1694:
        /*0038*/ 	.byte	0x03, 0x5f
        /*003a*/ 	.short	0x0101


	//----- nvinfo : EIATTR_COOP_GROUP_MASK_REGIDS
	.align		4
        /*003c*/ 	.byte	0x04, 0x29
        /*003e*/ 	.short	(.L_1696 - .L_1695)


	//   ....[0]....
.L_1695:
        /*0040*/ 	.word	0xffffffff


	//   ....[1]....
        /*0044*/ 	.word	0xffffffff


	//   ....[2]....
        /*0048*/ 	.word	0xffffffff


	//   ....[3]....
        /*004c*/ 	.word	0xffffffff


	//   ....[4]....
        /*0050*/ 	.word	0xffffffff


	//   ....[5]....
        /*0054*/ 	.word	0xffffffff


	//   ....[6]....
        /*0058*/ 	.word	0xffffffff


	//   ....[7]....
        /*005c*/ 	.word	0xffffffff


	//   ....[8]....
        /*0060*/ 	.word	0xffffffff


	//   ....[9]....
        /*0064*/ 	.word	0xffffffff


	//   ....[10]....
        /*0068*/ 	.word	0xffffffff


	//   ....[11]....
        /*006c*/ 	.word	0xffffffff


	//   ....[12]....
        /*0070*/ 	.word	0xffffffff


	//   ....[13]....
        /*0074*/ 	.word	0xffffffff


	//   ....[14]....
        /*0078*/ 	.word	0xffffffff


	//   ....[15]....
        /*007c*/ 	.word	0xffffffff


	//   ....[16]....
        /*0080*/ 	.word	0xffffffff


	//   ....[17]....
        /*0084*/ 	.word	0xffffffff


	//----- nvinfo : EIATTR_COOP_GROUP_INSTR_OFFSETS
	.align		4
.L_1696:
        /*0088*/ 	.byte	0x04, 0x28
        /*008a*/ 	.short	(.L_1698 - .L_1697)


	//   ....[0]....
.L_1697:
        /*008c*/ 	.word	0x0001d490


	//   ....[1]....
        /*0090*/ 	.word	0x0001d4b0


	//   ....[2]....
        /*0094*/ 	.word	0x0001d4d0


	//   ....[3]....
        /*0098*/ 	.word	0x0001d4f0


	//   ....[4]....
        /*009c*/ 	.word	0x0001d510


	//   ....[5]....
        /*00a0*/ 	.word	0x0001d860


	//   ....[6]....
        /*00a4*/ 	.word	0x0001d880


	//   ....[7]....
        /*00a8*/ 	.word	0x0001d8a0


	//   ....[8]....
        /*00ac*/ 	.word	0x0001d8c0


	//   ....[9]....
        /*00b0*/ 	.word	0x0001d8e0


	//   ....[10]....
        /*00b4*/ 	.word	0x0001da90


	//   ....[11]....
        /*00b8*/ 	.word	0x0001dad0


	//   ....[12]....
        /*00bc*/ 	.word	0x0001dae0


	//   ....[13]....
        /*00c0*/ 	.word	0x0001db90


	//   ....[14]....
        /*00c4*/ 	.word	0x0001dbe0


	//   ....[15]....
        /*00c8*/ 	.word	0x0001dbf0


	//   ....[16]....
        /*00cc*/ 	.word	0x0001dcd0


	//   ....[17]....
        /*00d0*/ 	.word	0x0001dcf0


	//----- nvinfo : EIATTR_VRC_CTA_INIT_COUNT
	.align		4
.L_1698:
        /*00d4*/ 	.byte	0x02, 0x4a
	.zero		1
	.zero		1


	//----- nvinfo : EIATTR_EXIT_INSTR_OFFSETS
	.align		4
        /*00d8*/ 	.byte	0x04, 0x1c
        /*00da*/ 	.short	(.L_1700 - .L_1699)


	//   ....[0]....
.L_1699:
        /*00dc*/ 	.word	0x000016f0


	//   ....[1]....
        /*00e0*/ 	.word	0x0001ee90


	//----- nvinfo : EIATTR_MAX_THREADS
	.align		4
.L_1700:
        /*00e4*/ 	.byte	0x04, 0x05
        /*00e6*/ 	.short	(.L_1702 - .L_1701)
.L_1701:
        /*00e8*/ 	.word	0x00000080
        /*00ec*/ 	.word	0x00000001
        /*00f0*/ 	.word	0x00000001


	//----- nvinfo : EIATTR_CRS_STACK_SIZE
	.align		4
.L_1702:
        /*00f4*/ 	.byte	0x04, 0x1e
        /*00f6*/ 	.short	(.L_1704 - .L_1703)
.L_1703:
        /*00f8*/ 	.word	0x00000000


	//----- nvinfo : EIATTR_CBANK_PARAM_SIZE
	.align		4
.L_1704:
        /*00fc*/ 	.byte	0x03, 0x19
        /*00fe*/ 	.short	0x00e8


	//----- nvinfo : EIATTR_PARAM_CBANK
	.align		4
        /*0100*/ 	.byte	0x04, 0x0a
        /*0102*/ 	.short	(.L_1706 - .L_1705)
	.align		4
.L_1705:
        /*0104*/ 	.word	index@(.nv.constant0._ZN10layer_norm31ln_parallel_residual_fwd_kernelINS_13Kernel_traitsI6__halfffffjLj3072ELj1ELj1ELj4ELj16ENS_18Kernel_traits_baseILj3072ES2_ffffjLj128EEEEELb1ELb0ELb0EEEvNS_9FwdParamsE)
        /*0108*/ 	.short	0x0380
        /*010a*/ 	.short	0x00e8


	//----- nvinfo : EIATTR_SW_WAR
	.align		4
.L_1706:
        /*010c*/ 	.byte	0x04, 0x36
        /*010e*/ 	.short	(.L_1708 - .L_1707)
.L_1707:
        /*0110*/ 	.word	0x00000008
.L_1708:


//--------------------- .nv.info._ZN10layer_norm31ln_parallel_residual_fwd_kernelINS_13Kernel_traitsI6__halfffffjLj3072ELj1ELj1ELj4ELj16ENS_18Kernel_traits_baseILj3072ES2_ffffjLj128EEEEELb1ELb0ELb1EEEvNS_9FwdParamsE --------------------------
	.section	.nv.info._ZN10layer_norm31ln_parallel_residual_fwd_kernelINS_13Kernel_traitsI6__halfffffjLj3072ELj1ELj1ELj4ELj16ENS_18Kernel_traits_baseILj3072ES2_ffffjLj128EEEEELb1ELb0ELb1EEEvNS_9FwdParamsE,"",@"SHT_CUDA_INFO"
	.sectionflags	@""
	.align	4


	//----- nvinfo : EIATTR_CUDA_API_VERSION
	.align		4
        /*0000*/ 	.byte	0x04, 0x37
        /*0002*/ 	.short	(.L_1710 - .L_1709)
.L_1709:
        /*0004*/ 	.word	0x00000082


	//----- nvinfo : EIATTR_KPARAM_INFO
	.align		4
.L_1710:
        /*0008*/ 	.byte	0x04, 0x17
        /*000a*/ 	.short	(.L_1712 - .L_1711)
.L_1711:
        /*000c*/ 	.word	0x00000000
        /*0010*/ 	.short	0x0000
        /*0012*/ 	.short	0x0000
        /*0014*/ 	.byte	0x00, 0xf0, 0xa1, 0x03


	//----- nvinfo : EIATTR_SPARSE_MMA_MASK
	.align		4
.L_1712:
        /*0018*/ 	.byte	0x03, 0x50
        /*001a*/ 	.short	0x0000


	//----- nvinfo : EIATTR_MAXREG_COUNT
	.align		4
        /*001c*/ 	.byte	0x03, 0x1b
        /*001e*/ 	.short	0x00ff


	//----- nvinfo : EIATTR_NUM_BARRIERS
	.align		4
        /*0020*/ 	.byte	0x02, 0x4c
        /*0022*/ 	.byte	0x01
	.zero		1


	//----- nvinfo : EIATTR_MERCURY_ISA_VERSION
	.align		4
        /*0024*/ 	.byte	0x03, 0x5f
        /*0026*/ 	.short	0x0101


	//----- nvinfo : EIATTR_COOP_GROUP_MASK_REGIDS
	.align		4
        /*0028*/ 	.byte	0x04, 0x29
        /*002a*/ 	.short	(.L_1714 - .L_1713)


	//   ....[0]....
.L_1713:
        /*002c*/ 	.word	0xffffffff


	//   ....[1]....
        /*0030*/ 	.word	0xffffffff


	//   ....[2]....
        /*0034*/ 	.word	0xffffffff


	//   ....[3]....
        /*0038*/ 	.word	0xffffffff


	//   ....[4]....
        /*003c*/ 	.word	0xffffffff


	//   ....[5]....
        /*0040*/ 	.word	0xffffffff


	//   ....[6]....
        /*0044*/ 	.word	0xffffffff


	//   ....[7]....
        /*0048*/ 	.word	0xffffffff


	//   ....[8]....
        /*004c*/ 	.word	0xffffffff


	//   ....[9]....
        /*0050*/ 	.word	0xffffffff


	//   ....[10]....
        /*0054*/ 	.word	0xffffffff


	//   ....[11]....
        /*0058*/ 	.word	0xffffffff


	//   ....[12]....
        /*005c*/ 	.word	0xffffffff


	//   ....[13]....
        /*0060*/ 	.word	0xffffffff


	//   ....[14]....
        /*0064*/ 	.word	0xffffffff


	//   ....[15]....
        /*0068*/ 	.word	0xffffffff


	//   ....[16]....
        /*006c*/ 	.word	0xffffffff


	//   ....[17]....
        /*0070*/ 	.word	0xffffffff


	//----- nvinfo : EIATTR_COOP_GROUP_INSTR_OFFSETS
	.align		4
.L_1714:
        /*0074*/ 	.byte	0x04, 0x28
        /*0076*/ 	.short	(.L_1716 - .L_1715)


	//   ....[0]....
.L_1715:
        /*0078*/ 	.word	0x000174c0


	//   ....[1]....
        /*007c*/ 	.word	0x00017500


	//   ....[2]....
        /*0080*/ 	.word	0x00017530


	//   ....[3]....
        /*0084*/ 	.word	0x00017550


	//   ....[4]....
        /*0088*/ 	.word	0x00017570


	//   ....[5]....
        /*008c*/ 	.word	0x000178a0


	//   ....[6]....
        /*0090*/ 	.word	0x000178c0


	//   ....[7]....
        /*0094*/ 	.word	0x000178e0


	//   ....[8]....
        /*0098*/ 	.word	0x00017900


	//   ....[9]....
        /*009c*/ 	.word	0x00017920


	//   ....[10]....
        /*00a0*/ 	.word	0x00017ad0


	//   ....[11]....
        /*00a4*/ 	.word	0x00017b10


	//   ....[12]....
        /*00a8*/ 	.word	0x00017bd0


	//   ....[13]....
        /*00ac*/ 	.word	0x00017c00


	//   ....[14]....
        /*00b0*/ 	.word	0x00017c30


	//   ....[15]....
        /*00b4*/ 	.word	0x00017c70


	//   ....[16]....
        /*00b8*/ 	.word	0x00017d30


	//   ....[17]....
        /*00bc*/ 	.word	0x00017d60


	//----- nvinfo : EIATTR_VRC_CTA_INIT_COUNT
	.align		4
.L_1716:
        /*00c0*/ 	.byte	0x02, 0x4a
	.zero		1
	.zero		1


	//----- nvinfo : EIATTR_EXIT_INSTR_OFFSETS
	.align		4
        /*00c4*/ 	.byte	0x04, 0x1c
        /*00c6*/ 	.short	(.L_1718 - .L_1717)


	//   ....[0]....
.L_1717:
        /*00c8*/ 	.word	0x00000ae0


	//   ....[1]....
        /*00cc*/ 	.word	0x00018cc0


	//----- nvinfo : EIATTR_MAX_THREADS
	.align		4
.L_1718:
        /*00d0*/ 	.byte	0x04, 0x05
        /*00d2*/ 	.short	(.L_1720 - .L_1719)
.L_1719:
        /*00d4*/ 	.word	0x00000080
        /*00d8*/ 	.word	0x00000001
        /*00dc*/ 	.word	0x00000001


	//----- nvinfo : EIATTR_CRS_STACK_SIZE
	.align		4
.L_1720:
        /*00e0*/ 	.byte	0x04, 0x1e
        /*00e2*/ 	.short	(.L_1722 - .L_1721)
.L_1721:
        /*00e4*/ 	.word	0x00000000


	//----- nvinfo : EIATTR_CBANK_PARAM_SIZE
	.align		4
.L_1722:
        /*00e8*/ 	.byte	0x03, 0x19
        /*00ea*/ 	.short	0x00e8


	//----- nvinfo : EIATTR_PARAM_CBANK
	.align		4
        /*00ec*/ 	.byte	0x04, 0x0a
        /*00ee*/ 	.short	(.L_1724 - .L_1723)
	.align		4
.L_1723:
        /*00f0*/ 	.word	index@(.nv.constant0._ZN10layer_norm31ln_parallel_residual_fwd_kernelINS_13Kernel_traitsI6__halfffffjLj3072ELj1ELj1ELj4ELj16ENS_18Kernel_traits_baseILj3072ES2_ffffjLj128EEEEELb1ELb0ELb1EEEvNS_9FwdParamsE)
        /*00f4*/ 	.short	0x0380
        /*00f6*/ 	.short	0x00e8


	//----- nvinfo : EIATTR_SW_WAR
	.align		4
.L_1724:
        /*00f8*/ 	.byte	0x04, 0x36
        /*00fa*/ 	.short	(.L_1726 - .L_1725)
.L_1725:
        /*00fc*/ 	.word	0x00000008
.L_1726:


//--------------------- .nv.info._ZN10layer_norm31ln_parallel_residual_fwd_kernelINS_13Kernel_traitsI6__halfffffjLj3072ELj1ELj1ELj4ELj16ENS_18Kernel_traits_baseILj3072ES2_ffffjLj128EEEEELb1ELb1ELb0EEEvNS_9FwdParamsE --------------------------
	.section	.nv.info._ZN10layer_norm31ln_parallel_residual_fwd_kernelINS_13Kernel_traitsI6__halfffffjLj3072ELj1ELj1ELj4ELj16ENS_18Kernel_traits_baseILj3072ES2_ffffjLj128EEEEELb1ELb1ELb0EEEvNS_9FwdParamsE,"",@"SHT_CUDA_INFO"
	.sectionflags	@""
	.align	4


	//----- nvinfo : EIATTR_CUDA_API_VERSION
	.align		4
        /*0000*/ 	.byte	0x04, 0x37
        /*0002*/ 	.short	(.L_1728 - .L_1727)
.L_1727:
        /*0004*/ 	.word	0x00000082


	//----- nvinfo : EIATTR_KPARAM_INFO
	.align		4
.L_1728:
        /*0008*/ 	.byte	0x04, 0x17
        /*000a*/ 	.short	(.L_1730 - .L_1729)
.L_1729:
        /*000c*/ 	.word	0x00000000
        /*0010*/ 	.short	0x0000
        /*0012*/ 	.short	0x0000
        /*0014*/ 	.byte	0x00, 0xf0, 0xa1, 0x03


	//----- nvinfo : EIATTR_SPARSE_MMA_MASK
	.align		4
.L_1730:
        /*0018*/ 	.byte	0x03, 0x50
        /*001a*/ 	.short	0x0000


	//----- nvinfo : EIATTR_MAXREG_COUNT
	.align		4
        /*001c*/ 	.byte	0x03, 0x1b
        /*001e*/ 	.short	0x00ff


	//----- nvinfo : EIATTR_NUM_BARRIERS
	.align		4
        /*0020*/ 	.byte	0x02, 0x4c
        /*0022*/ 	.byte	0x01
	.zero		1


	//----- nvinfo : EIATTR_MERCURY_ISA_VERSION
	.align		4
        /*0024*/ 	.byte	0x03, 0x5f
        /*0026*/ 	.short	0x0101


	//----- nvinfo : EIATTR_COOP_GROUP_MASK_REGIDS
	.align		4
        /*0028*/ 	.byte	0x04, 0x29
        /*002a*/ 	.short	(.L_1732 - .L_1731)


	//   ....[0]....
.L_1731:
        /*002c*/ 	.word	0xffffffff


	//   ....[1]....
        /*0030*/ 	.word	0xffffffff


	//   ....[2]....
        /*0034*/ 	.word	0xffffffff


	//   ....[3]....
        /*0038*/ 	.word	0xffffffff


	//   ....[4]....
        /*003c*/ 	.word	0xffffffff


	//   ....[5]....
        /*0040*/ 	.word	0xffffffff


	//   ....[6]....
        /*0044*/ 	.word	0xffffffff


	//   ....[7]....
        /*0048*/ 	.word	0xffffffff


	//   ....[8]....
        /*004c*/ 	.word	0xffffffff


	//   ....[9]....
        /*0050*/ 	.word	0xffffffff


	//   ....[10]....
        /*0054*/ 	.word	0xffffffff


	//   ....[11]....
        /*0058*/ 	.word	0xffffffff


	//   ....[12]....
        /*005c*/ 	.word	0xffffffff


	//   ....[13]....
        /*0060*/ 	.word	0xffffffff


	//   ....[14]....
        /*0064*/ 	.word	0xffffffff


	//   ....[15]....
        /*0068*/ 	.word	0xffffffff


	//   ....[16]....
        /*006c*/ 	.word	0xffffffff


	//   ....[17]....
        /*0070*/ 	.word	0xffffffff


	//----- nvinfo : EIATTR_COOP_GROUP_INSTR_OFFSETS
	.align		4
.L_1732:
        /*0074*/ 	.byte	0x04, 0x28
        /*0076*/ 	.short	(.L_1734 - .L_1733)


	//   ....[0]....
.L_1733:
        /*0078*/ 	.word	0x000190e0


	//   ....[1]....
        /*007c*/ 	.word	0x00019100


	//   ....[2]....
        /*0080*/ 	.word	0x00019120


	//   ....[3]....
        /*0084*/ 	.word	0x00019140


	//   ....[4]....
        /*0088*/ 	.word	0x00019160


	//   ....[5]....
        /*008c*/ 	.word	0x000194a0


	//   ....[6]....
        /*0090*/ 	.word	0x000194c0


	//   ....[7]....
        /*0094*/ 	.word	0x000194e0


	//   ....[8]....
        /*0098*/ 	.word	0x00019500


	//   ....[9]....
        /*009c*/ 	.word	0x00019530


	//   ....[10]....
        /*00a0*/ 	.word	0x000196e0


	//   ....[11]....
        /*00a4*/ 	.word	0x00019720


	//   ....[12]....
        /*00a8*/ 	.word	0x000197d0


	//   ....[13]....
        /*00ac*/ 	.word	0x00019830


	//   ....[14]....
        /*00b0*/ 	.word	0x00019840


	//   ....[15]....
        /*00b4*/ 	.word	0x000198f0


	//   ....[16]....
        /*00b8*/ 	.word	0x00019930


	//   ....[17]....
        /*00bc*/ 	.word	0x00019980


	//----- nvinfo : EIATTR_VRC_CTA_INIT_COUNT
	.align		4
.L_1734:
        /*00c0*/ 	.byte	0x02, 0x4a
	.zero		1
	.zero		1


	//----- nvinfo : EIATTR_EXIT_INSTR_OFFSETS
	.align		4
        /*00c4*/ 	.byte	0x04, 0x1c
        /*00c6*/ 	.short	(.L_1736 - .L_1735)


	//   ....[0]....
.L_1735:
        /*00c8*/ 	.word	0x00000900


	//   ....[1]....
        /*00cc*/ 	.word	0x0001a4f0


	//----- nvinfo : EIATTR_MAX_THREADS
	.align		4
.L_1736:
        /*00d0*/ 	.byte	0x04, 0x05
        /*00d2*/ 	.short	(.L_1738 - .L_1737)
.L_1737:
        /*00d4*/ 	.word	0x00000080
        /*00d8*/ 	.word	0x00000001
        /*00dc*/ 	.word	0x00000001


	//----- nvinfo : EIATTR_CRS_STACK_SIZE
	.align		4
.L_1738:
        /*00e0*/ 	.byte	0x04, 0x1e
        /*00e2*/ 	.short	(.L_1740 - .L_1739)
.L_1739:
        /*00e4*/ 	.word	0x00000000


	//----- nvinfo : EIATTR_CBANK_PARAM_SIZE
	.align		4
.L_1740:
        /*00e8*/ 	.byte	0x03, 0x19
        /*00ea*/ 	.short	0x00e8


	//----- nvinfo : EIATTR_PARAM_CBANK
	.align		4
        /*00ec*/ 	.byte	0x04, 0x0a
        /*00ee*/ 	.short	(.L_1742 - .L_1741)
	.align		4
.L_1741:
        /*00f0*/ 	.word	index@(.nv.constant0._ZN10layer_norm31ln_parallel_residual_fwd_kernelINS_13Kernel_traitsI6__halfffffjLj3072ELj1ELj1ELj4ELj16ENS_18Kernel_traits_baseILj3072ES2_ffffjLj128EEEEELb1ELb1ELb0EEEvNS_9FwdParamsE)
        /*00f4*/ 	.short	0x0380
        /*00f6*/ 	.short	0x00e8


	//----- nvinfo : EIATTR_SW_WAR
	.align		4
.L_1742:
        /*00f8*/ 	.byte	0x04, 0x36
        /*00fa*/ 	.short	(.L_1744 - .L_1743)
.L_1743:
        /*00fc*/ 	.word	0x00000008
.L_1744:


//--------------------- .nv.info._ZN10layer_norm31ln_parallel_residual_fwd_kernelINS_13Kernel_traitsI6__halfffffjLj3072ELj1ELj1ELj4ELj16ENS_18Kernel_traits_baseILj3072ES2_ffffjLj128EEEEELb1ELb1ELb1EEEvNS_9FwdParamsE --------------------------
	.section	.nv.info._ZN10layer_norm31ln_parallel_residual_fwd_kernelINS_13Kernel_traitsI6__halfffffjLj3072ELj1ELj1ELj4ELj16ENS_18Kernel_traits_baseILj3072ES2_ffffjLj128EEEEELb1ELb1ELb1EEEvNS_9FwdParamsE,"",@"SHT_CUDA_INFO"
	.sectionflags	@""
	.align	4


	//----- nvinfo : EIATTR_CUDA_API_VERSION
	.align		4
        /*0000*/ 	.byte	0x04, 0x37
        /*0002*/ 	.short	(.L_1746 - .L_1745)
.L_1745:
        /*0004*/ 	.word	0x00000082


	//----- nvinfo : EIATTR_KPARAM_INFO
	.align		4
.L_1746:
        /*0008*/ 	.byte	0x04, 0x17
        /*000a*/ 	.short	(.L_1748 - .L_1747)
.L_1747:
        /*000c*/ 	.word	0x00000000
        /*0010*/ 	.short	0x0000
        /*0012*/ 	.short	0x0000
        /*0014*/ 	.byte	0x00, 0xf0, 0xa1, 0x03


	//----- nvinfo : EIATTR_SPARSE_MMA_MASK
	.align		4
.L_1748:
        /*0018*/ 	.byte	0x03, 0x50
        /*001a*/ 	.short	0x0000


	//----- nvinfo : EIATTR_MAXREG_COUNT
	.align		4
        /*001c*/ 	.byte	0x03, 0x1b
        /*001e*/ 	.short	0x00ff


	//----- nvinfo : EIATTR_NUM_BARRIERS
	.align		4
        /*0020*/ 	.byte	0x02, 0x4c
        /*0022*/ 	.byte	0x01
	.zero		1


	//----- nvinfo : EIATTR_MERCURY_ISA_VERSION
	.align		4
        /*0024*/ 	.byte	0x03, 0x5f
        /*0026*/ 	.short	0x0101


	//----- nvinfo : EIATTR_COOP_GROUP_MASK_REGIDS
	.align		4
        /*0028*/ 	.byte	0x04, 0x29
        /*002a*/ 	.short	(.L_1750 - .L_1749)


	//   ....[0]....
.L_1749:
        /*002c*/ 	.word	0xffffffff


	//   ....[1]....
        /*0030*/ 	.word	0xffffffff


	//   ....[2]....
        /*0034*/ 	.word	0xffffffff


	//   ....[3]....
        /*0038*/ 	.word	0xffffffff


	//   ....[4]....
        /*003c*/ 	.word	0xffffffff


	//   ....[5]....
        /*0040*/ 	.word	0xffffffff


	//   ....[6]....
        /*0044*/ 	.word	0xffffffff


	//   ....[7]....
        /*0048*/ 	.word	0xffffffff


	//   ....[8]....
        /*004c*/ 	.word	0xffffffff


	//   ....[9]....
        /*0050*/ 	.word	0xffffffff


	//   ....[10]....
        /*0054*/ 	.word	0xffffffff


	//   ....[11]....
        /*0058*/ 	.word	0xffffffff


	//   ....[12]....
        /*005c*/ 	.word	0xffffffff


	//   ....[13]....
        /*0060*/ 	.word	0xffffffff


	//   ....[14]....
        /*0064*/ 	.word	0xffffffff


	//   ....[15]....
        /*0068*/ 	.word	0xffffffff


	//   ....[16]....
        /*006c*/ 	.word	0xffffffff


	//   ....[17]....
        /*0070*/ 	.word	0xffffffff


	//----- nvinfo : EIATTR_COOP_GROUP_INSTR_OFFSETS
	.align		4
.L_1750:
        /*0074*/ 	.byte	0x04, 0x28
        /*0076*/ 	.short	(.L_1752 - .L_1751)


	//   ....[0]....
.L_1751:
        /*0078*/ 	.word	0x000166d0


	//   ....[1]....
        /*007c*/ 	.word	0x00016700


	//   ....[2]....
        /*0080*/ 	.word	0x00016720


	//   ....[3]....
        /*0084*/ 	.word	0x00016740


	//   ....[4]....
        /*0088*/ 	.word	0x00016760


	//   ....[5]....
        /*008c*/ 	.word	0x00016a90


	//   ....[6]....
        /*0090*/ 	.word	0x00016ab0


	//   ....[7]....
        /*0094*/ 	.word	0x00016ae0


	//   ....[8]....
        /*0098*/ 	.word	0x00016b00


	//   ....[9]....
        /*009c*/ 	.word	0x00016b30


	//   ....[10]....
        /*00a0*/ 	.word	0x00016cd0


	//   ....[11]....
        /*00a4*/ 	.word	0x00016d10


	//   ....[12]....
        /*00a8*/ 	.word	0x00016d40


	//   ....[13]....
        /*00ac*/ 	.word	0x00016da0


	//   ....[14]....
        /*00b0*/ 	.word	0x00016e60


	//   ....[15]....
        /*00b4*/ 	.word	0x00016e90


	//   ....[16]....
        /*00b8*/ 	.word	0x00016f40


	//   ....[17]....
        /*00bc*/ 	.word	0x00016f70


	//----- nvinfo : EIATTR_VRC_CTA_INIT_COUNT
	.align		4
.L_1752:
        /*00c0*/ 	.byte	0x02, 0x4a
	.zero		1
	.zero		1


	//----- nvinfo : EIATTR_EXIT_INSTR_OFFSETS
	.align		4
        /*00c4*/ 	.byte	0x04, 0x1c
        /*00c6*/ 	.short	(.L_1754 - .L_1753)


	//   ....[0]....
.L_1753:
        /*00c8*/ 	.word	0x000002b0


	//   ....[1]....
        /*00cc*/ 	.word	0x000175a0


	//----- nvinfo : EIATTR_MAX_THREADS
	.align		4
.L_1754:
        /*00d0*/ 	.byte	0x04, 0x05
        /*00d2*/ 	.short	(.L_1756 - .L_1755)
.L_1755:
        /*00d4*/ 	.word	0x00000080
        /*00d8*/ 	.word	0x00000001
        /*00dc*/ 	.word	0x00000001


	//----- nvinfo : EIATTR_CRS_STACK_SIZE
	.align		4
.L_1756:
        /*00e0*/ 	.byte	0x04, 0x1e
        /*00e2*/ 	.short	(.L_1758 - .L_1757)
.L_1757:
        /*00e4*/ 	.word	0x00000000


	//----- nvinfo : EIATTR_CBANK_PARAM_SIZE
	.align		4
.L_1758:
        /*00e8*/ 	.byte	0x03, 0x19
        /*00ea*/ 	.short	0x00e8


	//----- nvinfo : EIATTR_PARAM_CBANK
	.align		4
        /*00ec*/ 	.byte	0x04, 0x0a
        /*00ee*/ 	.short	(.L_1760 - .L_1759)
	.align		4
.L_1759:
        /*00f0*/ 	.word	index@(.nv.constant0._ZN10layer_norm31ln_parallel_residual_fwd_kernelINS_13Kernel_traitsI6__halfffffjLj3072ELj1ELj1ELj4ELj16ENS_18Kernel_traits_baseILj3072ES2_ffffjLj128EEEEELb1ELb1ELb1EEEvNS_9FwdParamsE)
        /*00f4*/ 	.short	0x0380
        /*00f6*/ 	.short	0x00e8


	//----- nvinfo : EIATTR_SW_WAR
	.align		4
.L_1760:
        /*00f8*/ 	.byte	0x04, 0x36
        /*00fa*/ 	.short	(.L_1762 - .L_1761)
.L_1761:
        /*00fc*/ 	.word	0x00000008
.L_1762:


//--------------------- .nv.info._ZN10layer_norm31ln_parallel_residual_fwd_kernelINS_13Kernel_traitsIfffffjLj3072ELj1ELj1ELj4ELj16ENS_18Kernel_traits_baseILj3072EfffffjLj128EEEEELb0ELb0ELb0EEEvNS_9FwdParamsE --------------------------
	.section	.nv.info._ZN10layer_norm31ln_parallel_residual_fwd_kernelINS_13Kernel_traitsIfffffjLj3072ELj1ELj1ELj4ELj16ENS_18Kernel_traits_baseILj3072EfffffjLj128EEEEELb0ELb0ELb0EEEvNS_9FwdParamsE,"",@"SHT_CUDA_INFO"
	.sectionflags	@""
	.align	4


	//----- nvinfo : EIATTR_CUDA_API_VERSION
	.align		4
        /*0000*/ 	.byte	0x04, 0x37
        /*0002*/ 	.short	(.L_1764 - .L_1763)
.L_1763:
        /*0004*/ 	.word	0x00000082


	//----- nvinfo : EIATTR_KPARAM_INFO
	.align		4
.L_1764:
        /*0008*/ 	.byte	0x04, 0x17
        /*000a*/ 	.short	(.L_1766 - .L_1765)
.L_1765:
        /*000c*/ 	.word	0x00000000
        /*0010*/ 	.short	0x0000
        /*0012*/ 	.short	0x0000
        /*0014*/ 	.byte	0x00, 0xf0, 0xa1, 0x03


	//----- nvinfo : EIATTR_SPARSE_MMA_MASK
	.align		4
.L_1766:
        /*0018*/ 	.byte	0x03, 0x50
        /*001a*/ 	.short	0x0000


	//----- nvinfo : EIATTR_MAXREG_COUNT
	.align		4
        /*001c*/ 	.byte	0x03, 0x1b
        /*001e*/ 	.short	0x00ff


	//----- nvinfo : EIATTR_NUM_BARRIERS
	.align		4
        /*0020*/ 	.byte	0x02, 0x4c
        /*0022*/ 	.byte	0x01
	.zero		1


	//----- nvinfo : EIATTR_MERCURY_ISA_VERSION
	.align		4
        /*0024*/ 	.byte	0x03, 0x5f
        /*0026*/ 	.short	0x0101


	//----- nvinfo : EIATTR_COOP_GROUP_MASK_REGIDS
	.align		4
        /*0028*/ 	.byte	0x04, 0x29
        /*002a*/ 	.short	(.L_1768 - .L_1767)


	//   ....[0]....
.L_1767:
        /*002c*/ 	.word	0xffffffff


	//   ....[1]....
        /*0030*/ 	.word	0xffffffff


	//   ....[2]....
        /*0034*/ 	.word	0xffffffff


	//   ....[3]....
        /*0038*/ 	.word	0xffffffff


	//   ....[4]....
        /*003c*/ 	.word	0xffffffff


	//   ....[5]....
        /*0040*/ 	.word	0xffffffff


	//   ....[6]....
        /*0044*/ 	.word	0xffffffff


	//   ....[7]....
        /*0048*/ 	.word	0xffffffff


	//   ....[8]....
        /*004c*/ 	.word	0xffffffff


	//   ....[9]....
        /*0050*/ 	.word	0xffffffff


	//   ....[10]....
        /*0054*/ 	.word	0xffffffff


	//   ....[11]....
        /*0058*/ 	.word	0xffffffff


	//   ....[12]....
        /*005c*/ 	.word	0xffffffff


	//   ....[13]....
        /*0060*/ 	.word	0xffffffff


	//   ....[14]....
        /*0064*/ 	.word	0xffffffff


	//   ....[15]....
        /*0068*/ 	.word	0xffffffff


	//   ....[16]....
        /*006c*/ 	.word	0xffffffff


	//   ....[17]....
        /*0070*/ 	.word	0xffffffff


	//----- nvinfo : EIATTR_COOP_GROUP_INSTR_OFFSETS
	.align		4
.L_1768:
        /*0074*/ 	.byte	0x04, 0x28
        /*0076*/ 	.short	(.L_1770 - .L_1769)


	//   ....[0]....
.L_1769:
        /*0078*/ 	.word	0x00003450


	//   ....[1]....
        /*007c*/ 	.word	0x00003470


	//   ....[2]....
        /*0080*/ 	.word	0x00003490


	//   ....[3]....
        /*0084*/ 	.word	0x000034b0


	//   ....[4]....
        /*0088*/ 	.word	0x000034d0


	//   ....[5]....
        /*008c*/ 	.word	0x00003870


	//   ....[6]....
        /*0090*/ 	.word	0x00003890


	//   ....[7]....
        /*0094*/ 	.word	0x000038b0


	//   ....[8]....
        /*0098*/ 	.word	0x000038d0


	//   ....[9]....
        /*009c*/ 	.word	0x000038f0


	//   ....[10]....
        /*00a0*/ 	.word	0x00003a70


	//   ....[11]....
        /*00a4*/ 	.word	0x00003ab0


	//   ....[12]....
        /*00a8*/ 	.word	0x00003af0


	//   ....[13]....
        /*00ac*/ 	.word	0x00003b40


	//   ....[14]....
        /*00b0*/ 	.word	0x00003ba0


	//   ....[15]....
        /*00b4*/ 	.word	0x00003c10


	//   ....[16]....
        /*00b8*/ 	.word	0x00003c70


	//   ....[17]....
        /*00bc*/ 	.word	0x00003cd0


	//----- nvinfo : EIATTR_VRC_CTA_INIT_COUNT
	.align		4
.L_1770:
        /*00c0*/ 	.byte	0x02, 0x4a
	.zero		1
	.zero		1


	//----- nvinfo : EIATTR_EXIT_INSTR_OFFSETS
	.align		4
        /*00c4*/ 	.byte	0x04, 0x1c
        /*00c6*/ 	.short	(.L_1772 - .L_1771)


	//   ....[0]....
.L_1771:
        /*00c8*/ 	.word	0x00001840


	//   ....[1]....
        /*00cc*/ 	.word	0x000047b0


	//----- nvinfo : EIATTR_MAX_THREADS
	.align		4
.L_1772:
        /*00d0*/ 	.byte	0x04, 0x05
        /*00d2*/ 	.short	(.L_1774 - .L_1773)
.L_1773:
        /*00d4*/ 	.word	0x00000080
        /*00d8*/ 	.word	0x00000001
        /*00dc*/ 	.word	0x00000001


	//----- nvinfo : EIATTR_CRS_STACK_SIZE
	.align		4
.L_1774:
        /*00e0*/ 	.byte	0x04, 0x1e
        /*00e2*/ 	.short	(.L_1776 - .L_1775)
.L_1775:
        /*00e4*/ 	.word	0x00000000


	//----- nvinfo : EIATTR_CBANK_PARAM_SIZE
	.align		4
.L_1776:
        /*00e8*/ 	.byte	0x03, 0x19
        /*00ea*/ 	.short	0x00e8


	//----- nvinfo : EIATTR_PARAM_CBANK
	.align		4
        /*00ec*/ 	.byte	0x04, 0x0a
        /*00ee*/ 	.short	(.L_1778 - .L_1777)
	.align		4
.L_1777:
        /*00f0*/ 	.word	index@(.nv.constant0._ZN10layer_norm31ln_parallel_residual_fwd_kernelINS_13Kernel_traitsIfffffjLj3072ELj1ELj1ELj4ELj16ENS_18Kernel_traits_baseILj3072EfffffjLj128EEEEELb0ELb0ELb0EEEvNS_9FwdParamsE)
        /*00f4*/ 	.short	0x0380
        /*00f6*/ 	.short	0x00e8


	//----- nvinfo : EIATTR_SW_WAR
	.align		4
.L_1778:
        /*00f8*/ 	.byte	0x04, 0x36
        /*00fa*/ 	.short	(.L_1780 - .L_1779)
.L_1779:
        /*00fc*/ 	.word	0x00000008
.L_1780:


//--------------------- .nv.info._ZN10layer_norm31ln_parallel_residual_fwd_kernelINS_13Kernel_traitsIfffffjLj3072ELj1ELj1ELj4ELj16ENS_18Kernel_traits_baseILj3072EfffffjLj128EEEEELb0ELb0ELb1EEEvNS_9FwdParamsE --------------------------
	.section	.nv.info._ZN10layer_norm31ln_parallel_residual_fwd_kernelINS_13Kernel_traitsIfffffjLj3072ELj1ELj1ELj4ELj16ENS_18Kernel_traits_baseILj3072EfffffjLj128EEEEELb0ELb0ELb1EEEvNS_9FwdParamsE,"",@"SHT_CUDA_INFO"
	.sectionflags	@""
	.align	4


	//----- nvinfo : EIATTR_CUDA_API_VERSION
	.align		4
        /*0000*/ 	.byte	0x04, 0x37
        /*0002*/ 	.short	(.L_1782 - .L_1781)
.L_1781:
        /*0004*/ 	.word	0x00000082


	//----- nvinfo : EIATTR_KPARAM_INFO
	.align		4
.L_1782:
        /*0008*/ 	.byte	0x04, 0x17
        /*000a*/ 	.short	(.L_1784 - .L_1783)
.L_1783:
        /*000c*/ 	.word	0x00000000
        /*0010*/ 	.short	0x0000
        /*0012*/ 	.short	0x0000
        /*0014*/ 	.byte	0x00, 0xf0, 0xa1, 0x03


	//----- nvinfo : EIATTR_SPARSE_MMA_MASK
	.align		4
.L_1784:
        /*0018*/ 	.byte	0x03, 0x50
        /*001a*/ 	.short	0x0000


	//----- nvinfo : EIATTR_MAXREG_COUNT
	.align		4
        /*001c*/ 	.byte	0x03, 0x1b
        /*001e*/ 	.short	0x00ff


	//----- nvinfo : EIATTR_NUM_BARRIERS
	.align		4
        /*0020*/ 	.byte	0x02, 0x4c
        /*0022*/ 	.byte	0x01
	.zero		1


	//----- nvinfo : EIATTR_MERCURY_ISA_VERSION
	.align		4
        /*0024*/ 	.byte	0x03, 0x5f
        /*0026*/ 	.short	0x0101


	//----- nvinfo : EIATTR_COOP_GROUP_MASK_REGIDS
	.align		4
        /*0028*/ 	.byte	0x04, 0x29
        /*002a*/ 	.short	(.L_1786 - .L_1785)


	//   ....[0]....
.L_1785:
        /*002c*/ 	.word	0xffffffff


	//   ....[1]....
        /*0030*/ 	.word	0xffffffff


	//   ....[2]....
        /*0034*/ 	.word	0xffffffff


	//   ....[3]....
        /*0038*/ 	.word	0xffffffff


	//   ....[4]....
        /*003c*/ 	.word	0xffffffff


	//   ....[5]....
        /*0040*/ 	.word	0xffffffff


	//   ....[6]....
        /*0044*/ 	.word	0xffffffff


	//   ....[7]....
        /*0048*/ 	.word	0xffffffff


	//   ....[8]....
        /*004c*/ 	.word	0xffffffff


	//   ....[9]....
        /*0050*/ 	.word	0xffffffff


	//   ....[10]....
        /*0054*/ 	.word	0xffffffff


	//   ....[11]....
        /*0058*/ 	.word	0xffffffff


	//   ....[12]....
        /*005c*/ 	.word	0xffffffff


	//   ....[13]....
        /*0060*/ 	.word	0xffffffff


	//   ....[14]....
        /*0064*/ 	.word	0xffffffff


	//   ....[15]....
        /*0068*/ 	.word	0xffffffff


	//   ....[16]....
        /*006c*/ 	.word	0xffffffff


	//   ....[17]....
        /*0070*/ 	.word	0xffffffff


	//----- nvinfo : EIATTR_COOP_GROUP_INSTR_OFFSETS
	.align		4
.L_1786:
        /*0074*/ 	.byte	0x04, 0x28
        /*0076*/ 	.short	(.L_1788 - .L_1787)


	//   ....[0]....
.L_1787:
        /*0078*/ 	.word	0x00001ec0


	//   ....[1]....
        /*007c*/ 	.word	0x00001ee0


	//   ....[2]....
        /*0080*/ 	.word	0x00001f00


	//   ....[3]....
        /*0084*/ 	.word	0x00001f20


	//   ....[4]....
        /*0088*/ 	.word	0x00001f40


	//   ....[5]....
        /*008c*/ 	.word	0x00002270


	//   ....[6]....
        /*0090*/ 	.word	0x00002290


	//   ....[7]....
        /*0094*/ 	.word	0x000022b0


	//   ....[8]....
        /*0098*/ 	.word	0x000022e0


	//   ....[9]....
        /*009c*/ 	.word	0x00002320


	//   ....[10]....
        /*00a0*/ 	.word	0x000024e0


	//   ....[11]....
        /*00a4*/ 	.word	0x00002520


	//   ....[12]....
        /*00a8*/ 	.word	0x00002540


	//   ....[13]....
        /*00ac*/ 	.word	0x00002550


	//   ....[14]....
        /*00b0*/ 	.word	0x00002600


	//   ....[15]....
        /*00b4*/ 	.word	0x00002640


	//   ....[16]....
        /*00b8*/ 	.word	0x000026e0


	//   ....[17]....
        /*00bc*/ 	.word	0x00002710


	//----- nvinfo : EIATTR_VRC_CTA_INIT_COUNT
	.align		4
.L_1788:
        /*00c0*/ 	.byte	0x02, 0x4a
	.zero		1
	.zero		1


	//----- nvinfo : EIATTR_EXIT_INSTR_OFFSETS
	.align		4
        /*00c4*/ 	.byte	0x04, 0x1c
        /*00c6*/ 	.short	(.L_1790 - .L_1789)


	//   ....[0]....
.L_1789:
        /*00c8*/ 	.word	0x000009f0


	//   ....[1]....
        /*00cc*/ 	.word	0x00002fb0


	//----- nvinfo : EIATTR_MAX_THREADS
	.align		4
.L_1790:
        /*00d0*/ 	.byte	0x04, 0x05
        /*00d2*/ 	.short	(.L_1792 - .L_1791)
.L_1791:
        /*00d4*/ 	.word	0x00000080
        /*00d8*/ 	.word	0x00000001
        /*00dc*/ 	.word	0x00000001


	//----- nvinfo : EIATTR_CRS_STACK_SIZE
	.align		4
.L_1792:
        /*00e0*/ 	.byte	0x04, 0x1e
        /*00e2*/ 	.short	(.L_1794 - .L_1793)
.L_1793:
        /*00e4*/ 	.word	0x00000000


	//----- nvinfo : EIATTR_CBANK_PARAM_SIZE
	.align		4
.L_1794:
        /*00e8*/ 	.byte	0x03, 0x19
        /*00ea*/ 	.short	0x00e8


	//----- nvinfo : EIATTR_PARAM_CBANK
	.align		4
        /*00ec*/ 	.byte	0x04, 0x0a
        /*00ee*/ 	.short	(.L_1796 - .L_1795)
	.align		4
.L_1795:
        /*00f0*/ 	.word	index@(.nv.constant0._ZN10layer_norm31ln_parallel_residual_fwd_kernelINS_13Kernel_traitsIfffffjLj3072ELj1ELj1ELj4ELj16ENS_18Kernel_traits_baseILj3072EfffffjLj128EEEEELb0ELb0ELb1EEEvNS_9FwdParamsE)
        /*00f4*/ 	.short	0x0380
        /*00f6*/ 	.short	0x00e8


	//----- nvinfo : EIATTR_SW_WAR
	.align		4
.L_1796:
        /*00f8*/ 	.byte	0x04, 0x36
        /*00fa*/ 	.short	(.L_1798 - .L_1797)
.L_1797:
        /*00fc*/ 	.word	0x00000008
.L_1798:


//--------------------- .nv.info._ZN10layer_norm31ln_parallel_residual_fwd_kernelINS_13Kernel_traitsIfffffjLj3072ELj1ELj1ELj4ELj16ENS_18Kernel_traits_baseILj3072EfffffjLj128EEEEELb0ELb1ELb0EEEvNS_9FwdParamsE --------------------------
	.section	.nv.info._ZN10layer_norm31ln_parallel_residual_fwd_kernelINS_13Kernel_traitsIfffffjLj3072ELj1ELj1ELj4ELj16ENS_18Kernel_traits_baseILj3072EfffffjLj128EEEEELb0ELb1ELb0EEEvNS_9FwdParamsE,"",@"SHT_CUDA_INFO"
	.sectionflags	@""
	.align	4


	//----- nvinfo : EIATTR_CUDA_API_VERSION
	.align		4
        /*0000*/ 	.byte	0x04, 0x37
        /*0002*/ 	.short	(.L_1800 - .L_1799)
.L_1799:
        /*0004*/ 	.word	0x00000082


	//----- nvinfo : EIATTR_KPARAM_INFO
	.align		4
.L_1800:
        /*0008*/ 	.byte	0x04, 0x17
        /*000a*/ 	.short	(.L_1802 - .L_1801)
.L_1801:
        /*000c*/ 	.word	0x00000000
        /*0010*/ 	.short	0x0000
        /*0012*/ 	.short	0x0000
        /*0014*/ 	.byte	0x00, 0xf0, 0xa1, 0x03


	//----- nvinfo : EIATTR_SPARSE_MMA_MASK
	.align		4
.L_1802:
        /*0018*/ 	.byte	0x03, 0x50
        /*001a*/ 	.short	0x0000


	//----- nvinfo : EIATTR_MAXREG_COUNT
	.align		4
        /*001c*/ 	.byte	0x03, 0x1b
        /*001e*/ 	.short	0x00ff


	//----- nvinfo : EIATTR_NUM_BARRIERS
	.align		4
        /*0020*/ 	.byte	0x02, 0x4c
        /*0022*/ 	.byte	0x01
	.zero		1


	//----- nvinfo : EIATTR_MERCURY_ISA_VERSION
	.align		4
        /*0024*/ 	.byte	0x03, 0x5f
        /*0026*/ 	.short	0x0101


	//----- nvinfo : EIATTR_COOP_GROUP_MASK_REGIDS
	.align		4
        /*0028*/ 	.byte	0x04, 0x29
        /*002a*/ 	.short	(.L_1804 - .L_1803)


	//   ....[0]....
.L_1803:
        /*002c*/ 	.word	0xffffffff


	//   ....[1]....
        /*0030*/ 	.word	0xffffffff


	//   ....[2]....
        /*0034*/ 	.word	0xffffffff


	//   ....[3]....
        /*0038*/ 	.word	0xffffffff


	//   ....[4]....
        /*003c*/ 	.word	0xffffffff


	//   ....[5]....
        /*0040*/ 	.word	0xffffffff


	//   ....[6]....
        /*0044*/ 	.word	0xffffffff


	//   ....[7]....
        /*0048*/ 	.word	0xffffffff


	//   ....[8]....
        /*004c*/ 	.word	0xffffffff


	//   ....[9]....
        /*0050*/ 	.word	0xffffffff


	//   ....[10]....
        /*0054*/ 	.word	0xffffffff


	//   ....[11]....
        /*0058*/ 	.word	0xffffffff


	//   ....[12]....
        /*005c*/ 	.word	0xffffffff


	//   ....[13]....
        /*0060*/ 	.word	0xffffffff


	//   ....[14]....
        /*0064*/ 	.word	0xffffffff


	//   ....[15]....
        /*0068*/ 	.word	0xffffffff


	//   ....[16]....
        /*006c*/ 	.word	0xffffffff


	//   ....[17]....
        /*0070*/ 	.word	0xffffffff


	//----- nvinfo : EIATTR_COOP_GROUP_INSTR_OFFSETS
	.align		4
.L_1804:
        /*0074*/ 	.byte	0x04, 0x28
        /*0076*/ 	.short	(.L_1806 - .L_1805)


	//   ....[0]....
.L_1805:
        /*0078*/ 	.word	0x000021c0


	//   ....[1]....
        /*007c*/ 	.word	0x000021e0


	//   ....[2]....
        /*0080*/ 	.word	0x00002200


	//   ....[3]....
        /*0084*/ 	.word	0x00002220


	//   ....[4]....
        /*0088*/ 	.word	0x00002240


	//   ....[5]....
        /*008c*/ 	.word	0x000025d0


	//   ....[6]....
        /*0090*/ 	.word	0x00002600


	//   ....[7]....
        /*0094*/ 	.word	0x00002630


	//   ....[8]....
        /*0098*/ 	.word	0x00002650


	//   ....[9]....
        /*009c*/ 	.word	0x00002670


	//   ....[10]....
        /*00a0*/ 	.word	0x00002800


	//   ....[11]....
        /*00a4*/ 	.word	0x00002830


	//   ....[12]....
        /*00a8*/ 	.word	0x00002870


	//   ....[13]....
        /*00ac*/ 	.word	0x00002920


	//   ....[14]....
        /*00b0*/ 	.word	0x000029e0


	//   ....[15]....
        /*00b4*/ 	.word	0x00002a20


	//   ....[16]....
        /*00b8*/ 	.word	0x00002a60


	//   ....[17]....
        /*00bc*/ 	.word	0x00002aa0


	//----- nvinfo : EIATTR_VRC_CTA_INIT_COUNT
	.align		4
.L_1806:
        /*00c0*/ 	.byte	0x02, 0x4a
	.zero		1
	.zero		1


	//----- nvinfo : EIATTR_EXIT_INSTR_OFFSETS
	.align		4
        /*00c4*/ 	.byte	0x04, 0x1c
        /*00c6*/ 	.short	(.L_1808 - .L_1807)


	//   ....[0]....
.L_1807:
        /*00c8*/ 	.word	0x000006f0


	//   ....[1]....
        /*00cc*/ 	.word	0x00003290


	//----- nvinfo : EIATTR_MAX_THREADS
	.align		4
.L_1808:
        /*00d0*/ 	.byte	0x04, 0x05
        /*00d2*/ 	.short	(.L_1810 - .L_1809)
.L_1809:
        /*00d4*/ 	.word	0x00000080
        /*00d8*/ 	.word	0x00000001
        /*00dc*/ 	.word	0x00000001


	//----- nvinfo : EIATTR_CRS_STACK_SIZE
	.align		4
.L_1810:
        /*00e0*/ 	.byte	0x04, 0x1e
        /*00e2*/ 	.short	(.L_1812 - .L_1811)
.L_1811:
        /*00e4*/ 	.word	0x00000000


	//----- nvinfo : EIATTR_CBANK_PARAM_SIZE
	.align		4
.L_1812:
        /*00e8*/ 	.byte	0x03, 0x19
        /*00ea*/ 	.short	0x00e8


	//----- nvinfo : EIATTR_PARAM_CBANK
	.align		4
        /*00ec*/ 	.byte	0x04, 0x0a
        /*00ee*/ 	.short	(.L_1814 - .L_1813)
	.align		4
.L_1813:
        /*00f0*/ 	.word	index@(.nv.constant0._ZN10layer_norm31ln_parallel_residual_fwd_kernelINS_13Kernel_traitsIfffffjLj3072ELj1ELj1ELj4ELj16ENS_18Kernel_traits_baseILj3072EfffffjLj128EEEEELb0ELb1ELb0EEEvNS_9FwdParamsE)
        /*00f4*/ 	.short	0x0380
        /*00f6*/ 	.short	0x00e8


	//----- nvinfo : EIATTR_SW_WAR
	.align		4
.L_1814:
        /*00f8*/ 	.byte	0x04, 0x36
        /*00fa*/ 	.short	(.L_1816 - .L_1815)
.L_1815:
        /*00fc*/ 	.word	0x00000008
.L_1816:


//--------------------- .nv.info._ZN10layer_norm31ln_parallel_residual_fwd_kernelINS_13Kernel_traitsIfffffjLj3072ELj1ELj1ELj4ELj16ENS_18Kernel_traits_baseILj3072EfffffjLj128EEEEELb0ELb1ELb1EEEvNS_9FwdParamsE --------------------------
	.section	.nv.info._ZN10layer_norm31ln_parallel_residual_fwd_kernelINS_13Kernel_traitsIfffffjLj3072ELj1ELj1ELj4ELj16ENS_18Kernel_traits_baseILj3072EfffffjLj128EEEEELb0ELb1ELb1EEEvNS_9FwdParamsE,"",@"SHT_CUDA_INFO"
	.sectionflags	@""
	.align	4


	//----- nvinfo : EIATTR_CUDA_API_VERSION
	.align		4
        /*0000*/ 	.byte	0x04, 0x37
        /*0002*/ 	.short	(.L_1818 - .L_1817)
.L_1817:
        /*0004*/ 	.word	0x00000082


	//----- nvinfo : EIATTR_KPARAM_INFO
	.align		4
.L_1818:
        /*0008*/ 	.byte	0x04, 0x17
        /*000a*/ 	.short	(.L_1820 - .L_1819)
.L_1819:
        /*000c*/ 	.word	0x00000000
        /*0010*/ 	.short	0x0000
        /*0012*/ 	.short	0x0000
        /*0014*/ 	.byte	0x00, 0xf0, 0xa1, 0x03


	//----- nvinfo : EIATTR_SPARSE_MMA_MASK
	.align		4
.L_1820:
        /*0018*/ 	.byte	0x03, 0x50
        /*001a*/ 	.short	0x0000


	//----- nvinfo : EIATTR_MAXREG_COUNT
	.align		4
        /*001c*/ 	.byte	0x03, 0x1b
        /*001e*/ 	.short	0x00ff


	//----- nvinfo : EIATTR_NUM_BARRIERS
	.align		4
        /*0020*/ 	.byte	0x02, 0x4c
        /*0022*/ 	.byte	0x01
	.zero		1


	//----- nvinfo : EIATTR_MERCURY_ISA_VERSION
	.align		4
        /*0024*/ 	.byte	0x03, 0x5f
        /*0026*/ 	.short	0x0101


	//----- nvinfo : EIATTR_COOP_GROUP_MASK_REGIDS
	.align		4
        /*0028*/ 	.byte	0x04, 0x29
        /*002a*/ 	.short	(.L_1822 - .L_1821)


	//   ....[0]....
.L_1821:
        /*002c*/ 	.word	0xffffffff


	//   ....[1]....
        /*0030*/ 	.word	0xffffffff


	//   ....[2]....
        /*0034*/ 	.word	0xffffffff


	//   ....[3]....
        /*0038*/ 	.word	0xffffffff


	//   ....[4]....
        /*003c*/ 	.word	0xffffffff


	//   ....[5]....
        /*0040*/ 	.word	0xffffffff


	//   ....[6]....
        /*0044*/ 	.word	0xffffffff


	//   ....[7]....
        /*0048*/ 	.word	0xffffffff


	//   ....[8]....
        /*004c*/ 	.word	0xffffffff


	//   ....[9]....
        /*0050*/ 	.word	0xffffffff


	//   ....[10]....
        /*0054*/ 	.word	0xffffffff


	//   ....[11]....
        /*0058*/ 	.word	0xffffffff


	//   ....[12]....
        /*005c*/ 	.word	0xffffffff


	//   ....[13]....
        /*0060*/ 	.word	0xffffffff


	//   ....[14]....
        /*0064*/ 	.word	0xffffffff


	//   ....[15]....
        /*0068*/ 	.word	0xffffffff


	//   ....[16]....
        /*006c*/ 	.word	0xffffffff


	//   ....[17]....
        /*0070*/ 	.word	0xffffffff


	//----- nvinfo : EIATTR_COOP_GROUP_INSTR_OFFSETS
	.align		4
.L_1822:
        /*0074*/ 	.byte	0x04, 0x28
        /*0076*/ 	.short	(.L_1824 - .L_1823)


	//   ....[0]....
.L_1823:
        /*0078*/ 	.word	0x00001820


	//   ....[1]....
        /*007c*/ 	.word	0x00001840


	//   ....[2]....
        /*0080*/ 	.word	0x00001860


	//   ....[3]....
        /*0084*/ 	.word	0x00001880


	//   ....[4]....
        /*0088*/ 	.word	0x000018a0


	//   ....[5]....
        /*008c*/ 	.word	0x00001bd0


	//   ....[6]....
        /*0090*/ 	.word	0x00001c00


	//   ....[7]....
        /*0094*/ 	.word	0x00001c30


	//   ....[8]....
        /*0098*/ 	.word	0x00001c50


	//   ....[9]....
        /*009c*/ 	.word	0x00001c90


	//   ....[10]....
        /*00a0*/ 	.word	0x00001d30


	//   ....[11]....
        /*00a4*/ 	.word	0x00001d90


	//   ....[12]....
        /*00a8*/ 	.word	0x00001dd0


	//   ....[13]....
        /*00ac*/ 	.word	0x00001df0


	//   ....[14]....
        /*00b0*/ 	.word	0x00001e80


	//   ....[15]....
        /*00b4*/ 	.word	0x00001eb0


	//   ....[16]....
        /*00b8*/ 	.word	0x00001f50


	//   ....[17]....
        /*00bc*/ 	.word	0x00001f80


	//----- nvinfo : EIATTR_VRC_CTA_INIT_COUNT
	.align		4
.L_1824:
        /*00c0*/ 	.byte	0x02, 0x4a
	.zero		1
	.zero		1


	//----- nvinfo : EIATTR_EXIT_INSTR_OFFSETS
	.align		4
        /*00c4*/ 	.byte	0x04, 0x1c
        /*00c6*/ 	.short	(.L_1826 - .L_1825)


	//   ....[0]....
.L_1825:
        /*00c8*/ 	.word	0x00000310


	//   ....[1]....
        /*00cc*/ 	.word	0x000025d0


	//----- nvinfo : EIATTR_MAX_THREADS
	.align		4
.L_1826:
        /*00d0*/ 	.byte	0x04, 0x05
        /*00d2*/ 	.short	(.L_1828 - .L_1827)
.L_1827:
        /*00d4*/ 	.word	0x00000080
        /*00d8*/ 	.word	0x00000001
        /*00dc*/ 	.word	0x00000001


	//----- nvinfo : EIATTR_CBANK_PARAM_SIZE
	.align		4
.L_1828:
        /*00e0*/ 	.byte	0x03, 0x19
        /*00e2*/ 	.short	0x00e8


	//----- nvinfo : EIATTR_PARAM_CBANK
	.align		4
        /*00e4*/ 	.byte	0x04, 0x0a
        /*00e6*/ 	.short	(.L_1830 - .L_1829)
	.align		4
.L_1829:
        /*00e8*/ 	.word	index@(.nv.constant0._ZN10layer_norm31ln_parallel_residual_fwd_kernelINS_13Kernel_traitsIfffffjLj3072ELj1ELj1ELj4ELj16ENS_18Kernel_traits_baseILj3072EfffffjLj128EEEEELb0ELb1ELb1EEEvNS_9FwdParamsE)
        /*00ec*/ 	.short	0x0380
        /*00ee*/ 	.short	0x00e8


	//----- nvinfo : EIATTR_SW_WAR
	.align		4
.L_1830:
        /*00f0*/ 	.byte	0x04, 0x36
        /*00f2*/ 	.short	(.L_1832 - .L_1831)
.L_1831:
        /*00f4*/ 	.word	0x00000008
.L_1832:


//--------------------- .nv.info._ZN10layer_norm31ln_parallel_residual_fwd_kernelINS_13Kernel_traitsIfffffjLj3072ELj1ELj1ELj4ELj16ENS_18Kernel_traits_baseILj3072EfffffjLj128EEEEELb1ELb0ELb0EEEvNS_9FwdParamsE --------------------------
	.section	.nv.info._ZN10layer_norm31ln_parallel_residual_fwd_kernelINS_13Kernel_traitsIfffffjLj3072ELj1ELj1ELj4ELj16ENS_18Kernel_traits_baseILj3072EfffffjLj128EEEEELb1ELb0ELb0EEEvNS_9FwdParamsE,"",@"SHT_CUDA_INFO"
	.sectionflags	@""
	.align	4


	//----- nvinfo : EIATTR_CUDA_API_VERSION
	.align		4
        /*0000*/ 	.byte	0x04, 0x37
        /*0002*/ 	.short	(.L_1834 - .L_1833)
.L_1833:
        /*0004*/ 	.word	0x00000082


	//----- nvinfo : EIATTR_KPARAM_INFO
	.align		4
.L_1834:
        /*0008*/ 	.byte	0x04, 0x17
        /*000a*/ 	.short	(.L_1836 - .L_1835)
.L_1835:
        /*000c*/ 	.word	0x00000000
        /*0010*/ 	.short	0x0000
        /*0012*/ 	.short	0x0000
        /*0014*/ 	.byte	0x00, 0xf0, 0xa1, 0x03


	//----- nvinfo : EIATTR_SPARSE_MMA_MASK
	.align		4
.L_1836:
        /*0018*/ 	.byte	0x03, 0x50
        /*001a*/ 	.short	0x0000


	//----- nvinfo : EIATTR_MAXREG_COUNT
	.align		4
        /*001c*/ 	.byte	0x03, 0x1b
        /*001e*/ 	.short	0x00ff


	//----- nvinfo : EIATTR_NUM_BARRIERS
	.align		4
        /*0020*/ 	.byte	0x02, 0x4c
        /*0022*/ 	.byte	0x01
	.zero		1


	//----- nvinfo : EIATTR_ANNOTATIONS
	.align		4
        /*0024*/ 	.byte	0x04, 0x55
        /*0026*/ 	.short	(.L_1838 - .L_1837)


	//   ....[0]....
.L_1837:
        /*0028*/ 	.word	0x00000001
        /*002c*/ 	.byte	0x00, 0x20, 0x00, 0x00, 0x01, 0x00, 0x00, 0x00, 0xb0, 0xcf, 0x01, 0x00


	//----- nvinfo : EIATTR_MERCURY_ISA_VERSION
	.align		4
.L_1838:
        /*0038*/ 	.byte	0x03, 0x5f
        /*003a*/ 	.short	0x0101


	//----- nvinfo : EIATTR_COOP_GROUP_MASK_REGIDS
	.align		4
        /*003c*/ 	.byte	0x04, 0x29
        /*003e*/ 	.short	(.L_1840 - .L_1839)


	//   ....[0]....
.L_1839:
        /*0040*/ 	.word	0xffffffff


	//   ....[1]....
        /*0044*/ 	.word	0xffffffff


	//   ....[2]....
        /*0048*/ 	.word	0xffffffff


	//   ....[3]....
        /*004c*/ 	.word	0xffffffff


	//   ....[4]....
        /*0050*/ 	.word	0xffffffff


	//   ....[5]....
        /*0054*/ 	.word	0xffffffff


	//   ....[6]....
        /*0058*/ 	.word	0xffffffff


	//   ....[7]....
        /*005c*/ 	.word	0xffffffff


	//   ....[8]....
        /*0060*/ 	.word	0xffffffff


	//   ....[9]....
        /*0064*/ 	.word	0xffffffff


	//   ....[10]....
        /*0068*/ 	.word	0xffffffff


	//   ....[11]....
        /*006c*/ 	.word	0xffffffff


	//   ....[12]....
        /*0070*/ 	.word	0xffffffff


	//   ....[13]....
        /*0074*/ 	.word	0xffffffff


	//   ....[14]....
        /*0078*/ 	.word	0xffffffff


	//   ....[15]....
        /*007c*/ 	.word	0xffffffff


	//   ....[16]....
        /*0080*/ 	.word	0xffffffff


	//   ....[17]....
        /*0084*/ 	.word	0xffffffff


	//----- nvinfo : EIATTR_COOP_GROUP_INSTR_OFFSETS
	.align		4
.L_1840:
        /*0088*/ 	.byte	0x04, 0x28
        /*008a*/ 	.short	(.L_1842 - .L_1841)


	//   ....[0]....
.L_1841:
        /*008c*/ 	.word	0x0001d1d0


	//   ....[1]....
        /*0090*/ 	.word	0x0001d1f0


	//   ....[2]....
        /*0094*/ 	.word	0x0001d210


	//   ....[3]....
        /*0098*/ 	.word	0x0001d230


	//   ....[4]....
        /*009c*/ 	.word	0x0001d250


	//   ....[5]....
        /*00a0*/ 	.word	0x0001d590


	//   ....[6]....
        /*00a4*/ 	.word	0x0001d5c0


	//   ....[7]....
        /*00a8*/ 	.word	0x0001d5e0


	//   ....[8]....
        /*00ac*/ 	.word	0x0001d600


	//   ....[9]....
        /*00b0*/ 	.word	0x0001d620


	//   ....[10]....
        /*00b4*/ 	.word	0x0001d7c0


	//   ....[11]....
        /*00b8*/ 	.word	0x0001d800


	//   ....[12]....
        /*00bc*/ 	.word	0x0001d820


	//   ....[13]....
        /*00c0*/ 	.word	0x0001d8c0


	//   ....[14]....
        /*00c4*/ 	.word	0x0001d910


	//   ....[15]....
        /*00c8*/ 	.word	0x0001d920


	//   ....[16]....
        /*00cc*/ 	.word	0x0001da20


	//   ....[17]....
        /*00d0*/ 	.word	0x0001da30


	//----- nvinfo : EIATTR_VRC_CTA_INIT_COUNT
	.align		4
.L_1842:
        /*00d4*/ 	.byte	0x02, 0x4a
	.zero		1
	.zero		1


	//----- nvinfo : EIATTR_EXIT_INSTR_OFFSETS
	.align		4
        /*00d8*/ 	.byte	0x04, 0x1c
        /*00da*/ 	.short	(.L_1844 - .L_1843)


	//   ....[0]....
.L_1843:
        /*00dc*/ 	.word	0x00001a70


	//   ....[1]....
        /*00e0*/ 	.word	0x0001e540


	//----- nvinfo : EIATTR_MAX_THREADS
	.align		4
.L_1844:
        /*00e4*/ 	.byte	0x04, 0x05
        /*00e6*/ 	.short	(.L_1846 - .L_1845)
.L_1845:
        /*00e8*/ 	.word	0x00000080
        /*00ec*/ 	.word	0x00000001
        /*00f0*/ 	.word	0x00000001


	//----- nvinfo : EIATTR_CRS_STACK_SIZE
	.align		4
.L_1846:
        /*00f4*/ 	.byte	0x04, 0x1e
        /*00f6*/ 	.short	(.L_1848 - .L_1847)
.L_1847:
        /*00f8*/ 	.word	0x00000000


	//----- nvinfo : EIATTR_CBANK_PARAM_SIZE
	.align		4
.L_1848:
        /*00fc*/ 	.byte	0x03, 0x19
        /*00fe*/ 	.short	0x00e8


	//----- nvinfo : EIATTR_PARAM_CBANK
	.align		4
        /*0100*/ 	.byte	0x04, 0x0a
        /*0102*/ 	.short	(.L_1850 - .L_1849)
	.align		4
.L_1849:
        /*0104*/ 	.word	index@(.nv.constant0._ZN10layer_norm31ln_parallel_residual_fwd_kernelINS_13Kernel_traitsIfffffjLj3072ELj1ELj1ELj4ELj16ENS_18Kernel_traits_baseILj3072EfffffjLj128EEEEELb1ELb0ELb0EEEvNS_9FwdParamsE)
        /*0108*/ 	.short	0x0380
        /*010a*/ 	.short	0x00e8


	//----- nvinfo : EIATTR_SW_WAR
	.align		4
.L_1850:
        /*010c*/ 	.byte	0x04, 0x36
        /*010e*/ 	.short	(.L_1852 - .L_1851)
.L_1851:
        /*0110*/ 	.word	0x00000008
.L_1852:


//--------------------- .nv.info._ZN10layer_norm31ln_parallel_residual_fwd_kernelINS_13Kernel_traitsIfffffjLj3072ELj1ELj1ELj4ELj16ENS_18Kernel_traits_baseILj3072EfffffjLj128EEEEELb1ELb0ELb1EEEvNS_9FwdParamsE --------------------------
	.section	.nv.info._ZN10layer_norm31ln_parallel_residual_fwd_kernelINS_13Kernel_traitsIfffffjLj3072ELj1ELj1ELj4ELj16ENS_18Kernel_traits_baseILj3072EfffffjLj128EEEEELb1ELb0ELb1EEEvNS_9FwdParamsE,"",@"SHT_CUDA_INFO"
	.sectionflags	@""
	.align	4


	//----- nvinfo : EIATTR_CUDA_API_VERSION
	.align		4
        /*0000*/ 	.byte	0x04, 0x37
        /*0002*/ 	.short	(.L_1854 - .L_1853)
.L_1853:
        /*0004*/ 	.word	0x00000082


	//----- nvinfo : EIATTR_KPARAM_INFO
	.align		4
.L_1854:
        /*0008*/ 	.byte	0x04, 0x17
        /*000a*/ 	.short	(.L_1856 - .L_1855)
.L_1855:
        /*000c*/ 	.word	0x00000000
        /*0010*/ 	.short	0x0000
        /*0012*/ 	.short	0x0000
        /*0014*/ 	.byte	0x00, 0xf0, 0xa1, 0x03


	//----- nvinfo : EIATTR_SPARSE_MMA_MASK
	.align		4
.L_1856:
        /*0018*/ 	.byte	0x03, 0x50
        /*001a*/ 	.short	0x0000


	//----- nvinfo : EIATTR_MAXREG_COUNT
	.align		4
        /*001c*/ 	.byte	0x03, 0x1b
        /*001e*/ 	.short	0x00ff


	//----- nvinfo : EIATTR_NUM_BARRIERS
	.align		4
        /*0020*/ 	.byte	0x02, 0x4c
        /*0022*/ 	.byte	0x01
	.zero		1


	//----- nvinfo : EIATTR_MERCURY_ISA_VERSION
	.align		4
        /*0024*/ 	.byte	0x03, 0x5f
        /*0026*/ 	.short	0x0101


	//----- nvinfo : EIATTR_COOP_GROUP_MASK_REGIDS
	.align		4
        /*0028*/ 	.byte	0x04, 0x29
        /*002a*/ 	.short	(.L_1858 - .L_1857)


	//   ....[0]....
.L_1857:
        /*002c*/ 	.word	0xffffffff


	//   ....[1]....
        /*0030*/ 	.word	0xffffffff


	//   ....[2]....
        /*0034*/ 	.word	0xffffffff


	//   ....[3]....
        /*0038*/ 	.word	0xffffffff


	//   ....[4]....
        /*003c*/ 	.word	0xffffffff


	//   ....[5]....
        /*0040*/ 	.word	0xffffffff


	//   ....[6]....
        /*0044*/ 	.word	0xffffffff


	//   ....[7]....
        /*0048*/ 	.word	0xffffffff


	//   ....[8]....
        /*004c*/ 	.word	0xffffffff


	//   ....[9]....
        /*0050*/ 	.word	0xffffffff


	//   ....[10]....
        /*0054*/ 	.word	0xffffffff


	//   ....[11]....
        /*0058*/ 	.word	0xffffffff


	//   ....[12]....
        /*005c*/ 	.word	0xffffffff


	//   ....[13]....
        /*0060*/ 	.word	0xffffffff


	//   ....[14]....
        /*0064*/ 	.word	0xffffffff


	//   ....[15]....
        /*0068*/ 	.word	0xffffffff


	//   ....[16]....
        /*006c*/ 	.word	0xffffffff


	//   ....[17]....
        /*0070*/ 	.word	0xffffffff


	//----- nvinfo : EIATTR_COOP_GROUP_INSTR_OFFSETS
	.align		4
.L_1858:
        /*0074*/ 	.byte	0x04, 0x28
        /*0076*/ 	.short	(.L_1860 - .L_1859)


	//   ....[0]....
.L_1859:
        /*0078*/ 	.word	0x00016cc0


	//   ....[1]....
        /*007c*/ 	.word	0x00016cf0


	//   ....[2]....
        /*0080*/ 	.word	0x00016d10


	//   ....[3]....
        /*0084*/ 	.word	0x00016d40


	//   ....[4]....
        /*0088*/ 	.word	0x00016d60


	//   ....[5]....
        /*008c*/ 	.word	0x00017090


	//   ....[6]....
        /*0090*/ 	.word	0x000170b0


	//   ....[7]....
        /*0094*/ 	.word	0x000170d0


	//   ....[8]....
        /*0098*/ 	.word	0x00017100


	//   ....[9]....
        /*009c*/ 	.word	0x00017120


	//   ....[10]....
        /*00a0*/ 	.word	0x000172c0


	//   ....[11]....
        /*00a4*/ 	.word	0x00017300


	//   ....[12]....
        /*00a8*/ 	.word	0x00017340


	//   ....[13]....
        /*00ac*/ 	.word	0x00017370


	//   ....[14]....
        /*00b0*/ 	.word	0x00017410


	//   ....[15]....
        /*00b4*/ 	.word	0x00017460


	//   ....[16]....
        /*00b8*/ 	.word	0x00017550


	//   ....[17]....
        /*00bc*/ 	.word	0x00017560


	//----- nvinfo : EIATTR_VRC_CTA_INIT_COUNT
	.align		4
.L_1860:
        /*00c0*/ 	.byte	0x02, 0x4a
	.zero		1
	.zero		1


	//----- nvinfo : EIATTR_EXIT_INSTR_OFFSETS
	.align		4
        /*00c4*/ 	.byte	0x04, 0x1c
        /*00c6*/ 	.short	(.L_1862 - .L_1861)


	//   ....[0]....
.L_1861:
        /*00c8*/ 	.word	0x00000bf0


	//   ....[1]....
        /*00cc*/ 	.word	0x00017de0


	//----- nvinfo : EIATTR_MAX_THREADS
	.align		4
.L_1862:
        /*00d0*/ 	.byte	0x04, 0x05
        /*00d2*/ 	.short	(.L_1864 - .L_1863)
.L_1863:
        /*00d4*/ 	.word	0x00000080
        /*00d8*/ 	.word	0x00000001
        /*00dc*/ 	.word	0x00000001


	//----- nvinfo : EIATTR_CRS_STACK_SIZE
	.align		4
.L_1864:
        /*00e0*/ 	.byte	0x04, 0x1e
        /*00e2*/ 	.short	(.L_1866 - .L_1865)
.L_1865:
        /*00e4*/ 	.word	0x00000000


	//----- nvinfo : EIATTR_CBANK_PARAM_SIZE
	.align		4
.L_1866:
        /*00e8*/ 	.byte	0x03, 0x19
        /*00ea*/ 	.short	0x00e8


	//----- nvinfo : EIATTR_PARAM_CBANK
	.align		4
        /*00ec*/ 	.byte	0x04, 0x0a
        /*00ee*/ 	.short	(.L_1868 - .L_1867)
	.align		4
.L_1867:
        /*00f0*/ 	.word	index@(.nv.constant0._ZN10layer_norm31ln_parallel_residual_fwd_kernelINS_13Kernel_traitsIfffffjLj3072ELj1ELj1ELj4ELj16ENS_18Kernel_traits_baseILj3072EfffffjLj128EEEEELb1ELb0ELb1EEEvNS_9FwdParamsE)
        /*00f4*/ 	.short	0x0380
        /*00f6*/ 	.short	0x00e8


	//----- nvinfo : EIATTR_SW_WAR
	.align		4
.L_1868:
        /*00f8*/ 	.byte	0x04, 0x36
        /*00fa*/ 	.short	(.L_1870 - .L_1869)
.L_1869:
        /*00fc*/ 	.word	0x00000008
.L_1870:


//--------------------- .nv.info._ZN10layer_norm31ln_parallel_residual_fwd_kernelINS_13Kernel_traitsIfffffjLj3072ELj1ELj1ELj4ELj16ENS_18Kernel_traits_baseILj3072EfffffjLj128EEEEELb1ELb1ELb0EEEvNS_9FwdParamsE --------------------------
	.section	.nv.info._ZN10layer_norm31ln_parallel_residual_fwd_kernelINS_13Kernel_traitsIfffffjLj3072ELj1ELj1ELj4ELj16ENS_18Kernel_traits_baseILj3072EfffffjLj128EEEEELb1ELb1ELb0EEEvNS_9FwdParamsE,"",@"SHT_CUDA_INFO"
	.sectionflags	@""
	.align	4


	//----- nvinfo : EIATTR_CUDA_API_VERSION
	.align		4
        /*0000*/ 	.byte	0x04, 0x37
        /*0002*/ 	.short	(.L_1872 - .L_1871)
.L_1871:
        /*0004*/ 	.word	0x00000082


	//----- nvinfo : EIATTR_KPARAM_INFO
	.align		4
.L_1872:
        /*0008*/ 	.byte	0x04, 0x17
        /*000a*/ 	.short	(.L_1874 - .L_1873)
.L_1873:
        /*000c*/ 	.word	0x00000000
        /*0010*/ 	.short	0x0000
        /*0012*/ 	.short	0x0000
        /*0014*/ 	.byte	0x00, 0xf0, 0xa1, 0x03


	//----- nvinfo : EIATTR_SPARSE_MMA_MASK
	.align		4
.L_1874:
        /*0018*/ 	.byte	0x03, 0x50
        /*001a*/ 	.short	0x0000


	//----- nvinfo : EIATTR_MAXREG_COUNT
	.align		4
        /*001c*/ 	.byte	0x03, 0x1b
        /*001e*/ 	.short	0x00ff


	//----- nvinfo : EIATTR_NUM_BARRIERS
	.align		4
        /*0020*/ 	.byte	0x02, 0x4c
        /*0022*/ 	.byte	0x01
	.zero		1


	//----- nvinfo : EIATTR_MERCURY_ISA_VERSION
	.align		4
        /*0024*/ 	.byte	0x03, 0x5f
        /*0026*/ 	.short	0x0101


	//----- nvinfo : EIATTR_COOP_GROUP_MASK_REGIDS
	.align		4
        /*0028*/ 	.byte	0x04, 0x29
        /*002a*/ 	.short	(.L_1876 - .L_1875)


	//   ....[0]....
.L_1875:
        /*002c*/ 	.word	0xffffffff


	//   ....[1]....
        /*0030*/ 	.word	0xffffffff


	//   ....[2]....
        /*0034*/ 	.word	0xffffffff


	//   ....[3]....
        /*0038*/ 	.word	0xffffffff


	//   ....[4]....
        /*003c*/ 	.word	0xffffffff


	//   ....[5]....
        /*0040*/ 	.word	0xffffffff


	//   ....[6]....
        /*0044*/ 	.word	0xffffffff


	//   ....[7]....
        /*0048*/ 	.word	0xffffffff


	//   ....[8]....
        /*004c*/ 	.word	0xffffffff


	//   ....[9]....
        /*0050*/ 	.word	0xffffffff


	//   ....[10]....
        /*0054*/ 	.word	0xffffffff


	//   ....[11]....
        /*0058*/ 	.word	0xffffffff


	//   ....[12]....
        /*005c*/ 	.word	0xffffffff


	//   ....[13]....
        /*0060*/ 	.word	0xffffffff


	//   ....[14]....
        /*0064*/ 	.word	0xffffffff


	//   ....[15]....
        /*0068*/ 	.word	0xffffffff


	//   ....[16]....
        /*006c*/ 	.word	0xffffffff


	//   ....[17]....
        /*0070*/ 	.word	0xffffffff


	//----- nvinfo : EIATTR_COOP_GROUP_INSTR_OFFSETS
	.align		4
.L_1876:
        /*0074*/ 	.byte	0x04, 0x28
        /*0076*/ 	.short	(.L_1878 - .L_1877)


	//   ....[0]....
.L_1877:
        /*0078*/ 	.word	0x00019170


	//   ....[1]....
        /*007c*/ 	.word	0x00019190


	//   ....[2]....
        /*0080*/ 	.word	0x000191b0


	//   ....[3]....
        /*0084*/ 	.word	0x000191e0


	//   ....[4]....
        /*0088*/ 	.word	0x00019200


	//   ....[5]....
        /*008c*/ 	.word	0x00019540


	//   ....[6]....
        /*0090*/ 	.word	0x00019560


	//   ....[7]....
        /*0094*/ 	.word	0x00019590


	//   ....[8]....
        /*0098*/ 	.word	0x000195c0


	//   ....[9]....
        /*009c*/ 	.word	0x000195e0


	//   ....[10]....
        /*00a0*/ 	.word	0x00019770


	//   ....[11]....
        /*00a4*/ 	.word	0x000197b0


	//   ....[12]....
        /*00a8*/ 	.word	0x000197f0


	//   ....[13]....
        /*00ac*/ 	.word	0x000198a0


	//   ....[14]....
        /*00b0*/ 	.word	0x000198c0


	//   ....[15]....
        /*00b4*/ 	.word	0x00019970


	//   ....[16]....
        /*00b8*/ 	.word	0x000199a0


	//   ....[17]....
        /*00bc*/ 	.word	0x000199f0


	//----- nvinfo : EIATTR_VRC_CTA_INIT_COUNT
	.align		4
.L_1878:
        /*00c0*/ 	.byte	0x02, 0x4a
	.zero		1
	.zero		1


	//----- nvinfo : EIATTR_EXIT_INSTR_OFFSETS
	.align		4
        /*00c4*/ 	.byte	0x04, 0x1c
        /*00c6*/ 	.short	(.L_1880 - .L_1879)


	//   ....[0]....
.L_1879:
        /*00c8*/ 	.word	0x00000960


	//   ....[1]....
        /*00cc*/ 	.word	0x0001a250


	//----- nvinfo : EIATTR_MAX_THREADS
	.align		4
.L_1880:
        /*00d0*/ 	.byte	0x04, 0x05
        /*00d2*/ 	.short	(.L_1882 - .L_1881)
.L_1881:
        /*00d4*/ 	.word	0x00000080
        /*00d8*/ 	.word	0x00000001
        /*00dc*/ 	.word	0x00000001


	//----- nvinfo : EIATTR_CRS_STACK_SIZE
	.align		4
.L_1882:
        /*00e0*/ 	.byte	0x04, 0x1e
        /*00e2*/ 	.short	(.L_1884 - .L_1883)
.L_1883:
        /*00e4*/ 	.word	0x00000000


	//----- nvinfo : EIATTR_CBANK_PARAM_SIZE
	.align		4
.L_1884:
        /*00e8*/ 	.byte	0x03, 0x19
        /*00ea*/ 	.short	0x00e8


	//----- nvinfo : EIATTR_PARAM_CBANK
	.align		4
        /*00ec*/ 	.byte	0x04, 0x0a
        /*00ee*/ 	.short	(.L_1886 - .L_1885)
	.align		4
.L_1885:
        /*00f0*/ 	.word	index@(.nv.constant0._ZN10layer_norm31ln_parallel_residual_fwd_kernelINS_13Kernel_traitsIfffffjLj3072ELj1ELj1ELj4ELj16ENS_18Kernel_traits_baseILj3072EfffffjLj128EEEEELb1ELb1ELb0EEEvNS_9FwdParamsE)
        /*00f4*/ 	.short	0x0380
        /*00f6*/ 	.short	0x00e8


	//----- nvinfo : EIATTR_SW_WAR
	.align		4
.L_1886:
        /*00f8*/ 	.byte	0x04, 0x36
        /*00fa*/ 	.short	(.L_1888 - .L_1887)
.L_1887:
        /*00fc*/ 	.word	0x00000008
.L_1888:


//--------------------- .nv.info._ZN10layer_norm31ln_parallel_residual_fwd_kernelINS_13Kernel_traitsIfffffjLj3072ELj1ELj1ELj4ELj16ENS_18Kernel_traits_baseILj3072EfffffjLj128EEEEELb1ELb1ELb1EEEvNS_9FwdParamsE --------------------------
	.section	.nv.info._ZN10layer_norm31ln_parallel_residual_fwd_kernelINS_13Kernel_traitsIfffffjLj3072ELj1ELj1ELj4ELj16ENS_18Kernel_traits_baseILj3072EfffffjLj128EEEEELb1ELb1ELb1EEEvNS_9FwdParamsE,"",@"SHT_CUDA_INFO"
	.sectionflags	@""
	.align	4


	//----- nvinfo : EIATTR_CUDA_API_VERSION
	.align		4
        /*0000*/ 	.byte	0x04, 0x37
        /*0002*/ 	.short	(.L_1890 - .L_1889)
.L_1889:
        /*0004*/ 	.word	0x00000082


	//----- nvinfo : EIATTR_KPARAM_INFO
	.align		4
.L_1890:
        /*0008*/ 	.byte	0x04, 0x17
        /*000a*/ 	.short	(.L_1892 - .L_1891)
.L_1891:
        /*000c*/ 	.word	0x00000000
        /*0010*/ 	.short	0x0000
        /*0012*/ 	.short	0x0000
        /*0014*/ 	.byte	0x00, 0xf0, 0xa1, 0x03


	//----- nvinfo : EIATTR_SPARSE_MMA_MASK
	.align		4
.L_1892:
        /*0018*/ 	.byte	0x03, 0x50
        /*001a*/ 	.short	0x0000


	//----- nvinfo : EIATTR_MAXREG_COUNT
	.align		4
        /*001c*/ 	.byte	0x03, 0x1b
        /*001e*/ 	.short	0x00ff


	//----- nvinfo : EIATTR_NUM_BARRIERS
	.align		4
        /*0020*/ 	.byte	0x02, 0x4c
        /*0022*/ 	.byte	0x01
	.zero		1


	//----- nvinfo : EIATTR_MERCURY_ISA_VERSION
	.align		4
        /*0024*/ 	.byte	0x03, 0x5f
        /*0026*/ 	.short	0x0101


	//----- nvinfo : EIATTR_COOP_GROUP_MASK_REGIDS
	.align		4
        /*0028*/ 	.byte	0x04, 0x29
        /*002a*/ 	.short	(.L_1894 - .L_1893)


	//   ....[0]....
.L_1893:
        /*002c*/ 	.word	0xffffffff


	//   ....[1]....
        /*0030*/ 	.word	0xffffffff


	//   ....[2]....
        /*0034*/ 	.word	0xffffffff


	//   ....[3]....
        /*0038*/ 	.word	0xffffffff


	//   ....[4]....
        /*003c*/ 	.word	0xffffffff


	//   ....[5]....
        /*0040*/ 	.word	0xffffffff


	//   ....[6]....
        /*0044*/ 	.word	0xffffffff


	//   ....[7]....
        /*0048*/ 	.word	0xffffffff


	//   ....[8]....
        /*004c*/ 	.word	0xffffffff


	//   ....[9]....
        /*0050*/ 	.word	0xffffffff


	//   ....[10]....
        /*0054*/ 	.word	0xffffffff


	//   ....[11]....
        /*0058*/ 	.word	0xffffffff


	//   ....[12]....
        /*005c*/ 	.word	0xffffffff


	//   ....[13]....
        /*0060*/ 	.word	0xffffffff


	//   ....[14]....
        /*0064*/ 	.word	0xffffffff


	//   ....[15]....
        /*0068*/ 	.word	0xffffffff


	//   ....[16]....
        /*006c*/ 	.word	0xffffffff


	//   ....[17]....
        /*0070*/ 	.word	0xffffffff


	//----- nvinfo : EIATTR_COOP_GROUP_INSTR_OFFSETS
	.align		4
.L_1894:
        /*0074*/ 	.byte	0x04, 0x28
        /*0076*/ 	.short	(.L_1896 - .L_1895)


	//   ....[0]....
.L_1895:
        /*0078*/ 	.word	0x00016570


	//   ....[1]....
        /*007c*/ 	.word	0x000165a0


	//   ....[2]....
        /*0080*/ 	.word	0x000165c0


	//   ....[3]....
        /*0084*/ 	.word	0x000165e0


	//   ....[4]....
        /*0088*/ 	.word	0x00016600


	//   ....[5]....
        /*008c*/ 	.word	0x00016930


	//   ....[6]....
        /*0090*/ 	.word	0x00016950


	//   ....[7]....
        /*0094*/ 	.word	0x00016970


	//   ....[8]....
        /*0098*/ 	.word	0x000169a0


	//   ....[9]....
        /*009c*/ 	.word	0x000169d0


	//   ....[10]....
        /*00a0*/ 	.word	0x00016b70


	//   ....[11]....
        /*00a4*/ 	.word	0x00016bb0


	//   ....[12]....
        /*00a8*/ 	.word	0x00016be0


	//   ....[13]....
        /*00ac*/ 	.word	0x00016c50


	//   ....[14]....
        /*00b0*/ 	.word	0x00016d10


	//   ....[15]....
        /*00b4*/ 	.word	0x00016d40


	//   ....[16]....
        /*00b8*/ 	.word	0x00016df0


	//   ....[17]....
        /*00bc*/ 	.word	0x00016e20


	//----- nvinfo : EIATTR_VRC_CTA_INIT_COUNT
	.align		4
.L_1896:
        /*00c0*/ 	.byte	0x02, 0x4a
	.zero		1
	.zero		1


	//----- nvinfo : EIATTR_EXIT_INSTR_OFFSETS
	.align		4
        /*00c4*/ 	.byte	0x04, 0x1c
        /*00c6*/ 	.short	(.L_1898 - .L_1897)


	//   ....[0]....
.L_1897:
        /*00c8*/ 	.word	0x00000420


	//   ....[1]....
        /*00cc*/ 	.word	0x00017440


	//----- nvinfo : EIATTR_MAX_THREADS
	.align		4
.L_1898:
        /*00d0*/ 	.byte	0x04, 0x05
        /*00d2*/ 	.short	(.L_1900 - .L_1899)
.L_1899:
        /*00d4*/ 	.word	0x00000080
        /*00d8*/ 	.word	0x00000001
        /*00dc*/ 	.word	0x00000001


	//----- nvinfo : EIATTR_CRS_STACK_SIZE
	.align		4
.L_1900:
        /*00e0*/ 	.byte	0x04, 0x1e
        /*00e2*/ 	.short	(.L_1902 - .L_1901)
.L_1901:
        /*00e4*/ 	.word	0x00000000


	//----- nvinfo : EIATTR_CBANK_PARAM_SIZE
	.align		4
.L_1902:
        /*00e8*/ 	.byte	0x03, 0x19
        /*00ea*/ 	.short	0x00e8


	//----- nvinfo : EIATTR_PARAM_CBANK
	.align		4
        /*00ec*/ 	.byte	0x04, 0x0a
        /*00ee*/ 	.short	(.L_1904 - .L_1903)
	.align		4
.L_1903:
        /*00f0*/ 	.word	index@(.nv.constant0._ZN10layer_norm31ln_parallel_residual_fwd_kernelINS_13Kernel_traitsIfffffjLj3072ELj1ELj1ELj4ELj16ENS_18Kernel_traits_baseILj3072EfffffjLj128EEEEELb1ELb1ELb1EEEvNS_9FwdParamsE)
        /*00f4*/ 	.short	0x0380
        /*00f6*/ 	.short	0x00e8


	//----- nvinfo : EIATTR_SW_WAR
	.align		4
.L_1904:
        /*00f8*/ 	.byte	0x04, 0x36
        /*00fa*/ 	.short	(.L_1906 - .L_1905)
.L_1905:
        /*00fc*/ 	.word	0x00000008
.L_1906:


//--------------------- .nv.callgraph             --------------------------
	.section	.nv.callgraph,"",@"SHT_CUDA_CALLGRAPH"
	.align	4
	.sectionentsize	8
	.align		4
        /*0000*/ 	.word	0x00000000
	.align		4
        /*0004*/ 	.word	0xffffffff
	.align		4
        /*0008*/ 	.word	0x00000000
	.align		4
        /*000c*/ 	.word	0xfffffffe
	.align		4
        /*0010*/ 	.word	0x00000000
	.align		4
        /*0014*/ 	.word	0xfffffffd
	.align		4
        /*0018*/ 	.word	0x00000000
	.align		4
        /*001c*/ 	.word	0xfffffffc


//--------------------- .nv.constant4             --------------------------
	.section	.nv.constant4,"a",@progbits
	.align	8
	.align		8
.nv.constant4:
        /*0000*/ 	.dword	precalc_xorwow_matrix
	.align		8
        /*0008*/ 	.dword	precalc_xorwow_offset_matrix
	.align		8
        /*0010*/ 	.dword	mrg32k3aM1
	.align		8
        /*0018*/ 	.dword	mrg32k3aM2
	.align		8
        /*0020*/ 	.dword	mrg32k3aM1SubSeq
	.align		8
        /*0028*/ 	.dword	mrg32k3aM2SubSeq
	.align		8
        /*0030*/ 	.dword	mrg32k3aM1Seq
	.align		8
        /*0038*/ 	.dword	mrg32k3aM2Seq


//--------------------- .nv.constant3             --------------------------
	.section	.nv.constant3,"a",@progbits
	.align	8
.nv.constant3:
	.type		__cr_lgamma_table,@object
	.size		__cr_lgamma_table,(.L_8 - __cr_lgamma_table)
__cr_lgamma_table:
        /*0000*/ 	.byte	0x00, 0x00, 0x00, 0x00, 0x00, 0x00, 0x00, 0x00, 0x00, 0x00, 0x00, 0x00, 0x00, 0x00, 0x00, 0x00
        /*0010*/ 	.byte	0xef, 0x39, 0xfa, 0xfe, 0x42, 0x2e, 0xe6, 0x3f, 0x02, 0x20, 0x2a, 0xfa, 0x0b, 0xab, 0xfc, 0x3f
        /*0020*/ 	.byte	0xf9, 0x2c, 0x92, 0x7c, 0xa7, 0x6c, 0x09, 0x40, 0xc9, 0x79, 0x44, 0x3c, 0x64, 0x26, 0x13, 0x40
        /*0030*/ 	.byte	0xca, 0x01, 0xcf, 0x3a, 0x27, 0x51, 0x1a, 0x40, 0x30, 0xcc, 0x2d, 0xf3, 0xe1, 0x0c, 0x21, 0x40
        /*0040*/ 	.byte	0x0d, 0xb7, 0xfc, 0x82, 0x8e, 0x35, 0x25, 0x40
.L_8:


//--------------------- .text._ZN10layer_norm31ln_parallel_residual_fwd_kernelINS_13Kernel_traitsI13__nv_bfloat16S2_S2_S2_fjLj3072ELj1ELj1ELj4ELj16ENS_18Kernel_traits_baseILj3072ES2_S2_S2_S2_fjLj128EEEEELb0ELb0ELb0EEEvNS_9FwdParamsE --------------------------
	.section	.text._ZN10layer_norm31ln_parallel_residual_fwd_kernelINS_13Kernel_traitsI13__nv_bfloat16S2_S2_S2_fjLj3072ELj1ELj1ELj4ELj16ENS_18Kernel_traits_baseILj3072ES2_S2_S2_S2_fjLj128EEEEELb0ELb0ELb0EEEvNS_9FwdParamsE,"ax",@progbits
	.align	128
        .global         _ZN10layer_norm31ln_parallel_residual_fwd_kernelINS_13Kernel_traitsI13__nv_bfloat16S2_S2_S2_fjLj3072ELj1ELj1ELj4ELj16ENS_18Kernel_traits_baseILj3072ES2_S2_S2_S2_fjLj128EEEEELb0ELb0ELb0EEEvNS_9FwdParamsE
        .type           _ZN10layer_norm31ln_parallel_residual_fwd_kernelINS_13Kernel_traitsI13__nv_bfloat16S2_S2_S2_fjLj3072ELj1ELj1ELj4ELj16ENS_18Kernel_traits_baseILj3072ES2_S2_S2_S2_fjLj128EEEEELb0ELb0ELb0EEEvNS_9FwdParamsE,@function
        .size           _ZN10layer_norm31ln_parallel_residual_fwd_kernelINS_13Kernel_traitsI13__nv_bfloat16S2_S2_S2_fjLj3072ELj1ELj1ELj4ELj16ENS_18Kernel_traits_baseILj3072ES2_S2_S2_S2_fjLj128EEEEELb0ELb0ELb0EEEvNS_9FwdParamsE,(.L_x_13564 - _ZN10layer_norm31ln_parallel_residual_fwd_kernelINS_13Kernel_traitsI13__nv_bfloat16S2_S2_S2_fjLj3072ELj1ELj1ELj4ELj16ENS_18Kernel_traits_baseILj3072ES2_S2_S2_S2_fjLj128EEEEELb0ELb0ELb0EEEvNS_9FwdParamsE)
        .other          _ZN10layer_norm31ln_parallel_residual_fwd_kernelINS_13Kernel_traitsI13__nv_bfloat16S2_S2_S2_fjLj3072ELj1ELj1ELj4ELj16ENS_18Kernel_traits_baseILj3072ES2_S2_S2_S2_fjLj128EEEEELb0ELb0ELb0EEEvNS_9FwdParamsE,@"STO_CUDA_ENTRY STV_DEFAULT"
_ZN10layer_norm31ln_parallel_residual_fwd_kernelINS_13Kernel_traitsI13__nv_bfloat16S2_S2_S2_fjLj3072ELj1ELj1ELj4ELj16ENS_18Kernel_traits_baseILj3072ES2_S2_S2_S2_fjLj128EEEEELb0ELb0ELb0EEEvNS_9FwdParamsE:
.text._ZN10layer_norm31ln_parallel_residual_fwd_kernelINS_13Kernel_traitsI13__nv_bfloat16S2_S2_S2_fjLj3072ELj1ELj1ELj4ELj16ENS_18Kernel_traits_baseILj3072ES2_S2_S2_S2_fjLj128EEEEELb0ELb0ELb0EEEvNS_9FwdParamsE:
[----:B------:R-:W-:Y:S01]  /*0000*/  LDC R1, c[0x0][0x37c] ;  /* 0x0000df00ff017b82 */ /* 0x000fe20000000800 */
[----:B------:R-:W0:Y:S01]  /*0010*/  S2R R123, SR_TID.X ;  /* 0x00000000007b7919 */ /* 0x000e220000002100 */
[----:B------:R-:W1:Y:S06]  /*0020*/  LDCU.64 UR10, c[0x0][0x438] ;  /* 0x00008700ff0a77ac */ /* 0x000e6c0008000a00 */
[----:B------:R-:W2:Y:S01]  /*0030*/  LDC R3, c[0x0][0x388] ;  /* 0x0000e200ff037b82 */ /* 0x000ea20000000800 */
[----:B------:R-:W-:Y:S01]  /*0040*/  BSSY.RECONVERGENT B0, `(.L_x_0) ;  /* 0x00000ce000007945 */ /* 0x000fe20003800200 */
[----:B------:R-:W3:Y:S01]  /*0050*/  LDCU.64 UR8, c[0x0][0x3a0] ;  /* 0x00007400ff0877ac */ /* 0x000ee20008000a00 */
[----:B------:R-:W4:Y:S05]  /*0060*/  LDCU.64 UR6, c[0x0][0x358] ;  /* 0x00006b00ff0677ac */ /* 0x000f2a0008000a00 */
[----:B------:R-:W3:Y:S08]  /*0070*/  LDC.64 R4, c[0x0][0x398] ;  /* 0x0000e600ff047b82 */ /* 0x000ef00000000a00 */
[----:B------:R-:W5:Y:S01]  /*0080*/  S2UR UR4, SR_CTAID.X ;  /* 0x00000000000479c3 */ /* 0x000f620000002500 */
[----:B-1----:R-:W-:-:S04]  /*0090*/  UISETP.NE.U32.AND UP0, UPT, UR10, URZ, UPT ;  /* 0x000000ff0a00728c */ /* 0x002fc8000bf05070 */
[----:B------:R-:W-:Y:S01]  /*00a0*/  UISETP.NE.AND.EX UP0, UPT, UR11, URZ, UPT, UP0 ;  /* 0x000000ff0b00728c */ /* 0x000fe2000bf05300 */
[----:B--2---:R-:W-:-:S04]  /*00b0*/  SHF.R.S32.HI R2, RZ, 0x1f, R3 ;  /* 0x0000001fff027819 */ /* 0x004fc80000011403 */
[----:B------:R-:W-:Y:S02]  /*00c0*/  LEA.HI R2, R2, R3, RZ, 0x3 ;  /* 0x0000000302027211 */ /* 0x000fe400078f18ff */
[----:B0-----:R-:W-:Y:S02]  /*00d0*/  LOP3.LUT R0, R123, 0x60, RZ, 0xc0, !PT ;  /* 0x000000607b007812 */ /* 0x001fe400078ec0ff */
[----:B---3--:R-:W-:Y:S02]  /*00e0*/  LOP3.LUT P0, RZ, R4, UR8, RZ, 0xfc, !PT ;  /* 0x0000000804ff7c12 */ /* 0x008fe4000f80fcff */
[----:B------:R-:W-:Y:S02]  /*00f0*/  LOP3.LUT R122, R0, 0x1f, R123, 0xf8, !PT ;  /* 0x0000001f007a7812 */ /* 0x000fe400078ef87b */
[----:B------:R-:W-:Y:S02]  /*0100*/  LOP3.LUT P0, RZ, R5, UR9, RZ, 0xfc, P0 ;  /* 0x0000000905ff7c12 */ /* 0x000fe4000800fcff */
[----:B------:R-:W-:-:S02]  /*0110*/  LOP3.LUT R119, R122, 0x7f, RZ, 0x3c, !PT ;  /* 0x0000007f7a777812 */ /* 0x000fc400078e3cff */
[----:B------:R-:W-:Y:S02]  /*0120*/  LOP3.LUT R121, R123, 0x1f, RZ, 0xc0, !PT ;  /* 0x0000001f7b797812 */ /* 0x000fe400078ec0ff */
[----:B-----5:R-:W-:Y:S02]  /*0130*/  MOV R120, UR4 ;  /* 0x0000000400787c02 */ /* 0x020fe40008000f00 */
[----:B------:R-:W-:Y:S01]  /*0140*/  LEA.HI.SX32 R119, R2, R119, 0x1d ;  /* 0x0000007702777211 */ /* 0x000fe200078feaff */
[----:B----4-:R-:W-:Y:S06]  /*0150*/  BRA.U UP0, `(.L_x_1) ;  /* 0x00000005008c7547 */ /* 0x010fec000b800000 */
[----:B------:R-:W0:Y:S02]  /*0160*/  LDCU.64 UR4, c[0x0][0x440] ;  /* 0x00008800ff0477ac */ /* 0x000e240008000a00 */
[----:B0-----:R-:W-:-:S04]  /*0170*/  UISETP.NE.U32.AND UP0, UPT, UR4, URZ, UPT ;  /* 0x000000ff0400728c */ /* 0x001fc8000bf05070 */
[----:B------:R-:W-:-:S09]  /*0180*/  UISETP.NE.AND.EX UP0, UPT, UR5, URZ, UPT, UP0 ;  /* 0x000000ff0500728c */ /* 0x000fd2000bf05300 */
[----:B------:R-:W-:Y:S05]  /*0190*/  BRA.U UP0, `(.L_x_2) ;  /* 0x0000000100c07547 */ /* 0x000fea000b800000 */
[----:B------:R-:W0:Y:S01]  /*01a0*/  LDC.64 R4, c[0x0][0x3d0] ;  /* 0x0000f400ff047b82 */ /* 0x000e220000000a00 */
[C---:B------:R-:W-:Y:S01]  /*01b0*/  ISETP.GE.U32.AND P1, PT, R119.reuse, 0x80, PT ;  /* 0x000000807700780c */ /* 0x040fe20003f26070 */
[----:B------:R-:W-:Y:S01]  /*01c0*/  IMAD.MOV.U32 R3, RZ, RZ, R122 ;  /* 0x000000ffff037224 */ /* 0x000fe200078e007a */
[----:B------:R-:W-:-:S05]  /*01d0*/  ISETP.GE.U32.AND P2, PT, R119, 0x100, PT ;  /* 0x000001007700780c */ /* 0x000fca0003f46070 */
[----:B------:R-:W1:Y:S06]  /*01e0*/  LDC.64 R6, c[0x0][0x3d8] ;  /* 0x0000f600ff067b82 */ /* 0x000e6c0000000a00 */
[C---:B------:R-:W-:Y:S02]  /*01f0*/  @P1 LOP3.LUT R3, R122.reuse, 0x80, RZ, 0xfc, !PT ;  /* 0x000000807a031812 */ /* 0x040fe400078efcff */
[----:B------:R-:W2:Y:S08]  /*0200*/  LDC.64 R8, c[0x0][0x3d0] ;  /* 0x0000f400ff087b82 */ /* 0x000eb00000000a00 */
[----:B------:R-:W3:Y:S01]  /*0210*/  LDC.64 R10, c[0x0][0x3d8] ;  /* 0x0000f600ff0a7b82 */ /* 0x000ee20000000a00 */
[----:B0-----:R-:W-:-:S05]  /*0220*/  @P1 IMAD.WIDE.U32 R4, R122, 0x10, R4 ;  /* 0x000000107a041825 */ /* 0x001fca00078e0004 */
[----:B------:R0:W5:Y:S01]  /*0230*/  @P1 LDG.E.128 R24, desc[UR6][R4.64] ;  /* 0x0000000604181981 */ /* 0x000162000c1e1d00 */
[----:B-1----:R-:W-:-:S05]  /*0240*/  @P1 IMAD.WIDE.U32 R6, R122, 0x10, R6 ;  /* 0x000000107a061825 */ /* 0x002fca00078e0006 */
[----:B------:R0:W5:Y:S01]  /*0250*/  @P1 LDG.E.128 R28, desc[UR6][R6.64] ;  /* 0x00000006061c1981 */ /* 0x000162000c1e1d00 */
[----:B--2---:R-:W-:-:S05]  /*0260*/  @P2 IMAD.WIDE.U32 R8, R3, 0x10, R8 ;  /* 0x0000001003082825 */ /* 0x004fca00078e0008 */
[----:B------:R0:W5:Y:S01]  /*0270*/  @P2 LDG.E.128 R32, desc[UR6][R8.64] ;  /* 0x0000000608202981 */ /* 0x000162000c1e1d00 */
[----:B---3--:R-:W-:-:S05]  /*0280*/  @P2 IMAD.WIDE.U32 R10, R3, 0x10, R10 ;  /* 0x00000010030a2825 */ /* 0x008fca00078e000a */
[----:B------:R0:W5:Y:S01]  /*0290*/  @P2 LDG.E.128 R36, desc[UR6][R10.64] ;  /* 0x000000060a242981 */ /* 0x000162000c1e1d00 */
[----:B------:R-:W-:Y:S01]  /*02a0*/  ISETP.GE.U32.AND P3, PT, R119, 0x180, PT ;  /* 0x000001807700780c */ /* 0x000fe20003f66070 */
[----:B------:R-:W-:Y:S01]  /*02b0*/  HFMA2 R54, -RZ, RZ, 0, 0 ;  /* 0x00000000ff367431 */ /* 0x000fe200000001ff */
[----:B------:R-:W-:Y:S01]  /*02c0*/  CS2R R52, SRZ ;  /* 0x0000000000347805 */ /* 0x000fe2000001ff00 */
[----:B------:R-:W-:Y:S01]  /*02d0*/  IMAD.MOV.U32 R50, RZ, RZ, RZ ;  /* 0x000000ffff327224 */ /* 0x000fe200078e00ff */
[----:B------:R-:W-:Y:S02]  /*02e0*/  CS2R R48, SRZ ;  /* 0x0000000000307805 */ /* 0x000fe4000001ff00 */
[----:B------:R-:W-:Y:S02]  /*02f0*/  CS2R R42, SRZ ;  /* 0x00000000002a7805 */ /* 0x000fe4000001ff00 */
[----:B------:R-:W-:Y:S02]  /*0300*/  CS2R R40, SRZ ;  /* 0x0000000000287805 */ /* 0x000fe4000001ff00 */
[----:B------:R-:W-:-:S02]  /*0310*/  CS2R R46, SRZ ;  /* 0x00000000002e7805 */ /* 0x000fc4000001ff00 */
[----:B------:R-:W-:Y:S02]  /*0320*/  CS2R R44, SRZ ;  /* 0x00000000002c7805 */ /* 0x000fe4000001ff00 */
[----:B------:R-:W-:Y:S01]  /*0330*/  @P1 MOV R51, RZ ;  /* 0x000000ff00331202 */ /* 0x000fe20000000f00 */
[----:B------:R-:W-:Y:S01]  /*0340*/  @P2 IMAD.MOV.U32 R55, RZ, RZ, RZ ;  /* 0x000000ffff372224 */ /* 0x000fe200078e00ff */
[----:B------:R-:W-:Y:S01]  /*0350*/  @P2 IADD3 R3, PT, PT, R3, 0x80, RZ ;  /* 0x0000008003032810 */ /* 0x000fe20007ffe0ff */
[----:B0-----:R-:W-:Y:S06]  /*0360*/  @!P3 BRA `(.L_x_3) ;  /* 0x00000008006cb947 */ /* 0x001fec0003800000 */
[----:B------:R-:W0:Y:S08]  /*0370*/  LDC.64 R56, c[0x0][0x3d0] ;  /* 0x0000f400ff387b82 */ /* 0x000e300000000a00 */
[----:B------:R-:W1:Y:S01]  /*0380*/  LDC.64 R60, c[0x0][0x3d8] ;  /* 0x0000f600ff3c7b82 */ /* 0x000e620000000a00 */
[----:B0-----:R-:W-:-:S06]  /*0390*/  IMAD.WIDE.U32 R56, R3, 0x10, R56 ;  /* 0x0000001003387825 */ /* 0x001fcc00078e0038 */
[----:B------:R-:W5:Y:S01]  /*03a0*/  LDG.E.128 R56, desc[UR6][R56.64] ;  /* 0x0000000638387981 */ /* 0x000f62000c1e1d00 */
[----:B-1----:R-:W-:-:S06]  /*03b0*/  IMAD.WIDE.U32 R60, R3, 0x10, R60 ;  /* 0x00000010033c7825 */ /* 0x002fcc00078e003c */
[----:B------:R-:W5:Y:S01]  /*03c0*/  LDG.E.128 R60, desc[UR6][R60.64] ;  /* 0x000000063c3c7981 */ /* 0x000f62000c1e1d00 */
[----:B------:R-:W-:Y:S02]  /*03d0*/  CS2R R66, SRZ ;  /* 0x0000000000427805 */ /* 0x000fe4000001ff00 */
[----:B------:R-:W-:Y:S01]  /*03e0*/  CS2R R64, SRZ ;  /* 0x0000000000407805 */ /* 0x000fe2000001ff00 */
[----:B------:R-:W-:Y:S01]  /*03f0*/  IMAD.MOV.U32 R54, RZ, RZ, RZ ;  /* 0x000000ffff367224 */ /* 0x000fe200078e00ff */
[----:B------:R-:W-:Y:S02]  /*0400*/  CS2R R52, SRZ ;  /* 0x0000000000347805 */ /* 0x000fe4000001ff00 */
[----:B------:R-:W-:Y:S02]  /*0410*/  MOV R50, RZ ;  /* 0x000000ff00327202 */ /* 0x000fe40000000f00 */
[----:B------:R-:W-:Y:S02]  /*0420*/  CS2R R48, SRZ ;  /* 0x0000000000307805 */ /* 0x000fe4000001ff00 */
[----:B------:R-:W-:-:S02]  /*0430*/  CS2R R70, SRZ ;  /* 0x0000000000467805 */ /* 0x000fc4000001ff00 */
[----:B------:R-:W-:Y:S02]  /*0440*/  CS2R R68, SRZ ;  /* 0x0000000000447805 */ /* 0x000fe4000001ff00 */
[----:B------:R-:W-:Y:S02]  /*0450*/  CS2R R42, SRZ ;  /* 0x00000000002a7805 */ /* 0x000fe4000001ff00 */
[----:B------:R-:W-:Y:S02]  /*0460*/  CS2R R40, SRZ ;  /* 0x0000000000287805 */ /* 0x000fe4000001ff00 */
[----:B------:R-:W-:Y:S02]  /*0470*/  CS2R R46, SRZ ;  /* 0x00000000002e7805 */ /* 0x000fe4000001ff00 */
[----:B------:R-:W-:Y:S01]  /*0480*/  CS2R R44, SRZ ;  /* 0x00000000002c7805 */ /* 0x000fe2000001ff00 */
[----:B------:R-:W-:Y:S06]  /*0490*/  BRA `(.L_x_3) ;  /* 0x0000000800207947 */ /* 0x000fec0003800000 */
.L_x_2:
[C---:B------:R-:W-:Y:S01]  /*04a0*/  ISETP.GE.U32.AND P1, PT, R119.reuse, 0x80, PT ;  /* 0x000000807700780c */ /* 0x040fe20003f26070 */
[----:B------:R-:W0:Y:S01]  /*04b0*/  LDC.64 R6, c[0x0][0x3d0] ;  /* 0x0000f400ff067b82 */ /* 0x000e220000000a00 */
[----:B------:R-:W-:Y:S01]  /*04c0*/  ISETP.GE.U32.AND P2, PT, R119, 0x100, PT ;  /* 0x000001007700780c */ /* 0x000fe20003f46070 */
[----:B------:R-:W-:-:S06]  /*04d0*/  IMAD.MOV.U32 R3, RZ, RZ, R122 ;  /* 0x000000ffff037224 */ /* 0x000fcc00078e007a */
[----:B------:R-:W1:Y:S04]  /*04e0*/  LDC.64 R8, c[0x0][0x3d8] ;  /* 0x0000f600ff087b82 */ /* 0x000e680000000a00 */
[----:B------:R-:W-:-:S04]  /*04f0*/  @P1 LOP3.LUT R3, R122, 0x80, RZ, 0xfc, !PT ;  /* 0x000000807a031812 */ /* 0x000fc800078efcff */
[----:B------:R-:W2:Y:S08]  /*0500*/  LDC.64 R10, c[0x0][0x3d0] ;  /* 0x0000f400ff0a7b82 */ /* 0x000eb00000000a00 */
[----:B------:R-:W3:Y:S01]  /*0510*/  @P1 LDC.64 R4, c[0x0][0x440] ;  /* 0x00011000ff041b82 */ /* 0x000ee20000000a00 */
[----:B0-----:R-:W-:-:S05]  /*0520*/  @P1 IMAD.WIDE.U32 R12, R122, 0x10, R6 ;  /* 0x000000107a0c1825 */ /* 0x001fca00078e0006 */
[----:B------:R0:W5:Y:S02]  /*0530*/  @P1 LDG.E.128 R24, desc[UR6][R12.64] ;  /* 0x000000060c181981 */ /* 0x000164000c1e1d00 */
[----:B------:R-:W4:Y:S08]  /*0540*/  LDC.64 R16, c[0x0][0x3d8] ;  /* 0x0000f600ff107b82 */ /* 0x000f300000000a00 */
[----:B------:R-:W0:Y:S01]  /*0550*/  @P2 LDC.64 R18, c[0x0][0x440] ;  /* 0x00011000ff122b82 */ /* 0x000e220000000a00 */
[----:B-1----:R-:W-:-:S04]  /*0560*/  @P1 IMAD.WIDE.U32 R14, R122, 0x10, R8 ;  /* 0x000000107a0e1825 */ /* 0x002fc800078e0008 */
[C---:B--2---:R-:W-:Y:S01]  /*0570*/  @P2 IMAD.WIDE.U32 R6, R3.reuse, 0x10, R10 ;  /* 0x0000001003062825 */ /* 0x044fe200078e000a */
[----:B------:R1:W5:Y:S03]  /*0580*/  @P1 LDG.E.128 R28, desc[UR6][R14.64] ;  /* 0x000000060e1c1981 */ /* 0x000366000c1e1d00 */
[----:B---3--:R-:W-:Y:S01]  /*0590*/  @P1 IMAD.WIDE.U32 R4, R122, 0x10, R4 ;  /* 0x000000107a041825 */ /* 0x008fe200078e0004 */
[----:B------:R1:W5:Y:S04]  /*05a0*/  @P2 LDG.E.128 R32, desc[UR6][R6.64] ;  /* 0x0000000606202981 */ /* 0x000368000c1e1d00 */
[----:B------:R1:W5:Y:S01]  /*05b0*/  @P1 LD.E.128 R44, desc[UR6][R4.64] ;  /* 0x00000006042c1980 */ /* 0x000362000c101d00 */
[----:B----4-:R-:W-:-:S05]  /*05c0*/  @P2 IMAD.WIDE.U32 R8, R3, 0x10, R16 ;  /* 0x0000001003082825 */ /* 0x010fca00078e0010 */
[----:B------:R1:W5:Y:S01]  /*05d0*/  @P2 LDG.E.128 R36, desc[UR6][R8.64] ;  /* 0x0000000608242981 */ /* 0x000362000c1e1d00 */
[----:B0-----:R-:W-:-:S05]  /*05e0*/  @P2 IMAD.WIDE.U32 R10, R3, 0x10, R18 ;  /* 0x00000010030a2825 */ /* 0x001fca00078e0012 */
[----:B------:R1:W5:Y:S01]  /*05f0*/  @P2 LD.E.128 R40, desc[UR6][R10.64] ;  /* 0x000000060a282980 */ /* 0x000362000c101d00 */
[----:B------:R-:W-:Y:S01]  /*0600*/  ISETP.GE.U32.AND P3, PT, R119, 0x180, PT ;  /* 0x000001807700780c */ /* 0x000fe20003f66070 */
[----:B------:R-:W-:Y:S01]  /*0610*/  HFMA2 R54, -RZ, RZ, 0, 0 ;  /* 0x00000000ff367431 */ /* 0x000fe200000001ff */
[----:B------:R-:W-:Y:S01]  /*0620*/  CS2R R52, SRZ ;  /* 0x0000000000347805 */ /* 0x000fe2000001ff00 */
[----:B------:R-:W-:Y:S01]  /*0630*/  IMAD.MOV.U32 R50, RZ, RZ, RZ ;  /* 0x000000ffff327224 */ /* 0x000fe200078e00ff */
[----:B------:R-:W-:Y:S02]  /*0640*/  CS2R R48, SRZ ;  /* 0x0000000000307805 */ /* 0x000fe4000001ff00 */
[----:B------:R-:W-:Y:S01]  /*0650*/  @P1 MOV R51, RZ ;  /* 0x000000ff00331202 */ /* 0x000fe20000000f00 */
[----:B------:R-:W-:Y:S01]  /*0660*/  @P2 IMAD.MOV.U32 R55, RZ, RZ, RZ ;  /* 0x000000ffff372224 */ /* 0x000fe200078e00ff */
[----:B------:R-:W-:-:S05]  /*0670*/  @P2 IADD3 R3, PT, PT, R3, 0x80, RZ ;  /* 0x0000008003032810 */ /* 0x000fca0007ffe0ff */
[----:B-1----:R-:W-:Y:S05]  /*0680*/  @!P3 BRA `(.L_x_3) ;  /* 0x0000000400a4b947 */ /* 0x002fea0003800000 */
[----:B------:R-:W0:Y:S08]  /*0690*/  LDC.64 R56, c[0x0][0x3d0] ;  /* 0x0000f400ff387b82 */ /* 0x000e300000000a00 */
[----:B------:R-:W1:Y:S08]  /*06a0*/  LDC.64 R60, c[0x0][0x3d8] ;  /* 0x0000f600ff3c7b82 */ /* 0x000e700000000a00 */
[----:B------:R-:W2:Y:S01]  /*06b0*/  LDC.64 R68, c[0x0][0x440] ;  /* 0x00011000ff447b82 */ /* 0x000ea20000000a00 */
[----:B0-----:R-:W-:-:S06]  /*06c0*/  IMAD.WIDE.U32 R56, R3, 0x10, R56 ;  /* 0x0000001003387825 */ /* 0x001fcc00078e0038 */
[----:B------:R-:W5:Y:S01]  /*06d0*/  LDG.E.128 R56, desc[UR6][R56.64] ;  /* 0x0000000638387981 */ /* 0x000f62000c1e1d00 */
[----:B-1----:R-:W-:-:S06]  /*06e0*/  IMAD.WIDE.U32 R60, R3, 0x10, R60 ;  /* 0x00000010033c7825 */ /* 0x002fcc00078e003c */
[----:B------:R-:W5:Y:S01]  /*06f0*/  LDG.E.128 R60, desc[UR6][R60.64] ;  /* 0x000000063c3c7981 */ /* 0x000f62000c1e1d00 */
[----:B--2---:R-:W-:-:S06]  /*0700*/  IMAD.WIDE.U32 R68, R3, 0x10, R68 ;  /* 0x0000001003447825 */ /* 0x004fcc00078e0044 */
[----:B------:R-:W5:Y:S01]  /*0710*/  LD.E.128 R68, desc[UR6][R68.64] ;  /* 0x0000000644447980 */ /* 0x000f62000c101d00 */
[----:B------:R-:W-:Y:S02]  /*0720*/  CS2R R66, SRZ ;  /* 0x0000000000427805 */ /* 0x000fe4000001ff00 */
[----:B------:R-:W-:Y:S01]  /*0730*/  CS2R R64, SRZ ;  /* 0x0000000000407805 */ /* 0x000fe2000001ff00 */
[----:B------:R-:W-:Y:S01]  /*0740*/  IMAD.MOV.U32 R54, RZ, RZ, RZ ;  /* 0x000000ffff367224 */ /* 0x000fe200078e00ff */
[----:B------:R-:W-:Y:S02]  /*0750*/  CS2R R52, SRZ ;  /* 0x0000000000347805 */ /* 0x000fe4000001ff00 */
[----:B------:R-:W-:Y:S02]  /*0760*/  MOV R50, RZ ;  /* 0x000000ff00327202 */ /* 0x000fe40000000f00 */
[----:B------:R-:W-:Y:S01]  /*0770*/  CS2R R48, SRZ ;  /* 0x0000000000307805 */ /* 0x000fe2000001ff00 */
[----:B------:R-:W-:Y:S06]  /*0780*/  BRA `(.L_x_3) ;  /* 0x0000000400647947 */ /* 0x000fec0003800000 */
.L_x_1:
[----:B------:R-:W0:Y:S02]  /*0790*/  LDCU.64 UR4, c[0x0][0x440] ;  /* 0x00008800ff0477ac */ /* 0x000e240008000a00 */
[----:B0-----:R-:W-:-:S04]  /*07a0*/  UISETP.NE.U32.AND UP0, UPT, UR4, URZ, UPT ;  /* 0x000000ff0400728c */ /* 0x001fc8000bf05070 */
[----:B------:R-:W-:-:S09]  /*07b0*/  UISETP.NE.AND.EX UP0, UPT, UR5, URZ, UPT, UP0 ;  /* 0x000000ff0500728c */ /* 0x000fd2000bf05300 */
[----:B------:R-:W-:Y:S05]  /*07c0*/  BRA.U !UP0, `(.L_x_4) ;  /* 0x0000000108b07547 */ /* 0x000fea000b800000 */
[C---:B------:R-:W-:Y:S01]  /*07d0*/  ISETP.GE.U32.AND P1, PT, R119.reuse, 0x80, PT ;  /* 0x000000807700780c */ /* 0x040fe20003f26070 */
[----:B------:R-:W0:Y:S01]  /*07e0*/  LDC.64 R6, c[0x0][0x3d0] ;  /* 0x0000f400ff067b82 */ /* 0x000e220000000a00 */
[----:B------:R-:W-:Y:S01]  /*07f0*/  ISETP.GE.U32.AND P2, PT, R119, 0x100, PT ;  /* 0x000001007700780c */ /* 0x000fe20003f46070 */
[----:B------:R-:W-:-:S06]  /*0800*/  IMAD.MOV.U32 R3, RZ, RZ, R122 ;  /* 0x000000ffff037224 */ /* 0x000fcc00078e007a */
[----:B------:R-:W1:Y:S04]  /*0810*/  LDC.64 R8, c[0x0][0x3d8] ;  /* 0x0000f600ff087b82 */ /* 0x000e680000000a00 */
[----:B------:R-:W-:-:S04]  /*0820*/  @P1 LOP3.LUT R3, R122, 0x80, RZ, 0xfc, !PT ;  /* 0x000000807a031812 */ /* 0x000fc800078efcff */
[----:B------:R-:W2:Y:S08]  /*0830*/  @P1 LDC.64 R10, c[0x0][0x440] ;  /* 0x00011000ff0a1b82 */ /* 0x000eb00000000a00 */
[----:B------:R-:W3:Y:S01]  /*0840*/  LDC.64 R12, c[0x0][0x3d0] ;  /* 0x0000f400ff0c7b82 */ /* 0x000ee20000000a00 */
[----:B0-----:R-:W-:-:S05]  /*0850*/  @P1 IMAD.WIDE.U32 R14, R122, 0x10, R6 ;  /* 0x000000107a0e1825 */ /* 0x001fca00078e0006 */
[----:B------:R0:W5:Y:S02]  /*0860*/  @P1 LDG.E.128 R24, desc[UR6][R14.64] ;  /* 0x000000060e181981 */ /* 0x000164000c1e1d00 */
[----:B------:R-:W4:Y:S01]  /*0870*/  @P1 LDC.64 R4, c[0x0][0x438] ;  /* 0x00010e00ff041b82 */ /* 0x000f220000000a00 */
[----:B-1----:R-:W-:-:S05]  /*0880*/  @P1 IMAD.WIDE.U32 R16, R122, 0x10, R8 ;  /* 0x000000107a101825 */ /* 0x002fca00078e0008 */
[----:B------:R0:W5:Y:S02]  /*0890*/  @P1 LDG.E.128 R28, desc[UR6][R16.64] ;  /* 0x00000006101c1981 */ /* 0x000164000c1e1d00 */
[----:B------:R-:W1:Y:S08]  /*08a0*/  @P2 LDC.64 R20, c[0x0][0x438] ;  /* 0x00010e00ff142b82 */ /* 0x000e700000000a00 */
[----:B------:R-:W0:Y:S08]  /*08b0*/  LDC.64 R22, c[0x0][0x3d8] ;  /* 0x0000f600ff167b82 */ /* 0x000e300000000a00 */
[----:B------:R-:W0:Y:S01]  /*08c0*/  @P2 LDC.64 R56, c[0x0][0x440] ;  /* 0x00011000ff382b82 */ /* 0x000e220000000a00 */
[----:B--2---:R-:W-:-:S04]  /*08d0*/  @P1 IMAD.WIDE.U32 R18, R122, 0x10, R10 ;  /* 0x000000107a121825 */ /* 0x004fc800078e000a */
[C---:B---3--:R-:W-:Y:S01]  /*08e0*/  @P2 IMAD.WIDE.U32 R6, R3.reuse, 0x10, R12 ;  /* 0x0000001003062825 */ /* 0x048fe200078e000c */
[----:B------:R2:W5:Y:S03]  /*08f0*/  @P1 LD.E.128 R44, desc[UR6][R18.64] ;  /* 0x00000006122c1980 */ /* 0x000566000c101d00 */
[----:B----4-:R-:W-:Y:S01]  /*0900*/  @P1 IMAD.WIDE.U32 R4, R122, 0x10, R4 ;  /* 0x000000107a041825 */ /* 0x010fe200078e0004 */
[----:B------:R2:W5:Y:S03]  /*0910*/  @P2 LDG.E.128 R32, desc[UR6][R6.64] ;  /* 0x0000000606202981 */ /* 0x000566000c1e1d00 */
[C---:B-1----:R-:W-:Y:S01]  /*0920*/  @P2 IMAD.WIDE.U32 R8, R3.reuse, 0x10, R20 ;  /* 0x0000001003082825 */ /* 0x042fe200078e0014 */
[----:B------:R2:W5:Y:S03]  /*0930*/  @P1 LD.E.128 R48, desc[UR6][R4.64] ;  /* 0x0000000604301980 */ /* 0x000566000c101d00 */
[C---:B0-----:R-:W-:Y:S01]  /*0940*/  @P2 IMAD.WIDE.U32 R10, R3.reuse, 0x10, R22 ;  /* 0x00000010030a2825 */ /* 0x041fe200078e0016 */
[----:B------:R2:W5:Y:S04]  /*0950*/  @P2 LD.E.128 R52, desc[UR6][R8.64] ;  /* 0x0000000608342980 */ /* 0x000568000c101d00 */
[----:B------:R2:W5:Y:S01]  /*0960*/  @P2 LDG.E.128 R36, desc[UR6][R10.64] ;  /* 0x000000060a242981 */ /* 0x000562000c1e1d00 */
[----:B------:R-:W-:-:S05]  /*0970*/  @P2 IMAD.WIDE.U32 R12, R3, 0x10, R56 ;  /* 0x00000010030c2825 */ /* 0x000fca00078e0038 */
[----:B------:R2:W5:Y:S01]  /*0980*/  @P2 LD.E.128 R40, desc[UR6][R12.64] ;  /* 0x000000060c282980 */ /* 0x000562000c101d00 */
[----:B------:R-:W-:Y:S02]  /*0990*/  ISETP.GE.U32.AND P3, PT, R119, 0x180, PT ;  /* 0x000001807700780c */ /* 0x000fe40003f66070 */
[----:B------:R-:W-:-:S11]  /*09a0*/  @P2 IADD3 R3, PT, PT, R3, 0x80, RZ ;  /* 0x0000008003032810 */ /* 0x000fd60007ffe0ff */
[----:B--2---:R-:W-:Y:S05]  /*09b0*/  @!P3 BRA `(.L_x_3) ;  /* 0x0000000000d8b947 */ /* 0x004fea0003800000 */
[----:B------:R-:W0:Y:S08]  /*09c0*/  LDC.64 R56, c[0x0][0x3d0] ;  /* 0x0000f400ff387b82 */ /* 0x000e300000000a00 */
[----:B------:R-:W1:Y:S08]  /*09d0*/  LDC.64 R64, c[0x0][0x438] ;  /* 0x00010e00ff407b82 */ /* 0x000e700000000a00 */
[----:B------:R-:W2:Y:S08]  /*09e0*/  LDC.64 R60, c[0x0][0x3d8] ;  /* 0x0000f600ff3c7b82 */ /* 0x000eb00000000a00 */
[----:B------:R-:W3:Y:S01]  /*09f0*/  LDC.64 R68, c[0x0][0x440] ;  /* 0x00011000ff447b82 */ /* 0x000ee20000000a00 */
[----:B0-----:R-:W-:-:S06]  /*0a00*/  IMAD.WIDE.U32 R56, R3, 0x10, R56 ;  /* 0x0000001003387825 */ /* 0x001fcc00078e0038 */
[----:B------:R-:W5:Y:S01]  /*0a10*/  LDG.E.128 R56, desc[UR6][R56.64] ;  /* 0x0000000638387981 */ /* 0x000f62000c1e1d00 */
[----:B-1----:R-:W-:-:S06]  /*0a20*/  IMAD.WIDE.U32 R64, R3, 0x10, R64 ;  /* 0x0000001003407825 */ /* 0x002fcc00078e0040 */
[----:B------:R-:W5:Y:S01]  /*0a30*/  LD.E.128 R64, desc[UR6][R64.64] ;  /* 0x0000000640407980 */ /* 0x000f62000c101d00 */
[----:B--2---:R-:W-:-:S06]  /*0a40*/  IMAD.WIDE.U32 R60, R3, 0x10, R60 ;  /* 0x00000010033c7825 */ /* 0x004fcc00078e003c */
[----:B------:R-:W5:Y:S01]  /*0a50*/  LDG.E.128 R60, desc[UR6][R60.64] ;  /* 0x000000063c3c7981 */ /* 0x000f62000c1e1d00 */
[----:B---3--:R-:W-:-:S06]  /*0a60*/  IMAD.WIDE.U32 R68, R3, 0x10, R68 ;  /* 0x0000001003447825 */ /* 0x008fcc00078e0044 */
[----:B------:R-:W5:Y:S01]  /*0a70*/  LD.E.128 R68, desc[UR6][R68.64] ;  /* 0x0000000644447980 */ /* 0x000f62000c101d00 */
[----:B------:R-:W-:Y:S05]  /*0a80*/  BRA `(.L_x_3) ;  /* 0x0000000000a47947 */ /* 0x000fea0003800000 */
.L_x_4:
[C---:B------:R-:W-:Y:S01]  /*0a90*/  ISETP.GE.U32.AND P2, PT, R119.reuse, 0x100, PT ;  /* 0x000001007700780c */ /* 0x040fe20003f46070 */
[----:B------:R-:W0:Y:S01]  /*0aa0*/  LDC.64 R4, c[0x0][0x3d0] ;  /* 0x0000f400ff047b82 */ /* 0x000e220000000a00 */
[C---:B------:R-:W-:Y:S01]  /*0ab0*/  ISETP.GE.U32.AND P3, PT, R119.reuse, 0x180, PT ;  /* 0x000001807700780c */ /* 0x040fe20003f66070 */
[----:B------:R-:W-:Y:S01]  /*0ac0*/  IMAD.MOV.U32 R3, RZ, RZ, R122 ;  /* 0x000000ffff037224 */ /* 0x000fe200078e007a */
[----:B------:R-:W-:-:S05]  /*0ad0*/  ISETP.GE.U32.AND P1, PT, R119, 0x80, PT ;  /* 0x000000807700780c */ /* 0x000fca0003f26070 */
[----:B------:R-:W1:Y:S08]  /*0ae0*/  LDC.64 R8, c[0x0][0x3d8] ;  /* 0x0000f600ff087b82 */ /* 0x000e700000000a00 */
[----:B------:R-:W2:Y:S01]  /*0af0*/  @P2 LDC.64 R6, c[0x0][0x438] ;  /* 0x00010e00ff062b82 */ /* 0x000ea20000000a00 */
[----:B------:R-:W-:-:S07]  /*0b00*/  @P1 LOP3.LUT R3, R122, 0x80, RZ, 0xfc, !PT ;  /* 0x000000807a031812 */ /* 0x000fce00078efcff */
[----:B------:R-:W3:Y:S01]  /*0b10*/  LDC.64 R10, c[0x0][0x3d0] ;  /* 0x0000f400ff0a7b82 */ /* 0x000ee20000000a00 */
[----:B0-----:R-:W-:-:S05]  /*0b20*/  @P2 IMAD.WIDE.U32 R4, R3, 0x10, R4 ;  /* 0x0000001003042825 */ /* 0x001fca00078e0004 */
[----:B------:R0:W5:Y:S02]  /*0b30*/  @P2 LDG.E.128 R32, desc[UR6][R4.64] ;  /* 0x0000000604202981 */ /* 0x000164000c1e1d00 */
[----:B------:R-:W4:Y:S01]  /*0b40*/  @P3 LDC.64 R12, c[0x0][0x438] ;  /* 0x00010e00ff0c3b82 */ /* 0x000f220000000a00 */
[----:B-1----:R-:W-:-:S05]  /*0b50*/  @P2 IMAD.WIDE.U32 R8, R3, 0x10, R8 ;  /* 0x0000001003082825 */ /* 0x002fca00078e0008 */
[----:B------:R0:W5:Y:S02]  /*0b60*/  @P2 LDG.E.128 R36, desc[UR6][R8.64] ;  /* 0x0000000608242981 */ /* 0x000164000c1e1d00 */
[----:B------:R-:W1:Y:S01]  /*0b70*/  LDC.64 R14, c[0x0][0x3d8] ;  /* 0x0000f600ff0e7b82 */ /* 0x000e620000000a00 */
[C---:B--2---:R-:W-:Y:S01]  /*0b80*/  @P2 IMAD.WIDE.U32 R6, R3.reuse, 0x10, R6 ;  /* 0x0000001003062825 */ /* 0x044fe200078e0006 */
[----:B------:R-:W-:-:S04]  /*0b90*/  @P2 IADD3 R3, PT, PT, R3, 0x80, RZ ;  /* 0x0000008003032810 */ /* 0x000fc80007ffe0ff */
[----:B------:R0:W5:Y:S02]  /*0ba0*/  @P2 LD.E.128 R52, desc[UR6][R6.64] ;  /* 0x0000000606342980 */ /* 0x000164000c101d00 */
[----:B------:R-:W2:Y:S01]  /*0bb0*/  LDC.64 R16, c[0x0][0x3d0] ;  /* 0x0000f400ff107b82 */ /* 0x000ea20000000a00 */
[----:B---3--:R-:W-:-:S05]  /*0bc0*/  @P3 IMAD.WIDE.U32 R10, R3, 0x10, R10 ;  /* 0x00000010030a3825 */ /* 0x008fca00078e000a */
[----:B------:R0:W5:Y:S02]  /*0bd0*/  @P3 LDG.E.128 R56, desc[UR6][R10.64] ;  /* 0x000000060a383981 */ /* 0x000164000c1e1d00 */
[----:B------:R-:W3:Y:S01]  /*0be0*/  @P1 LDC.64 R18, c[0x0][0x438] ;  /* 0x00010e00ff121b82 */ /* 0x000ee20000000a00 */
[----:B----4-:R-:W-:-:S05]  /*0bf0*/  @P3 IMAD.WIDE.U32 R12, R3, 0x10, R12 ;  /* 0x00000010030c3825 */ /* 0x010fca00078e000c */
[----:B------:R0:W5:Y:S02]  /*0c00*/  @P3 LD.E.128 R64, desc[UR6][R12.64] ;  /* 0x000000060c403980 */ /* 0x000164000c101d00 */
[----:B------:R-:W4:Y:S01]  /*0c10*/  LDC.64 R20, c[0x0][0x3d8] ;  /* 0x0000f600ff147b82 */ /* 0x000f220000000a00 */
[----:B-1----:R-:W-:-:S05]  /*0c20*/  @P3 IMAD.WIDE.U32 R14, R3, 0x10, R14 ;  /* 0x00000010030e3825 */ /* 0x002fca00078e000e */
[----:B------:R0:W5:Y:S01]  /*0c30*/  @P3 LDG.E.128 R60, desc[UR6][R14.64] ;  /* 0x000000060e3c3981 */ /* 0x000162000c1e1d00 */
[----:B--2---:R-:W-:-:S05]  /*0c40*/  @P1 IMAD.WIDE.U32 R16, R122, 0x10, R16 ;  /* 0x000000107a101825 */ /* 0x004fca00078e0010 */
[----:B------:R0:W5:Y:S01]  /*0c50*/  @P1 LDG.E.128 R24, desc[UR6][R16.64] ;  /* 0x0000000610181981 */ /* 0x000162000c1e1d00 */
[----:B---3--:R-:W-:-:S05]  /*0c60*/  @P1 IMAD.WIDE.U32 R18, R122, 0x10, R18 ;  /* 0x000000107a121825 */ /* 0x008fca00078e0012 */
[----:B------:R0:W5:Y:S01]  /*0c70*/  @P1 LD.E.128 R48, desc[UR6][R18.64] ;  /* 0x0000000612301980 */ /* 0x000162000c101d00 */
[----:B----4-:R-:W-:-:S05]  /*0c80*/  @P1 IMAD.WIDE.U32 R20, R122, 0x10, R20 ;  /* 0x000000107a141825 */ /* 0x010fca00078e0014 */
[----:B------:R0:W5:Y:S01]  /*0c90*/  @P1 LDG.E.128 R28, desc[UR6][R20.64] ;  /* 0x00000006141c1981 */ /* 0x000162000c1e1d00 */
[----:B------:R-:W-:Y:S02]  /*0ca0*/  HFMA2 R46, -RZ, RZ, 0, 0 ;  /* 0x00000000ff2e7431 */ /* 0x000fe400000001ff */
[----:B------:R-:W-:Y:S01]  /*0cb0*/  IMAD.MOV.U32 R42, RZ, RZ, RZ ;  /* 0x000000ffff2a7224 */ /* 0x000fe200078e00ff */
[----:B------:R-:W-:Y:S02]  /*0cc0*/  CS2R R40, SRZ ;  /* 0x0000000000287805 */ /* 0x000fe4000001ff00 */
[----:B------:R-:W-:Y:S01]  /*0cd0*/  CS2R R44, SRZ ;  /* 0x00000000002c7805 */ /* 0x000fe2000001ff00 */
[----:B------:R-:W-:Y:S01]  /*0ce0*/  @P1 IMAD.MOV.U32 R47, RZ, RZ, RZ ;  /* 0x000000ffff2f1224 */ /* 0x000fe200078e00ff */
[----:B------:R-:W-:Y:S02]  /*0cf0*/  @P3 CS2R R70, SRZ ;  /* 0x0000000000463805 */ /* 0x000fe4000001ff00 */
[----:B------:R-:W-:-:S02]  /*0d00*/  @P3 CS2R R68, SRZ ;  /* 0x0000000000443805 */ /* 0x000fc4000001ff00 */
[----:B0-----:R-:W-:-:S07]  /*0d10*/  @P2 MOV R43, RZ ;  /* 0x000000ff002b2202 */ /* 0x001fce0000000f00 */
.L_x_3:
[----:B------:R-:W-:Y:S05]  /*0d20*/  BSYNC.RECONVERGENT B0 ;  /* 0x0000000000007941 */ /* 0x000fea0003800200 */
.L_x_0:
[----:B------:R-:W0:Y:S02]  /*0d30*/  LDCU UR4, c[0x0][0x384] ;  /* 0x00007080ff0477ac */ /* 0x000e240008000800 */
[----:B0-----:R-:W-:-:S13]  /*0d40*/  ISETP.GE.AND P2, PT, R120, UR4, PT ;  /* 0x0000000478007c0c */ /* 0x001fda000bf46270 */
[----:B------:R-:W-:Y:S05]  /*0d50*/  @P2 EXIT ;  /* 0x000000000000294d */ /* 0x000fea0003800000 */
[----:B------:R-:W-:Y:S01]  /*0d60*/  SHF.R.S32.HI R2, RZ, 0x3, R2 ;  /* 0x00000003ff027819 */ /* 0x000fe20000011402 */
[----:B------:R-:W-:Y:S01]  /*0d70*/  UPLOP3.LUT UP1, UPT, UPT, UPT, UPT, 0x40, 0x4 ;  /* 0x000000000004789c */ /* 0x000fe20003f2e870 */
[----:B-----5:R-:W-:Y:S01]  /*0d80*/  PRMT R117, R71, 0x7632, R117 ;  /* 0x0000763247757816 */ /* 0x020fe20000000075 */
[----:B------:R-:W0:Y:S01]  /*0d90*/  LDCU UR10, c[0x0][0x388] ;  /* 0x00007100ff0a77ac */ /* 0x000e220008000800 */
[C---:B------:R-:W-:Y:S01]  /*0da0*/  LOP3.LUT R3, R2.reuse, 0x7f, RZ, 0xc0, !PT ;  /* 0x0000007f02037812 */ /* 0x040fe200078ec0ff */
[----:B------:R-:W-:Y:S01]  /*0db0*/  IMAD.SHL.U32 R2, R2, 0x2, RZ ;  /* 0x0000000202027824 */ /* 0x000fe200078e00ff */
[----:B------:R-:W-:Y:S01]  /*0dc0*/  PRMT R116, R63, 0x7632, R116 ;  /* 0x000076323f747816 */ /* 0x000fe20000000074 */
[----:B------:R-:W1:Y:S01]  /*0dd0*/  LDCU.U8 UR8, c[0x0][0x410] ;  /* 0x00008200ff0877ac */ /* 0x000e620008000000 */
[----:B------:R-:W-:Y:S01]  /*0de0*/  VIADDMNMX R0, R3, -R0, RZ, !PT ;  /* 0x8000000003007246 */ /* 0x000fe200078001ff */
[----:B------:R-:W-:Y:S01]  /*0df0*/  IMAD R4, R121, -0x20, R3 ;  /* 0xffffffe079047824 */ /* 0x000fe200078e0203 */
[----:B------:R-:W-:Y:S01]  /*0e00*/  LOP3.LUT R3, R2, 0xffffff00, RZ, 0xc0, !PT ;  /* 0xffffff0002037812 */ /* 0x000fe200078ec0ff */
[----:B------:R-:W2:Y:S01]  /*0e10*/  LDCU UR9, c[0x0][0x400] ;  /* 0x00008000ff0977ac */ /* 0x000ea20008000800 */
[----:B------:R-:W-:-:S02]  /*0e20*/  VIMNMX R0, PT, PT, R0, 0x20, PT ;  /* 0x0000002000007848 */ /* 0x000fc40003fe0100 */
[----:B------:R-:W-:Y:S01]  /*0e30*/  VIMNMX R4, PT, PT, RZ, R4, !PT ;  /* 0x00000004ff047248 */ /* 0x000fe20007fe0100 */
[----:B------:R-:W3:Y:S01]  /*0e40*/  LDCU.64 UR12, c[0x0][0x398] ;  /* 0x00007300ff0c77ac */ /* 0x000ee20008000a00 */
[----:B------:R-:W-:Y:S02]  /*0e50*/  LEA R0, R0, R3, 0x3 ;  /* 0x0000000300007211 */ /* 0x000fe400078e18ff */
[----:B------:R-:W-:Y:S01]  /*0e60*/  VIMNMX R4, PT, PT, R4, 0x20, PT ;  /* 0x0000002004047848 */ /* 0x000fe20003fe0100 */
[----:B------:R-:W4:Y:S01]  /*0e70*/  LDCU.64 UR14, c[0x0][0x3a0] ;  /* 0x00007400ff0e77ac */ /* 0x000f220008000a00 */
[----:B------:R-:W-:Y:S02]  /*0e80*/  I2FP.F32.U32 R11, R0 ;  /* 0x00000000000b7245 */ /* 0x000fe40000201000 */
[----:B------:R-:W-:Y:S01]  /*0e90*/  PRMT R115, R67, 0x7632, R115 ;  /* 0x0000763243737816 */ /* 0x000fe20000000073 */
[----:B------:R-:W-:Y:S01]  /*0ea0*/  IMAD R118, R4, 0x8, R3 ;  /* 0x0000000804767824 */ /* 0x000fe200078e0203 */
[----:B------:R-:W-:-:S02]  /*0eb0*/  PRMT R114, R59, 0x7632, R114 ;  /* 0x000076323b727816 */ /* 0x000fc40000000072 */
[----:B------:R-:W0:Y:S01]  /*0ec0*/  MUFU.RCP R11, R11 ;  /* 0x0000000b000b7308 */ /* 0x000e220000001000 */
[----:B------:R-:W-:Y:S02]  /*0ed0*/  PRMT R113, R70, 0x7632, R113 ;  /* 0x0000763246717816 */ /* 0x000fe40000000071 */
[----:B------:R-:W-:Y:S02]  /*0ee0*/  PRMT R112, R62, 0x7632, R112 ;  /* 0x000076323e707816 */ /* 0x000fe40000000070 */
[----:B------:R-:W-:Y:S02]  /*0ef0*/  PRMT R111, R66, 0x7632, R111 ;  /* 0x00007632426f7816 */ /* 0x000fe4000000006f */
[----:B------:R-:W-:Y:S02]  /*0f00*/  PRMT R110, R58, 0x7632, R110 ;  /* 0x000076323a6e7816 */ /* 0x000fe4000000006e */
[----:B------:R-:W-:Y:S02]  /*0f10*/  PRMT R109, R69, 0x7632, R109 ;  /* 0x00007632456d7816 */ /* 0x000fe4000000006d */
[----:B------:R-:W-:-:S02]  /*0f20*/  PRMT R108, R61, 0x7632, R108 ;  /* 0x000076323d6c7816 */ /* 0x000fc4000000006c */
        /* <DEDUP_REMOVED lines=37> */
[----:B01234-:R-:W-:-:S07]  /*1180*/  PRMT R0, R24, 0x7632, R0 ;  /* 0x0000763218007816 */ /* 0x01ffce0000000000 */
.L_x_31:
[----:B------:R-:W-:Y:S01]  /*1190*/  IMAD R84, R120, UR10, RZ ;  /* 0x0000000a78547c24 */ /* 0x000fe2000f8e02ff */
[----:B------:R-:W-:Y:S04]  /*11a0*/  BSSY.RECONVERGENT B0, `(.L_x_5) ;  /* 0x00000a9000007945 */ /* 0x000fe80003800200 */
[----:B------:R-:W-:-:S04]  /*11b0*/  SHF.R.S32.HI R85, RZ, 0x1f, R84 ;  /* 0x0000001fff557819 */ /* 0x000fc80000011454 */
[----:B------:R-:W-:-:S04]  /*11c0*/  LEA.HI R85, R85, R84, RZ, 0x3 ;  /* 0x0000005455557211 */ /* 0x000fc800078f18ff */
[----:B------:R-:W-:-:S04]  /*11d0*/  LEA.HI.SX32 R124, R85, R122, 0x1d ;  /* 0x0000007a557c7211 */ /* 0x000fc800078feaff */
[----:B------:R-:W-:Y:S01]  /*11e0*/  MOV R149, R124 ;  /* 0x0000007c00957202 */ /* 0x000fe20000000f00 */
[----:B------:R-:W-:Y:S06]  /*11f0*/  @!P1 BRA `(.L_x_6) ;  /* 0x00000008008c9947 */ /* 0x000fec0003800000 */
[----:B------:R-:W-:Y:S01]  /*1200*/  ISETP.NE.U32.AND P1, PT, RZ, UR12, PT ;  /* 0x0000000cff007c0c */ /* 0x000fe2000bf25070 */
[----:B------:R-:W0:Y:S01]  /*1210*/  LDC.64 R84, c[0x0][0x390] ;  /* 0x0000e400ff547b82 */ /* 0x000e220000000a00 */
[----:B------:R-:W-:Y:S02]  /*1220*/  ISETP.NE.U32.AND P2, PT, RZ, UR14, PT ;  /* 0x0000000eff007c0c */ /* 0x000fe4000bf45070 */
[----:B------:R-:W-:Y:S02]  /*1230*/  ISETP.NE.AND.EX P1, PT, RZ, UR13, PT, P1 ;  /* 0x0000000dff007c0c */ /* 0x000fe4000bf25310 */
[----:B------:R-:W-:-:S11]  /*1240*/  ISETP.NE.AND.EX P2, PT, RZ, UR15, PT, P2 ;  /* 0x0000000fff007c0c */ /* 0x000fd6000bf45320 */
[----:B------:R-:W1:Y:S08]  /*1250*/  @P1 LDC.64 R90, c[0x0][0x398] ;  /* 0x0000e600ff5a1b82 */ /* 0x000e700000000a00 */
[----:B------:R-:W2:Y:S01]  /*1260*/  @P2 LDC.64 R88, c[0x0][0x3a0] ;  /* 0x0000e800ff582b82 */ /* 0x000ea20000000a00 */
[----:B0-----:R-:W-:-:S06]  /*1270*/  IMAD.WIDE.U32 R84, R124, 0x10, R84 ;  /* 0x000000107c547825 */ /* 0x001fcc00078e0054 */
[----:B------:R-:W5:Y:S01]  /*1280*/  LDG.E.128 R84, desc[UR6][R84.64] ;  /* 0x0000000654547981 */ /* 0x000f62000c1e1d00 */
[----:B-1----:R-:W-:-:S05]  /*1290*/  @P1 IMAD.WIDE.U32 R90, R124, 0x10, R90 ;  /* 0x000000107c5a1825 */ /* 0x002fca00078e005a */
[----:B------:R0:W5:Y:S01]  /*12a0*/  @P1 LDG.E.128 R72, desc[UR6][R90.64] ;  /* 0x000000065a481981 */ /* 0x000162000c1e1d00 */
[----:B--2---:R-:W-:-:S05]  /*12b0*/  @P2 IMAD.WIDE.U32 R88, R124, 0x10, R88 ;  /* 0x000000107c582825 */ /* 0x004fca00078e0058 */
[----:B------:R0:W5:Y:S01]  /*12c0*/  @P2 LDG.E.128 R76, desc[UR6][R88.64] ;  /* 0x00000006584c2981 */ /* 0x000162000c1e1d00 */
[----:B------:R-:W-:Y:S05]  /*12d0*/  @!P1 BRA `(.L_x_7) ;  /* 0x00000004007c9947 */ /* 0x000fea0003800000 */
[----:B------:R-:W-:Y:S05]  /*12e0*/  @!P2 BRA `(.L_x_8) ;  /* 0x0000000000e4a947 */ /* 0x000fea0003800000 */
[C---:B-----5:R-:W-:Y:S01]  /*12f0*/  PRMT R80, R84.reuse, 0x7632, R80 ;  /* 0x0000763254507816 */ /* 0x060fe20000000050 */
[----:B------:R-:W-:Y:S01]  /*1300*/  IMAD.U32 R84, R84, 0x10000, RZ ;  /* 0x0001000054547824 */ /* 0x000fe200078e00ff */
[----:B------:R-:W-:Y:S01]  /*1310*/  SHF.L.U32 R83, R86, 0x10, RZ ;  /* 0x0000001056537819 */ /* 0x000fe200000006ff */
[----:B------:R-:W-:Y:S01]  /*1320*/  IMAD.U32 R81, R72, 0x10000, RZ ;  /* 0x0001000048517824 */ /* 0x000fe200078e00ff */
[----:B------:R-:W-:Y:S01]  /*1330*/  SHF.L.U32 R80, R80, 0x10, RZ ;  /* 0x0000001050507819 */ /* 0x000fe200000006ff */
[----:B------:R-:W-:Y:S01]  /*1340*/  IMAD.U32 R126, R75, 0x10000, RZ ;  /* 0x000100004b7e7824 */ /* 0x000fe200078e00ff */
[----:B------:R-:W-:Y:S01]  /*1350*/  SHF.L.U32 R129, R76, 0x10, RZ ;  /* 0x000000104c817819 */ /* 0x000fe200000006ff */
[--C-:B------:R-:W-:Y:S01]  /*1360*/  FADD.FTZ R84, R84, R81.reuse ;  /* 0x0000005154547221 */ /* 0x100fe20000010000 */
[----:B------:R-:W-:Y:S01]  /*1370*/  PRMT R81, R72, 0x7632, R81 ;  /* 0x0000763248517816 */ /* 0x000fe20000000051 */
[----:B------:R-:W-:Y:S01]  /*1380*/  IMAD.U32 R137, R78, 0x10000, RZ ;  /* 0x000100004e897824 */ /* 0x000fe200078e00ff */
[----:B0-----:R-:W-:Y:S01]  /*1390*/  SHF.L.U32 R90, R74, 0x10, RZ ;  /* 0x000000104a5a7819 */ /* 0x001fe200000006ff */
[----:B------:R-:W-:Y:S01]  /*13a0*/  FADD.FTZ R129, R84, R129 ;  /* 0x0000008154817221 */ /* 0x000fe20000010000 */
[----:B------:R-:W-:Y:S01]  /*13b0*/  PRMT R82, R85, 0x7632, R82 ;  /* 0x0000763255527816 */ /* 0x000fe20000000052 */
[----:B------:R-:W-:Y:S01]  /*13c0*/  IMAD.U32 R81, R81, 0x10000, RZ ;  /* 0x0001000051517824 */ /* 0x000fe200078e00ff */
[----:B------:R-:W-:Y:S01]  /*13d0*/  SHF.L.U32 R85, R85, 0x10, RZ ;  /* 0x0000001055557819 */ /* 0x000fe200000006ff */
[----:B------:R-:W-:Y:S01]  /*13e0*/  FADD.FTZ R90, R83, R90 ;  /* 0x0000005a535a7221 */ /* 0x000fe20000010000 */
[----:B------:R-:W-:Y:S01]  /*13f0*/  PRMT R88, R86, 0x7632, R88 ;  /* 0x0000763256587816 */ /* 0x000fe20000000058 */
[----:B------:R-:W-:Y:S01]  /*1400*/  FADD.FTZ R81, R80, R81 ;  /* 0x0000005150517221 */ /* 0x000fe20000010000 */
[C---:B------:R-:W-:Y:S01]  /*1410*/  PRMT R80, R73.reuse, 0x7632, R80 ;  /* 0x0000763249507816 */ /* 0x040fe20000000050 */
[----:B------:R-:W-:Y:S01]  /*1420*/  IMAD.U32 R86, R73, 0x10000, RZ ;  /* 0x0001000049567824 */ /* 0x000fe200078e00ff */
[C---:B------:R-:W-:Y:S01]  /*1430*/  PRMT R89, R87.reuse, 0x7632, R89 ;  /* 0x0000763257597816 */ /* 0x040fe20000000059 */
[----:B------:R-:W-:Y:S01]  /*1440*/  IMAD.U32 R87, R87, 0x10000, RZ ;  /* 0x0001000057577824 */ /* 0x000fe200078e00ff */
[----:B------:R-:W-:Y:S01]  /*1450*/  PRMT R91, R75, 0x7632, R91 ;  /* 0x000076324b5b7816 */ /* 0x000fe2000000005b */
[----:B------:R-:W-:Y:S01]  /*1460*/  IMAD.U32 R83, R80, 0x10000, RZ ;  /* 0x0001000050537824 */ /* 0x000fe200078e00ff */
[----:B------:R-:W-:Y:S01]  /*1470*/  SHF.L.U32 R84, R77, 0x10, RZ ;  /* 0x000000104d547819 */ /* 0x000fe200000006ff */
[----:B------:R-:W-:Y:S01]  /*1480*/  FADD.FTZ R85, R85, R86 ;  /* 0x0000005655557221 */ /* 0x000fe20000010000 */
[----:B------:R-:W-:Y:S01]  /*1490*/  SHF.L.U32 R82, R82, 0x10, RZ ;  /* 0x0000001052527819 */ /* 0x000fe200000006ff */
[----:B------:R-:W-:Y:S01]  /*14a0*/  IMAD.U32 R80, R91, 0x10000, RZ ;  /* 0x000100005b507824 */ /* 0x000fe200078e00ff */
[----:B------:R-:W-:Y:S01]  /*14b0*/  SHF.L.U32 R89, R89, 0x10, RZ ;  /* 0x0000001059597819 */ /* 0x000fe200000006ff */
[----:B------:R-:W-:Y:S01]  /*14c0*/  FADD.FTZ R131, R85, R84 ;  /* 0x0000005455837221 */ /* 0x000fe20000010000 */
[----:B------:R-:W-:Y:S01]  /*14d0*/  PRMT R86, R74, 0x7632, R86 ;  /* 0x000076324a567816 */ /* 0x000fe20000000056 */
[----:B------:R-:W-:Y:S01]  /*14e0*/  FADD.FTZ R83, R82, R83 ;  /* 0x0000005352537221 */ /* 0x000fe20000010000 */
[----:B------:R-:W-:Y:S01]  /*14f0*/  FADD.FTZ R126, R87, R126 ;  /* 0x0000007e577e7221 */ /* 0x000fe20000010000 */
[--C-:B------:R-:W-:Y:S01]  /*1500*/  FADD.FTZ R89, R89, R80.reuse ;  /* 0x0000005059597221 */ /* 0x100fe20000010000 */
[----:B------:R-:W-:Y:S01]  /*1510*/  SHF.L.U32 R88, R88, 0x10, RZ ;  /* 0x0000001058587819 */ /* 0x000fe200000006ff */
[----:B------:R-:W-:Y:S01]  /*1520*/  IMAD.U32 R87, R86, 0x10000, RZ ;  /* 0x0001000056577824 */ /* 0x000fe200078e00ff */
[----:B------:R-:W-:Y:S01]  /*1530*/  PRMT R80, R76, 0x7632, R80 ;  /* 0x000076324c507816 */ /* 0x000fe20000000050 */
[----:B------:R-:W-:Y:S01]  /*1540*/  FADD.FTZ R137, R90, R137 ;  /* 0x000000895a897221 */ /* 0x000fe20000010000 */
[----:B------:R-:W-:Y:S01]  /*1550*/  PRMT R85, R79, 0x7632, R85 ;  /* 0x000076324f557816 */ /* 0x000fe20000000055 */
[----:B------:R-:W-:Y:S01]  /*1560*/  FADD.FTZ R87, R88, R87 ;  /* 0x0000005758577221 */ /* 0x000fe20000010000 */
[----:B------:R-:W-:-:S02]  /*1570*/  PRMT R84, R78, 0x7632, R84 ;  /* 0x000076324e547816 */ /* 0x000fc40000000054 */
[----:B------:R-:W-:Y:S01]  /*1580*/  PRMT R82, R77, 0x7632, R82 ;  /* 0x000076324d527816 */ /* 0x000fe20000000052 */
[----:B------:R-:W-:Y:S01]  /*1590*/  IMAD.U32 R132, R85, 0x10000, RZ ;  /* 0x0001000055847824 */ /* 0x000fe200078e00ff */
[----:B------:R-:W-:Y:S02]  /*15a0*/  SHF.L.U32 R143, R79, 0x10, RZ ;  /* 0x000000104f8f7819 */ /* 0x000fe400000006ff */
[----:B------:R-:W-:Y:S01]  /*15b0*/  SHF.L.U32 R84, R84, 0x10, RZ ;  /* 0x0000001054547819 */ /* 0x000fe200000006ff */
[----:B------:R-:W-:Y:S01]  /*15c0*/  IMAD.U32 R82, R82, 0x10000, RZ ;  /* 0x0001000052527824 */ /* 0x000fe200078e00ff */
[----:B------:R-:W-:Y:S01]  /*15d0*/  SHF.L.U32 R80, R80, 0x10, RZ ;  /* 0x0000001050507819 */ /* 0x000fe200000006ff */
[----:B------:R-:W-:Y:S01]  /*15e0*/  FADD.FTZ R143, R126, R143 ;  /* 0x0000008f7e8f7221 */ /* 0x000fe20000010000 */
[----:B------:R-:W-:Y:S01]  /*15f0*/  FADD.FTZ R132, R89, R132 ;  /* 0x0000008459847221 */ /* 0x000fe20000010000 */
[----:B------:R-:W-:Y:S01]  /*1600*/  FADD.FTZ R130, R87, R84 ;  /* 0x0000005457827221 */ /* 0x000fe20000010000 */
[----:B------:R-:W-:Y:S01]  /*1610*/  FADD.FTZ R126, R83, R82 ;  /* 0x00000052537e7221 */ /* 0x000fe20000010000 */
[----:B------:R-:W-:-:S02]  /*1620*/  FADD.FTZ R128, R81, R80 ;  /* 0x0000005051807221 */ /* 0x000fc40000010000 */
[----:B------:R-:W-:Y:S02]  /*1630*/  F2FP.BF16.F32.PACK_AB R83, R132, R143 ;  /* 0x0000008f8453723e */ /* 0x000fe400000010ff */
[----:B------:R-:W-:Y:S02]  /*1640*/  F2FP.BF16.F32.PACK_AB R82, R130, R137 ;  /* 0x000000898252723e */ /* 0x000fe400000010ff */
[----:B------:R-:W-:Y:S02]  /*1650*/  F2FP.BF16.F32.PACK_AB R81, R126, R131 ;  /* 0x000000837e51723e */ /* 0x000fe400000010ff */
[----:B------:R-:W-:Y:S01]  /*1660*/  F2FP.BF16.F32.PACK_AB R80, R128, R129 ;  /* 0x000000818050723e */ /* 0x000fe200000010ff */
[----:B------:R-:W-:Y:S06]  /*1670*/  BRA `(.L_x_9) ;  /* 0x00000004005c7947 */ /* 0x000fec0003800000 */
.L_x_8:
[----:B0----5:R-:W-:Y:S01]  /*1680*/  PRMT R89, R85, 0x7632, R89 ;  /* 0x0000763255597816 */ /* 0x021fe20000000059 */
[----:B------:R-:W-:Y:S01]  /*1690*/  IMAD.U32 R80, R73, 0x10000, RZ ;  /* 0x0001000049507824 */ /* 0x000fe200078e00ff */
[----:B------:R-:W-:Y:S01]  /*16a0*/  SHF.L.U32 R85, R85, 0x10, RZ ;  /* 0x0000001055557819 */ /* 0x000fe200000006ff */
[----:B------:R-:W-:Y:S01]  /*16b0*/  IMAD.U32 R143, R87, 0x10000, RZ ;  /* 0x00010000578f7824 */ /* 0x000fe200078e00ff */
[C---:B------:R-:W-:Y:S01]  /*16c0*/  PRMT R88, R84.reuse, 0x7632, R88 ;  /* 0x0000763254587816 */ /* 0x040fe20000000058 */
[----:B------:R-:W-:Y:S01]  /*16d0*/  IMAD.U32 R84, R84, 0x10000, RZ ;  /* 0x0001000054547824 */ /* 0x000fe200078e00ff */
[----:B------:R-:W-:Y:S01]  /*16e0*/  SHF.L.U32 R129, R72, 0x10, RZ ;  /* 0x0000001048817819 */ /* 0x000fe200000006ff */
[----:B------:R-:W-:Y:S01]  /*16f0*/  FADD.FTZ R131, R85, R80 ;  /* 0x0000005055837221 */ /* 0x000fe20000010000 */
[C---:B------:R-:W-:Y:S01]  /*1700*/  PRMT R90, R86.reuse, 0x7632, R90 ;  /* 0x00007632565a7816 */ /* 0x040fe2000000005a */
[----:B------:R-:W-:Y:S01]  /*1710*/  IMAD.U32 R86, R86, 0x10000, RZ ;  /* 0x0001000056567824 */ /* 0x000fe200078e00ff */
[----:B------:R-:W-:Y:S01]  /*1720*/  PRMT R91, R87, 0x7632, R91 ;  /* 0x00007632575b7816 */ /* 0x000fe2000000005b */
[----:B------:R-:W-:Y:S01]  /*1730*/  FADD.FTZ R129, R84, R129 ;  /* 0x0000008154817221 */ /* 0x000fe20000010000 */
[----:B------:R-:W-:Y:S01]  /*1740*/  PRMT R80, R72, 0x7632, R80 ;  /* 0x0000763248507816 */ /* 0x000fe20000000050 */
[----:B------:R-:W-:Y:S01]  /*1750*/  IMAD.U32 R85, R88, 0x10000, RZ ;  /* 0x0001000058557824 */ /* 0x000fe200078e00ff */
[----:B------:R-:W-:Y:S01]  /*1760*/  PRMT R81, R73, 0x7632, R81 ;  /* 0x0000763249517816 */ /* 0x000fe20000000051 */
[----:B------:R-:W-:Y:S01]  /*1770*/  IMAD.U32 R87, R90, 0x10000, RZ ;  /* 0x000100005a577824 */ /* 0x000fe200078e00ff */
        /* <DEDUP_REMOVED lines=8> */
[----:B------:R-:W-:Y:S01]  /*1800*/  SHF.L.U32 R132, R91, 0x10, RZ ;  /* 0x000000105b847819 */ /* 0x000fe200000006ff */
[----:B------:R-:W-:Y:S01]  /*1810*/  FADD.FTZ R143, R143, R84 ;  /* 0x000000548f8f7221 */ /* 0x000fe20000010000 */
[----:B------:R-:W-:Y:S01]  /*1820*/  SHF.L.U32 R82, R82, 0x10, RZ ;  /* 0x0000001052527819 */ /* 0x000fe200000006ff */
[----:B------:R-:W-:Y:S01]  /*1830*/  FADD.FTZ R126, R126, R81 ;  /* 0x000000517e7e7221 */ /* 0x000fe20000010000 */
[----:B------:R-:W-:Y:S01]  /*1840*/  SHF.L.U32 R80, R80, 0x10, RZ ;  /* 0x0000001050507819 */ /* 0x000fe200000006ff */
[----:B------:R-:W-:-:S02]  /*1850*/  FADD.FTZ R132, R132, R83 ;  /* 0x0000005384847221 */ /* 0x000fc40000010000 */
[----:B------:R-:W-:Y:S01]  /*1860*/  FADD.FTZ R130, R87, R82 ;  /* 0x0000005257827221 */ /* 0x000fe20000010000 */
[----:B------:R-:W-:Y:S01]  /*1870*/  F2FP.BF16.F32.PACK_AB R81, R126, R131 ;  /* 0x000000837e51723e */ /* 0x000fe200000010ff */
[----:B------:R-:W-:Y:S01]  /*1880*/  FADD.FTZ R128, R85, R80 ;  /* 0x0000005055807221 */ /* 0x000fe20000010000 */
[----:B------:R-:W-:Y:S02]  /*1890*/  F2FP.BF16.F32.PACK_AB R83, R132, R143 ;  /* 0x0000008f8453723e */ /* 0x000fe400000010ff */
[----:B------:R-:W-:Y:S02]  /*18a0*/  F2FP.BF16.F32.PACK_AB R82, R130, R137 ;  /* 0x000000898252723e */ /* 0x000fe400000010ff */
[----:B------:R-:W-:Y:S01]  /*18b0*/  F2FP.BF16.F32.PACK_AB R80, R128, R129 ;  /* 0x000000818050723e */ /* 0x000fe200000010ff */
[----:B------:R-:W-:Y:S06]  /*18c0*/  BRA `(.L_x_9) ;  /* 0x0000000000c87947 */ /* 0x000fec0003800000 */
.L_x_7:
[----:B------:R-:W-:Y:S05]  /*18d0*/  @!P2 BRA `(.L_x_10) ;  /* 0x000000000094a947 */ /* 0x000fea0003800000 */
        /* <DEDUP_REMOVED lines=37> */
.L_x_10:
[C---:B-----5:R-:W-:Y:S01]  /*1b30*/  PRMT R128, R84.reuse, 0x7632, R128 ;  /* 0x0000763254807816 */ /* 0x060fe20000000080 */
[----:B------:R-:W-:Y:S01]  /*1b40*/  IMAD.U32 R129, R84, 0x10000, RZ ;  /* 0x0001000054817824 */ /* 0x000fe200078e00ff */
[C---:B------:R-:W-:Y:S01]  /*1b50*/  PRMT R130, R86.reuse, 0x7632, R130 ;  /* 0x0000763256827816 */ /* 0x040fe20000000082 */
[----:B------:R-:W-:Y:S01]  /*1b60*/  IMAD.U32 R137, R86, 0x10000, RZ ;  /* 0x0001000056897824 */ /* 0x000fe200078e00ff */
[----:B------:R-:W-:Y:S01]  /*1b70*/  PRMT R126, R85, 0x7632, R126 ;  /* 0x00007632557e7816 */ /* 0x000fe2000000007e */
[----:B------:R-:W-:Y:S01]  /*1b80*/  IMAD.U32 R128, R128, 0x10000, RZ ;  /* 0x0001000080807824 */ /* 0x000fe200078e00ff */
[----:B------:R-:W-:Y:S01]  /*1b90*/  PRMT R132, R87, 0x7632, R132 ;  /* 0x0000763257847816 */ /* 0x000fe20000000084 */
[----:B------:R-:W-:Y:S01]  /*1ba0*/  IMAD.U32 R130, R130, 0x10000, RZ ;  /* 0x0001000082827824 */ /* 0x000fe200078e00ff */
[----:B------:R-:W-:Y:S02]  /*1bb0*/  SHF.L.U32 R131, R85, 0x10, RZ ;  /* 0x0000001055837819 */ /* 0x000fe400000006ff */
[----:B------:R-:W-:-:S02]  /*1bc0*/  SHF.L.U32 R143, R87, 0x10, RZ ;  /* 0x00000010578f7819 */ /* 0x000fc400000006ff */
[----:B------:R-:W-:Y:S02]  /*1bd0*/  SHF.L.U32 R126, R126, 0x10, RZ ;  /* 0x000000107e7e7819 */ /* 0x000fe400000006ff */
[----:B------:R-:W-:-:S07]  /*1be0*/  SHF.L.U32 R132, R132, 0x10, RZ ;  /* 0x0000001084847819 */ /* 0x000fce00000006ff */
.L_x_9:
[----:B------:R-:W1:Y:S01]  /*1bf0*/  @P0 LDC.64 R84, c[0x0][0x3a8] ;  /* 0x0000ea00ff540b82 */ /* 0x000e620000000a00 */
[C---:B------:R-:W-:Y:S02]  /*1c00*/  VIADD R149, R124.reuse, 0x80 ;  /* 0x000000807c957836 */ /* 0x040fe40000000000 */
[----:B-1----:R-:W-:-:S05]  /*1c10*/  @P0 IMAD.WIDE.U32 R84, R124, 0x10, R84 ;  /* 0x000000107c540825 */ /* 0x002fca00078e0054 */
[----:B------:R1:W-:Y:S02]  /*1c20*/  @P0 STG.E.128 desc[UR6][R84.64], R80 ;  /* 0x0000005054000986 */ /* 0x0003e4000c101d06 */
.L_x_6:
[----:B------:R-:W-:Y:S05]  /*1c30*/  BSYNC.RECONVERGENT B0 ;  /* 0x0000000000007941 */ /* 0x000fea0003800200 */
.L_x_5:
[----:B------:R-:W-:Y:S01]  /*1c40*/  ISETP.GE.U32.AND P3, PT, R119, 0x100, PT ;  /* 0x000001007700780c */ /* 0x000fe20003f66070 */
[----:B------:R-:W-:-:S12]  /*1c50*/  BSSY.RECONVERGENT B0, `(.L_x_11) ;  /* 0x00000ab000007945 */ /* 0x000fd80003800200 */
[----:B------:R-:W-:Y:S05]  /*1c60*/  @!P3 BRA `(.L_x_12) ;  /* 0x0000000800a4b947 */ /* 0x000fea0003800000 */
[----:B------:R-:W-:Y:S01]  /*1c70*/  ISETP.NE.U32.AND P1, PT, RZ, UR12, PT ;  /* 0x0000000cff007c0c */ /* 0x000fe2000bf25070 */
[----:B-1----:R-:W1:Y:S01]  /*1c80*/  LDC.64 R84, c[0x0][0x390] ;  /* 0x0000e400ff547b82 */ /* 0x002e620000000a00 */
[----:B------:R-:W-:Y:S02]  /*1c90*/  ISETP.NE.U32.AND P2, PT, RZ, UR14, PT ;  /* 0x0000000eff007c0c */ /* 0x000fe4000bf45070 */
[----:B------:R-:W-:Y:S02]  /*1ca0*/  ISETP.NE.AND.EX P1, PT, RZ, UR13, PT, P1 ;  /* 0x0000000dff007c0c */ /* 0x000fe4000bf25310 */
[----:B------:R-:W-:-:S11]  /*1cb0*/  ISETP.NE.AND.EX P2, PT, RZ, UR15, PT, P2 ;  /* 0x0000000fff007c0c */ /* 0x000fd6000bf45320 */
[----:B0-----:R-:W0:Y:S08]  /*1cc0*/  @P1 LDC.64 R90, c[0x0][0x398] ;  /* 0x0000e600ff5a1b82 */ /* 0x001e300000000a00 */
[----:B------:R-:W2:Y:S01]  /*1cd0*/  @P2 LDC.64 R88, c[0x0][0x3a0] ;  /* 0x0000e800ff582b82 */ /* 0x000ea20000000a00 */
[----:B-1----:R-:W-:-:S06]  /*1ce0*/  IMAD.WIDE.U32 R84, R149, 0x10, R84 ;  /* 0x0000001095547825 */ /* 0x002fcc00078e0054 */
[----:B------:R-:W5:Y:S01]  /*1cf0*/  LDG.E.128 R84, desc[UR6][R84.64] ;  /* 0x0000000654547981 */ /* 0x000f62000c1e1d00 */
[----:B0-----:R-:W-:-:S05]  /*1d00*/  @P1 IMAD.WIDE.U32 R90, R149, 0x10, R90 ;  /* 0x00000010955a1825 */ /* 0x001fca00078e005a */
[----:B------:R0:W5:Y:S01]  /*1d10*/  @P1 LDG.E.128 R72, desc[UR6][R90.64] ;  /* 0x000000065a481981 */ /* 0x000162000c1e1d00 */
[----:B--2---:R-:W-:-:S05]  /*1d20*/  @P2 IMAD.WIDE.U32 R88, R149, 0x10, R88 ;  /* 0x0000001095582825 */ /* 0x004fca00078e0058 */
[----:B------:R0:W5:Y:S01]  /*1d30*/  @P2 LDG.E.128 R76, desc[UR6][R88.64] ;  /* 0x00000006584c2981 */ /* 0x000162000c1e1d00 */
[----:B------:R-:W-:-:S04]  /*1d40*/  UISETP.NE.U32.AND UP0, UPT, UR12, URZ, UPT ;  /* 0x000000ff0c00728c */ /* 0x000fc8000bf05070 */
[----:B------:R-:W-:-:S09]  /*1d50*/  UISETP.NE.AND.EX UP0, UPT, UR13, URZ, UPT, UP0 ;  /* 0x000000ff0d00728c */ /* 0x000fd2000bf05300 */
[----:B0-----:R-:W-:Y:S05]  /*1d60*/  BRA.U UP0, `(.L_x_13) ;  /* 0x0000000100d47547 */ /* 0x001fea000b800000 */
[----:B------:R-:W-:-:S04]  /*1d70*/  UISETP.NE.U32.AND UP0, UPT, UR14, URZ, UPT ;  /* 0x000000ff0e00728c */ /* 0x000fc8000bf05070 */
[----:B------:R-:W-:-:S09]  /*1d80*/  UISETP.NE.AND.EX UP0, UPT, UR15, URZ, UPT, UP0 ;  /* 0x000000ff0f00728c */ /* 0x000fd2000bf05300 */
[----:B------:R-:W-:Y:S05]  /*1d90*/  BRA.U UP0, `(.L_x_14) ;  /* 0x0000000100347547 */ /* 0x000fea000b800000 */
        /* <DEDUP_REMOVED lines=11> */
[----:B------:R-:W-:Y:S01]  /*1e50*/  SHF.L.U32 R138, R138, 0x10, RZ ;  /* 0x000000108a8a7819 */ /* 0x000fe200000006ff */
[----:B------:R-:W-:Y:S06]  /*1e60*/  BRA `(.L_x_15) ;  /* 0x0000000800147947 */ /* 0x000fec0003800000 */
.L_x_14:
[C---:B-----5:R-:W-:Y:S01]  /*1e70*/  PRMT R89, R85.reuse, 0x7632, R89 ;  /* 0x0000763255597816 */ /* 0x060fe20000000059 */
[----:B------:R-:W-:Y:S01]  /*1e80*/  IMAD.U32 R85, R85, 0x10000, RZ ;  /* 0x0001000055557824 */ /* 0x000fe200078e00ff */
[----:B------:R-:W-:Y:S01]  /*1e90*/  SHF.L.U32 R80, R77, 0x10, RZ ;  /* 0x000000104d507819 */ /* 0x000fe200000006ff */
[----:B------:R-:W-:Y:S01]  /*1ea0*/  IMAD.U32 R127, R76, 0x10000, RZ ;  /* 0x000100004c7f7824 */ /* 0x000fe200078e00ff */
[----:B------:R-:W-:Y:S01]  /*1eb0*/  PRMT R88, R84, 0x7632, R88 ;  /* 0x0000763254587816 */ /* 0x000fe20000000058 */
[----:B------:R-:W-:Y:S01]  /*1ec0*/  IMAD.U32 R139, R78, 0x10000, RZ ;  /* 0x000100004e8b7824 */ /* 0x000fe200078e00ff */
[----:B------:R-:W-:Y:S01]  /*1ed0*/  SHF.L.U32 R84, R84, 0x10, RZ ;  /* 0x0000001054547819 */ /* 0x000fe200000006ff */
[----:B------:R-:W-:Y:S01]  /*1ee0*/  FADD.FTZ R133, R80, R85 ;  /* 0x0000005550857221 */ /* 0x000fe20000010000 */
[----:B------:R-:W-:Y:S01]  /*1ef0*/  PRMT R90, R86, 0x7632, R90 ;  /* 0x00007632565a7816 */ /* 0x000fe2000000005a */
[----:B------:R-:W-:Y:S01]  /*1f00*/  IMAD.U32 R136, R89, 0x10000, RZ ;  /* 0x0001000059887824 */ /* 0x000fe200078e00ff */
[----:B------:R-:W-:Y:S01]  /*1f10*/  PRMT R91, R87, 0x7632, R91 ;  /* 0x00007632575b7816 */ /* 0x000fe2000000005b */
[----:B------:R-:W-:Y:S01]  /*1f20*/  FADD.FTZ R127, R127, R84 ;  /* 0x000000547f7f7221 */ /* 0x000fe20000010000 */
[----:B------:R-:W-:Y:S01]  /*1f30*/  PRMT R80, R76, 0x7632, R80 ;  /* 0x000076324c507816 */ /* 0x000fe20000000050 */
[----:B------:R-:W-:Y:S01]  /*1f40*/  IMAD.U32 R84, R79, 0x10000, RZ ;  /* 0x000100004f547824 */ /* 0x000fe200078e00ff */
[----:B------:R-:W-:Y:S01]  /*1f50*/  PRMT R81, R77, 0x7632, R81 ;  /* 0x000076324d517816 */ /* 0x000fe20000000051 */
[----:B------:R-:W-:Y:S01]  /*1f60*/  IMAD.U32 R140, R91, 0x10000, RZ ;  /* 0x000100005b8c7824 */ /* 0x000fe200078e00ff */
[----:B------:R-:W-:Y:S01]  /*1f70*/  PRMT R82, R78, 0x7632, R82 ;  /* 0x000076324e527816 */ /* 0x000fe20000000052 */
[----:B------:R-:W-:Y:S01]  /*1f80*/  IMAD.U32 R80, R80, 0x10000, RZ ;  /* 0x0001000050507824 */ /* 0x000fe200078e00ff */
[----:B------:R-:W-:-:S02]  /*1f90*/  PRMT R83, R79, 0x7632, R83 ;  /* 0x000076324f537816 */ /* 0x000fc40000000053 */
[----:B------:R-:W-:Y:S01]  /*1fa0*/  SHF.L.U32 R145, R87, 0x10, RZ ;  /* 0x0000001057917819 */ /* 0x000fe200000006ff */
[----:B------:R-:W-:Y:S01]  /*1fb0*/  IMAD.U32 R82, R82, 0x10000, RZ ;  /* 0x0001000052527824 */ /* 0x000fe200078e00ff */
[----:B------:R-:W-:Y:S02]  /*1fc0*/  SHF.L.U32 R86, R86, 0x10, RZ ;  /* 0x0000001056567819 */ /* 0x000fe400000006ff */
        /* <DEDUP_REMOVED lines=15> */
.L_x_13:
[----:B------:R-:W-:-:S04]  /*20c0*/  UISETP.NE.U32.AND UP0, UPT, UR14, URZ, UPT ;  /* 0x000000ff0e00728c */ /* 0x000fc8000bf05070 */
[----:B------:R-:W-:-:S09]  /*20d0*/  UISETP.NE.AND.EX UP0, UPT, UR15, URZ, UPT, UP0 ;  /* 0x000000ff0f00728c */ /* 0x000fd2000bf05300 */
[----:B------:R-:W-:Y:S05]  /*20e0*/  BRA.U UP0, `(.L_x_16) ;  /* 0x0000000100947547 */ /* 0x000fea000b800000 */
        /* <DEDUP_REMOVED lines=37> */
.L_x_16:
[----:B-----5:R-:W-:Y:S01]  /*2340*/  PRMT R81, R84, 0x7632, R81 ;  /* 0x0000763254517816 */ /* 0x020fe20000000051 */
[----:B------:R-:W-:Y:S01]  /*2350*/  IMAD.U32 R82, R76, 0x10000, RZ ;  /* 0x000100004c527824 */ /* 0x000fe200078e00ff */
[----:B------:R-:W-:Y:S01]  /*2360*/  PRMT R80, R72, 0x7632, R80 ;  /* 0x0000763248507816 */ /* 0x000fe20000000050 */
[----:B------:R-:W-:Y:S01]  /*2370*/  IMAD.U32 R133, R77, 0x10000, RZ ;  /* 0x000100004d857824 */ /* 0x000fe200078e00ff */
[----:B------:R-:W-:Y:S01]  /*2380*/  SHF.L.U32 R84, R84, 0x10, RZ ;  /* 0x0000001054547819 */ /* 0x000fe200000006ff */
[----:B------:R-:W-:Y:S01]  /*2390*/  IMAD.U32 R81, R81, 0x10000, RZ ;  /* 0x0001000051517824 */ /* 0x000fe200078e00ff */
[----:B------:R-:W-:Y:S02]  /*23a0*/  SHF.L.U32 R83, R72, 0x10, RZ ;  /* 0x0000001048537819 */ /* 0x000fe400000006ff */
[----:B------:R-:W-:Y:S02]  /*23b0*/  SHF.L.U32 R145, R87, 0x10, RZ ;  /* 0x0000001057917819 */ /* 0x000fe400000006ff */
[----:B------:R-:W-:Y:S01]  /*23c0*/  SHF.L.U32 R134, R75, 0x10, RZ ;  /* 0x000000104b867819 */ /* 0x000fe200000006ff */
[----:B------:R-:W-:Y:S01]  /*23d0*/  FADD.FTZ R83, R83, R84 ;  /* 0x0000005453537221 */ /* 0x000fe20000010000 */
[----:B------:R-:W-:-:S02]  /*23e0*/  SHF.L.U32 R80, R80, 0x10, RZ ;  /* 0x0000001050507819 */ /* 0x000fc400000006ff */
[----:B------:R-:W-:Y:S01]  /*23f0*/  PRMT R88, R85, 0x7632, R88 ;  /* 0x0000763255587816 */ /* 0x000fe20000000058 */
[----:B------:R-:W-:Y:S01]  /*2400*/  FADD.FTZ R145, R134, R145 ;  /* 0x0000009186917221 */ /* 0x000fe20000010000 */
[----:B------:R-:W-:Y:S01]  /*2410*/  SHF.L.U32 R84, R73, 0x10, RZ ;  /* 0x0000001049547819 */ /* 0x000fe200000006ff */
[--C-:B------:R-:W-:Y:S01]  /*2420*/  FADD.FTZ R134, R81, R80.reuse ;  /* 0x0000005051867221 */ /* 0x100fe20000010000 */
[----:B------:R-:W-:Y:S01]  /*2430*/  FADD.FTZ R127, R82, R83 ;  /* 0x00000053527f7221 */ /* 0x000fe20000010000 */
[----:B------:R-:W-:Y:S01]  /*2440*/  PRMT R80, R73, 0x7632, R80 ;  /* 0x0000763249507816 */ /* 0x000fe20000000050 */
[----:B------:R-:W-:Y:S01]  /*2450*/  IMAD.U32 R85, R85, 0x10000, RZ ;  /* 0x0001000055557824 */ /* 0x000fe200078e00ff */
        /* <DEDUP_REMOVED lines=15> */
[--C-:B------:R-:W-:Y:S01]  /*2550*/  FADD.FTZ R138, R138, R81.reuse ;  /* 0x000000518a8a7221 */ /* 0x100fe20000010000 */
[----:B------:R-:W-:Y:S01]  /*2560*/  PRMT R80, R76, 0x7632, R80 ;  /* 0x000076324c507816 */ /* 0x000fe20000000050 */
[--C-:B------:R-:W-:Y:S01]  /*2570*/  FADD.FTZ R140, R85, R82.reuse ;  /* 0x00000052558c7221 */ /* 0x100fe20000010000 */
[C---:B------:R-:W-:Y:S01]  /*2580*/  PRMT R82, R78.reuse, 0x7632, R82 ;  /* 0x000076324e527816 */ /* 0x040fe20000000052 */
[----:B------:R-:W-:Y:S01]  /*2590*/  FADD.FTZ R86, R87, R86 ;  /* 0x0000005657567221 */ /* 0x000fe20000010000 */
[----:B------:R-:W-:Y:S01]  /*25a0*/  PRMT R81, R77, 0x7632, R81 ;  /* 0x000076324d517816 */ /* 0x000fe20000000051 */
[----:B------:R-:W-:Y:S01]  /*25b0*/  FADD.FTZ R133, R133, R84 ;  /* 0x0000005485857221 */ /* 0x000fe20000010000 */
[----:B------:R-:W-:Y:S01]  /*25c0*/  SHF.L.U32 R87, R83, 0x10, RZ ;  /* 0x0000001053577819 */ /* 0x000fe200000006ff */
[----:B------:R-:W-:Y:S01]  /*25d0*/  IMAD.U32 R84, R79, 0x10000, RZ ;  /* 0x000100004f547824 */ /* 0x000fe200078e00ff */
[----:B------:R-:W-:Y:S01]  /*25e0*/  SHF.L.U32 R139, R78, 0x10, RZ ;  /* 0x000000104e8b7819 */ /* 0x000fe200000006ff */
[----:B------:R-:W-:Y:S01]  /*25f0*/  IMAD.U32 R85, R82, 0x10000, RZ ;  /* 0x0001000052557824 */ /* 0x000fe200078e00ff */
[----:B------:R-:W-:Y:S01]  /*2600*/  SHF.L.U32 R83, R81, 0x10, RZ ;  /* 0x0000001051537819 */ /* 0x000fe200000006ff */
[----:B------:R-:W-:-:S02]  /*2610*/  IMAD.U32 R81, R80, 0x10000, RZ ;  /* 0x0001000050517824 */ /* 0x000fc400078e00ff */
[----:B------:R-:W-:Y:S01]  /*2620*/  FADD.FTZ R145, R84, R145 ;  /* 0x0000009154917221 */ /* 0x000fe20000010000 */
[----:B------:R-:W-:Y:S01]  /*2630*/  FADD.FTZ R139, R139, R86 ;  /* 0x000000568b8b7221 */ /* 0x000fe20000010000 */
[----:B------:R-:W-:Y:S01]  /*2640*/  FADD.FTZ R140, R140, R87 ;  /* 0x000000578c8c7221 */ /* 0x000fe20000010000 */
[----:B------:R-:W-:Y:S01]  /*2650*/  FADD.FTZ R138, R138, R85 ;  /* 0x000000558a8a7221 */ /* 0x000fe20000010000 */
[----:B------:R-:W-:Y:S01]  /*2660*/  FADD.FTZ R136, R136, R83 ;  /* 0x0000005388887221 */ /* 0x000fe20000010000 */
[----:B------:R-:W-:Y:S02]  /*2670*/  FADD.FTZ R134, R134, R81 ;  /* 0x0000005186867221 */ /* 0x000fe40000010000 */
[----:B------:R-:W-:Y:S02]  /*2680*/  F2FP.BF16.F32.PACK_AB R83, R140, R145 ;  /* 0x000000918c53723e */ /* 0x000fe400000010ff */
[----:B------:R-:W-:Y:S02]  /*2690*/  F2FP.BF16.F32.PACK_AB R82, R138, R139 ;  /* 0x0000008b8a52723e */ /* 0x000fe400000010ff */
[----:B------:R-:W-:-:S02]  /*26a0*/  F2FP.BF16.F32.PACK_AB R81, R136, R133 ;  /* 0x000000858851723e */ /* 0x000fc400000010ff */
[----:B------:R-:W-:-:S07]  /*26b0*/  F2FP.BF16.F32.PACK_AB R80, R134, R127 ;  /* 0x0000007f8650723e */ /* 0x000fce00000010ff */
.L_x_15:
[----:B------:R-:W0:Y:S02]  /*26c0*/  @P0 LDC.64 R84, c[0x0][0x3a8] ;  /* 0x0000ea00ff540b82 */ /* 0x000e240000000a00 */
[C---:B0-----:R-:W-:Y:S01]  /*26d0*/  @P0 IMAD.WIDE.U32 R84, R149.reuse, 0x10, R84 ;  /* 0x0000001095540825 */ /* 0x041fe200078e0054 */
[----:B------:R-:W-:-:S04]  /*26e0*/  IADD3 R149, PT, PT, R149, 0x80, RZ ;  /* 0x0000008095957810 */ /* 0x000fc80007ffe0ff */
[----:B------:R2:W-:Y:S03]  /*26f0*/  @P0 STG.E.128 desc[UR6][R84.64], R80 ;  /* 0x0000005054000986 */ /* 0x0005e6000c101d06 */
.L_x_12:
[----:B------:R-:W-:Y:S05]  /*2700*/  BSYNC.RECONVERGENT B0 ;  /* 0x0000000000007941 */ /* 0x000fea0003800200 */
.L_x_11:
[----:B------:R-:W-:Y:S01]  /*2710*/  ISETP.GE.U32.AND P4, PT, R119, 0x180, PT ;  /* 0x000001807700780c */ /* 0x000fe20003f86070 */
[----:B------:R-:W-:-:S12]  /*2720*/  BSSY.RECONVERGENT B0, `(.L_x_17) ;  /* 0x00000aa000007945 */ /* 0x000fd80003800200 */
[----:B------:R-:W-:Y:S05]  /*2730*/  @!P4 BRA `(.L_x_18) ;  /* 0x0000000800a0c947 */ /* 0x000fea0003800000 */
[----:B------:R-:W-:Y:S01]  /*2740*/  ISETP.NE.U32.AND P1, PT, RZ, UR12, PT ;  /* 0x0000000cff007c0c */ /* 0x000fe2000bf25070 */
[----:B-12---:R-:W1:Y:S01]  /*2750*/  LDC.64 R84, c[0x0][0x390] ;  /* 0x0000e400ff547b82 */ /* 0x006e620000000a00 */
        /* <DEDUP_REMOVED lines=30> */
.L_x_20:
[----:B-----5:R-:W-:Y:S01]  /*2940*/  PRMT R89, R85, 0x7632, R89 ;  /* 0x0000763255597816 */ /* 0x020fe20000000059 */
[----:B------:R-:W-:Y:S01]  /*2950*/  IMAD.U32 R80, R77, 0x10000, RZ ;  /* 0x000100004d507824 */ /* 0x000fe200078e00ff */
[----:B------:R-:W-:Y:S01]  /*2960*/  SHF.L.U32 R85, R85, 0x10, RZ ;  /* 0x0000001055557819 */ /* 0x000fe200000006ff */
[C---:B------:R-:W-:Y:S01]  /*2970*/  IMAD.U32 R147, R87.reuse, 0x10000, RZ ;  /* 0x0001000057937824 */ /* 0x040fe200078e00ff */
        /* <DEDUP_REMOVED lines=33> */
.L_x_19:
[----:B------:R-:W-:-:S04]  /*2b90*/  UISETP.NE.U32.AND UP0, UPT, UR14, URZ, UPT ;  /* 0x000000ff0e00728c */ /* 0x000fc8000bf05070 */
[----:B------:R-:W-:-:S09]  /*2ba0*/  UISETP.NE.AND.EX UP0, UPT, UR15, URZ, UPT, UP0 ;  /* 0x000000ff0f00728c */ /* 0x000fd2000bf05300 */
[----:B------:R-:W-:Y:S05]  /*2bb0*/  BRA.U UP0, `(.L_x_22) ;  /* 0x0000000100947547 */ /* 0x000fea000b800000 */
[----:B-----5:R-:W-:Y:S01]  /*2bc0*/  PRMT R89, R85, 0x7632, R89 ;  /* 0x0000763255597816 */ /* 0x020fe20000000059 */
[----:B------:R-:W-:Y:S01]  /*2bd0*/  IMAD.U32 R80, R73, 0x10000, RZ ;  /* 0x0001000049507824 */ /* 0x000fe200078e00ff */
[----:B------:R-:W-:Y:S02]  /*2be0*/  SHF.L.U32 R85, R85, 0x10, RZ ;  /* 0x0000001055557819 */ /* 0x000fe400000006ff */
        /* <DEDUP_REMOVED lines=10> */
[----:B------:R-:W-:-:S02]  /*2c90*/  PRMT R81, R73, 0x7632, R81 ;  /* 0x0000763249517816 */ /* 0x000fc40000000051 */
[C---:B------:R-:W-:Y:S02]  /*2ca0*/  PRMT R82, R74.reuse, 0x7632, R82 ;  /* 0x000076324a527816 */ /* 0x040fe40000000052 */
[----:B------:R-:W-:Y:S02]  /*2cb0*/  PRMT R83, R75, 0x7632, R83 ;  /* 0x000076324b537816 */ /* 0x000fe40000000053 */
[----:B------:R-:W-:Y:S01]  /*2cc0*/  SHF.L.U32 R141, R74, 0x10, RZ ;  /* 0x000000104a8d7819 */ /* 0x000fe200000006ff */
[----:B------:R-:W-:Y:S01]  /*2cd0*/  IMAD.U32 R82, R82, 0x10000, RZ ;  /* 0x0001000052527824 */ /* 0x000fe200078e00ff */
        /* <DEDUP_REMOVED lines=8> */
[----:B------:R-:W-:-:S02]  /*2d60*/  SHF.L.U32 R83, R83, 0x10, RZ ;  /* 0x0000001053537819 */ /* 0x000fc400000006ff */
[----:B------:R-:W-:Y:S02]  /*2d70*/  SHF.L.U32 R81, R81, 0x10, RZ ;  /* 0x0000001051517819 */ /* 0x000fe400000006ff */
[----:B------:R-:W-:Y:S01]  /*2d80*/  SHF.L.U32 R80, R80, 0x10, RZ ;  /* 0x0000001050507819 */ /* 0x000fe200000006ff */
[----:B------:R-:W-:Y:S01]  /*2d90*/  FADD.FTZ R148, R148, R83 ;  /* 0x0000005394947221 */ /* 0x000fe20000010000 */
[----:B------:R-:W-:Y:S01]  /*2da0*/  F2FP.BF16.F32.PACK_AB R82, R146, R141 ;  /* 0x0000008d9252723e */ /* 0x000fe200000010ff */
[----:B------:R-:W-:Y:S02]  /*2db0*/  FADD.FTZ R144, R144, R81 ;  /* 0x0000005190907221 */ /* 0x000fe40000010000 */
[----:B------:R-:W-:Y:S01]  /*2dc0*/  FADD.FTZ R142, R85, R80 ;  /* 0x00000050558e7221 */ /* 0x000fe20000010000 */
[----:B------:R-:W-:Y:S02]  /*2dd0*/  F2FP.BF16.F32.PACK_AB R83, R148, R147 ;  /* 0x000000939453723e */ /* 0x000fe400000010ff */
[----:B------:R-:W-:-:S02]  /*2de0*/  F2FP.BF16.F32.PACK_AB R81, R144, R135 ;  /* 0x000000879051723e */ /* 0x000fc400000010ff */
[----:B------:R-:W-:Y:S01]  /*2df0*/  F2FP.BF16.F32.PACK_AB R80, R142, R125 ;  /* 0x0000007d8e50723e */ /* 0x000fe200000010ff */
[----:B------:R-:W-:Y:S06]  /*2e00*/  BRA `(.L_x_21) ;  /* 0x0000000000e07947 */ /* 0x000fec0003800000 */
.L_x_22:
[C---:B-----5:R-:W-:Y:S01]  /*2e10*/  PRMT R81, R84.reuse, 0x7632, R81 ;  /* 0x0000763254517816 */ /* 0x060fe20000000051 */
[----:B------:R-:W-:Y:S01]  /*2e20*/  IMAD.U32 R84, R84, 0x10000, RZ ;  /* 0x0001000054547824 */ /* 0x000fe200078e00ff */
[----:B------:R-:W-:Y:S01]  /*2e30*/  PRMT R80, R72, 0x7632, R80 ;  /* 0x0000763248507816 */ /* 0x000fe20000000050 */
[----:B------:R-:W-:Y:S01]  /*2e40*/  IMAD.U32 R141, R78, 0x10000, RZ ;  /* 0x000100004e8d7824 */ /* 0x000fe200078e00ff */
[----:B------:R-:W-:Y:S01]  /*2e50*/  SHF.L.U32 R83, R72, 0x10, RZ ;  /* 0x0000001048537819 */ /* 0x000fe200000006ff */
[----:B------:R-:W-:Y:S01]  /*2e60*/  IMAD.U32 R81, R81, 0x10000, RZ ;  /* 0x0001000051517824 */ /* 0x000fe200078e00ff */
[----:B------:R-:W-:Y:S02]  /*2e70*/  SHF.L.U32 R147, R87, 0x10, RZ ;  /* 0x0000001057937819 */ /* 0x000fe400000006ff */
[----:B------:R-:W-:Y:S01]  /*2e80*/  SHF.L.U32 R142, R75, 0x10, RZ ;  /* 0x000000104b8e7819 */ /* 0x000fe200000006ff */
[----:B------:R-:W-:Y:S01]  /*2e90*/  FADD.FTZ R83, R83, R84 ;  /* 0x0000005453537221 */ /* 0x000fe20000010000 */
[----:B------:R-:W-:Y:S01]  /*2ea0*/  SHF.L.U32 R80, R80, 0x10, RZ ;  /* 0x0000001050507819 */ /* 0x000fe200000006ff */
[----:B------:R-:W-:Y:S01]  /*2eb0*/  IMAD.U32 R84, R73, 0x10000, RZ ;  /* 0x0001000049547824 */ /* 0x000fe200078e00ff */
[----:B------:R-:W-:Y:S01]  /*2ec0*/  SHF.L.U32 R82, R76, 0x10, RZ ;  /* 0x000000104c527819 */ /* 0x000fe200000006ff */
[----:B------:R-:W-:Y:S01]  /*2ed0*/  FADD.FTZ R147, R142, R147 ;  /* 0x000000938e937221 */ /* 0x000fe20000010000 */
[----:B------:R-:W-:Y:S01]  /*2ee0*/  PRMT R88, R85, 0x7632, R88 ;  /* 0x0000763255587816 */ /* 0x000fe20000000058 */
[--C-:B------:R-:W-:Y:S01]  /*2ef0*/  FADD.FTZ R142, R81, R80.reuse ;  /* 0x00000050518e7221 */ /* 0x100fe20000010000 */
[----:B------:R-:W-:Y:S01]  /*2f00*/  SHF.L.U32 R85, R85, 0x10, RZ ;  /* 0x0000001055557819 */ /* 0x000fe200000006ff */
[----:B------:R-:W-:Y:S01]  /*2f10*/  FADD.FTZ R125, R82, R83 ;  /* 0x00000053527d7221 */ /* 0x000fe20000010000 */
[----:B------:R-:W-:-:S02]  /*2f20*/  PRMT R80, R73, 0x7632, R80 ;  /* 0x0000763249507816 */ /* 0x000fc40000000050 */
[----:B------:R-:W-:Y:S01]  /*2f30*/  PRMT R89, R86, 0x7632, R89 ;  /* 0x0000763256597816 */ /* 0x000fe20000000059 */
[----:B------:R-:W-:Y:S01]  /*2f40*/  FADD.FTZ R84, R84, R85 ;  /* 0x0000005554547221 */ /* 0x000fe20000010000 */
[----:B------:R-:W-:Y:S01]  /*2f50*/  PRMT R81, R74, 0x7632, R81 ;  /* 0x000076324a517816 */ /* 0x000fe20000000051 */
[----:B------:R-:W-:Y:S01]  /*2f60*/  IMAD.U32 R86, R86, 0x10000, RZ ;  /* 0x0001000056567824 */ /* 0x000fe200078e00ff */
[----:B------:R-:W-:Y:S01]  /*2f70*/  PRMT R90, R87, 0x7632, R90 ;  /* 0x00007632575a7816 */ /* 0x000fe2000000005a */
[----:B------:R-:W-:Y:S01]  /*2f80*/  IMAD.U32 R146, R89, 0x10000, RZ ;  /* 0x0001000059927824 */ /* 0x000fe200078e00ff */
[----:B------:R-:W-:Y:S02]  /*2f90*/  PRMT R82, R75, 0x7632, R82 ;  /* 0x000076324b527816 */ /* 0x000fe40000000052 */
[----:B------:R-:W-:Y:S02]  /*2fa0*/  SHF.L.U32 R83, R88, 0x10, RZ ;  /* 0x0000001058537819 */ /* 0x000fe400000006ff */
[----:B------:R-:W-:Y:S01]  /*2fb0*/  SHF.L.U32 R80, R80, 0x10, RZ ;  /* 0x0000001050507819 */ /* 0x000fe200000006ff */
[----:B------:R-:W-:Y:S01]  /*2fc0*/  IMAD.U32 R82, R82, 0x10000, RZ ;  /* 0x0001000052527824 */ /* 0x000fe200078e00ff */
[----:B------:R-:W-:-:S02]  /*2fd0*/  SHF.L.U32 R81, R81, 0x10, RZ ;  /* 0x0000001051517819 */ /* 0x000fc400000006ff */
[----:B------:R-:W-:Y:S01]  /*2fe0*/  SHF.L.U32 R85, R90, 0x10, RZ ;  /* 0x000000105a557819 */ /* 0x000fe200000006ff */
[----:B------:R-:W-:Y:S01]  /*2ff0*/  FADD.FTZ R144, R83, R80 ;  /* 0x0000005053907221 */ /* 0x000fe20000010000 */
[----:B------:R-:W-:Y:S01]  /*3000*/  SHF.L.U32 R87, R74, 0x10, RZ ;  /* 0x000000104a577819 */ /* 0x000fe200000006ff */
[----:B------:R-:W-:Y:S01]  /*3010*/  FADD.FTZ R146, R146, R81 ;  /* 0x0000005192927221 */ /* 0x000fe20000010000 */
[----:B------:R-:W-:Y:S01]  /*3020*/  SHF.L.U32 R135, R77, 0x10, RZ ;  /* 0x000000104d877819 */ /* 0x000fe200000006ff */
[----:B------:R-:W-:Y:S01]  /*3030*/  FADD.FTZ R148, R85, R82 ;  /* 0x0000005255947221 */ /* 0x000fe20000010000 */
[----:B------:R-:W-:Y:S01]  /*3040*/  PRMT R83, R79, 0x7632, R83 ;  /* 0x000076324f537816 */ /* 0x000fe20000000053 */
[----:B------:R-:W-:Y:S01]  /*3050*/  FADD.FTZ R86, R87, R86 ;  /* 0x0000005657567221 */ /* 0x000fe20000010000 */
[----:B------:R-:W-:Y:S01]  /*3060*/  PRMT R81, R77, 0x7632, R81 ;  /* 0x000076324d517816 */ /* 0x000fe20000000051 */
[----:B------:R-:W-:Y:S01]  /*3070*/  FADD.FTZ R135, R135, R84 ;  /* 0x0000005487877221 */ /* 0x000fe20000010000 */
[----:B------:R-:W-:Y:S01]  /*3080*/  PRMT R80, R76, 0x7632, R80 ;  /* 0x000076324c507816 */ /* 0x000fe20000000050 */
[----:B------:R-:W-:Y:S01]  /*3090*/  FADD.FTZ R141, R141, R86 ;  /* 0x000000568d8d7221 */ /* 0x000fe20000010000 */
[----:B------:R-:W-:-:S02]  /*30a0*/  PRMT R82, R78, 0x7632, R82 ;  /* 0x000076324e527816 */ /* 0x000fc40000000052 */
[----:B------:R-:W-:Y:S02]  /*30b0*/  SHF.L.U32 R87, R83, 0x10, RZ ;  /* 0x0000001053577819 */ /* 0x000fe400000006ff */
[----:B------:R-:W-:Y:S01]  /*30c0*/  SHF.L.U32 R83, R81, 0x10, RZ ;  /* 0x0000001051537819 */ /* 0x000fe200000006ff */
[----:B------:R-:W-:Y:S01]  /*30d0*/  IMAD.U32 R85, R82, 0x10000, RZ ;  /* 0x0001000052557824 */ /* 0x000fe200078e00ff */
[----:B------:R-:W-:Y:S01]  /*30e0*/  SHF.L.U32 R84, R79, 0x10, RZ ;  /* 0x000000104f547819 */ /* 0x000fe200000006ff */
[----:B------:R-:W-:Y:S01]  /*30f0*/  FADD.FTZ R148, R148, R87 ;  /* 0x0000005794947221 */ /* 0x000fe20000010000 */
[----:B------:R-:W-:Y:S01]  /*3100*/  SHF.L.U32 R81, R80, 0x10, RZ ;  /* 0x0000001050517819 */ /* 0x000fe200000006ff */
[----:B------:R-:W-:Y:S01]  /*3110*/  FADD.FTZ R146, R146, R85 ;  /* 0x0000005592927221 */ /* 0x000fe20000010000 */
[----:B------:R-:W-:Y:S01]  /*3120*/  FADD.FTZ R144, R144, R83 ;  /* 0x0000005390907221 */ /* 0x000fe20000010000 */
[----:B------:R-:W-:Y:S02]  /*3130*/  FADD.FTZ R147, R84, R147 ;  /* 0x0000009354937221 */ /* 0x000fe40000010000 */
[----:B------:R-:W-:Y:S01]  /*3140*/  FADD.FTZ R142, R142, R81 ;  /* 0x000000518e8e7221 */ /* 0x000fe20000010000 */
[----:B------:R-:W-:-:S02]  /*3150*/  F2FP.BF16.F32.PACK_AB R82, R146, R141 ;  /* 0x0000008d9252723e */ /* 0x000fc400000010ff */
[----:B------:R-:W-:Y:S02]  /*3160*/  F2FP.BF16.F32.PACK_AB R83, R148, R147 ;  /* 0x000000939453723e */ /* 0x000fe400000010ff */
[----:B------:R-:W-:Y:S02]  /*3170*/  F2FP.BF16.F32.PACK_AB R81, R144, R135 ;  /* 0x000000879051723e */ /* 0x000fe400000010ff */
[----:B------:R-:W-:-:S07]  /*3180*/  F2FP.BF16.F32.PACK_AB R80, R142, R125 ;  /* 0x0000007d8e50723e */ /* 0x000fce00000010ff */
.L_x_21:
[----:B------:R-:W0:Y:S02]  /*3190*/  @P0 LDC.64 R84, c[0x0][0x3a8] ;  /* 0x0000ea00ff540b82 */ /* 0x000e240000000a00 */
[----:B0-----:R-:W-:-:S05]  /*31a0*/  @P0 IMAD.WIDE.U32 R84, R149, 0x10, R84 ;  /* 0x0000001095540825 */ /* 0x001fca00078e0054 */
[----:B------:R3:W-:Y:S02]  /*31b0*/  @P0 STG.E.128 desc[UR6][R84.64], R80 ;  /* 0x0000005054000986 */ /* 0x0007e4000c101d06 */
.L_x_18:
[----:B------:R-:W-:Y:S05]  /*31c0*/  BSYNC.RECONVERGENT B0 ;  /* 0x0000000000007941 */ /* 0x000fea0003800200 */
.L_x_17:
[----:B-123--:R-:W-:Y:S01]  /*31d0*/  FADD.FTZ R85, RZ, R129 ;  /* 0x00000081ff557221 */ /* 0x00efe20000010000 */
[C---:B------:R-:W-:Y:S01]  /*31e0*/  ISETP.GE.U32.AND P1, PT, R119.reuse, 0x80, PT ;  /* 0x000000807700780c */ /* 0x040fe20003f26070 */
[----:B------:R-:W-:Y:S01]  /*31f0*/  BSSY.RECONVERGENT B0, `(.L_x_23) ;  /* 0x0000074000007945 */ /* 0x000fe20003800200 */
[C---:B------:R-:W-:Y:S01]  /*3200*/  ISETP.GT.U32.AND P5, PT, R119.reuse, 0xff, PT ;  /* 0x000000ff7700780c */ /* 0x040fe20003fa4070 */
[----:B------:R-:W-:Y:S01]  /*3210*/  FADD.FTZ R84, R128, R85 ;  /* 0x0000005580547221 */ /* 0x000fe20000010000 */
[----:B------:R-:W-:Y:S02]  /*3220*/  ISETP.GT.U32.AND P2, PT, R119, 0x17f, PT ;  /* 0x0000017f7700780c */ /* 0x000fe40003f44070 */
[----:B------:R-:W-:Y:S01]  /*3230*/  PLOP3.LUT P6, PT, PT, PT, UP1, 0x80, 0x8 ;  /* 0x000000000008781c */ /* 0x000fe20003fcf018 */
[----:B------:R-:W-:-:S04]  /*3240*/  FADD.FTZ R85, R131, R84 ;  /* 0x0000005483557221 */ /* 0x000fc80000010000 */
[----:B------:R-:W-:-:S04]  /*3250*/  FADD.FTZ R84, R126, R85 ;  /* 0x000000557e547221 */ /* 0x000fc80000010000 */
[----:B------:R-:W-:-:S04]  /*3260*/  FADD.FTZ R85, R137, R84 ;  /* 0x0000005489557221 */ /* 0x000fc80000010000 */
[----:B------:R-:W-:-:S04]  /*3270*/  FADD.FTZ R84, R130, R85 ;  /* 0x0000005582547221 */ /* 0x000fc80000010000 */
[----:B------:R-:W-:-:S04]  /*3280*/  FADD.FTZ R85, R143, R84 ;  /* 0x000000548f557221 */ /* 0x000fc80000010000 */
[----:B------:R-:W-:-:S05]  /*3290*/  FADD.FTZ R85, R132, R85 ;  /* 0x0000005584557221 */ /* 0x000fca0000010000 */
[----:B------:R-:W-:-:S05]  /*32a0*/  FSEL R84, R85, RZ, P1 ;  /* 0x000000ff55547208 */ /* 0x000fca0000800000 */
[----:B------:R-:W-:-:S04]  /*32b0*/  FADD.FTZ R85, R127, R84 ;  /* 0x000000547f557221 */ /* 0x000fc80000010000 */
[----:B------:R-:W-:-:S04]  /*32c0*/  FADD.FTZ R86, R134, R85 ;  /* 0x0000005586567221 */ /* 0x000fc80000010000 */
[----:B------:R-:W-:-:S04]  /*32d0*/  FADD.FTZ R85, R133, R86 ;  /* 0x0000005685557221 */ /* 0x000fc80000010000 */
[----:B------:R-:W-:-:S04]  /*32e0*/  FADD.FTZ R86, R136, R85 ;  /* 0x0000005588567221 */ /* 0x000fc80000010000 */
[----:B------:R-:W-:-:S04]  /*32f0*/  FADD.FTZ R85, R139, R86 ;  /* 0x000000568b557221 */ /* 0x000fc80000010000 */
[----:B------:R-:W-:-:S04]  /*3300*/  FADD.FTZ R86, R138, R85 ;  /* 0x000000558a567221 */ /* 0x000fc80000010000 */
[----:B------:R-:W-:-:S04]  /*3310*/  FADD.FTZ R85, R145, R86 ;  /* 0x0000005691557221 */ /* 0x000fc80000010000 */
[----:B------:R-:W-:-:S04]  /*3320*/  @P5 FADD.FTZ R84, R140, R85 ;  /* 0x000000558c545221 */ /* 0x000fc80000010000 */
[----:B------:R-:W-:-:S04]  /*3330*/  FADD.FTZ R85, R125, R84 ;  /* 0x000000547d557221 */ /* 0x000fc80000010000 */
[----:B------:R-:W-:-:S04]  /*3340*/  FADD.FTZ R86, R142, R85 ;  /* 0x000000558e567221 */ /* 0x000fc80000010000 */
[----:B------:R-:W-:-:S04]  /*3350*/  FADD.FTZ R85, R135, R86 ;  /* 0x0000005687557221 */ /* 0x000fc80000010000 */
[----:B------:R-:W-:-:S04]  /*3360*/  FADD.FTZ R86, R144, R85 ;  /* 0x0000005590567221 */ /* 0x000fc80000010000 */
[----:B------:R-:W-:-:S04]  /*3370*/  FADD.FTZ R85, R141, R86 ;  /* 0x000000568d557221 */ /* 0x000fc80000010000 */
[----:B------:R-:W-:-:S04]  /*3380*/  FADD.FTZ R86, R146, R85 ;  /* 0x0000005592567221 */ /* 0x000fc80000010000 */
[----:B------:R-:W-:-:S04]  /*3390*/  FADD.FTZ R85, R147, R86 ;  /* 0x0000005693557221 */ /* 0x000fc80000010000 */
[----:B------:R-:W-:-:S05]  /*33a0*/  @P2 FADD.FTZ R84, R148, R85 ;  /* 0x0000005594542221 */ /* 0x000fca0000010000 */
[----:B------:R-:W1:Y:S02]  /*33b0*/  SHFL.BFLY PT, R85, R84, 0x1, 0x1f ;  /* 0x0c201f0054557f89 */ /* 0x000e6400000e0000 */
[----:B-1----:R-:W-:-:S05]  /*33c0*/  FADD.FTZ R85, R84, R85 ;  /* 0x0000005554557221 */ /* 0x002fca0000010000 */
[----:B------:R-:W1:Y:S02]  /*33d0*/  SHFL.BFLY PT, R86, R85, 0x2, 0x1f ;  /* 0x0c401f0055567f89 */ /* 0x000e6400000e0000 */
[----:B-1----:R-:W-:-:S05]  /*33e0*/  FADD.FTZ R87, R85, R86 ;  /* 0x0000005655577221 */ /* 0x002fca0000010000 */
[----:B------:R-:W0:Y:S02]  /*33f0*/  SHFL.BFLY PT, R86, R87, 0x4, 0x1f ;  /* 0x0c801f0057567f89 */ /* 0x000e2400000e0000 */
[----:B0-----:R-:W-:-:S05]  /*3400*/  FADD.FTZ R88, R87, R86 ;  /* 0x0000005657587221 */ /* 0x001fca0000010000 */
[----:B------:R-:W0:Y:S02]  /*3410*/  SHFL.BFLY PT, R89, R88, 0x8, 0x1f ;  /* 0x0d001f0058597f89 */ /* 0x000e2400000e0000 */
[----:B0-----:R-:W-:-:S05]  /*3420*/  FADD.FTZ R89, R88, R89 ;  /* 0x0000005958597221 */ /* 0x001fca0000010000 */
[----:B------:R-:W0:Y:S02]  /*3430*/  SHFL.BFLY PT, R86, R89, 0x10, 0x1f ;  /* 0x0e001f0059567f89 */ /* 0x000e2400000e0000 */
[----:B0-----:R-:W-:-:S04]  /*3440*/  FADD.FTZ R86, R89, R86 ;  /* 0x0000005659567221 */ /* 0x001fc80000010000 */
[----:B------:R-:W-:-:S04]  /*3450*/  FMUL.FTZ R86, R11, R86 ;  /* 0x000000560b567220 */ /* 0x000fc80000410000 */
[--C-:B------:R-:W-:Y:S01]  /*3460*/  FADD.FTZ R84, R129, -R86.reuse ;  /* 0x8000005681547221 */ /* 0x100fe20000010000 */
[--C-:B------:R-:W-:Y:S01]  /*3470*/  FADD.FTZ R91, R128, -R86.reuse ;  /* 0x80000056805b7221 */ /* 0x100fe20000010000 */
[--C-:B------:R-:W-:Y:S01]  /*3480*/  FADD.FTZ R85, R131, -R86.reuse ;  /* 0x8000005683557221 */ /* 0x100fe20000010000 */
[--C-:B------:R-:W-:Y:S01]  /*3490*/  FADD.FTZ R87, R126, -R86.reuse ;  /* 0x800000567e577221 */ /* 0x100fe20000010000 */
[----:B------:R-:W-:Y:S01]  /*34a0*/  FFMA.FTZ R84, R84, R84, RZ ;  /* 0x0000005454547223 */ /* 0x000fe200000100ff */
[--C-:B------:R-:W-:Y:S01]  /*34b0*/  FADD.FTZ R88, R134, -R86.reuse ;  /* 0x8000005686587221 */ /* 0x100fe20000010000 */
[----:B------:R-:W-:Y:S02]  /*34c0*/  FADD.FTZ R90, R133, -R86 ;  /* 0x80000056855a7221 */ /* 0x000fe40000010000 */
[----:B------:R-:W-:-:S04]  /*34d0*/  FFMA.FTZ R84, R91, R91, R84 ;  /* 0x0000005b5b547223 */ /* 0x000fc80000010054 */
[----:B------:R-:W-:Y:S01]  /*34e0*/  FFMA.FTZ R84, R85, R85, R84 ;  /* 0x0000005555547223 */ /* 0x000fe20000010054 */
[----:B------:R-:W-:-:S03]  /*34f0*/  FADD.FTZ R85, R137, -R86 ;  /* 0x8000005689557221 */ /* 0x000fc60000010000 */
        /* <DEDUP_REMOVED lines=9> */
[----:B------:R-:W-:-:S04]  /*3590*/  FADD.FTZ R87, R125, -R86 ;  /* 0x800000567d577221 */ /* 0x000fc80000010000 */
[----:B------:R-:W-:-:S05]  /*35a0*/  FSEL R84, R84, RZ, P1 ;  /* 0x000000ff54547208 */ /* 0x000fca0000800000 */
        /* <DEDUP_REMOVED lines=13> */
[----:B------:R-:W-:Y:S01]  /*3680*/  @P5 FFMA.FTZ R84, R88, R88, R85 ;  /* 0x0000005858545223 */ /* 0x000fe20000010055 */
[----:B------:R-:W-:Y:S01]  /*3690*/  FADD.FTZ R88, R142, -R86 ;  /* 0x800000568e587221 */ /* 0x000fe20000010000 */
[----:B------:R-:W-:Y:S02]  /*36a0*/  PLOP3.LUT P5, PT, PT, PT, PT, 0x8, 0x80 ;  /* 0x000000000080781c */ /* 0x000fe40003fae170 */
        /* <DEDUP_REMOVED lines=11> */
[----:B------:R-:W-:-:S04]  /*3760*/  FFMA.FTZ R87, R90, R90, R87 ;  /* 0x0000005a5a577223 */ /* 0x000fc80000010057 */
[----:B------:R-:W-:Y:S01]  /*3770*/  @P2 FFMA.FTZ R84, R88, R88, R87 ;  /* 0x0000005858542223 */ /* 0x000fe20000010057 */
[----:B------:R-:W-:-:S04]  /*3780*/  ISETP.GT.U32.AND P2, PT, R121, 0x3, PT ;  /* 0x000000037900780c */ /* 0x000fc80003f44070 */
[----:B------:R-:W0:Y:S09]  /*3790*/  SHFL.BFLY PT, R85, R84, 0x1, 0x1f ;  /* 0x0c201f0054557f89 */ /* 0x000e3200000e0000 */
[----:B------:R-:W1:Y:S01]  /*37a0*/  @!P2 S2R R91, SR_CgaCtaId ;  /* 0x00000000005ba919 */ /* 0x000e620000008800 */
[----:B------:R-:W-:-:S02]  /*37b0*/  @!P2 PLOP3.LUT P5, PT, P6, PT, PT, 0x80, 0x8 ;  /* 0x000000000008a81c */ /* 0x000fc400037af070 */
[----:B------:R-:W-:Y:S01]  /*37c0*/  ISETP.NE.AND P6, PT, R121, RZ, PT ;  /* 0x000000ff7900720c */ /* 0x000fe20003fc5270 */
[----:B0-----:R-:W-:Y:S01]  /*37d0*/  FADD.FTZ R85, R84, R85 ;  /* 0x0000005554557221 */ /* 0x001fe20000010000 */
[----:B------:R-:W-:-:S04]  /*37e0*/  @!P2 MOV R84, 0x400 ;  /* 0x000004000054a802 */ /* 0x000fc80000000f00 */
[----:B------:R-:W0:Y:S02]  /*37f0*/  SHFL.BFLY PT, R88, R85, 0x2, 0x1f ;  /* 0x0c401f0055587f89 */ /* 0x000e2400000e0000 */
[----:B0-----:R-:W-:-:S05]  /*3800*/  FADD.FTZ R88, R85, R88 ;  /* 0x0000005855587221 */ /* 0x001fca0000010000 */
[----:B------:R-:W0:Y:S02]  /*3810*/  SHFL.BFLY PT, R87, R88, 0x4, 0x1f ;  /* 0x0c801f0058577f89 */ /* 0x000e2400000e0000 */
[----:B0-----:R-:W-:Y:S01]  /*3820*/  FADD.FTZ R87, R88, R87 ;  /* 0x0000005758577221 */ /* 0x001fe20000010000 */
[----:B-1----:R-:W-:Y:S02]  /*3830*/  @!P2 LEA R88, R91, R84, 0x18 ;  /* 0x000000545b58a211 */ /* 0x002fe400078ec0ff */
[----:B------:R-:W-:Y:S02]  /*3840*/  CS2R R84, SRZ ;  /* 0x0000000000547805 */ /* 0x000fe4000001ff00 */
[----:B------:R-:W0:Y:S01]  /*3850*/  SHFL.BFLY PT, R90, R87, 0x8, 0x1f ;  /* 0x0d001f00575a7f89 */ /* 0x000e2200000e0000 */
[----:B------:R-:W-:-:S05]  /*3860*/  @P5 VIADD R88, R88, 0x20 ;  /* 0x0000002058585836 */ /* 0x000fca0000000000 */
[----:B------:R-:W-:Y:S01]  /*3870*/  @!P2 LEA R91, R121, R88, 0x3 ;  /* 0x00000058795ba211 */ /* 0x000fe200078e18ff */
[----:B0-----:R-:W-:-:S05]  /*3880*/  FADD.FTZ R90, R87, R90 ;  /* 0x0000005a575a7221 */ /* 0x001fca0000010000 */
[----:B------:R-:W0:Y:S02]  /*3890*/  SHFL.BFLY PT, R89, R90, 0x10, 0x1f ;  /* 0x0e001f005a597f89 */ /* 0x000e2400000e0000 */
[----:B0-----:R-:W-:Y:S01]  /*38a0*/  FADD.FTZ R87, R90, R89 ;  /* 0x000000595a577221 */ /* 0x001fe20000010000 */
[----:B------:R-:W-:Y:S06]  /*38b0*/  @P6 BRA `(.L_x_24) ;  /* 0x00000000001c6947 */ /* 0x000fec0003800000 */
[----:B------:R-:W0:Y:S01]  /*38c0*/  S2UR UR5, SR_CgaCtaId ;  /* 0x00000000000579c3 */ /* 0x000e220000008800 */
[----:B------:R-:W-:Y:S01]  /*38d0*/  UMOV UR4, 0x400 ;  /* 0x0000040000047882 */ /* 0x000fe20000000000 */
[----:B------:R-:W-:-:S04]  /*38e0*/  SHF.R.U32.HI R88, RZ, 0x2, R123 ;  /* 0x00000002ff587819 */ /* 0x000fc8000001167b */
[----:B------:R-:W-:Y:S01]  /*38f0*/  LOP3.LUT R88, R88, 0x18, RZ, 0xc0, !PT ;  /* 0x0000001858587812 */ /* 0x000fe200078ec0ff */
[----:B0-----:R-:W-:-:S04]  /*3900*/  ULEA UR4, UR5, UR4, 0x18 ;  /* 0x0000000405047291 */ /* 0x001fc8000f8ec0ff */
[----:B------:R-:W-:-:S09]  /*3910*/  @UP1 UIADD3 UR4, UPT, UPT, UR4, 0x20, URZ ;  /* 0x0000002004041890 */ /* 0x000fd2000fffe0ff */
[----:B------:R0:W-:Y:S03]  /*3920*/  STS.64 [R88+UR4], R86 ;  /* 0x0000005658007988 */ /* 0x0001e60008000a04 */
.L_x_24:
[----:B------:R-:W-:Y:S05]  /*3930*/  BSYNC.RECONVERGENT B0 ;  /* 0x0000000000007941 */ /* 0x000fea0003800200 */
.L_x_23:
[----:B------:R-:W-:Y:S01]  /*3940*/  BAR.SYNC.DEFER_BLOCKING 0x0 ;  /* 0x0000000000007b1d */ /* 0x000fe20000010000 */
[----:B0-----:R-:W-:Y:S01]  /*3950*/  HFMA2 R87, -RZ, RZ, 0, 0 ;  /* 0x00000000ff577431 */ /* 0x001fe200000001ff */
[----:B------:R-:W-:-:S04]  /*3960*/  ISETP.NE.AND P5, PT, R123, RZ, PT ;  /* 0x000000ff7b00720c */ /* 0x000fc80003fa5270 */
[----:B------:R-:W-:Y:S01]  /*3970*/  BSSY.RECONVERGENT B0, `(.L_x_25) ;  /* 0x0000084000007945 */ /* 0x000fe20003800200 */
[----:B------:R-:W-:-:S05]  /*3980*/  @!P2 IMAD.MOV.U32 R87, RZ, RZ, R118 ;  /* 0x000000ffff57a224 */ /* 0x000fca00078e0076 */
[----:B------:R-:W0:Y:S04]  /*3990*/  SHFL.DOWN PT, R88, R87, 0x2, 0x1f ;  /* 0x08401f0057587f89 */ /* 0x000e2800000e0000 */
[----:B------:R-:W1:Y:S01]  /*39a0*/  @!P2 LDS.64 R84, [R91] ;  /* 0x000000005b54a984 */ /* 0x000e620000000a00 */
[----:B------:R-:W-:Y:S02]  /*39b0*/  ISETP.NE.AND P2, PT, RZ, UR8, PT ;  /* 0x00000008ff007c0c */ /* 0x000fe4000bf45270 */
[----:B0-----:R-:W-:Y:S02]  /*39c0*/  IADD3 R149, PT, PT, R88, R87, RZ ;  /* 0x0000005758957210 */ /* 0x001fe40007ffe0ff */
[----:B------:R-:W-:Y:S02]  /*39d0*/  I2FP.F32.S32 R152, R88 ;  /* 0x0000005800987245 */ /* 0x000fe40000201400 */
[----:B------:R-:W-:Y:S01]  /*39e0*/  I2FP.F32.S32 R86, R149 ;  /* 0x0000009500567245 */ /* 0x000fe20000201400 */
[----:B------:R-:W0:Y:S01]  /*39f0*/  SHFL.DOWN PT, R154, R149, 0x1, 0x1f ;  /* 0x08201f00959a7f89 */ /* 0x000e2200000e0000 */
[----:B------:R-:W-:-:S02]  /*3a00*/  I2FP.F32.S32 R88, R87 ;  /* 0x0000005700587245 */ /* 0x000fc40000201400 */
[----:B------:R-:W2:Y:S01]  /*3a10*/  MUFU.RCP R150, R86 ;  /* 0x0000005600967308 */ /* 0x000ea20000001000 */
[----:B-1----:R-:W1:Y:S01]  /*3a20*/  SHFL.DOWN PT, R89, R84, 0x2, 0x1f ;  /* 0x08401f0054597f89 */ /* 0x002e6200000e0000 */
[-C--:B0-----:R-:W-:Y:S02]  /*3a30*/  IADD3 R149, PT, PT, R149, R154.reuse, RZ ;  /* 0x0000009a95957210 */ /* 0x081fe40007ffe0ff */
[----:B------:R-:W-:Y:S01]  /*3a40*/  I2FP.F32.S32 R154, R154 ;  /* 0x0000009a009a7245 */ /* 0x000fe20000201400 */
[----:B------:R-:W0:Y:S01]  /*3a50*/  SHFL.DOWN PT, R90, R85, 0x2, 0x1f ;  /* 0x08401f00555a7f89 */ /* 0x000e2200000e0000 */
[----:B------:R-:W-:-:S06]  /*3a60*/  I2FP.F32.S32 R149, R149 ;  /* 0x0000009500957245 */ /* 0x000fcc0000201400 */
[----:B------:R-:W3:Y:S01]  /*3a70*/  MUFU.RCP R149, R149 ;  /* 0x0000009500957308 */ /* 0x000ee20000001000 */
[C---:B-1----:R-:W-:Y:S01]  /*3a80*/  FMUL.FTZ R91, R89.reuse, R152 ;  /* 0x00000098595b7220 */ /* 0x042fe20000410000 */
[----:B------:R-:W-:-:S03]  /*3a90*/  FADD.FTZ R89, -R89, R84 ;  /* 0x0000005459597221 */ /* 0x000fc60000010100 */
[----:B------:R-:W-:Y:S01]  /*3aa0*/  FFMA.FTZ R91, R88, R84, R91 ;  /* 0x00000054585b7223 */ /* 0x000fe2000001005b */
[----:B------:R-:W-:Y:S01]  /*3ab0*/  FMUL.FTZ R89, R89, R89 ;  /* 0x0000005959597220 */ /* 0x000fe20000410000 */
[----:B0-----:R-:W-:Y:S02]  /*3ac0*/  FADD.FTZ R85, R90, R85 ;  /* 0x000000555a557221 */ /* 0x001fe40000010000 */
[----:B--2---:R-:W-:Y:S01]  /*3ad0*/  FMUL.FTZ R91, R150, R91 ;  /* 0x0000005b965b7220 */ /* 0x004fe20000410000 */
[----:B------:R-:W-:-:S04]  /*3ae0*/  FMUL.FTZ R89, R89, R88 ;  /* 0x0000005859597220 */ /* 0x000fc80000410000 */
[----:B------:R-:W0:Y:S01]  /*3af0*/  SHFL.DOWN PT, R84, R91, 0x1, 0x1f ;  /* 0x08201f005b547f89 */ /* 0x000e2200000e0000 */
[----:B------:R-:W-:-:S04]  /*3b00*/  FMUL.FTZ R89, R89, R152 ;  /* 0x0000009859597220 */ /* 0x000fc80000410000 */
[----:B------:R-:W-:-:S05]  /*3b10*/  FFMA.FTZ R85, R150, R89, R85 ;  /* 0x0000005996557223 */ /* 0x000fca0000010055 */
[----:B------:R-:W1:Y:S01]  /*3b20*/  SHFL.DOWN PT, R88, R85, 0x1, 0x1f ;  /* 0x08201f0055587f89 */ /* 0x000e6200000e0000 */
[----:B0-----:R-:W-:Y:S01]  /*3b30*/  FADD.FTZ R87, R91, -R84 ;  /* 0x800000545b577221 */ /* 0x001fe20000010000 */
[----:B------:R-:W-:-:S03]  /*3b40*/  FMUL.FTZ R89, R84, R154 ;  /* 0x0000009a54597220 */ /* 0x000fc60000410000 */
[----:B------:R-:W-:Y:S01]  /*3b50*/  FMUL.FTZ R87, R87, R87 ;  /* 0x0000005757577220 */ /* 0x000fe20000410000 */
[----:B------:R-:W-:-:S03]  /*3b60*/  FFMA.FTZ R84, R86, R91, R89 ;  /* 0x0000005b56547223 */ /* 0x000fc60000010059 */
[----:B------:R-:W-:Y:S01]  /*3b70*/  FMUL.FTZ R87, R86, R87 ;  /* 0x0000005756577220 */ /* 0x000fe20000410000 */
[----:B---3--:R-:W-:Y:S01]  /*3b80*/  FMUL.FTZ R89, R149, R84 ;  /* 0x0000005495597220 */ /* 0x008fe20000410000 */
[----:B-1----:R-:W-:Y:S02]  /*3b90*/  FADD.FTZ R88, R85, R88 ;  /* 0x0000005855587221 */ /* 0x002fe40000010000 */
[----:B------:R-:W-:Y:S01]  /*3ba0*/  FMUL.FTZ R87, R87, R154 ;  /* 0x0000009a57577220 */ /* 0x000fe20000410000 */
[----:B------:R-:W0:Y:S02]  /*3bb0*/  @!P5 LDC.64 R84, c[0x0][0x3c8] ;  /* 0x0000f200ff54db82 */ /* 0x000e240000000a00 */
[----:B------:R-:W1:Y:S01]  /*3bc0*/  SHFL.IDX PT, R89, R89, RZ, 0x1f ;  /* 0x00001fff59597589 */ /* 0x000e6200000e0000 */
[----:B------:R-:W-:-:S05]  /*3bd0*/  FFMA.FTZ R88, R149, R87, R88 ;  /* 0x0000005795587223 */ /* 0x000fca0000010058 */
[----:B------:R-:W2:Y:S01]  /*3be0*/  LDC R149, c[0x0][0x448] ;  /* 0x00011200ff957b82 */ /* 0x000ea20000000800 */
[----:B------:R-:W2:Y:S07]  /*3bf0*/  SHFL.IDX PT, R88, R88, RZ, 0x1f ;  /* 0x00001fff58587589 */ /* 0x000eae00000e0000 */
[----:B------:R-:W3:Y:S01]  /*3c00*/  @!P5 LDC.64 R86, c[0x0][0x3c0] ;  /* 0x0000f000ff56db82 */ /* 0x000ee20000000a00 */
[----:B0-----:R-:W-:-:S04]  /*3c10*/  @!P5 IMAD.WIDE R84, R120, 0x4, R84 ;  /* 0x000000047854d825 */ /* 0x001fc800078e0254 */
[----:B-1----:R-:W-:-:S05]  /*3c20*/  FMUL.FTZ R90, R89, R89 ;  /* 0x00000059595a7220 */ /* 0x002fca0000410000 */
[----:B------:R-:W-:Y:S01]  /*3c30*/  FSEL R91, R90, RZ, P2 ;  /* 0x000000ff5a5b7208 */ /* 0x000fe20001000000 */
[----:B--2---:R-:W-:-:S04]  /*3c40*/  FFMA.FTZ R90, R88, UR9, R149 ;  /* 0x00000009585a7c23 */ /* 0x004fc80008010095 */
[----:B------:R-:W-:Y:S01]  /*3c50*/  FADD.FTZ R91, R90, R91 ;  /* 0x0000005b5a5b7221 */ /* 0x000fe20000010000 */
[----:B------:R-:W-:Y:S01]  /*3c60*/  FSEL R90, R89, RZ, !P2 ;  /* 0x000000ff595a7208 */ /* 0x000fe20005000000 */
[----:B---3--:R-:W-:-:S04]  /*3c70*/  @!P5 IMAD.WIDE R86, R120, 0x4, R86 ;  /* 0x000000047856d825 */ /* 0x008fc800078e0256 */
[----:B------:R-:W0:Y:S01]  /*3c80*/  MUFU.RSQ R91, R91 ;  /* 0x0000005b005b7308 */ /* 0x000e220000001400 */
[----:B------:R1:W-:Y:S04]  /*3c90*/  @!P5 STG.E desc[UR6][R86.64], R89 ;  /* 0x000000595600d986 */ /* 0x0003e8000c101906 */
[----:B0-----:R1:W-:Y:S01]  /*3ca0*/  @!P5 STG.E desc[UR6][R84.64], R91 ;  /* 0x0000005b5400d986 */ /* 0x0013e2000c101906 */
[----:B------:R-:W-:Y:S05]  /*3cb0*/  @!P1 BRA `(.L_x_26) ;  /* 0x00000004003c9947 */ /* 0x000fea0003800000 */
[--C-:B-1----:R-:W-:Y:S01]  /*3cc0*/  FADD.FTZ R84, R132, -R90.reuse ;  /* 0x8000005a84547221 */ /* 0x102fe20000010000 */
[--C-:B------:R-:W-:Y:S01]  /*3cd0*/  FADD.FTZ R156, R143, -R90.reuse ;  /* 0x8000005a8f9c7221 */ /* 0x100fe20000010000 */
[----:B------:R-:W-:Y:S01]  /*3ce0*/  SHF.L.U32 R87, R51, 0x10, RZ ;  /* 0x0000001033577819 */ /* 0x000fe200000006ff */
[----:B------:R-:W-:Y:S02]  /*3cf0*/  IMAD.U32 R85, R27, 0x10000, RZ ;  /* 0x000100001b557824 */ /* 0x000fe400078e00ff */
[C---:B------:R-:W-:Y:S01]  /*3d00*/  FMUL.FTZ R155, R91.reuse, R84 ;  /* 0x000000545b9b7220 */ /* 0x040fe20000410000 */
[----:B------:R-:W-:Y:S01]  /*3d10*/  FMUL.FTZ R156, R91, R156 ;  /* 0x0000009c5b9c7220 */ /* 0x000fe20000410000 */
[----:B------:R-:W-:Y:S01]  /*3d20*/  SHF.L.U32 R86, R14, 0x10, RZ ;  /* 0x000000100e567819 */ /* 0x000fe200000006ff */
[--C-:B------:R-:W-:Y:S01]  /*3d30*/  FADD.FTZ R84, R130, -R90.reuse ;  /* 0x8000005a82547221 */ /* 0x100fe20000010000 */
[----:B------:R-:W-:Y:S02]  /*3d40*/  IMAD.U32 R88, R15, 0x10000, RZ ;  /* 0x000100000f587824 */ /* 0x000fe400078e00ff */
[----:B------:R-:W-:Y:S01]  /*3d50*/  FFMA.FTZ R158, R156, R85, R87 ;  /* 0x000000559c9e7223 */ /* 0x000fe20000010057 */
[----:B------:R-:W-:Y:S01]  /*3d60*/  FADD.FTZ R154, R137, -R90 ;  /* 0x8000005a899a7221 */ /* 0x000fe20000010000 */
[----:B------:R-:W-:Y:S01]  /*3d70*/  FMUL.FTZ R153, R91, R84 ;  /* 0x000000545b997220 */ /* 0x000fe20000410000 */
[----:B------:R-:W-:Y:S01]  /*3d80*/  FFMA.FTZ R87, R155, R86, R88 ;  /* 0x000000569b577223 */ /* 0x000fe20000010058 */
[----:B------:R-:W-:Y:S01]  /*3d90*/  SHF.L.U32 R84, R10, 0x10, RZ ;  /* 0x000000100a547819 */ /* 0x000fe200000006ff */
[----:B------:R-:W-:Y:S01]  /*3da0*/  IMAD.U32 R86, R9, 0x10000, RZ ;  /* 0x0001000009567824 */ /* 0x000fe200078e00ff */
[----:B------:R-:W-:Y:S01]  /*3db0*/  SHF.L.U32 R157, R26, 0x10, RZ ;  /* 0x000000101a9d7819 */ /* 0x000fe200000006ff */
[----:B------:R-:W-:Y:S01]  /*3dc0*/  FMUL.FTZ R154, R91, R154 ;  /* 0x0000009a5b9a7220 */ /* 0x000fe20000410000 */
[----:B------:R-:W-:Y:S01]  /*3dd0*/  SHF.L.U32 R85, R50, 0x10, RZ ;  /* 0x0000001032557819 */ /* 0x000fe200000006ff */
[----:B------:R-:W-:Y:S01]  /*3de0*/  FFMA.FTZ R86, R153, R86, R84 ;  /* 0x0000005699567223 */ /* 0x000fe20000010054 */
[----:B------:R-:W-:Y:S01]  /*3df0*/  FADD.FTZ R84, R131, -R90 ;  /* 0x8000005a83547221 */ /* 0x000fe20000010000 */
[----:B------:R-:W-:-:S02]  /*3e00*/  IMAD.U32 R88, R49, 0x10000, RZ ;  /* 0x0001000031587824 */ /* 0x000fc400078e00ff */
[--C-:B------:R-:W-:Y:S01]  /*3e10*/  FADD.FTZ R152, R126, -R90.reuse ;  /* 0x8000005a7e987221 */ /* 0x100fe20000010000 */
[----:B------:R-:W-:Y:S01]  /*3e20*/  FFMA.FTZ R157, R154, R157, R85 ;  /* 0x0000009d9a9d7223 */ /* 0x000fe20000010055 */
[----:B------:R-:W-:Y:S01]  /*3e30*/  FMUL.FTZ R151, R91, R84 ;  /* 0x000000545b977220 */ /* 0x000fe20000410000 */
[----:B------:R-:W-:Y:S01]  /*3e40*/  SHF.L.U32 R84, R25, 0x10, RZ ;  /* 0x0000001019547819 */ /* 0x000fe200000006ff */
[----:B------:R-:W-:Y:S01]  /*3e50*/  FMUL.FTZ R152, R91, R152 ;  /* 0x000000985b987220 */ /* 0x000fe20000410000 */
[----:B------:R-:W-:Y:S01]  /*3e60*/  SHF.L.U32 R85, R5, 0x10, RZ ;  /* 0x0000001005557819 */ /* 0x000fe200000006ff */
[----:B------:R-:W-:Y:S01]  /*3e70*/  FADD.FTZ R150, R128, -R90 ;  /* 0x8000005a80967221 */ /* 0x000fe20000010000 */
[----:B------:R-:W-:Y:S01]  /*3e80*/  SHF.L.U32 R89, R6, 0x10, RZ ;  /* 0x0000001006597819 */ /* 0x000fe200000006ff */
[----:B------:R-:W-:Y:S01]  /*3e90*/  FFMA.FTZ R84, R151, R84, R88 ;  /* 0x0000005497547223 */ /* 0x000fe20000010058 */
[----:B------:R-:W-:Y:S01]  /*3ea0*/  FADD.FTZ R88, R129, -R90 ;  /* 0x8000005a81587221 */ /* 0x000fe20000010000 */
[----:B------:R-:W-:Y:S01]  /*3eb0*/  SHF.L.U32 R160, R48, 0x10, RZ ;  /* 0x0000001030a07819 */ /* 0x000fe200000006ff */
[C---:B------:R-:W-:Y:S01]  /*3ec0*/  FMUL.FTZ R150, R91.reuse, R150 ;  /* 0x000000965b967220 */ /* 0x040fe20000410000 */
[----:B------:R-:W-:Y:S01]  /*3ed0*/  FFMA.FTZ R85, R152, R85, R89 ;  /* 0x0000005598557223 */ /* 0x000fe20000010059 */
[----:B------:R-:W-:Y:S01]  /*3ee0*/  FMUL.FTZ R149, R91, R88 ;  /* 0x000000585b957220 */ /* 0x000fe20000410000 */
[----:B------:R-:W-:Y:S01]  /*3ef0*/  IMAD.U32 R88, R24, 0x10000, RZ ;  /* 0x0001000018587824 */ /* 0x000fe200078e00ff */
[----:B------:R-:W-:Y:S01]  /*3f00*/  SHF.L.U32 R89, R0, 0x10, RZ ;  /* 0x0000001000597819 */ /* 0x000fe200000006ff */
[----:B------:R-:W-:Y:S01]  /*3f10*/  IMAD.U32 R159, R2, 0x10000, RZ ;  /* 0x00010000029f7824 */ /* 0x000fe200078e00ff */
[----:B------:R-:W-:Y:S01]  /*3f20*/  F2FP.BF16.F32.PACK_AB R85, R85, R84 ;  /* 0x000000545555723e */ /* 0x000fe200000010ff */
[----:B------:R-:W-:Y:S01]  /*3f30*/  FFMA.FTZ R160, R149, R88, R160 ;  /* 0x0000005895a07223 */ /* 0x000fe200000100a0 */
[----:B------:R-:W-:Y:S01]  /*3f40*/  F2FP.BF16.F32.PACK_AB R87, R87, R158 ;  /* 0x0000009e5757723e */ /* 0x000fe200000010ff */
[----:B------:R-:W-:Y:S01]  /*3f50*/  FFMA.FTZ R159, R150, R89, R159 ;  /* 0x00000059969f7223 */ /* 0x000fe2000001009f */
[----:B------:R-:W-:Y:S01]  /*3f60*/  F2FP.BF16.F32.PACK_AB R86, R86, R157 ;  /* 0x0000009d5656723e */ /* 0x000fe200000010ff */
[----:B------:R-:W0:Y:S01]  /*3f70*/  LDC.64 R88, c[0x0][0x428] ;  /* 0x00010a00ff587b82 */ /* 0x000e220000000a00 */
[----:B------:R-:W-:Y:S01]  /*3f80*/  IMAD.U32 R158, R16, 0x10000, RZ ;  /* 0x00010000109e7824 */ /* 0x000fe200078e00ff */
[----:B------:R-:W-:-:S02]  /*3f90*/  SHF.L.U32 R157, R31, 0x10, RZ ;  /* 0x000000101f9d7819 */ /* 0x000fc400000006ff */
[----:B------:R-:W-:Y:S02]  /*3fa0*/  F2FP.BF16.F32.PACK_AB R84, R159, R160 ;  /* 0x000000a09f54723e */ /* 0x000fe400000010ff */
[----:B------:R-:W-:Y:S02]  /*3fb0*/  SHF.L.U32 R160, R17, 0x10, RZ ;  /* 0x0000001011a07819 */ /* 0x000fe400000006ff */
[----:B------:R-:W-:-:S03]  /*3fc0*/  SHF.L.U32 R159, R47, 0x10, RZ ;  /* 0x000000102f9f7819 */ /* 0x000fc600000006ff */
[----:B------:R-:W-:Y:S01]  /*3fd0*/  FFMA.FTZ R155, R155, R158, R160 ;  /* 0x0000009e9b9b7223 */ /* 0x000fe200000100a0 */
[----:B------:R-:W-:Y:S01]  /*3fe0*/  SHF.L.U32 R158, R12, 0x10, RZ ;  /* 0x000000100c9e7819 */ /* 0x000fe200000006ff */
[----:B------:R-:W-:Y:S01]  /*3ff0*/  FFMA.FTZ R156, R156, R157, R159 ;  /* 0x0000009d9c9c7223 */ /* 0x000fe2000001009f */
[----:B------:R-:W-:Y:S01]  /*4000*/  SHF.L.U32 R157, R30, 0x10, RZ ;  /* 0x000000101e9d7819 */ /* 0x000fe200000006ff */
[----:B------:R-:W-:-:S04]  /*4010*/  IMAD.U32 R159, R46, 0x10000, RZ ;  /* 0x000100002e9f7824 */ /* 0x000fc800078e00ff */
[----:B------:R-:W-:Y:S01]  /*4020*/  FFMA.FTZ R154, R154, R157, R159 ;  /* 0x0000009d9a9a7223 */ /* 0x000fe2000001009f */
[----:B0-----:R-:W-:-:S05]  /*4030*/  IMAD.WIDE.U32 R88, R124, 0x10, R88 ;  /* 0x000000107c587825 */ /* 0x001fca00078e0058 */
[----:B------:R0:W-:Y:S02]  /*4040*/  STG.E.128 desc[UR6][R88.64], R84 ;  /* 0x0000005458007986 */ /* 0x0001e4000c101d06 */
[----:B0-----:R-:W0:Y:S01]  /*4050*/  LDC.64 R88, c[0x0][0x430] ;  /* 0x00010c00ff587b82 */ /* 0x001e220000000a00 */
[----:B------:R-:W-:Y:S01]  /*4060*/  SHF.L.U32 R84, R13, 0x10, RZ ;  /* 0x000000100d547819 */ /* 0x000fe200000006ff */
[----:B------:R-:W-:Y:S01]  /*4070*/  IMAD.U32 R87, R8, 0x10000, RZ ;  /* 0x0001000008577824 */ /* 0x000fe200078e00ff */
[----:B------:R-:W-:Y:S02]  /*4080*/  SHF.L.U32 R86, R45, 0x10, RZ ;  /* 0x000000102d567819 */ /* 0x000fe400000006ff */
[----:B------:R-:W-:Y:S01]  /*4090*/  SHF.L.U32 R85, R7, 0x10, RZ ;  /* 0x0000001007557819 */ /* 0x000fe200000006ff */
[----:B------:R-:W-:Y:S01]  /*40a0*/  FFMA.FTZ R153, R153, R158, R84 ;  /* 0x0000009e99997223 */ /* 0x000fe20000010054 */
[----:B------:R-:W-:-:S03]  /*40b0*/  IMAD.U32 R84, R29, 0x10000, RZ ;  /* 0x000100001d547824 */ /* 0x000fc600078e00ff */
[----:B------:R-:W-:Y:S01]  /*40c0*/  FFMA.FTZ R152, R152, R85, R87 ;  /* 0x0000005598987223 */ /* 0x000fe20000010057 */
[----:B------:R-:W-:Y:S01]  /*40d0*/  FFMA.FTZ R151, R151, R84, R86 ;  /* 0x0000005497977223 */ /* 0x000fe20000010056 */
[----:B------:R-:W-:Y:S01]  /*40e0*/  SHF.L.U32 R84, R28, 0x10, RZ ;  /* 0x000000101c547819 */ /* 0x000fe200000006ff */
[----:B------:R-:W-:Y:S01]  /*40f0*/  IMAD.U32 R85, R3, 0x10000, RZ ;  /* 0x0001000003557824 */ /* 0x000fe200078e00ff */
[----:B------:R-:W-:Y:S02]  /*4100*/  SHF.L.U32 R86, R44, 0x10, RZ ;  /* 0x000000102c567819 */ /* 0x000fe400000006ff */
[----:B------:R-:W-:-:S03]  /*4110*/  SHF.L.U32 R87, R4, 0x10, RZ ;  /* 0x0000001004577819 */ /* 0x000fc600000006ff */
[----:B------:R-:W-:Y:S01]  /*4120*/  FFMA.FTZ R84, R149, R84, R86 ;  /* 0x0000005495547223 */ /* 0x000fe20000010056 */
[----:B------:R-:W-:Y:S01]  /*4130*/  F2FP.BF16.F32.PACK_AB R86, R153, R154 ;  /* 0x0000009a9956723e */ /* 0x000fe200000010ff */
[----:B------:R-:W-:Y:S01]  /*4140*/  FFMA.FTZ R149, R150, R85, R87 ;  /* 0x0000005596957223 */ /* 0x000fe20000010057 */
[----:B------:R-:W-:Y:S02]  /*4150*/  F2FP.BF16.F32.PACK_AB R87, R155, R156 ;  /* 0x0000009c9b57723e */ /* 0x000fe400000010ff */
[----:B------:R-:W-:Y:S01]  /*4160*/  F2FP.BF16.F32.PACK_AB R85, R152, R151 ;  /* 0x000000979855723e */ /* 0x000fe200000010ff */
[C---:B0-----:R-:W-:Y:S01]  /*4170*/  IMAD.WIDE.U32 R88, R124.reuse, 0x10, R88 ;  /* 0x000000107c587825 */ /* 0x041fe200078e0058 */
[----:B------:R-:W-:Y:S02]  /*4180*/  F2FP.BF16.F32.PACK_AB R84, R149, R84 ;  /* 0x000000549554723e */ /* 0x000fe400000010ff */
[----:B------:R-:W-:-:S03]  /*4190*/  IADD3 R124, PT, PT, R124, 0x80, RZ ;  /* 0x000000807c7c7810 */ /* 0x000fc60007ffe0ff */
[----:B------:R0:W-:Y:S04]  /*41a0*/  STG.E.128 desc[UR6][R88.64], R84 ;  /* 0x0000005458007986 */ /* 0x0001e8000c101d06 */
.L_x_26:
[----:B------:R-:W-:Y:S05]  /*41b0*/  BSYNC.RECONVERGENT B0 ;  /* 0x0000000000007941 */ /* 0x000fea0003800200 */
.L_x_25:
[----:B------:R-:W-:Y:S04]  /*41c0*/  BSSY.RECONVERGENT B0, `(.L_x_27) ;  /* 0x0000051000007945 */ /* 0x000fe80003800200 */
[----:B------:R-:W-:Y:S05]  /*41d0*/  @!P3 BRA `(.L_x_28) ;  /* 0x00000004003cb947 */ /* 0x000fea0003800000 */
[--C-:B01----:R-:W-:Y:S01]  /*41e0*/  FADD.FTZ R84, R140, -R90.reuse ;  /* 0x8000005a8c547221 */ /* 0x103fe20000010000 */
        /* <DEDUP_REMOVED lines=78> */
.L_x_28:
[----:B------:R-:W-:Y:S05]  /*46d0*/  BSYNC.RECONVERGENT B0 ;  /* 0x0000000000007941 */ /* 0x000fea0003800200 */
.L_x_27:
[----:B------:R-:W-:Y:S04]  /*46e0*/  BSSY.RECONVERGENT B0, `(.L_x_29) ;  /* 0x0000050000007945 */ /* 0x000fe80003800200 */
[----:B------:R-:W-:Y:S05]  /*46f0*/  @!P4 BRA `(.L_x_30) ;  /* 0x000000040038c947 */ /* 0x000fea0003800000 */
[--C-:B012---:R-:W-:Y:S01]  /*4700*/  FADD.FTZ R84, R125, -R90.reuse ;  /* 0x8000005a7d547221 */ /* 0x107fe20000010000 */
[----:B------:R-:W-:Y:S01]  /*4710*/  FADD.FTZ R152, R142, -R90 ;  /* 0x8000005a8e987221 */ /* 0x000fe20000010000 */
[----:B------:R-:W-:Y:S01]  /*4720*/  SHF.L.U32 R88, R64, 0x10, RZ ;  /* 0x0000001040587819 */ /* 0x000fe200000006ff */
[----:B------:R-:W-:Y:S02]  /*4730*/  IMAD.U32 R86, R56, 0x10000, RZ ;  /* 0x0001000038567824 */ /* 0x000fe400078e00ff */
[C---:B------:R-:W-:Y:S01]  /*4740*/  FMUL.FTZ R149, R91.reuse, R84 ;  /* 0x000000545b957220 */ /* 0x040fe20000410000 */
[----:B------:R-:W-:Y:S01]  /*4750*/  SHF.L.U32 R87, R102, 0x10, RZ ;  /* 0x0000001066577819 */ /* 0x000fe200000006ff */
[----:B------:R-:W-:Y:S01]  /*4760*/  FMUL.FTZ R152, R91, R152 ;  /* 0x000000985b987220 */ /* 0x000fe20000410000 */
[----:B------:R-:W-:Y:S01]  /*4770*/  SHF.L.U32 R89, R103, 0x10, RZ ;  /* 0x0000001067597819 */ /* 0x000fe200000006ff */
[----:B------:R-:W-:Y:S01]  /*4780*/  IMAD.U32 R85, R68, 0x10000, RZ ;  /* 0x0001000044557824 */ /* 0x000fe200078e00ff */
[----:B------:R-:W-:Y:S01]  /*4790*/  SHF.L.U32 R150, R60, 0x10, RZ ;  /* 0x000000103c967819 */ /* 0x000fe200000006ff */
[----:B------:R-:W-:Y:S01]  /*47a0*/  FFMA.FTZ R84, R149, R86, R88 ;  /* 0x0000005695547223 */ /* 0x000fe20000010058 */
[----:B------:R-:W-:Y:S01]  /*47b0*/  FADD.FTZ R86, R135, -R90 ;  /* 0x8000005a87567221 */ /* 0x000fe20000010000 */
[----:B------:R-:W-:Y:S01]  /*47c0*/  FFMA.FTZ R87, R152, R87, R89 ;  /* 0x0000005798577223 */ /* 0x000fe20000010059 */
[----:B------:R-:W-:Y:S01]  /*47d0*/  SHF.L.U32 R89, R105, 0x10, RZ ;  /* 0x0000001069597819 */ /* 0x000fe200000006ff */
[----:B------:R-:W-:Y:S01]  /*47e0*/  FFMA.FTZ R149, R149, R150, R85 ;  /* 0x0000009695957223 */ /* 0x000fe20000010055 */
[----:B------:R-:W-:Y:S01]  /*47f0*/  IMAD.U32 R85, R104, 0x10000, RZ ;  /* 0x0001000068557824 */ /* 0x000fe200078e00ff */
[----:B------:R-:W-:Y:S01]  /*4800*/  SHF.L.U32 R151, R57, 0x10, RZ ;  /* 0x0000001039977819 */ /* 0x000fe200000006ff */
[----:B------:R-:W-:Y:S01]  /*4810*/  FMUL.FTZ R86, R91, R86 ;  /* 0x000000565b567220 */ /* 0x000fe20000410000 */
[----:B------:R-:W-:-:S02]  /*4820*/  IMAD.U32 R153, R65, 0x10000, RZ ;  /* 0x0001000041997824 */ /* 0x000fc400078e00ff */
[----:B------:R-:W-:Y:S01]  /*4830*/  FFMA.FTZ R88, R152, R85, R89 ;  /* 0x0000005598587223 */ /* 0x000fe20000010059 */
[----:B------:R-:W-:Y:S01]  /*4840*/  SHF.L.U32 R89, R61, 0x10, RZ ;  /* 0x000000103d597819 */ /* 0x000fe200000006ff */
[----:B------:R-:W-:Y:S01]  /*4850*/  FADD.FTZ R150, R144, -R90 ;  /* 0x8000005a90967221 */ /* 0x000fe20000010000 */
[----:B------:R-:W-:Y:S01]  /*4860*/  FFMA.FTZ R85, R86, R151, R153 ;  /* 0x0000009756557223 */ /* 0x000fe20000010099 */
[----:B------:R-:W-:Y:S01]  /*4870*/  SHF.L.U32 R151, R69, 0x10, RZ ;  /* 0x0000001045977819 */ /* 0x000fe200000006ff */
[----:B------:R-:W-:Y:S02]  /*4880*/  IMAD.U32 R155, R62, 0x10000, RZ ;  /* 0x000100003e9b7824 */ /* 0x000fe400078e00ff */
[----:B------:R-:W-:Y:S01]  /*4890*/  FMUL.FTZ R150, R91, R150 ;  /* 0x000000965b967220 */ /* 0x000fe20000410000 */
[----:B------:R-:W-:Y:S01]  /*48a0*/  SHF.L.U32 R153, R108, 0x10, RZ ;  /* 0x000000106c997819 */ /* 0x000fe200000006ff */
[----:B------:R-:W-:Y:S02]  /*48b0*/  IMAD.U32 R159, R59, 0x10000, RZ ;  /* 0x000100003b9f7824 */ /* 0x000fe400078e00ff */
[----:B------:R-:W-:Y:S01]  /*48c0*/  FFMA.FTZ R154, R86, R89, R151 ;  /* 0x00000059569a7223 */ /* 0x000fe20000010097 */
[----:B------:R-:W-:Y:S01]  /*48d0*/  SHF.L.U32 R151, R107, 0x10, RZ ;  /* 0x000000106b977819 */ /* 0x000fe200000006ff */
[----:B------:R-:W-:Y:S01]  /*48e0*/  IMAD.U32 R89, R106, 0x10000, RZ ;  /* 0x000100006a597824 */ /* 0x000fe200078e00ff */
[----:B------:R-:W-:Y:S01]  /*48f0*/  SHF.L.U32 R157, R110, 0x10, RZ ;  /* 0x000000106e9d7819 */ /* 0x000fe200000006ff */
[----:B------:R-:W-:Y:S01]  /*4900*/  IMAD.U32 R86, R109, 0x10000, RZ ;  /* 0x000100006d567824 */ /* 0x000fe200078e00ff */
[----:B------:R-:W-:Y:S01]  /*4910*/  SHF.L.U32 R152, R113, 0x10, RZ ;  /* 0x0000001071987819 */ /* 0x000fe200000006ff */
[----:B------:R-:W-:Y:S01]  /*4920*/  FFMA.FTZ R158, R150, R89, R151 ;  /* 0x00000059969e7223 */ /* 0x000fe20000010097 */
[----:B------:R-:W-:Y:S01]  /*4930*/  SHF.L.U32 R151, R58, 0x10, RZ ;  /* 0x000000103a977819 */ /* 0x000fe200000006ff */
[----:B------:R-:W-:Y:S01]  /*4940*/  FFMA.FTZ R89, R150, R153, R86 ;  /* 0x0000009996597223 */ /* 0x000fe20000010056 */
[----:B------:R-:W-:Y:S01]  /*4950*/  FADD.FTZ R86, R141, -R90 ;  /* 0x8000005a8d567221 */ /* 0x000fe20000010000 */
[----:B------:R-:W-:Y:S01]  /*4960*/  SHF.L.U32 R153, R66, 0x10, RZ ;  /* 0x0000001042997819 */ /* 0x000fe200000006ff */
[----:B------:R-:W-:Y:S01]  /*4970*/  IMAD.U32 R160, R71, 0x10000, RZ ;  /* 0x0001000047a07824 */ /* 0x000fe200078e00ff */
[----:B------:R-:W-:Y:S01]  /*4980*/  SHF.L.U32 R150, R70, 0x10, RZ ;  /* 0x0000001046967819 */ /* 0x000fe200000006ff */
[----:B------:R-:W-:Y:S01]  /*4990*/  FMUL.FTZ R156, R91, R86 ;  /* 0x000000565b9c7220 */ /* 0x000fe20000410000 */
[----:B------:R-:W-:-:S02]  /*49a0*/  F2FP.BF16.F32.PACK_AB R84, R87, R84 ;  /* 0x000000545754723e */ /* 0x000fc400000010ff */
[----:B------:R-:W-:Y:S01]  /*49b0*/  F2FP.BF16.F32.PACK_AB R85, R158, R85 ;  /* 0x000000559e55723e */ /* 0x000fe200000010ff */
[C---:B------:R-:W-:Y:S01]  /*49c0*/  FFMA.FTZ R86, R156.reuse, R151, R153 ;  /* 0x000000979c567223 */ /* 0x040fe20000010099 */
[----:B------:R-:W-:Y:S01]  /*49d0*/  FFMA.FTZ R156, R156, R155, R150 ;  /* 0x0000009b9c9c7223 */ /* 0x000fe20000010096 */
[----:B------:R-:W-:Y:S01]  /*49e0*/  FADD.FTZ R150, R146, -R90 ;  /* 0x8000005a92967221 */ /* 0x000fe20000010000 */
[----:B------:R-:W-:Y:S01]  /*49f0*/  SHF.L.U32 R155, R112, 0x10, RZ ;  /* 0x00000010709b7819 */ /* 0x000fe200000006ff */
[----:B------:R-:W-:Y:S01]  /*4a00*/  IMAD.U32 R151, R111, 0x10000, RZ ;  /* 0x000100006f977824 */ /* 0x000fe200078e00ff */
[----:B------:R-:W-:Y:S01]  /*4a10*/  SHF.L.U32 R153, R63, 0x10, RZ ;  /* 0x000000103f997819 */ /* 0x000fe200000006ff */
[----:B------:R-:W-:Y:S01]  /*4a20*/  FMUL.FTZ R150, R91, R150 ;  /* 0x000000965b967220 */ /* 0x000fe20000410000 */
[----:B------:R-:W-:Y:S02]  /*4a30*/  F2FP.BF16.F32.PACK_AB R89, R89, R154 ;  /* 0x0000009a5959723e */ /* 0x000fe400000010ff */
[----:B------:R-:W-:Y:S01]  /*4a40*/  F2FP.BF16.F32.PACK_AB R88, R88, R149 ;  /* 0x000000955858723e */ /* 0x000fe200000010ff */
[C---:B------:R-:W-:Y:S01]  /*4a50*/  FFMA.FTZ R157, R150.reuse, R157, R151 ;  /* 0x0000009d969d7223 */ /* 0x040fe20000010097 */
[----:B------:R-:W-:Y:S01]  /*4a60*/  FFMA.FTZ R155, R150, R155, R152 ;  /* 0x0000009b969b7223 */ /* 0x000fe20000010098 */
[--C-:B------:R-:W-:Y:S01]  /*4a70*/  FADD.FTZ R150, R147, -R90.reuse ;  /* 0x8000005a93967221 */ /* 0x100fe20000010000 */
[----:B------:R-:W-:Y:S01]  /*4a80*/  SHF.L.U32 R151, R67, 0x10, RZ ;  /* 0x0000001043977819 */ /* 0x000fe200000006ff */
[----:B------:R-:W-:Y:S01]  /*4a90*/  FADD.FTZ R90, R148, -R90 ;  /* 0x8000005a945a7221 */ /* 0x000fe20000010000 */
[----:B------:R-:W-:-:S02]  /*4aa0*/  IMAD.U32 R152, R116, 0x10000, RZ ;  /* 0x0001000074987824 */ /* 0x000fc400078e00ff */
[----:B------:R-:W-:Y:S01]  /*4ab0*/  FMUL.FTZ R150, R91, R150 ;  /* 0x000000965b967220 */ /* 0x000fe20000410000 */
[----:B------:R-:W-:Y:S01]  /*4ac0*/  F2FP.BF16.F32.PACK_AB R86, R157, R86 ;  /* 0x000000569d56723e */ /* 0x000fe200000010ff */
[----:B------:R-:W-:Y:S01]  /*4ad0*/  FMUL.FTZ R91, R91, R90 ;  /* 0x0000005a5b5b7220 */ /* 0x000fe20000410000 */
[----:B------:R-:W-:Y:S01]  /*4ae0*/  SHF.L.U32 R90, R114, 0x10, RZ ;  /* 0x00000010725a7819 */ /* 0x000fe200000006ff */
[C---:B------:R-:W-:Y:S01]  /*4af0*/  FFMA.FTZ R159, R150.reuse, R159, R151 ;  /* 0x0000009f969f7223 */ /* 0x040fe20000010097 */
[----:B------:R-:W-:Y:S01]  /*4b00*/  FFMA.FTZ R160, R150, R153, R160 ;  /* 0x0000009996a07223 */ /* 0x000fe200000100a0 */
[----:B------:R-:W-:Y:S02]  /*4b10*/  SHF.L.U32 R150, R115, 0x10, RZ ;  /* 0x0000001073967819 */ /* 0x000fe400000006ff */
[----:B------:R-:W-:-:S03]  /*4b20*/  SHF.L.U32 R151, R117, 0x10, RZ ;  /* 0x0000001075977819 */ /* 0x000fc600000006ff */
[C---:B------:R-:W-:Y:S02]  /*4b30*/  FFMA.FTZ R90, R91.reuse, R90, R150 ;  /* 0x0000005a5b5a7223 */ /* 0x040fe40000010096 */
[----:B------:R-:W-:Y:S02]  /*4b40*/  FFMA.FTZ R91, R91, R152, R151 ;  /* 0x000000985b5b7223 */ /* 0x000fe40000010097 */
[----:B------:R-:W0:Y:S01]  /*4b50*/  LDC.64 R152, c[0x0][0x428] ;  /* 0x00010a00ff987b82 */ /* 0x000e220000000a00 */
[----:B------:R-:W-:Y:S02]  /*4b60*/  F2FP.BF16.F32.PACK_AB R87, R90, R159 ;  /* 0x0000009f5a57723e */ /* 0x000fe400000010ff */
[----:B------:R-:W-:Y:S02]  /*4b70*/  F2FP.BF16.F32.PACK_AB R91, R91, R160 ;  /* 0x000000a05b5b723e */ /* 0x000fe400000010ff */
[----:B------:R-:W-:-:S03]  /*4b80*/  F2FP.BF16.F32.PACK_AB R90, R155, R156 ;  /* 0x0000009c9b5a723e */ /* 0x000fc600000010ff */
[----:B------:R-:W1:Y:S01]  /*4b90*/  LDC.64 R150, c[0x0][0x430] ;  /* 0x00010c00ff967b82 */ /* 0x000e620000000a00 */
[----:B0-----:R-:W-:-:S05]  /*4ba0*/  IMAD.WIDE.U32 R152, R124, 0x10, R152 ;  /* 0x000000107c987825 */ /* 0x001fca00078e0098 */
[----:B------:R3:W-:Y:S01]  /*4bb0*/  STG.E.128 desc[UR6][R152.64], R84 ;  /* 0x0000005498007986 */ /* 0x0007e2000c101d06 */
[----:B-1----:R-:W-:-:S05]  /*4bc0*/  IMAD.WIDE.U32 R150, R124, 0x10, R150 ;  /* 0x000000107c967825 */ /* 0x002fca00078e0096 */
[----:B------:R3:W-:Y:S02]  /*4bd0*/  STG.E.128 desc[UR6][R150.64], R88 ;  /* 0x0000005896007986 */ /* 0x0007e4000c101d06 */
.L_x_30:
[----:B------:R-:W-:Y:S05]  /*4be0*/  BSYNC.RECONVERGENT B0 ;  /* 0x0000000000007941 */ /* 0x000fea0003800200 */
.L_x_29:
[----:B0123--:R-:W0:Y:S01]  /*4bf0*/  LDC.64 R84, c[0x0][0x380] ;  /* 0x0000e000ff547b82 */ /* 0x00fe220000000a00 */
[----:B------:R-:W-:Y:S01]  /*4c00*/  UPLOP3.LUT UP1, UPT, UPT, UPT, UP1, 0x40, 0x4 ;  /* 0x000000000004789c */ /* 0x000fe20003f2e810 */
[----:B0-----:R-:W-:-:S04]  /*4c10*/  IADD3 R120, PT, PT, R120, R84, RZ ;  /* 0x0000005478787210 */ /* 0x001fc80007ffe0ff */
[----:B------:R-:W-:-:S13]  /*4c20*/  ISETP.GE.AND P2, PT, R120, R85, PT ;  /* 0x000000557800720c */ /* 0x000fda0003f46270 */
[----:B------:R-:W-:Y:S05]  /*4c30*/  @!P2 BRA `(.L_x_31) ;  /* 0xffffffc40054a947 */ /* 0x000fea000383ffff */
[----:B------:R-:W-:Y:S05]  /*4c40*/  EXIT ;  /* 0x000000000000794d */ /* 0x000fea0003800000 */
.L_x_32:
[----:B------:R-:W-:-:S00]  /*4c50*/  BRA `(.L_x_32) ;  /* 0xfffffffc00fc7947 */ /* 0x000fc0000383ffff */
[----:B------:R-:W-:-:S00]  /*4c60*/  NOP ;  /* 0x0000000000007918 */ /* 0x000fc00000000000 */
        /* <DEDUP_REMOVED lines=9> */
.L_x_13564:


//--------------------- .text._ZN10layer_norm31ln_parallel_residual_fwd_kernelINS_13Kernel_traitsI13__nv_bfloat16S2_S2_S2_fjLj3072ELj1ELj1ELj4ELj16ENS_18Kernel_traits_baseILj3072ES2_S2_S2_S2_fjLj128EEEEELb0ELb0ELb1EEEvNS_9FwdParamsE --------------------------
	.section	.text._ZN10layer_norm31ln_parallel_residual_fwd_kernelINS_13Kernel_traitsI13__nv_bfloat16S2_S2_S2_fjLj3072ELj1ELj1ELj4ELj16ENS_18Kernel_traits_baseILj3072ES2_S2_S2_S2_fjLj128EEEEELb0ELb0ELb1EEEvNS_9FwdParamsE,"ax",@progbits
	.align	128
        .global         _ZN10layer_norm31ln_parallel_residual_fwd_kernelINS_13Kernel_traitsI13__nv_bfloat16S2_S2_S2_fjLj3072ELj1ELj1ELj4ELj16ENS_18Kernel_traits_baseILj3072ES2_S2_S2_S2_fjLj128EEEEELb0ELb0ELb1EEEvNS_9FwdParamsE
        .type           _ZN10layer_norm31ln_parallel_residual_fwd_kernelINS_13Kernel_traitsI13__nv_bfloat16S2_S2_S2_fjLj3072ELj1ELj1ELj4ELj16ENS_18Kernel_traits_baseILj3072ES2_S2_S2_S2_fjLj128EEEEELb0ELb0ELb1EEEvNS_9FwdParamsE,@function
        .size           _ZN10layer_norm31ln_parallel_residual_fwd_kernelINS_13Kernel_traitsI13__nv_bfloat16S2_S2_S2_fjLj3072ELj1ELj1ELj4ELj16ENS_18Kernel_traits_baseILj3072ES2_S2_S2_S2_fjLj128EEEEELb0ELb0ELb1EEEvNS_9FwdParamsE,(.L_x_13565 - _ZN10layer_norm31ln_parallel_residual_fwd_kernelINS_13Kernel_traitsI13__nv_bfloat16S2_S2_S2_fjLj3072ELj1ELj1ELj4ELj16ENS_18Kernel_traits_baseILj3072ES2_S2_S2_S2_fjLj128EEEEELb0ELb0ELb1EEEvNS_9FwdParamsE)
        .other          _ZN10layer_norm31ln_parallel_residual_fwd_kernelINS_13Kernel_traitsI13__nv_bfloat16S2_S2_S2_fjLj3072ELj1ELj1ELj4ELj16ENS_18Kernel_traits_baseILj3072ES2_S2_S2_S2_fjLj128EEEEELb0ELb0ELb1EEEvNS_9FwdParamsE,@"STO_CUDA_ENTRY STV_DEFAULT"
_ZN10layer_norm31ln_parallel_residual_fwd_kernelINS_13Kernel_traitsI13__nv_bfloat16S2_S2_S2_fjLj3072ELj1ELj1ELj4ELj16ENS_18Kernel_traits_baseILj3072ES2_S2_S2_S2_fjLj128EEEEELb0ELb0ELb1EEEvNS_9FwdParamsE:
.text._ZN10layer_norm31ln_parallel_residual_fwd_kernelINS_13Kernel_traitsI13__nv_bfloat16S2_S2_S2_fjLj3072ELj1ELj1ELj4ELj16ENS_18Kernel_traits_baseILj3072ES2_S2_S2_S2_fjLj128EEEEELb0ELb0ELb1EEEvNS_9FwdParamsE:
[----:B------:R-:W-:Y:S01]  /*0000*/  LDC R1, c[0x0][0x37c] ;  /* 0x0000df00ff017b82 */ /* 0x000fe20000000800 */
[----:B------:R-:W0:Y:S01]  /*0010*/  LDCU.64 UR10, c[0x0][0x438] ;  /* 0x00008700ff0a77ac */ /* 0x000e220008000a00 */
[----:B------:R-:W1:Y:S06]  /*0020*/  S2R R0, SR_TID.X ;  /* 0x0000000000007919 */ /* 0x000e6c0000002100 */
[----:B------:R-:W2:Y:S01]  /*0030*/  LDC.64 R64, c[0x0][0x398] ;  /* 0x0000e600ff407b82 */ /* 0x000ea20000000a00 */
[----:B------:R-:W2:Y:S01]  /*0040*/  LDCU.64 UR8, c[0x0][0x3a0] ;  /* 0x00007400ff0877ac */ /* 0x000ea20008000a00 */
[----:B------:R-:W3:Y:S06]  /*0050*/  LDCU.64 UR6, c[0x0][0x358] ;  /* 0x00006b00ff0677ac */ /* 0x000eec0008000a00 */
[----:B------:R-:W4:Y:S01]  /*0060*/  S2UR UR4, SR_CTAID.X ;  /* 0x00000000000479c3 */ /* 0x000f220000002500 */
[----:B0-----:R-:W-:-:S04]  /*0070*/  UISETP.NE.U32.AND UP0, UPT, UR10, URZ, UPT ;  /* 0x000000ff0a00728c */ /* 0x001fc8000bf05070 */
[----:B------:R-:W-:Y:S01]  /*0080*/  UISETP.NE.AND.EX UP0, UPT, UR11, URZ, UPT, UP0 ;  /* 0x000000ff0b00728c */ /* 0x000fe2000bf05300 */
[----:B--2---:R-:W-:-:S04]  /*0090*/  LOP3.LUT P0, RZ, R64, UR8, RZ, 0xfc, !PT ;  /* 0x0000000840ff7c12 */ /* 0x004fc8000f80fcff */
[----:B------:R-:W-:Y:S02]  /*00a0*/  LOP3.LUT P0, RZ, R65, UR9, RZ, 0xfc, P0 ;  /* 0x0000000941ff7c12 */ /* 0x000fe4000800fcff */
[----:B-1----:R-:W-:Y:S02]  /*00b0*/  LOP3.LUT R2, R0, 0x1f, RZ, 0xc0, !PT ;  /* 0x0000001f00027812 */ /* 0x002fe400078ec0ff */
[----:B----4-:R-:W-:Y:S01]  /*00c0*/  MOV R141, UR4 ;  /* 0x00000004008d7c02 */ /* 0x010fe20008000f00 */
[----:B---3--:R-:W-:Y:S08]  /*00d0*/  BRA.U UP0, `(.L_x_33) ;  /* 0x0000000100cc7547 */ /* 0x008ff0000b800000 */
[----:B------:R-:W0:Y:S02]  /*00e0*/  LDCU.64 UR4, c[0x0][0x440] ;  /* 0x00008800ff0477ac */ /* 0x000e240008000a00 */
[----:B0-----:R-:W-:-:S04]  /*00f0*/  UISETP.NE.U32.AND UP0, UPT, UR4, URZ, UPT ;  /* 0x000000ff0400728c */ /* 0x001fc8000bf05070 */
[----:B------:R-:W-:-:S09]  /*0100*/  UISETP.NE.AND.EX UP0, UPT, UR5, URZ, UPT, UP0 ;  /* 0x000000ff0500728c */ /* 0x000fd2000bf05300 */
[----:B------:R-:W-:Y:S05]  /*0110*/  BRA.U UP0, `(.L_x_34) ;  /* 0x0000000100607547 */ /* 0x000fea000b800000 */
[----:B------:R-:W0:Y:S08]  /*0120*/  LDC.64 R14, c[0x0][0x3d8] ;  /* 0x0000f600ff0e7b82 */ /* 0x000e300000000a00 */
[----:B------:R-:W1:Y:S01]  /*0130*/  LDC.64 R10, c[0x0][0x3d0] ;  /* 0x0000f400ff0a7b82 */ /* 0x000e620000000a00 */
[----:B------:R-:W-:Y:S01]  /*0140*/  IMAD.MOV.U32 R3, RZ, RZ, RZ ;  /* 0x000000ffff037224 */ /* 0x000fe200078e00ff */
[----:B------:R-:W-:-:S02]  /*0150*/  CS2R R4, SRZ ;  /* 0x0000000000047805 */ /* 0x000fc4000001ff00 */
[----:B------:R-:W-:Y:S02]  /*0160*/  CS2R R6, SRZ ;  /* 0x0000000000067805 */ /* 0x000fe4000001ff00 */
[----:B------:R-:W-:Y:S02]  /*0170*/  CS2R R8, SRZ ;  /* 0x0000000000087805 */ /* 0x000fe4000001ff00 */
[----:B------:R-:W-:Y:S02]  /*0180*/  CS2R R12, SRZ ;  /* 0x00000000000c7805 */ /* 0x000fe4000001ff00 */
[----:B------:R-:W-:Y:S02]  /*0190*/  CS2R R50, SRZ ;  /* 0x0000000000327805 */ /* 0x000fe4000001ff00 */
[----:B------:R-:W-:Y:S02]  /*01a0*/  CS2R R48, SRZ ;  /* 0x0000000000307805 */ /* 0x000fe4000001ff00 */
[----:B------:R-:W-:Y:S01]  /*01b0*/  CS2R R54, SRZ ;  /* 0x0000000000367805 */ /* 0x000fe2000001ff00 */
[----:B0-----:R-:W-:Y:S01]  /*01c0*/  IMAD.WIDE.U32 R14, R0, 0x10, R14 ;  /* 0x00000010000e7825 */ /* 0x001fe200078e000e */
[----:B------:R-:W-:-:S02]  /*01d0*/  CS2R R52, SRZ ;  /* 0x0000000000347805 */ /* 0x000fc4000001ff00 */
[----:B------:R-:W-:Y:S02]  /*01e0*/  CS2R R58, SRZ ;  /* 0x00000000003a7805 */ /* 0x000fe4000001ff00 */
[----:B------:R-:W5:Y:S01]  /*01f0*/  LDG.E.128 R36, desc[UR6][R14.64] ;  /* 0x000000060e247981 */ /* 0x000f62000c1e1d00 */
[----:B-1----:R-:W-:-:S03]  /*0200*/  IMAD.WIDE.U32 R10, R0, 0x10, R10 ;  /* 0x00000010000a7825 */ /* 0x002fc600078e000a */
[----:B------:R-:W5:Y:S01]  /*0210*/  LDG.E.128 R40, desc[UR6][R14.64+0x800] ;  /* 0x000800060e287981 */ /* 0x000f62000c1e1d00 */
[----:B------:R-:W-:-:S03]  /*0220*/  CS2R R56, SRZ ;  /* 0x0000000000387805 */ /* 0x000fc6000001ff00 */
[----:B------:R0:W5:Y:S04]  /*0230*/  LDG.E.128 R44, desc[UR6][R14.64+0x1000] ;  /* 0x001000060e2c7981 */ /* 0x000168000c1e1d00 */
[----:B------:R-:W5:Y:S04]  /*0240*/  LDG.E.128 R24, desc[UR6][R10.64] ;  /* 0x000000060a187981 */ /* 0x000f68000c1e1d00 */
[----:B------:R-:W5:Y:S01]  /*0250*/  LDG.E.128 R28, desc[UR6][R10.64+0x800] ;  /* 0x000800060a1c7981 */ /* 0x000f62000c1e1d00 */
[----:B0-----:R-:W-:-:S03]  /*0260*/  HFMA2 R14, -RZ, RZ, 0, 0 ;  /* 0x00000000ff0e7431 */ /* 0x001fc600000001ff */
[----:B------:R0:W5:Y:S02]  /*0270*/  LDG.E.128 R32, desc[UR6][R10.64+0x1000] ;  /* 0x001000060a207981 */ /* 0x000164000c1e1d00 */
[----:B0-----:R-:W-:Y:S01]  /*0280*/  CS2R R10, SRZ ;  /* 0x00000000000a7805 */ /* 0x001fe2000001ff00 */
[----:B------:R-:W-:Y:S06]  /*0290*/  BRA `(.L_x_35) ;  /* 0x0000000400507947 */ /* 0x000fec0003800000 */
.L_x_34:
[----:B------:R-:W0:Y:S08]  /*02a0*/  LDC.64 R4, c[0x0][0x3d0] ;  /* 0x0000f400ff047b82 */ /* 0x000e300000000a00 */
[----:B------:R-:W1:Y:S08]  /*02b0*/  LDC.64 R6, c[0x0][0x3d8] ;  /* 0x0000f600ff067b82 */ /* 0x000e700000000a00 */
[----:B------:R-:W2:Y:S01]  /*02c0*/  LDC.64 R14, c[0x0][0x440] ;  /* 0x00011000ff0e7b82 */ /* 0x000ea20000000a00 */
[----:B------:R-:W-:Y:S01]  /*02d0*/  IMAD.MOV.U32 R3, RZ, RZ, RZ ;  /* 0x000000ffff037224 */ /* 0x000fe200078e00ff */
[----:B------:R-:W-:Y:S01]  /*02e0*/  CS2R R12, SRZ ;  /* 0x00000000000c7805 */ /* 0x000fe2000001ff00 */
[----:B0-----:R-:W-:Y:S01]  /*02f0*/  IMAD.WIDE.U32 R8, R0, 0x10, R4 ;  /* 0x0000001000087825 */ /* 0x001fe200078e0004 */
[----:B------:R-:W-:-:S04]  /*0300*/  CS2R R4, SRZ ;  /* 0x0000000000047805 */ /* 0x000fc8000001ff00 */
[----:B------:R-:W5:Y:S01]  /*0310*/  LDG.E.128 R24, desc[UR6][R8.64] ;  /* 0x0000000608187981 */ /* 0x000f62000c1e1d00 */
[----:B-1----:R-:W-:-:S03]  /*0320*/  IMAD.WIDE.U32 R10, R0, 0x10, R6 ;  /* 0x00000010000a7825 */ /* 0x002fc600078e0006 */
[----:B------:R-:W5:Y:S01]  /*0330*/  LDG.E.128 R28, desc[UR6][R8.64+0x800] ;  /* 0x00080006081c7981 */ /* 0x000f62000c1e1d00 */
[----:B------:R-:W-:-:S03]  /*0340*/  CS2R R6, SRZ ;  /* 0x0000000000067805 */ /* 0x000fc6000001ff00 */
[----:B------:R0:W5:Y:S01]  /*0350*/  LDG.E.128 R32, desc[UR6][R8.64+0x1000] ;  /* 0x0010000608207981 */ /* 0x000162000c1e1d00 */
[----:B--2---:R-:W-:-:S03]  /*0360*/  IMAD.WIDE.U32 R14, R0, 0x10, R14 ;  /* 0x00000010000e7825 */ /* 0x004fc600078e000e */
[----:B------:R-:W5:Y:S04]  /*0370*/  LDG.E.128 R36, desc[UR6][R10.64] ;  /* 0x000000060a247981 */ /* 0x000f68000c1e1d00 */
[----:B------:R-:W5:Y:S01]  /*0380*/  LDG.E.128 R40, desc[UR6][R10.64+0x800] ;  /* 0x000800060a287981 */ /* 0x000f62000c1e1d00 */
[----:B0-----:R-:W-:-:S03]  /*0390*/  CS2R R8, SRZ ;  /* 0x0000000000087805 */ /* 0x001fc6000001ff00 */
[----:B------:R0:W5:Y:S04]  /*03a0*/  LDG.E.128 R44, desc[UR6][R10.64+0x1000] ;  /* 0x001000060a2c7981 */ /* 0x000168000c1e1d00 */
[----:B------:R-:W5:Y:S04]  /*03b0*/  LDG.E.128 R56, desc[UR6][R14.64] ;  /* 0x000000060e387981 */ /* 0x000f68000c1e1d00 */
[----:B------:R-:W5:Y:S01]  /*03c0*/  LDG.E.128 R52, desc[UR6][R14.64+0x800] ;  /* 0x000800060e347981 */ /* 0x000f62000c1e1d00 */
[----:B0-----:R-:W-:-:S03]  /*03d0*/  CS2R R10, SRZ ;  /* 0x00000000000a7805 */ /* 0x001fc6000001ff00 */
[----:B------:R0:W5:Y:S02]  /*03e0*/  LDG.E.128 R48, desc[UR6][R14.64+0x1000] ;  /* 0x001000060e307981 */ /* 0x000164000c1e1d00 */
[----:B0-----:R-:W-:Y:S01]  /*03f0*/  MOV R14, RZ ;  /* 0x000000ff000e7202 */ /* 0x001fe20000000f00 */
[----:B------:R-:W-:Y:S06]  /*0400*/  BRA `(.L_x_35) ;  /* 0x0000000000f47947 */ /* 0x000fec0003800000 */
.L_x_33:
[----:B------:R-:W0:Y:S01]  /*0410*/  LDCU.64 UR4, c[0x0][0x440] ;  /* 0x00008800ff0477ac */ /* 0x000e220008000a00 */
[----:B------:R-:W1:Y:S08]  /*0420*/  LDC.64 R4, c[0x0][0x438] ;  /* 0x00010e00ff047b82 */ /* 0x000e700000000a00 */
[----:B------:R-:W2:Y:S08]  /*0430*/  LDC.64 R8, c[0x0][0x3d8] ;  /* 0x0000f600ff087b82 */ /* 0x000eb00000000a00 */
[----:B------:R-:W3:Y:S01]  /*0440*/  LDC.64 R6, c[0x0][0x3d0] ;  /* 0x0000f400ff067b82 */ /* 0x000ee20000000a00 */
[----:B0-----:R-:W-:-:S04]  /*0450*/  ISETP.NE.U32.AND P1, PT, RZ, UR4, PT ;  /* 0x00000004ff007c0c */ /* 0x001fc8000bf25070 */
[----:B------:R-:W-:-:S13]  /*0460*/  ISETP.NE.AND.EX P1, PT, RZ, UR5, PT, P1 ;  /* 0x00000005ff007c0c */ /* 0x000fda000bf25310 */
[----:B------:R-:W0:Y:S01]  /*0470*/  @P1 LDC.64 R10, c[0x0][0x440] ;  /* 0x00011000ff0a1b82 */ /* 0x000e220000000a00 */
[----:B-1----:R-:W-:-:S04]  /*0480*/  IMAD.WIDE.U32 R4, R0, 0x10, R4 ;  /* 0x0000001000047825 */ /* 0x002fc800078e0004 */
[C---:B--2---:R-:W-:Y:S01]  /*0490*/  IMAD.WIDE.U32 R8, R0.reuse, 0x10, R8 ;  /* 0x0000001000087825 */ /* 0x044fe200078e0008 */
[----:B------:R-:W2:Y:S03]  /*04a0*/  LDG.E.128 R44, desc[UR6][R4.64+0x1000] ;  /* 0x00100006042c7981 */ /* 0x000ea6000c1e1d00 */
[C---:B---3--:R-:W-:Y:S01]  /*04b0*/  IMAD.WIDE.U32 R6, R0.reuse, 0x10, R6 ;  /* 0x0000001000067825 */ /* 0x048fe200078e0006 */
[----:B------:R-:W3:Y:S04]  /*04c0*/  LDG.E.128 R16, desc[UR6][R4.64] ;  /* 0x0000000604107981 */ /* 0x000ee8000c1e1d00 */
[----:B------:R-:W4:Y:S04]  /*04d0*/  LDG.E.128 R20, desc[UR6][R4.64+0x800] ;  /* 0x0008000604147981 */ /* 0x000f28000c1e1d00 */
[----:B------:R-:W4:Y:S04]  /*04e0*/  LDG.E.128 R60, desc[UR6][R8.64+0x1000] ;  /* 0x00100006083c7981 */ /* 0x000f28000c1e1d00 */
[----:B------:R-:W5:Y:S01]  /*04f0*/  LDG.E.128 R24, desc[UR6][R6.64] ;  /* 0x0000000606187981 */ /* 0x000f62000c1e1d00 */
[----:B0-----:R-:W-:-:S03]  /*0500*/  @P1 IMAD.WIDE.U32 R10, R0, 0x10, R10 ;  /* 0x00000010000a1825 */ /* 0x001fc600078e000a */
[----:B------:R-:W5:Y:S04]  /*0510*/  LDG.E.128 R28, desc[UR6][R6.64+0x800] ;  /* 0x00080006061c7981 */ /* 0x000f68000c1e1d00 */
[----:B------:R-:W5:Y:S04]  /*0520*/  @P1 LDG.E.128 R56, desc[UR6][R10.64] ;  /* 0x000000060a381981 */ /* 0x000f68000c1e1d00 */
[----:B------:R-:W5:Y:S04]  /*0530*/  @P1 LDG.E.128 R52, desc[UR6][R10.64+0x800] ;  /* 0x000800060a341981 */ /* 0x000f68000c1e1d00 */
[----:B------:R-:W5:Y:S04]  /*0540*/  @P1 LDG.E.128 R48, desc[UR6][R10.64+0x1000] ;  /* 0x001000060a301981 */ /* 0x000f68000c1e1d00 */
[----:B------:R2:W5:Y:S04]  /*0550*/  LDG.E.128 R32, desc[UR6][R6.64+0x1000] ;  /* 0x0010000606207981 */ /* 0x000568000c1e1d00 */
[----:B------:R-:W5:Y:S04]  /*0560*/  LDG.E.128 R36, desc[UR6][R8.64] ;  /* 0x0000000608247981 */ /* 0x000f68000c1e1d00 */
[----:B------:R0:W5:Y:S01]  /*0570*/  LDG.E.128 R40, desc[UR6][R8.64+0x800] ;  /* 0x0008000608287981 */ /* 0x000162000c1e1d00 */
[----:B--2---:R-:W-:Y:S01]  /*0580*/  @P1 IMAD.MOV.U32 R6, RZ, RZ, R44 ;  /* 0x000000ffff061224 */ /* 0x004fe200078e002c */
[----:B------:R-:W-:Y:S01]  /*0590*/  @P1 MOV R5, R45 ;  /* 0x0000002d00051202 */ /* 0x000fe20000000f00 */
[----:B------:R-:W-:Y:S01]  /*05a0*/  @P1 IMAD.MOV.U32 R4, RZ, RZ, R46 ;  /* 0x000000ffff041224 */ /* 0x000fe200078e002e */
[----:B------:R-:W-:Y:S01]  /*05b0*/  @P1 MOV R3, R47 ;  /* 0x0000002f00031202 */ /* 0x000fe20000000f00 */
[----:B------:R-:W-:Y:S01]  /*05c0*/  @!P1 IMAD.MOV.U32 R6, RZ, RZ, R44 ;  /* 0x000000ffff069224 */ /* 0x000fe200078e002c */
[----:B------:R-:W-:Y:S01]  /*05d0*/  @!P1 MOV R5, R45 ;  /* 0x0000002d00059202 */ /* 0x000fe20000000f00 */
[----:B------:R-:W-:Y:S01]  /*05e0*/  @!P1 IMAD.MOV.U32 R4, RZ, RZ, R46 ;  /* 0x000000ffff049224 */ /* 0x000fe200078e002e */
[----:B------:R-:W-:Y:S01]  /*05f0*/  @!P1 MOV R3, R47 ;  /* 0x0000002f00039202 */ /* 0x000fe20000000f00 */
[----:B---3--:R-:W-:Y:S01]  /*0600*/  @P1 IMAD.MOV.U32 R14, RZ, RZ, R16 ;  /* 0x000000ffff0e1224 */ /* 0x008fe200078e0010 */
[----:B------:R-:W-:Y:S01]  /*0610*/  @P1 MOV R13, R17 ;  /* 0x00000011000d1202 */ /* 0x000fe20000000f00 */
[----:B------:R-:W-:Y:S01]  /*0620*/  @P1 IMAD.MOV.U32 R12, RZ, RZ, R18 ;  /* 0x000000ffff0c1224 */ /* 0x000fe200078e0012 */
[----:B------:R-:W-:Y:S01]  /*0630*/  @P1 MOV R11, R19 ;  /* 0x00000013000b1202 */ /* 0x000fe20000000f00 */
[----:B----4-:R-:W-:Y:S01]  /*0640*/  @P1 IMAD.MOV.U32 R10, RZ, RZ, R20 ;  /* 0x000000ffff0a1224 */ /* 0x010fe200078e0014 */
[----:B0-----:R-:W-:Y:S01]  /*0650*/  @P1 MOV R9, R21 ;  /* 0x0000001500091202 */ /* 0x001fe20000000f00 */
[----:B------:R-:W-:Y:S01]  /*0660*/  @P1 IMAD.MOV.U32 R8, RZ, RZ, R22 ;  /* 0x000000ffff081224 */ /* 0x000fe200078e0016 */
[----:B------:R-:W-:Y:S01]  /*0670*/  @P1 MOV R7, R23 ;  /* 0x0000001700071202 */ /* 0x000fe20000000f00 */
[----:B------:R-:W-:Y:S01]  /*0680*/  @P1 IMAD.MOV.U32 R44, RZ, RZ, R60 ;  /* 0x000000ffff2c1224 */ /* 0x000fe200078e003c */
[----:B------:R-:W-:Y:S01]  /*0690*/  @P1 MOV R45, R61 ;  /* 0x0000003d002d1202 */ /* 0x000fe20000000f00 */
[----:B------:R-:W-:Y:S01]  /*06a0*/  @P1 IMAD.MOV.U32 R46, RZ, RZ, R62 ;  /* 0x000000ffff2e1224 */ /* 0x000fe200078e003e */
[----:B------:R-:W-:Y:S01]  /*06b0*/  @P1 MOV R47, R63 ;  /* 0x0000003f002f1202 */ /* 0x000fe20000000f00 */
[----:B------:R-:W-:Y:S01]  /*06c0*/  @!P1 IMAD.MOV.U32 R14, RZ, RZ, R16 ;  /* 0x000000ffff0e9224 */ /* 0x000fe200078e0010 */
[----:B------:R-:W-:Y:S01]  /*06d0*/  @!P1 MOV R13, R17 ;  /* 0x00000011000d9202 */ /* 0x000fe20000000f00 */
        /* <DEDUP_REMOVED lines=9> */
[----:B------:R-:W-:-:S02]  /*0770*/  @!P1 MOV R47, R63 ;  /* 0x0000003f002f9202 */ /* 0x000fc40000000f00 */
[----:B------:R-:W-:Y:S02]  /*0780*/  @!P1 CS2R R58, SRZ ;  /* 0x00000000003a9805 */ /* 0x000fe4000001ff00 */
[----:B------:R-:W-:Y:S02]  /*0790*/  @!P1 CS2R R56, SRZ ;  /* 0x0000000000389805 */ /* 0x000fe4000001ff00 */
[----:B------:R-:W-:Y:S02]  /*07a0*/  @!P1 CS2R R54, SRZ ;  /* 0x0000000000369805 */ /* 0x000fe4000001ff00 */
[----:B------:R-:W-:Y:S02]  /*07b0*/  @!P1 CS2R R52, SRZ ;  /* 0x0000000000349805 */ /* 0x000fe4000001ff00 */
[----:B------:R-:W-:Y:S02]  /*07c0*/  @!P1 CS2R R50, SRZ ;  /* 0x0000000000329805 */ /* 0x000fe4000001ff00 */
[----:B------:R-:W-:-:S07]  /*07d0*/  @!P1 CS2R R48, SRZ ;  /* 0x0000000000309805 */ /* 0x000fce000001ff00 */
.L_x_35:
[----:B------:R-:W0:Y:S02]  /*07e0*/  LDCU UR4, c[0x0][0x384] ;  /* 0x00007080ff0477ac */ /* 0x000e240008000800 */
[----:B0-----:R-:W-:-:S13]  /*07f0*/  ISETP.GE.AND P1, PT, R141, UR4, PT ;  /* 0x000000048d007c0c */ /* 0x001fda000bf26270 */
[----:B------:R-:W-:Y:S05]  /*0800*/  @P1 EXIT ;  /* 0x000000000000194d */ /* 0x000fea0003800000 */
[----:B------:R-:W0:Y:S01]  /*0810*/  LDCU.U8 UR4, c[0x0][0x410] ;  /* 0x00008200ff0477ac */ /* 0x000e220008000000 */
[----:B------:R-:W-:Y:S02]  /*0820*/  ISETP.NE.U32.AND P1, PT, R64, RZ, PT ;  /* 0x000000ff4000720c */ /* 0x000fe40003f25070 */
[----:B-----5:R-:W-:Y:S01]  /*0830*/  PRMT R15, R51, 0x7632, R15 ;  /* 0x00007632330f7816 */ /* 0x020fe2000000000f */
[----:B------:R-:W-:Y:S01]  /*0840*/  UPLOP3.LUT UP2, UPT, UPT, UPT, UPT, 0x40, 0x4 ;  /* 0x000000000004789c */ /* 0x000fe20003f4e870 */
[----:B------:R-:W-:Y:S01]  /*0850*/  ISETP.NE.AND.EX P1, PT, R65, RZ, PT, P1 ;  /* 0x000000ff4100720c */ /* 0x000fe20003f25310 */
[----:B------:R-:W1:Y:S01]  /*0860*/  LDCU UR8, c[0x0][0x388] ;  /* 0x00007100ff0877ac */ /* 0x000e620008000800 */
[----:B------:R-:W-:Y:S02]  /*0870*/  PRMT R16, R47, 0x7632, R16 ;  /* 0x000076322f107816 */ /* 0x000fe40000000010 */
[----:B------:R-:W-:Y:S01]  /*0880*/  PRMT R17, R3, 0x7632, R17 ;  /* 0x0000763203117816 */ /* 0x000fe20000000011 */
[----:B------:R-:W2:Y:S01]  /*0890*/  LDCU UR9, c[0x0][0x400] ;  /* 0x00008000ff0977ac */ /* 0x000ea20008000800 */
[----:B------:R-:W-:-:S02]  /*08a0*/  PRMT R18, R35, 0x7632, R18 ;  /* 0x0000763223127816 */ /* 0x000fc40000000012 */
[----:B------:R-:W-:Y:S01]  /*08b0*/  PRMT R19, R50, 0x7632, R19 ;  /* 0x0000763232137816 */ /* 0x000fe20000000013 */
[----:B------:R-:W3:Y:S01]  /*08c0*/  LDCU.64 UR10, c[0x0][0x3a0] ;  /* 0x00007400ff0a77ac */ /* 0x000ee20008000a00 */
[----:B------:R-:W-:Y:S02]  /*08d0*/  PRMT R20, R46, 0x7632, R20 ;  /* 0x000076322e147816 */ /* 0x000fe40000000014 */
[----:B------:R-:W-:Y:S01]  /*08e0*/  PRMT R21, R4, 0x7632, R21 ;  /* 0x0000763204157816 */ /* 0x000fe20000000015 */
[----:B------:R-:W4:Y:S01]  /*08f0*/  LDCU.64 UR12, c[0x0][0x398] ;  /* 0x00007300ff0c77ac */ /* 0x000f220008000a00 */
        /* <DEDUP_REMOVED lines=35> */
[----:B0-----:R-:W-:Y:S02]  /*0b30*/  ISETP.NE.AND P3, PT, RZ, UR4, PT ;  /* 0x00000004ff007c0c */ /* 0x001fe4000bf65270 */
[----:B------:R-:W-:Y:S02]  /*0b40*/  PRMT R135, R13, 0x7632, R135 ;  /* 0x000076320d877816 */ /* 0x000fe40000000087 */
[----:B------:R-:W-:Y:S02]  /*0b50*/  PRMT R136, R25, 0x7632, R136 ;  /* 0x0000763219887816 */ /* 0x000fe40000000088 */
[----:B------:R-:W-:-:S02]  /*0b60*/  PRMT R137, R56, 0x7632, R137 ;  /* 0x0000763238897816 */ /* 0x000fc40000000089 */
[----:B------:R-:W-:Y:S02]  /*0b70*/  PRMT R138, R36, 0x7632, R138 ;  /* 0x00007632248a7816 */ /* 0x000fe4000000008a */
[----:B------:R-:W-:Y:S02]  /*0b80*/  PRMT R139, R14, 0x7632, R139 ;  /* 0x000076320e8b7816 */ /* 0x000fe4000000008b */
[----:B-1234-:R-:W-:-:S07]  /*0b90*/  PRMT R140, R24, 0x7632, R140 ;  /* 0x00007632188c7816 */ /* 0x01efce000000008c */
.L_x_50:
[----:B------:R-:W-:Y:S01]  /*0ba0*/  ISETP.NE.U32.AND P2, PT, RZ, UR10, PT ;  /* 0x0000000aff007c0c */ /* 0x000fe2000bf45070 */
[----:B-1----:R-:W0:Y:S01]  /*0bb0*/  LDC.64 R78, c[0x0][0x390] ;  /* 0x0000e400ff4e7b82 */ /* 0x002e220000000a00 */
[----:B------:R-:W-:Y:S02]  /*0bc0*/  IMAD R76, R141, UR8, RZ ;  /* 0x000000088d4c7c24 */ /* 0x000fe4000f8e02ff */
[----:B------:R-:W-:-:S03]  /*0bd0*/  ISETP.NE.AND.EX P2, PT, RZ, UR11, PT, P2 ;  /* 0x0000000bff007c0c */ /* 0x000fc6000bf45320 */
[----:B------:R-:W-:Y:S02]  /*0be0*/  SHF.R.S32.HI R77, RZ, 0x1f, R76 ;  /* 0x0000001fff4d7819 */ /* 0x000fe4000001144c */
[----:B------:R-:W1:Y:S02]  /*0bf0*/  @P1 LDC.64 R74, c[0x0][0x398] ;  /* 0x0000e600ff4a1b82 */ /* 0x000e640000000a00 */
[----:B------:R-:W-:-:S04]  /*0c00*/  LEA.HI R77, R77, R76, RZ, 0x3 ;  /* 0x0000004c4d4d7211 */ /* 0x000fc800078f18ff */
[----:B------:R-:W-:Y:S02]  /*0c10*/  LEA.HI.SX32 R116, R77, R0, 0x1d ;  /* 0x000000004d747211 */ /* 0x000fe400078feaff */
[----:B------:R-:W2:Y:S03]  /*0c20*/  @P2 LDC.64 R72, c[0x0][0x3a0] ;  /* 0x0000e800ff482b82 */ /* 0x000ea60000000a00 */
[----:B-1----:R-:W-:-:S05]  /*0c30*/  @P1 IMAD.WIDE.U32 R80, R116, 0x10, R74 ;  /* 0x0000001074501825 */ /* 0x002fca00078e004a */
[----:B------:R1:W5:Y:S01]  /*0c40*/  @P1 LDG.E.128 R64, desc[UR6][R80.64] ;  /* 0x0000000650401981 */ /* 0x000362000c1e1d00 */
[----:B--2---:R-:W-:-:S04]  /*0c50*/  @P2 IMAD.WIDE.U32 R76, R116, 0x10, R72 ;  /* 0x00000010744c2825 */ /* 0x004fc800078e0048 */
[----:B0-----:R-:W-:Y:S01]  /*0c60*/  IMAD.WIDE.U32 R72, R116, 0x10, R78 ;  /* 0x0000001074487825 */ /* 0x001fe200078e004e */
[----:B------:R-:W2:Y:S05]  /*0c70*/  @P2 LDG.E.128 R60, desc[UR6][R76.64] ;  /* 0x000000064c3c2981 */ /* 0x000eaa000c1e1d00 */
[----:B------:R-:W5:Y:S01]  /*0c80*/  LDG.E.128 R72, desc[UR6][R72.64] ;  /* 0x0000000648487981 */ /* 0x000f62000c1e1d00 */
[----:B--2---:R-:W-:Y:S02]  /*0c90*/  PRMT R85, R63, 0x7632, R85 ;  /* 0x000076323f557816 */ /* 0x004fe40000000055 */
[----:B------:R-:W-:Y:S02]  /*0ca0*/  PRMT R84, R62, 0x7632, R84 ;  /* 0x000076323e547816 */ /* 0x000fe40000000054 */
[----:B------:R-:W-:-:S02]  /*0cb0*/  PRMT R83, R61, 0x7632, R83 ;  /* 0x000076323d537816 */ /* 0x000fc40000000053 */
[----:B------:R-:W-:Y:S01]  /*0cc0*/  PRMT R82, R60, 0x7632, R82 ;  /* 0x000076323c527816 */ /* 0x000fe20000000052 */
[----:B-1----:R-:W-:Y:S06]  /*0cd0*/  @!P1 BRA `(.L_x_36) ;  /* 0x00000004006c9947 */ /* 0x002fec0003800000 */
[----:B------:R-:W-:Y:S05]  /*0ce0*/  @!P2 BRA `(.L_x_37) ;  /* 0x0000000000d4a947 */ /* 0x000fea0003800000 */
[C---:B-----5:R-:W-:Y:S01]  /*0cf0*/  PRMT R68, R72.reuse, 0x7632, R68 ;  /* 0x0000763248447816 */ /* 0x060fe20000000044 */
[----:B------:R-:W-:Y:S01]  /*0d00*/  IMAD.U32 R72, R72, 0x10000, RZ ;  /* 0x0001000048487824 */ /* 0x000fe200078e00ff */
[----:B------:R-:W-:Y:S01]  /*0d10*/  PRMT R70, R73, 0x7632, R70 ;  /* 0x0000763249467816 */ /* 0x000fe20000000046 */
[----:B------:R-:W-:Y:S01]  /*0d20*/  IMAD.U32 R69, R64, 0x10000, RZ ;  /* 0x0001000040457824 */ /* 0x000fe200078e00ff */
[----:B------:R-:W-:Y:S01]  /*0d30*/  PRMT R71, R65, 0x7632, R71 ;  /* 0x0000763241477816 */ /* 0x000fe20000000047 */
[----:B------:R-:W-:Y:S01]  /*0d40*/  IMAD.U32 R68, R68, 0x10000, RZ ;  /* 0x0001000044447824 */ /* 0x000fe200078e00ff */
[----:B------:R-:W-:Y:S01]  /*0d50*/  SHF.L.U32 R73, R73, 0x10, RZ ;  /* 0x0000001049497819 */ /* 0x000fe200000006ff */
[--C-:B------:R-:W-:Y:S01]  /*0d60*/  FADD.FTZ R72, R72, R69.reuse ;  /* 0x0000004548487221 */ /* 0x100fe20000010000 */
[----:B------:R-:W-:Y:S01]  /*0d70*/  PRMT R69, R64, 0x7632, R69 ;  /* 0x0000763240457816 */ /* 0x000fe20000000045 */
[----:B------:R-:W-:Y:S01]  /*0d80*/  IMAD.U32 R70, R70, 0x10000, RZ ;  /* 0x0001000046467824 */ /* 0x000fe200078e00ff */
[----:B------:R-:W-:Y:S01]  /*0d90*/  SHF.L.U32 R76, R65, 0x10, RZ ;  /* 0x00000010414c7819 */ /* 0x000fe200000006ff */
[----:B------:R-:W-:Y:S01]  /*0da0*/  IMAD.U32 R115, R60, 0x10000, RZ ;  /* 0x000100003c737824 */ /* 0x000fe200078e00ff */
[----:B------:R-:W-:Y:S01]  /*0db0*/  SHF.L.U32 R71, R71, 0x10, RZ ;  /* 0x0000001047477819 */ /* 0x000fe200000006ff */
[----:B------:R-:W-:Y:S01]  /*0dc0*/  IMAD.U32 R114, R83, 0x10000, RZ ;  /* 0x0001000053727824 */ /* 0x000fe200078e00ff */
[----:B------:R-:W-:Y:S01]  /*0dd0*/  SHF.L.U32 R69, R69, 0x10, RZ ;  /* 0x0000001045457819 */ /* 0x000fe200000006ff */
[----:B------:R-:W-:Y:S01]  /*0de0*/  FADD.FTZ R73, R73, R76 ;  /* 0x0000004c49497221 */ /* 0x000fe20000010000 */
[C---:B------:R-:W-:Y:S01]  /*0df0*/  PRMT R77, R74.reuse, 0x7632, R77 ;  /* 0x000076324a4d7816 */ /* 0x040fe2000000004d */
[----:B------:R-:W-:Y:S01]  /*0e00*/  IMAD.U32 R74, R74, 0x10000, RZ ;  /* 0x000100004a4a7824 */ /* 0x000fe200078e00ff */
[C---:B------:R-:W-:Y:S01]  /*0e10*/  PRMT R80, R75.reuse, 0x7632, R80 ;  /* 0x000076324b507816 */ /* 0x040fe20000000050 */
[----:B------:R-:W-:Y:S01]  /*0e20*/  FADD.FTZ R71, R70, R71 ;  /* 0x0000004746477221 */ /* 0x000fe20000010000 */
[----:B------:R-:W-:Y:S01]  /*0e30*/  SHF.L.U32 R81, R75, 0x10, RZ ;  /* 0x000000104b517819 */ /* 0x000fe200000006ff */
[----:B------:R-:W-:Y:S01]  /*0e40*/  IMAD.U32 R75, R66, 0x10000, RZ ;  /* 0x00010000424b7824 */ /* 0x000fe200078e00ff */
[C---:B------:R-:W-:Y:S01]  /*0e50*/  SHF.L.U32 R76, R67.reuse, 0x10, RZ ;  /* 0x00000010434c7819 */ /* 0x040fe200000006ff */
[----:B------:R-:W-:Y:S01]  /*0e60*/  FADD.FTZ R68, R68, R69 ;  /* 0x0000004544447221 */ /* 0x000fe20000010000 */
[----:B------:R-:W-:Y:S01]  /*0e70*/  PRMT R70, R67, 0x7632, R70 ;  /* 0x0000763243467816 */ /* 0x000fe20000000046 */
        /* <DEDUP_REMOVED lines=11> */
[----:B------:R-:W-:Y:S01]  /*0f30*/  SHF.L.U32 R80, R63, 0x10, RZ ;  /* 0x000000103f507819 */ /* 0x000fe200000006ff */
[----:B------:R-:W-:Y:S01]  /*0f40*/  FADD.FTZ R112, R74, R69 ;  /* 0x000000454a707221 */ /* 0x000fe20000010000 */
[----:B------:R-:W-:Y:S01]  /*0f50*/  FADD.FTZ R77, R73, R70 ;  /* 0x00000046494d7221 */ /* 0x000fe20000010000 */
[----:B------:R-:W-:Y:S01]  /*0f60*/  SHF.L.U32 R113, R84, 0x10, RZ ;  /* 0x0000001054717819 */ /* 0x000fe200000006ff */
[----:B------:R-:W-:Y:S01]  /*0f70*/  IMAD.U32 R70, R85, 0x10000, RZ ;  /* 0x0001000055467824 */ /* 0x000fe200078e00ff */
[----:B------:R-:W-:Y:S01]  /*0f80*/  SHF.L.U32 R69, R82, 0x10, RZ ;  /* 0x0000001052457819 */ /* 0x000fe200000006ff */
[----:B------:R-:W-:Y:S01]  /*0f90*/  FADD.FTZ R80, R81, R80 ;  /* 0x0000005051507221 */ /* 0x000fe20000010000 */
        /* <DEDUP_REMOVED lines=10> */
.L_x_37:
        /* <DEDUP_REMOVED lines=21> */
[----:B------:R-:W-:-:S02]  /*1190*/  SHF.L.U32 R72, R67, 0x10, RZ ;  /* 0x0000001043487819 */ /* 0x000fc400000006ff */
[----:B------:R-:W-:Y:S01]  /*11a0*/  SHF.L.U32 R114, R80, 0x10, RZ ;  /* 0x0000001050727819 */ /* 0x000fe200000006ff */
[----:B------:R-:W-:Y:S01]  /*11b0*/  IMAD.U32 R71, R71, 0x10000, RZ ;  /* 0x0001000047477824 */ /* 0x000fe200078e00ff */
[----:B------:R-:W-:Y:S01]  /*11c0*/  SHF.L.U32 R82, R82, 0x10, RZ ;  /* 0x0000001052527819 */ /* 0x000fe200000006ff */
[----:B------:R-:W-:Y:S01]  /*11d0*/  FADD.FTZ R80, R75, R72 ;  /* 0x000000484b507221 */ /* 0x000fe20000010000 */
[----:B------:R-:W-:Y:S01]  /*11e0*/  SHF.L.U32 R70, R70, 0x10, RZ ;  /* 0x0000001046467819 */ /* 0x000fe200000006ff */
[----:B------:R-:W-:Y:S01]  /*11f0*/  FADD.FTZ R114, R114, R69 ;  /* 0x0000004572727221 */ /* 0x000fe20000010000 */
[----:B------:R-:W-:Y:S01]  /*1200*/  SHF.L.U32 R68, R68, 0x10, RZ ;  /* 0x0000001044447819 */ /* 0x000fe200000006ff */
[----:B------:R-:W-:Y:S02]  /*1210*/  FADD.FTZ R81, R82, R71 ;  /* 0x0000004752517221 */ /* 0x000fe40000010000 */
[----:B------:R-:W-:Y:S01]  /*1220*/  FADD.FTZ R113, R113, R70 ;  /* 0x0000004671717221 */ /* 0x000fe20000010000 */
[----:B------:R-:W-:Y:S01]  /*1230*/  F2FP.BF16.F32.PACK_AB R69, R114, R77 ;  /* 0x0000004d7245723e */ /* 0x000fe200000010ff */
[----:B------:R-:W-:Y:S01]  /*1240*/  FADD.FTZ R146, R73, R68 ;  /* 0x0000004449927221 */ /* 0x000fe20000010000 */
[----:B------:R-:W-:-:S02]  /*1250*/  F2FP.BF16.F32.PACK_AB R71, R81, R80 ;  /* 0x000000505147723e */ /* 0x000fc400000010ff */
[----:B------:R-:W-:Y:S02]  /*1260*/  F2FP.BF16.F32.PACK_AB R70, R113, R112 ;  /* 0x000000707146723e */ /* 0x000fe400000010ff */
[----:B------:R-:W-:Y:S01]  /*1270*/  F2FP.BF16.F32.PACK_AB R68, R146, R115 ;  /* 0x000000739244723e */ /* 0x000fe200000010ff */
[----:B------:R-:W-:Y:S06]  /*1280*/  BRA `(.L_x_38) ;  /* 0x0000000000b87947 */ /* 0x000fec0003800000 */
.L_x_36:
[----:B------:R-:W-:Y:S05]  /*1290*/  @!P2 BRA `(.L_x_39) ;  /* 0x000000000084a947 */ /* 0x000fea0003800000 */
[----:B------:R-:W-:Y:S01]  /*12a0*/  SHF.L.U32 R69, R62, 0x10, RZ ;  /* 0x000000103e457819 */ /* 0x000fe200000006ff */
[----:B-----5:R-:W-:Y:S01]  /*12b0*/  IMAD.U32 R112, R74, 0x10000, RZ ;  /* 0x000100004a707824 */ /* 0x020fe200078e00ff */
[C---:B------:R-:W-:Y:S01]  /*12c0*/  PRMT R68, R72.reuse, 0x7632, R68 ;  /* 0x0000763248447816 */ /* 0x040fe20000000044 */
[----:B------:R-:W-:Y:S01]  /*12d0*/  IMAD.U32 R72, R72, 0x10000, RZ ;  /* 0x0001000048487824 */ /* 0x000fe200078e00ff */
[----:B------:R-:W-:Y:S01]  /*12e0*/  PRMT R70, R73, 0x7632, R70 ;  /* 0x0000763249467816 */ /* 0x000fe20000000046 */
[----:B------:R-:W-:Y:S01]  /*12f0*/  FADD.FTZ R112, R112, R69 ;  /* 0x0000004570707221 */ /* 0x000fe20000010000 */
[----:B------:R-:W-:Y:S01]  /*1300*/  PRMT R71, R74, 0x7632, R71 ;  /* 0x000076324a477816 */ /* 0x000fe20000000047 */
[----:B------:R-:W-:Y:S01]  /*1310*/  IMAD.U32 R74, R61, 0x10000, RZ ;  /* 0x000100003d4a7824 */ /* 0x000fe200078e00ff */
[C---:B------:R-:W-:Y:S01]  /*1320*/  PRMT R76, R75.reuse, 0x7632, R76 ;  /* 0x000076324b4c7816 */ /* 0x040fe2000000004c */
[----:B------:R-:W-:Y:S01]  /*1330*/  IMAD.U32 R75, R75, 0x10000, RZ ;  /* 0x000100004b4b7824 */ /* 0x000fe200078e00ff */
[----:B------:R-:W-:Y:S01]  /*1340*/  SHF.L.U32 R73, R73, 0x10, RZ ;  /* 0x0000001049497819 */ /* 0x000fe200000006ff */
        /* <DEDUP_REMOVED lines=22> */
.L_x_39:
        /* <DEDUP_REMOVED lines=12> */
.L_x_38:
[----:B------:R-:W0:Y:S01]  /*1570*/  @P0 LDC.64 R86, c[0x0][0x3a8] ;  /* 0x0000ea00ff560b82 */ /* 0x000e220000000a00 */
[----:B------:R-:W-:-:S04]  /*1580*/  VIADD R118, R116, 0x80 ;  /* 0x0000008074767836 */ /* 0x000fc80000000000 */
[----:B------:R-:W-:-:S03]  /*1590*/  IMAD.WIDE.U32 R72, R118, 0x10, R78 ;  /* 0x0000001076487825 */ /* 0x000fc600078e004e */
[----:B------:R-:W1:Y:S08]  /*15a0*/  @P1 LDC.64 R84, c[0x0][0x398] ;  /* 0x0000e600ff541b82 */ /* 0x000e700000000a00 */
[----:B------:R-:W2:Y:S01]  /*15b0*/  @P2 LDC.64 R82, c[0x0][0x3a0] ;  /* 0x0000e800ff522b82 */ /* 0x000ea20000000a00 */
[----:B0-----:R-:W-:-:S05]  /*15c0*/  @P0 IMAD.WIDE.U32 R86, R116, 0x10, R86 ;  /* 0x0000001074560825 */ /* 0x001fca00078e0056 */
[----:B------:R0:W-:Y:S01]  /*15d0*/  @P0 STG.E.128 desc[UR6][R86.64], R68 ;  /* 0x0000004456000986 */ /* 0x0001e2000c101d06 */
[----:B-1----:R-:W-:-:S03]  /*15e0*/  @P1 IMAD.WIDE.U32 R84, R118, 0x10, R84 ;  /* 0x0000001076541825 */ /* 0x002fc600078e0054 */
[----:B------:R-:W5:Y:S04]  /*15f0*/  LDG.E.128 R72, desc[UR6][R72.64] ;  /* 0x0000000648487981 */ /* 0x000f68000c1e1d00 */
[----:B------:R0:W5:Y:S01]  /*1600*/  @P1 LDG.E.128 R64, desc[UR6][R84.64] ;  /* 0x0000000654401981 */ /* 0x000162000c1e1d00 */
[----:B--2---:R-:W-:-:S05]  /*1610*/  @P2 IMAD.WIDE.U32 R82, R118, 0x10, R82 ;  /* 0x0000001076522825 */ /* 0x004fca00078e0052 */
[----:B------:R0:W5:Y:S01]  /*1620*/  @P2 LDG.E.128 R60, desc[UR6][R82.64] ;  /* 0x00000006523c2981 */ /* 0x000162000c1e1d00 */
[----:B------:R-:W-:-:S04]  /*1630*/  UISETP.NE.U32.AND UP0, UPT, UR12, URZ, UPT ;  /* 0x000000ff0c00728c */ /* 0x000fc8000bf05070 */
[----:B------:R-:W-:-:S09]  /*1640*/  UISETP.NE.AND.EX UP0, UPT, UR13, URZ, UPT, UP0 ;  /* 0x000000ff0d00728c */ /* 0x000fd2000bf05300 */
[----:B0-----:R-:W-:Y:S05]  /*1650*/  BRA.U UP0, `(.L_x_40) ;  /* 0x0000000100d47547 */ /* 0x001fea000b800000 */
[----:B------:R-:W-:Y:S01]  /*1660*/  UISETP.NE.U32.AND UP1, UPT, UR10, URZ, UPT ;  /* 0x000000ff0a00728c */ /* 0x000fe2000bf25070 */
[----:B-----5:R-:W-:Y:S02]  /*1670*/  PRMT R76, R60, 0x7632, R76 ;  /* 0x000076323c4c7816 */ /* 0x020fe4000000004c */
[----:B------:R-:W-:Y:S01]  /*1680*/  PRMT R83, R63, 0x7632, R83 ;  /* 0x000076323f537816 */ /* 0x000fe20000000053 */
[----:B------:R-:W-:Y:S01]  /*1690*/  UISETP.NE.AND.EX UP1, UPT, UR11, URZ, UPT, UP1 ;  /* 0x000000ff0b00728c */ /* 0x000fe2000bf25310 */
[----:B------:R-:W-:Y:S02]  /*16a0*/  PRMT R84, R62, 0x7632, R84 ;  /* 0x000076323e547816 */ /* 0x000fe40000000054 */
[----:B------:R-:W-:-:S06]  /*16b0*/  PRMT R85, R61, 0x7632, R85 ;  /* 0x000076323d557816 */ /* 0x000fcc0000000055 */
[----:B------:R-:W-:Y:S05]  /*16c0*/  BRA.U UP1, `(.L_x_41) ;  /* 0x0000000101347547 */ /* 0x000fea000b800000 */
[C---:B------:R-:W-:Y:S01]  /*16d0*/  PRMT R145, R73.reuse, 0x7632, R145 ;  /* 0x0000763249917816 */ /* 0x040fe20000000091 */
        /* <DEDUP_REMOVED lines=12> */
.L_x_41:
[C---:B------:R-:W-:Y:S01]  /*17a0*/  PRMT R69, R73.reuse, 0x7632, R69 ;  /* 0x0000763249457816 */ /* 0x040fe20000000045 */
[----:B------:R-:W-:Y:S01]  /*17b0*/  IMAD.U32 R73, R73, 0x10000, RZ ;  /* 0x0001000049497824 */ /* 0x000fe200078e00ff */
[----:B------:R-:W-:Y:S01]  /*17c0*/  PRMT R70, R74, 0x7632, R70 ;  /* 0x000076324a467816 */ /* 0x000fe20000000046 */
[----:B------:R-:W-:Y:S01]  /*17d0*/  IMAD.U32 R121, R60, 0x10000, RZ ;  /* 0x000100003c797824 */ /* 0x000fe200078e00ff */
        /* <DEDUP_REMOVED lines=29> */
.L_x_40:
[----:B------:R-:W-:-:S04]  /*19b0*/  UISETP.NE.U32.AND UP1, UPT, UR10, URZ, UPT ;  /* 0x000000ff0a00728c */ /* 0x000fc8000bf25070 */
[----:B------:R-:W-:-:S09]  /*19c0*/  UISETP.NE.AND.EX UP1, UPT, UR11, URZ, UPT, UP1 ;  /* 0x000000ff0b00728c */ /* 0x000fd2000bf25310 */
[----:B------:R-:W-:Y:S05]  /*19d0*/  BRA.U UP1, `(.L_x_43) ;  /* 0x0000000101947547 */ /* 0x000fea000b800000 */
[C---:B-----5:R-:W-:Y:S01]  /*19e0*/  PRMT R84, R74.reuse, 0x7632, R84 ;  /* 0x000076324a547816 */ /* 0x060fe20000000054 */
[----:B------:R-:W-:Y:S01]  /*19f0*/  IMAD.U32 R120, R65, 0x10000, RZ ;  /* 0x0001000041787824 */ /* 0x000fe200078e00ff */
[----:B------:R-:W-:Y:S01]  /*1a00*/  SHF.L.U32 R74, R74, 0x10, RZ ;  /* 0x000000104a4a7819 */ /* 0x000fe200000006ff */
[----:B------:R-:W-:Y:S01]  /*1a10*/  IMAD.U32 R88, R67, 0x10000, RZ ;  /* 0x0001000043587824 */ /* 0x000fe200078e00ff */
[----:B------:R-:W-:Y:S01]  /*1a20*/  SHF.L.U32 R69, R66, 0x10, RZ ;  /* 0x0000001042457819 */ /* 0x000fe200000006ff */
[----:B------:R-:W-:Y:S01]  /*1a30*/  IMAD.U32 R143, R84, 0x10000, RZ ;  /* 0x00010000548f7824 */ /* 0x000fe200078e00ff */
[C---:B------:R-:W-:Y:S02]  /*1a40*/  PRMT R76, R72.reuse, 0x7632, R76 ;  /* 0x00007632484c7816 */ /* 0x040fe4000000004c */
[----:B------:R-:W-:Y:S01]  /*1a50*/  SHF.L.U32 R72, R72, 0x10, RZ ;  /* 0x0000001048487819 */ /* 0x000fe200000006ff */
[----:B------:R-:W-:Y:S01]  /*1a60*/  FADD.FTZ R82, R69, R74 ;  /* 0x0000004a45527221 */ /* 0x000fe20000010000 */
[C---:B------:R-:W-:Y:S01]  /*1a70*/  PRMT R83, R73.reuse, 0x7632, R83 ;  /* 0x0000763249537816 */ /* 0x040fe20000000053 */
[----:B------:R-:W-:Y:S01]  /*1a80*/  IMAD.U32 R73, R73, 0x10000, RZ ;  /* 0x0001000049497824 */ /* 0x000fe200078e00ff */
[----:B------:R-:W-:-:S02]  /*1a90*/  SHF.L.U32 R121, R64, 0x10, RZ ;  /* 0x0000001040797819 */ /* 0x000fc400000006ff */
[----:B------:R-:W-:Y:S01]  /*1aa0*/  PRMT R85, R75, 0x7632, R85 ;  /* 0x000076324b557816 */ /* 0x000fe20000000055 */
[----:B------:R-:W-:Y:S01]  /*1ab0*/  FADD.FTZ R120, R120, R73 ;  /* 0x0000004978787221 */ /* 0x000fe20000010000 */
[----:B------:R-:W-:Y:S01]  /*1ac0*/  PRMT R68, R64, 0x7632, R68 ;  /* 0x0000763240447816 */ /* 0x000fe20000000044 */
[----:B------:R-:W-:Y:S01]  /*1ad0*/  FADD.FTZ R121, R121, R72 ;  /* 0x0000004879797221 */ /* 0x000fe20000010000 */
[----:B------:R-:W-:Y:S02]  /*1ae0*/  PRMT R69, R65, 0x7632, R69 ;  /* 0x0000763241457816 */ /* 0x000fe40000000045 */
[----:B------:R-:W-:Y:S02]  /*1af0*/  PRMT R70, R66, 0x7632, R70 ;  /* 0x0000763242467816 */ /* 0x000fe40000000046 */
[----:B------:R-:W-:Y:S02]  /*1b00*/  PRMT R71, R67, 0x7632, R71 ;  /* 0x0000763243477816 */ /* 0x000fe40000000047 */
[----:B------:R-:W-:Y:S01]  /*1b10*/  SHF.L.U32 R75, R75, 0x10, RZ ;  /* 0x000000104b4b7819 */ /* 0x000fe200000006ff */
[----:B------:R-:W-:Y:S01]  /*1b20*/  IMAD.U32 R70, R70, 0x10000, RZ ;  /* 0x0001000046467824 */ /* 0x000fe200078e00ff */
[----:B------:R-:W-:-:S02]  /*1b30*/  SHF.L.U32 R73, R76, 0x10, RZ ;  /* 0x000000104c497819 */ /* 0x000fc400000006ff */
[----:B------:R-:W-:Y:S01]  /*1b40*/  SHF.L.U32 R72, R83, 0x10, RZ ;  /* 0x0000001053487819 */ /* 0x000fe200000006ff */
[----:B------:R-:W-:Y:S01]  /*1b50*/  FADD.FTZ R88, R88, R75 ;  /* 0x0000004b58587221 */ /* 0x000fe20000010000 */
[----:B------:R-:W-:Y:S01]  /*1b60*/  SHF.L.U32 R74, R85, 0x10, RZ ;  /* 0x00000010554a7819 */ /* 0x000fe200000006ff */
[----:B------:R-:W-:Y:S01]  /*1b70*/  FADD.FTZ R143, R143, R70 ;  /* 0x000000468f8f7221 */ /* 0x000fe20000010000 */
[----:B------:R-:W-:Y:S02]  /*1b80*/  SHF.L.U32 R71, R71, 0x10, RZ ;  /* 0x0000001047477819 */ /* 0x000fe400000006ff */
[----:B------:R-:W-:Y:S02]  /*1b90*/  SHF.L.U32 R69, R69, 0x10, RZ ;  /* 0x0000001045457819 */ /* 0x000fe400000006ff */
[----:B------:R-:W-:Y:S01]  /*1ba0*/  SHF.L.U32 R68, R68, 0x10, RZ ;  /* 0x0000001044447819 */ /* 0x000fe200000006ff */
[----:B------:R-:W-:Y:S01]  /*1bb0*/  FADD.FTZ R83, R74, R71 ;  /* 0x000000474a537221 */ /* 0x000fe20000010000 */
[----:B------:R-:W-:Y:S01]  /*1bc0*/  F2FP.BF16.F32.PACK_AB R70, R143, R82 ;  /* 0x000000528f46723e */ /* 0x000fe200000010ff */
[----:B------:R-:W-:-:S02]  /*1bd0*/  FADD.FTZ R145, R72, R69 ;  /* 0x0000004548917221 */ /* 0x000fc40000010000 */
[----:B------:R-:W-:Y:S01]  /*1be0*/  FADD.FTZ R142, R73, R68 ;  /* 0x00000044498e7221 */ /* 0x000fe20000010000 */
[----:B------:R-:W-:Y:S02]  /*1bf0*/  F2FP.BF16.F32.PACK_AB R71, R83, R88 ;  /* 0x000000585347723e */ /* 0x000fe400000010ff */
[----:B------:R-:W-:Y:S02]  /*1c00*/  F2FP.BF16.F32.PACK_AB R69, R145, R120 ;  /* 0x000000789145723e */ /* 0x000fe400000010ff */
[----:B------:R-:W-:Y:S01]  /*1c10*/  F2FP.BF16.F32.PACK_AB R68, R142, R121 ;  /* 0x000000798e44723e */ /* 0x000fe200000010ff */
[----:B------:R-:W-:Y:S06]  /*1c20*/  BRA `(.L_x_42) ;  /* 0x0000000000e07947 */ /* 0x000fec0003800000 */
.L_x_43:
[C---:B-----5:R-:W-:Y:S01]  /*1c30*/  PRMT R69, R72.reuse, 0x7632, R69 ;  /* 0x0000763248457816 */ /* 0x060fe20000000045 */
[----:B------:R-:W-:Y:S01]  /*1c40*/  IMAD.U32 R72, R72, 0x10000, RZ ;  /* 0x0001000048487824 */ /* 0x000fe200078e00ff */
[C---:B------:R-:W-:Y:S02]  /*1c50*/  SHF.L.U32 R71, R64.reuse, 0x10, RZ ;  /* 0x0000001040477819 */ /* 0x040fe400000006ff */
[----:B------:R-:W-:Y:S01]  /*1c60*/  PRMT R68, R64, 0x7632, R68 ;  /* 0x0000763240447816 */ /* 0x000fe20000000044 */
[----:B------:R-:W-:Y:S01]  /*1c70*/  IMAD.U32 R69, R69, 0x10000, RZ ;  /* 0x0001000045457824 */ /* 0x000fe200078e00ff */
[----:B------:R-:W-:Y:S01]  /*1c80*/  SHF.L.U32 R70, R60, 0x10, RZ ;  /* 0x000000103c467819 */ /* 0x000fe200000006ff */
[----:B------:R-:W-:Y:S01]  /*1c90*/  FADD.FTZ R71, R71, R72 ;  /* 0x0000004847477221 */ /* 0x000fe20000010000 */
[----:B------:R-:W-:Y:S01]  /*1ca0*/  SHF.L.U32 R68, R68, 0x10, RZ ;  /* 0x0000001044447819 */ /* 0x000fe200000006ff */
[----:B------:R-:W-:Y:S01]  /*1cb0*/  IMAD.U32 R72, R65, 0x10000, RZ ;  /* 0x0001000041487824 */ /* 0x000fe200078e00ff */
[C---:B------:R-:W-:Y:S01]  /*1cc0*/  PRMT R76, R73.reuse, 0x7632, R76 ;  /* 0x00007632494c7816 */ /* 0x040fe2000000004c */
[----:B------:R-:W-:Y:S01]  /*1cd0*/  FADD.FTZ R121, R70, R71 ;  /* 0x0000004746797221 */ /* 0x000fe20000010000 */
        /* <DEDUP_REMOVED lines=9> */
[----:B------:R-:W-:Y:S02]  /*1d70*/  PRMT R71, R67, 0x7632, R71 ;  /* 0x0000763243477816 */ /* 0x000fe40000000047 */
[----:B------:R-:W-:Y:S02]  /*1d80*/  SHF.L.U32 R84, R75, 0x10, RZ ;  /* 0x000000104b547819 */ /* 0x000fe400000006ff */
        /* <DEDUP_REMOVED lines=9> */
[----:B------:R-:W-:Y:S01]  /*1e20*/  SHF.L.U32 R86, R83, 0x10, RZ ;  /* 0x0000001053567819 */ /* 0x000fe200000006ff */
[--C-:B------:R-:W-:Y:S01]  /*1e30*/  FADD.FTZ R145, R76, R69.reuse ;  /* 0x000000454c917221 */ /* 0x100fe20000010000 */
[----:B------:R-:W-:Y:S01]  /*1e40*/  SHF.L.U32 R85, R67, 0x10, RZ ;  /* 0x0000001043557819 */ /* 0x000fe200000006ff */
[----:B------:R-:W-:Y:S01]  /*1e50*/  FADD.FTZ R143, R143, R70 ;  /* 0x000000468f8f7221 */ /* 0x000fe20000010000 */
[----:B------:R-:W-:Y:S01]  /*1e60*/  PRMT R69, R60, 0x7632, R69 ;  /* 0x000076323c457816 */ /* 0x000fe20000000045 */
[--C-:B------:R-:W-:Y:S01]  /*1e70*/  FADD.FTZ R83, R86, R71.reuse ;  /* 0x0000004756537221 */ /* 0x100fe20000010000 */
        /* <DEDUP_REMOVED lines=19> */
.L_x_42:
[----:B------:R-:W0:Y:S01]  /*1fb0*/  @P2 LDC.64 R72, c[0x0][0x3a0] ;  /* 0x0000e800ff482b82 */ /* 0x000e220000000a00 */
[----:B------:R-:W-:-:S07]  /*1fc0*/  VIADD R76, R116, 0x100 ;  /* 0x00000100744c7836 */ /* 0x000fce0000000000 */
[----:B------:R-:W1:Y:S08]  /*1fd0*/  @P0 LDC.64 R84, c[0x0][0x3a8] ;  /* 0x0000ea00ff540b82 */ /* 0x000e700000000a00 */
[----:B------:R-:W2:Y:S01]  /*1fe0*/  @P1 LDC.64 R74, c[0x0][0x398] ;  /* 0x0000e600ff4a1b82 */ /* 0x000ea20000000a00 */
[----:B0-----:R-:W-:-:S04]  /*1ff0*/  @P2 IMAD.WIDE.U32 R90, R76, 0x10, R72 ;  /* 0x000000104c5a2825 */ /* 0x001fc800078e0048 */
[----:B------:R-:W-:-:S04]  /*2000*/  IMAD.WIDE.U32 R72, R76, 0x10, R78 ;  /* 0x000000104c487825 */ /* 0x000fc800078e004e */
[----:B-1----:R-:W-:-:S05]  /*2010*/  @P0 IMAD.WIDE.U32 R84, R118, 0x10, R84 ;  /* 0x0000001076540825 */ /* 0x002fca00078e0054 */
[----:B------:R0:W-:Y:S01]  /*2020*/  @P0 STG.E.128 desc[UR6][R84.64], R68 ;  /* 0x0000004454000986 */ /* 0x0001e2000c101d06 */
[----:B--2---:R-:W-:-:S03]  /*2030*/  @P1 IMAD.WIDE.U32 R86, R76, 0x10, R74 ;  /* 0x000000104c561825 */ /* 0x004fc600078e004a */
[----:B------:R0:W5:Y:S04]  /*2040*/  @P2 LDG.E.128 R60, desc[UR6][R90.64] ;  /* 0x000000065a3c2981 */ /* 0x000168000c1e1d00 */
[----:B------:R0:W5:Y:S04]  /*2050*/  @P1 LDG.E.128 R64, desc[UR6][R86.64] ;  /* 0x0000000656401981 */ /* 0x000168000c1e1d00 */
[----:B------:R-:W5:Y:S01]  /*2060*/  LDG.E.128 R72, desc[UR6][R72.64] ;  /* 0x0000000648487981 */ /* 0x000f62000c1e1d00 */
[----:B------:R-:W-:Y:S05]  /*2070*/  BRA.U UP0, `(.L_x_44) ;  /* 0x0000000100cc7547 */ /* 0x000fea000b800000 */
[----:B------:R-:W-:Y:S05]  /*2080*/  BRA.U UP1, `(.L_x_45) ;  /* 0x0000000101347547 */ /* 0x000fea000b800000 */
[----:B0----5:R-:W-:Y:S01]  /*2090*/  PRMT R90, R73, 0x7632, R90 ;  /* 0x00007632495a7816 */ /* 0x021fe2000000005a */
[----:B------:R-:W-:Y:S01]  /*20a0*/  IMAD.U32 R86, R74, 0x10000, RZ ;  /* 0x000100004a567824 */ /* 0x000fe200078e00ff */
[----:B------:R-:W-:Y:S02]  /*20b0*/  PRMT R89, R72, 0x7632, R89 ;  /* 0x0000763248597816 */ /* 0x000fe40000000059 */
[----:B------:R-:W-:Y:S01]  /*20c0*/  PRMT R91, R74, 0x7632, R91 ;  /* 0x000076324a5b7816 */ /* 0x000fe2000000005b */
[----:B------:R-:W-:Y:S01]  /*20d0*/  IMAD.U32 R90, R90, 0x10000, RZ ;  /* 0x000100005a5a7824 */ /* 0x000fe200078e00ff */
[----:B------:R-:W-:Y:S02]  /*20e0*/  PRMT R144, R75, 0x7632, R144 ;  /* 0x000076324b907816 */ /* 0x000fe40000000090 */
[----:B------:R-:W-:Y:S02]  /*20f0*/  SHF.L.U32 R84, R72, 0x10, RZ ;  /* 0x0000001048547819 */ /* 0x000fe400000006ff */
[----:B------:R-:W-:-:S02]  /*2100*/  SHF.L.U32 R85, R73, 0x10, RZ ;  /* 0x0000001049557819 */ /* 0x000fc400000006ff */
[----:B------:R-:W-:Y:S02]  /*2110*/  SHF.L.U32 R87, R75, 0x10, RZ ;  /* 0x000000104b577819 */ /* 0x000fe400000006ff */
[----:B------:R-:W-:Y:S02]  /*2120*/  SHF.L.U32 R89, R89, 0x10, RZ ;  /* 0x0000001059597819 */ /* 0x000fe400000006ff */
[----:B------:R-:W-:Y:S02]  /*2130*/  SHF.L.U32 R91, R91, 0x10, RZ ;  /* 0x000000105b5b7819 */ /* 0x000fe400000006ff */
[----:B------:R-:W-:Y:S01]  /*2140*/  SHF.L.U32 R144, R144, 0x10, RZ ;  /* 0x0000001090907819 */ /* 0x000fe200000006ff */
[----:B------:R-:W-:Y:S06]  /*2150*/  BRA `(.L_x_46) ;  /* 0x00000008000c7947 */ /* 0x000fec0003800000 */
.L_x_45:
[C---:B-----5:R-:W-:Y:S01]  /*2160*/  PRMT R79, R73.reuse, 0x7632, R79 ;  /* 0x00007632494f7816 */ /* 0x060fe2000000004f */
[----:B0-----:R-:W-:Y:S01]  /*2170*/  IMAD.U32 R69, R60, 0x10000, RZ ;  /* 0x000100003c457824 */ /* 0x001fe200078e00ff */
[----:B------:R-:W-:Y:S02]  /*2180*/  PRMT R87, R74, 0x7632, R87 ;  /* 0x000076324a577816 */ /* 0x000fe40000000057 */
[C---:B------:R-:W-:Y:S01]  /*2190*/  PRMT R78, R72.reuse, 0x7632, R78 ;  /* 0x00007632484e7816 */ /* 0x040fe2000000004e */
[----:B------:R-:W-:Y:S01]  /*21a0*/  IMAD.U32 R72, R72, 0x10000, RZ ;  /* 0x0001000048487824 */ /* 0x000fe200078e00ff */
[----:B------:R-:W-:Y:S01]  /*21b0*/  SHF.L.U32 R73, R73, 0x10, RZ ;  /* 0x0000001049497819 */ /* 0x000fe200000006ff */
[----:B------:R-:W-:Y:S01]  /*21c0*/  IMAD.U32 R90, R79, 0x10000, RZ ;  /* 0x000100004f5a7824 */ /* 0x000fe200078e00ff */
[----:B------:R-:W-:Y:S01]  /*21d0*/  SHF.L.U32 R74, R74, 0x10, RZ ;  /* 0x000000104a4a7819 */ /* 0x000fe200000006ff */
[----:B------:R-:W-:Y:S01]  /*21e0*/  FADD.FTZ R84, R69, R72 ;  /* 0x0000004845547221 */ /* 0x000fe20000010000 */
[----:B------:R-:W-:-:S02]  /*21f0*/  SHF.L.U32 R68, R61, 0x10, RZ ;  /* 0x000000103d447819 */ /* 0x000fc400000006ff */
[----:B------:R-:W-:Y:S02]  /*2200*/  SHF.L.U32 R71, R62, 0x10, RZ ;  /* 0x000000103e477819 */ /* 0x000fe400000006ff */
[----:B------:R-:W-:Y:S01]  /*2210*/  PRMT R117, R75, 0x7632, R117 ;  /* 0x000076324b757816 */ /* 0x000fe20000000075 */
[----:B------:R-:W-:Y:S01]  /*2220*/  FADD.FTZ R85, R68, R73 ;  /* 0x0000004944557221 */ /* 0x000fe20000010000 */
[----:B------:R-:W-:Y:S01]  /*2230*/  PRMT R68, R60, 0x7632, R68 ;  /* 0x000076323c447816 */ /* 0x000fe20000000044 */
[----:B------:R-:W-:Y:S01]  /*2240*/  FADD.FTZ R86, R71, R74 ;  /* 0x0000004a47567221 */ /* 0x000fe20000010000 */
[----:B------:R-:W-:Y:S01]  /*2250*/  PRMT R69, R61, 0x7632, R69 ;  /* 0x000076323d457816 */ /* 0x000fe20000000045 */
[----:B------:R-:W-:Y:S01]  /*2260*/  IMAD.U32 R75, R75, 0x10000, RZ ;  /* 0x000100004b4b7824 */ /* 0x000fe200078e00ff */
[----:B------:R-:W-:Y:S01]  /*2270*/  PRMT R70, R62, 0x7632, R70 ;  /* 0x000076323e467816 */ /* 0x000fe20000000046 */
[----:B------:R-:W-:Y:S01]  /*2280*/  IMAD.U32 R68, R68, 0x10000, RZ ;  /* 0x0001000044447824 */ /* 0x000fe200078e00ff */
        /* <DEDUP_REMOVED lines=18> */
.L_x_44:
[----:B------:R-:W-:Y:S05]  /*23b0*/  BRA.U UP1, `(.L_x_47) ;  /* 0x0000000101947547 */ /* 0x000fea000b800000 */
[----:B-----5:R-:W-:Y:S01]  /*23c0*/  PRMT R78, R72, 0x7632, R78 ;  /* 0x00007632484e7816 */ /* 0x020fe2000000004e */
[----:B0-----:R-:W-:Y:S01]  /*23d0*/  IMAD.U32 R71, R66, 0x10000, RZ ;  /* 0x0001000042477824 */ /* 0x001fe200078e00ff */
[C---:B------:R-:W-:Y:S02]  /*23e0*/  PRMT R79, R73.reuse, 0x7632, R79 ;  /* 0x00007632494f7816 */ /* 0x040fe4000000004f */
[----:B------:R-:W-:Y:S01]  /*23f0*/  SHF.L.U32 R72, R72, 0x10, RZ ;  /* 0x0000001048487819 */ /* 0x000fe200000006ff */
[----:B------:R-:W-:Y:S01]  /*2400*/  IMAD.U32 R89, R78, 0x10000, RZ ;  /* 0x000100004e597824 */ /* 0x000fe200078e00ff */
[----:B------:R-:W-:Y:S02]  /*2410*/  SHF.L.U32 R73, R73, 0x10, RZ ;  /* 0x0000001049497819 */ /* 0x000fe400000006ff */
[C---:B------:R-:W-:Y:S01]  /*2420*/  PRMT R87, R74.reuse, 0x7632, R87 ;  /* 0x000076324a577816 */ /* 0x040fe20000000057 */
[----:B------:R-:W-:Y:S01]  /*2430*/  IMAD.U32 R74, R74, 0x10000, RZ ;  /* 0x000100004a4a7824 */ /* 0x000fe200078e00ff */
[----:B------:R-:W-:-:S02]  /*2440*/  SHF.L.U32 R69, R64, 0x10, RZ ;  /* 0x0000001040457819 */ /* 0x000fc400000006ff */
[----:B------:R-:W-:Y:S01]  /*2450*/  SHF.L.U32 R68, R65, 0x10, RZ ;  /* 0x0000001041447819 */ /* 0x000fe200000006ff */
[----:B------:R-:W-:Y:S01]  /*2460*/  FADD.FTZ R86, R71, R74 ;  /* 0x0000004a47567221 */ /* 0x000fe20000010000 */
        /* <DEDUP_REMOVED lines=10> */
[----:B------:R-:W-:Y:S02]  /*2510*/  SHF.L.U32 R72, R67, 0x10, RZ ;  /* 0x0000001043487819 */ /* 0x000fe400000006ff */
[----:B------:R-:W-:Y:S02]  /*2520*/  SHF.L.U32 R90, R79, 0x10, RZ ;  /* 0x000000104f5a7819 */ /* 0x000fe400000006ff */
[----:B------:R-:W-:Y:S01]  /*2530*/  SHF.L.U32 R91, R87, 0x10, RZ ;  /* 0x00000010575b7819 */ /* 0x000fe200000006ff */
[----:B------:R-:W-:Y:S01]  /*2540*/  FADD.FTZ R87, R72, R75 ;  /* 0x0000004b48577221 */ /* 0x000fe20000010000 */
[----:B------:R-:W-:Y:S01]  /*2550*/  SHF.L.U32 R71, R71, 0x10, RZ ;  /* 0x0000001047477819 */ /* 0x000fe200000006ff */
[----:B------:R-:W-:Y:S01]  /*2560*/  FADD.FTZ R90, R90, R69 ;  /* 0x000000455a5a7221 */ /* 0x000fe20000010000 */
[----:B------:R-:W-:-:S02]  /*2570*/  SHF.L.U32 R70, R70, 0x10, RZ ;  /* 0x0000001046467819 */ /* 0x000fc400000006ff */
[----:B------:R-:W-:Y:S01]  /*2580*/  SHF.L.U32 R68, R68, 0x10, RZ ;  /* 0x0000001044447819 */ /* 0x000fe200000006ff */
[----:B------:R-:W-:Y:S01]  /*2590*/  FADD.FTZ R144, R144, R71 ;  /* 0x0000004790907221 */ /* 0x000fe20000010000 */
[----:B------:R-:W-:Y:S01]  /*25a0*/  F2FP.BF16.F32.PACK_AB R69, R90, R85 ;  /* 0x000000555a45723e */ /* 0x000fe200000010ff */
[----:B------:R-:W-:Y:S02]  /*25b0*/  FADD.FTZ R91, R91, R70 ;  /* 0x000000465b5b7221 */ /* 0x000fe40000010000 */
[----:B------:R-:W-:Y:S01]  /*25c0*/  FADD.FTZ R89, R89, R68 ;  /* 0x0000004459597221 */ /* 0x000fe20000010000 */
[----:B------:R-:W-:Y:S02]  /*25d0*/  F2FP.BF16.F32.PACK_AB R71, R144, R87 ;  /* 0x000000579047723e */ /* 0x000fe400000010ff */
[----:B------:R-:W-:Y:S02]  /*25e0*/  F2FP.BF16.F32.PACK_AB R70, R91, R86 ;  /* 0x000000565b46723e */ /* 0x000fe400000010ff */
[----:B------:R-:W-:Y:S01]  /*25f0*/  F2FP.BF16.F32.PACK_AB R68, R89, R84 ;  /* 0x000000545944723e */ /* 0x000fe200000010ff */
[----:B------:R-:W-:Y:S06]  /*2600*/  BRA `(.L_x_46) ;  /* 0x0000000000e07947 */ /* 0x000fec0003800000 */
.L_x_47:
[----:B0----5:R-:W-:Y:S01]  /*2610*/  PRMT R69, R72, 0x7632, R69 ;  /* 0x0000763248457816 */ /* 0x021fe20000000045 */
[----:B------:R-:W-:Y:S01]  /*2620*/  IMAD.U32 R86, R75, 0x10000, RZ ;  /* 0x000100004b567824 */ /* 0x000fe200078e00ff */
[----:B------:R-:W-:Y:S02]  /*2630*/  PRMT R68, R64, 0x7632, R68 ;  /* 0x0000763240447816 */ /* 0x000fe40000000044 */
[----:B------:R-:W-:Y:S02]  /*2640*/  SHF.L.U32 R72, R72, 0x10, RZ ;  /* 0x0000001048487819 */ /* 0x000fe400000006ff */
[----:B------:R-:W-:Y:S01]  /*2650*/  SHF.L.U32 R71, R64, 0x10, RZ ;  /* 0x0000001040477819 */ /* 0x000fe200000006ff */
[----:B------:R-:W-:Y:S01]  /*2660*/  IMAD.U32 R68, R68, 0x10000, RZ ;  /* 0x0001000044447824 */ /* 0x000fe200078e00ff */
[C---:B------:R-:W-:Y:S01]  /*2670*/  PRMT R78, R73.reuse, 0x7632, R78 ;  /* 0x00007632494e7816 */ /* 0x040fe2000000004e */
[----:B------:R-:W-:Y:S01]  /*2680*/  IMAD.U32 R73, R73, 0x10000, RZ ;  /* 0x0001000049497824 */ /* 0x000fe200078e00ff */
[----:B------:R-:W-:Y:S01]  /*2690*/  SHF.L.U32 R70, R65, 0x10, RZ ;  /* 0x0000001041467819 */ /* 0x000fe200000006ff */
[----:B------:R-:W-:Y:S01]  /*26a0*/  FADD.FTZ R71, R71, R72 ;  /* 0x0000004847477221 */ /* 0x000fe20000010000 */
[----:B------:R-:W-:-:S02]  /*26b0*/  SHF.L.U32 R69, R69, 0x10, RZ ;  /* 0x0000001045457819 */ /* 0x000fc400000006ff */
[----:B------:R-:W-:Y:S01]  /*26c0*/  SHF.L.U32 R84, R60, 0x10, RZ ;  /* 0x000000103c547819 */ /* 0x000fe200000006ff */
[----:B------:R-:W-:Y:S01]  /*26d0*/  FADD.FTZ R73, R70, R73 ;  /* 0x0000004946497221 */ /* 0x000fe20000010000 */
[----:B------:R-:W-:Y:S01]  /*26e0*/  PRMT R79, R74, 0x7632, R79 ;  /* 0x000076324a4f7816 */ /* 0x000fe2000000004f */
[--C-:B------:R-:W-:Y:S01]  /*26f0*/  FADD.FTZ R89, R69, R68.reuse ;  /* 0x0000004445597221 */ /* 0x100fe20000010000 */
[----:B------:R-:W-:Y:S01]  /*2700*/  PRMT R85, R75, 0x7632, R85 ;  /* 0x000076324b557816 */ /* 0x000fe20000000055 */
[----:B------:R-:W-:Y:S01]  /*2710*/  FADD.FTZ R84, R84, R71 ;  /* 0x0000004754547221 */ /* 0x000fe20000010000 */
[----:B------:R-:W-:Y:S01]  /*2720*/  PRMT R68, R65, 0x7632, R68 ;  /* 0x0000763241447816 */ /* 0x000fe20000000044 */
[----:B------:R-:W-:Y:S01]  /*2730*/  IMAD.U32 R71, R78, 0x10000, RZ ;  /* 0x000100004e477824 */ /* 0x000fe200078e00ff */
[C---:B------:R-:W-:Y:S01]  /*2740*/  PRMT R69, R66.reuse, 0x7632, R69 ;  /* 0x0000763242457816 */ /* 0x040fe20000000045 */
        /* <DEDUP_REMOVED lines=9> */
[----:B------:R-:W-:Y:S02]  /*27e0*/  SHF.L.U32 R74, R74, 0x10, RZ ;  /* 0x000000104a4a7819 */ /* 0x000fe400000006ff */
        /* <DEDUP_REMOVED lines=10> */
[----:B------:R-:W-:-:S02]  /*2890*/  PRMT R69, R61, 0x7632, R69 ;  /* 0x000076323d457816 */ /* 0x000fc40000000045 */
[----:B------:R-:W-:Y:S01]  /*28a0*/  SHF.L.U32 R75, R62, 0x10, RZ ;  /* 0x000000103e4b7819 */ /* 0x000fe200000006ff */
[----:B------:R-:W-:Y:S01]  /*28b0*/  FADD.FTZ R87, R72, R87 ;  /* 0x0000005748577221 */ /* 0x000fe20000010000 */
        /* <DEDUP_REMOVED lines=13> */
.L_x_46:
[----:B------:R-:W-:Y:S01]  /*2990*/  FADD.FTZ R73, RZ, R115 ;  /* 0x00000073ff497221 */ /* 0x000fe20000010000 */
[----:B------:R-:W-:Y:S01]  /*29a0*/  ISETP.NE.AND P2, PT, R2, RZ, PT ;  /* 0x000000ff0200720c */ /* 0x000fe20003f45270 */
[----:B------:R-:W-:Y:S02]  /*29b0*/  BSSY.RECONVERGENT B0, `(.L_x_48) ;  /* 0x0000068000007945 */ /* 0x000fe40003800200 */
[----:B------:R-:W-:-:S04]  /*29c0*/  FADD.FTZ R72, R73, R146 ;  /* 0x0000009249487221 */ /* 0x000fc80000010000 */
        /* <DEDUP_REMOVED lines=21> */
[----:B------:R-:W-:-:S05]  /*2b20*/  FADD.FTZ R73, R73, R144 ;  /* 0x0000009049497221 */ /* 0x000fca0000010000 */
[----:B------:R-:W0:Y:S02]  /*2b30*/  SHFL.BFLY PT, R72, R73, 0x1, 0x1f ;  /* 0x0c201f0049487f89 */ /* 0x000e2400000e0000 */
[----:B0-----:R-:W-:-:S05]  /*2b40*/  FADD.FTZ R74, R73, R72 ;  /* 0x00000048494a7221 */ /* 0x001fca0000010000 */
[----:B------:R-:W0:Y:S02]  /*2b50*/  SHFL.BFLY PT, R75, R74, 0x2, 0x1f ;  /* 0x0c401f004a4b7f89 */ /* 0x000e2400000e0000 */
[----:B0-----:R-:W-:-:S05]  /*2b60*/  FADD.FTZ R75, R74, R75 ;  /* 0x0000004b4a4b7221 */ /* 0x001fca0000010000 */
[----:B------:R-:W0:Y:S02]  /*2b70*/  SHFL.BFLY PT, R72, R75, 0x4, 0x1f ;  /* 0x0c801f004b487f89 */ /* 0x000e2400000e0000 */
[----:B0-----:R-:W-:-:S05]  /*2b80*/  FADD.FTZ R78, R75, R72 ;  /* 0x000000484b4e7221 */ /* 0x001fca0000010000 */
[----:B------:R-:W0:Y:S02]  /*2b90*/  SHFL.BFLY PT, R79, R78, 0x8, 0x1f ;  /* 0x0d001f004e4f7f89 */ /* 0x000e2400000e0000 */
[----:B0-----:R-:W-:-:S05]  /*2ba0*/  FADD.FTZ R79, R78, R79 ;  /* 0x0000004f4e4f7221 */ /* 0x001fca0000010000 */
[----:B------:R-:W0:Y:S02]  /*2bb0*/  SHFL.BFLY PT, R72, R79, 0x10, 0x1f ;  /* 0x0e001f004f487f89 */ /* 0x000e2400000e0000 */
[----:B0-----:R-:W-:-:S04]  /*2bc0*/  FADD.FTZ R72, R79, R72 ;  /* 0x000000484f487221 */ /* 0x001fc80000010000 */
[----:B------:R-:W-:-:S04]  /*2bd0*/  FMUL.FTZ R72, R72, 0.001302083372138440609 ;  /* 0x3aaaaaab48487820 */ /* 0x000fc80000410000 */
[C---:B------:R-:W-:Y:S01]  /*2be0*/  FADD.FTZ R73, -R72.reuse, R115 ;  /* 0x0000007348497221 */ /* 0x040fe20000010100 */
[C---:B------:R-:W-:Y:S01]  /*2bf0*/  FADD.FTZ R148, -R72.reuse, R146 ;  /* 0x0000009248947221 */ /* 0x040fe20000010100 */
[C---:B------:R-:W-:Y:S01]  /*2c00*/  FADD.FTZ R74, -R72.reuse, R77 ;  /* 0x0000004d484a7221 */ /* 0x040fe20000010100 */
[----:B------:R-:W-:Y:S01]  /*2c10*/  FADD.FTZ R78, -R72, R113 ;  /* 0x00000071484e7221 */ /* 0x000fe20000010100 */
[----:B------:R-:W-:-:S04]  /*2c20*/  FFMA.FTZ R73, R73, R73, RZ ;  /* 0x0000004949497223 */ /* 0x000fc800000100ff */
[----:B------:R-:W-:Y:S01]  /*2c30*/  FFMA.FTZ R73, R148, R148, R73 ;  /* 0x0000009494497223 */ /* 0x000fe20000010049 */
[----:B------:R-:W-:-:S03]  /*2c40*/  FADD.FTZ R148, -R72, R114 ;  /* 0x0000007248947221 */ /* 0x000fc60000010100 */
[----:B------:R-:W-:Y:S01]  /*2c50*/  FFMA.FTZ R73, R74, R74, R73 ;  /* 0x0000004a4a497223 */ /* 0x000fe20000010049 */
[----:B------:R-:W-:-:S03]  /*2c60*/  FADD.FTZ R74, -R72, R112 ;  /* 0x00000070484a7221 */ /* 0x000fc60000010100 */
[----:B------:R-:W-:-:S04]  /*2c70*/  FFMA.FTZ R73, R148, R148, R73 ;  /* 0x0000009494497223 */ /* 0x000fc80000010049 */
[----:B------:R-:W-:Y:S01]  /*2c80*/  FFMA.FTZ R73, R74, R74, R73 ;  /* 0x0000004a4a497223 */ /* 0x000fe20000010049 */
[----:B------:R-:W-:-:S03]  /*2c90*/  FADD.FTZ R74, -R72, R80 ;  /* 0x00000050484a7221 */ /* 0x000fc60000010100 */
        /* <DEDUP_REMOVED lines=34> */
[----:B------:R-:W-:-:S04]  /*2ec0*/  FFMA.FTZ R73, R74, R74, R73 ;  /* 0x0000004a4a497223 */ /* 0x000fc80000010049 */
[----:B------:R-:W-:-:S05]  /*2ed0*/  FFMA.FTZ R73, R78, R78, R73 ;  /* 0x0000004e4e497223 */ /* 0x000fca0000010049 */
[----:B------:R-:W0:Y:S02]  /*2ee0*/  SHFL.BFLY PT, R74, R73, 0x1, 0x1f ;  /* 0x0c201f00494a7f89 */ /* 0x000e2400000e0000 */
[----:B0-----:R-:W-:-:S05]  /*2ef0*/  FADD.FTZ R78, R73, R74 ;  /* 0x0000004a494e7221 */ /* 0x001fca0000010000 */
[----:B------:R-:W0:Y:S02]  /*2f00*/  SHFL.BFLY PT, R75, R78, 0x2, 0x1f ;  /* 0x0c401f004e4b7f89 */ /* 0x000e2400000e0000 */
[----:B0-----:R-:W-:-:S05]  /*2f10*/  FADD.FTZ R79, R78, R75 ;  /* 0x0000004b4e4f7221 */ /* 0x001fca0000010000 */
[----:B------:R-:W0:Y:S02]  /*2f20*/  SHFL.BFLY PT, R74, R79, 0x4, 0x1f ;  /* 0x0c801f004f4a7f89 */ /* 0x000e2400000e0000 */
[----:B0-----:R-:W-:Y:S02]  /*2f30*/  FADD.FTZ R117, R79, R74 ;  /* 0x0000004a4f757221 */ /* 0x001fe40000010000 */
[----:B------:R-:W0:Y:S03]  /*2f40*/  @P0 LDC.64 R74, c[0x0][0x3a8] ;  /* 0x0000ea00ff4a0b82 */ /* 0x000e260000000a00 */
[----:B------:R-:W1:Y:S01]  /*2f50*/  SHFL.BFLY PT, R148, R117, 0x8, 0x1f ;  /* 0x0d001f0075947f89 */ /* 0x000e6200000e0000 */
[----:B0-----:R-:W-:-:S04]  /*2f60*/  @P0 IMAD.WIDE.U32 R74, R76, 0x10, R74 ;  /* 0x000000104c4a0825 */ /* 0x001fc800078e004a */
[----:B-1----:R-:W-:Y:S01]  /*2f70*/  FADD.FTZ R148, R117, R148 ;  /* 0x0000009475947221 */ /* 0x002fe20000010000 */
[----:B------:R-:W-:Y:S04]  /*2f80*/  @P0 STG.E.128 desc[UR6][R74.64], R68 ;  /* 0x000000444a000986 */ /* 0x000fe8000c101d06 */
        /* <DEDUP_REMOVED lines=10> */
.L_x_49:
[----:B------:R-:W-:Y:S05]  /*3030*/  BSYNC.RECONVERGENT B0 ;  /* 0x0000000000007941 */ /* 0x000fea0003800200 */
.L_x_48:
[----:B------:R-:W-:Y:S01]  /*3040*/  ISETP.GT.U32.AND P2, PT, R2, 0x3, PT ;  /* 0x000000030200780c */ /* 0x000fe20003f44070 */
[----:B------:R-:W-:Y:S01]  /*3050*/  BAR.SYNC.DEFER_BLOCKING 0x0 ;  /* 0x0000000000007b1d */ /* 0x000fe20000010000 */
[----:B------:R-:W-:Y:S01]  /*3060*/  PLOP3.LUT P5, PT, PT, PT, UP2, 0x80, 0x8 ;  /* 0x000000000008781c */ /* 0x000fe20003faf028 */
[----:B------:R-:W-:Y:S01]  /*3070*/  UPLOP3.LUT UP2, UPT, UPT, UPT, UP2, 0x40, 0x4 ;  /* 0x000000000004789c */ /* 0x000fe20003f4e820 */
[----:B------:R-:W-:Y:S02]  /*3080*/  PLOP3.LUT P4, PT, PT, PT, PT, 0x8, 0x80 ;  /* 0x000000000080781c */ /* 0x000fe40003f8e170 */
[----:B------:R-:W-:-:S03]  /*3090*/  SHF.L.U32 R149, R139, 0x10, RZ ;  /* 0x000000108b957819 */ /* 0x000fc600000006ff */
[----:B------:R-:W1:Y:S01]  /*30a0*/  LDC.64 R164, c[0x0][0x430] ;  /* 0x00010c00ffa47b82 */ /* 0x000e620000000a00 */
[----:B------:R-:W-:Y:S02]  /*30b0*/  SHF.L.U32 R151, R138, 0x10, RZ ;  /* 0x000000108a977819 */ /* 0x000fe400000006ff */
[----:B------:R-:W-:Y:S02]  /*30c0*/  SHF.L.U32 R156, R133, 0x10, RZ ;  /* 0x00000010859c7819 */ /* 0x000fe400000006ff */
[----:B------:R-:W-:Y:S01]  /*30d0*/  SHF.L.U32 R153, R25, 0x10, RZ ;  /* 0x0000001019997819 */ /* 0x000fe200000006ff */
[----:B0-----:R-:W0:Y:S01]  /*30e0*/  @!P2 S2R R73, SR_CgaCtaId ;  /* 0x000000000049a919 */ /* 0x001e220000008800 */
[----:B------:R-:W-:Y:S02]  /*30f0*/  @!P2 PLOP3.LUT P4, PT, P5, PT, PT, 0x80, 0x8 ;  /* 0x000000000008a81c */ /* 0x000fe40002f8f070 */
[----:B------:R-:W-:Y:S02]  /*3100*/  @!P2 MOV R72, 0x400 ;  /* 0x000004000048a802 */ /* 0x000fe40000000f00 */
[----:B------:R-:W-:-:S02]  /*3110*/  SHF.L.U32 R159, R38, 0x10, RZ ;  /* 0x00000010269f7819 */ /* 0x000fc400000006ff */
[----:B------:R-:W-:Y:S02]  /*3120*/  SHF.L.U32 R160, R129, 0x10, RZ ;  /* 0x0000001081a07819 */ /* 0x000fe400000006ff */
[----:B------:R-:W-:Y:S02]  /*3130*/  SHF.L.U32 R157, R122, 0x10, RZ ;  /* 0x000000107a9d7819 */ /* 0x000fe400000006ff */
[----:B------:R-:W-:Y:S02]  /*3140*/  SHF.L.U32 R161, R102, 0x10, RZ ;  /* 0x0000001066a17819 */ /* 0x000fe400000006ff */
[----:B0-----:R-:W-:Y:S02]  /*3150*/  @!P2 LEA R75, R73, R72, 0x18 ;  /* 0x00000048494ba211 */ /* 0x001fe400078ec0ff */
[----:B------:R-:W-:Y:S02]  /*3160*/  CS2R R72, SRZ ;  /* 0x0000000000487805 */ /* 0x000fe4000001ff00 */
[----:B------:R-:W-:-:S05]  /*3170*/  @P4 IADD3 R75, PT, PT, R75, 0x20, RZ ;  /* 0x000000204b4b4810 */ /* 0x000fca0007ffe0ff */
[----:B------:R-:W-:Y:S02]  /*3180*/  @!P2 IMAD R78, R2, 0x8, R75 ;  /* 0x00000008024ea824 */ /* 0x000fe400078e024b */
[----:B------:R-:W-:-:S03]  /*3190*/  HFMA2 R75, -RZ, RZ, 0, 0 ;  /* 0x00000000ff4b7431 */ /* 0x000fc600000001ff */
[----:B------:R0:W-:Y:S01]  /*31a0*/  @!P2 LDS.64 R72, [R78] ;  /* 0x000000004e48a984 */ /* 0x0001e20000000a00 */
[----:B------:R-:W-:Y:S02]  /*31b0*/  @!P2 MOV R75, 0x300 ;  /* 0x00000300004ba802 */ /* 0x000fe40000000f00 */
[----:B------:R-:W-:-:S03]  /*31c0*/  ISETP.NE.AND P2, PT, R0, RZ, PT ;  /* 0x000000ff0000720c */ /* 0x000fc60003f45270 */
[----:B------:R-:W2:Y:S01]  /*31d0*/  SHFL.DOWN PT, R148, R75, 0x2, 0x1f ;  /* 0x08401f004b947f89 */ /* 0x000ea200000e0000 */
[----:B0-----:R-:W-:Y:S01]  /*31e0*/  I2FP.F32.U32 R78, R75 ;  /* 0x0000004b004e7245 */ /* 0x001fe20000201000 */
[----:B--2---:R-:W-:Y:S01]  /*31f0*/  IMAD.IADD R117, R148, 0x1, R75 ;  /* 0x0000000194757824 */ /* 0x004fe200078e024b */
[----:B------:R-:W-:-:S04]  /*3200*/  I2FP.F32.S32 R148, R148 ;  /* 0x0000009400947245 */ /* 0x000fc80000201400 */
[----:B------:R-:W-:Y:S01]  /*3210*/  I2FP.F32.S32 R74, R117 ;  /* 0x00000075004a7245 */ /* 0x000fe20000201400 */
[----:B------:R-:W0:Y:S03]  /*3220*/  SHFL.DOWN PT, R154, R117, 0x1, 0x1f ;  /* 0x08201f00759a7f89 */ /* 0x000e2600000e0000 */
[----:B------:R-:W2:Y:S01]  /*3230*/  MUFU.RCP R119, R74 ;  /* 0x0000004a00777308 */ /* 0x000ea20000001000 */
[----:B------:R-:W3:Y:S04]  /*3240*/  SHFL.DOWN PT, R79, R72, 0x2, 0x1f ;  /* 0x08401f00484f7f89 */ /* 0x000ee800000e0000 */
[----:B------:R-:W4:Y:S01]  /*3250*/  SHFL.DOWN PT, R150, R73, 0x2, 0x1f ;  /* 0x08401f0049967f89 */ /* 0x000f2200000e0000 */
[----:B0-----:R-:W-:-:S02]  /*3260*/  IADD3 R117, PT, PT, R117, R154, RZ ;  /* 0x0000009a75757210 */ /* 0x001fc40007ffe0ff */
[----:B------:R-:W-:Y:S01]  /*3270*/  I2FP.F32.S32 R154, R154 ;  /* 0x0000009a009a7245 */ /* 0x000fe20000201400 */
[C---:B---3--:R-:W-:Y:S01]  /*3280*/  FMUL.FTZ R147, R79.reuse, R148 ;  /* 0x000000944f937220 */ /* 0x048fe20000410000 */
[----:B------:R-:W-:Y:S01]  /*3290*/  FADD.FTZ R79, -R79, R72 ;  /* 0x000000484f4f7221 */ /* 0x000fe20000010100 */
[----:B------:R-:W-:Y:S02]  /*32a0*/  I2FP.F32.S32 R117, R117 ;  /* 0x0000007500757245 */ /* 0x000fe40000201400 */
[----:B------:R-:W-:Y:S01]  /*32b0*/  FFMA.FTZ R152, R78, R72, R147 ;  /* 0x000000484e987223 */ /* 0x000fe20000010093 */
[----:B------:R-:W-:Y:S01]  /*32c0*/  FMUL.FTZ R79, R79, R79 ;  /* 0x0000004f4f4f7220 */ /* 0x000fe20000410000 */
[----:B----4-:R-:W-:Y:S01]  /*32d0*/  FADD.FTZ R150, R150, R73 ;  /* 0x0000004996967221 */ /* 0x010fe20000010000 */
[----:B------:R-:W-:Y:S01]  /*32e0*/  SHF.L.U32 R147, R24, 0x10, RZ ;  /* 0x0000001018937819 */ /* 0x000fe200000006ff */
[----:B--2---:R-:W-:Y:S01]  /*32f0*/  FMUL.FTZ R75, R119, R152 ;  /* 0x00000098774b7220 */ /* 0x004fe20000410000 */
[----:B------:R-:W-:Y:S01]  /*3300*/  FMUL.FTZ R79, R79, R78 ;  /* 0x0000004e4f4f7220 */ /* 0x000fe20000410000 */
[----:B------:R-:W0:Y:S03]  /*3310*/  MUFU.RCP R117, R117 ;  /* 0x0000007500757308 */ /* 0x000e260000001000 */
[----:B------:R-:W2:Y:S01]  /*3320*/  SHFL.DOWN PT, R72, R75, 0x1, 0x1f ;  /* 0x08201f004b487f89 */ /* 0x000ea200000e0000 */
[----:B------:R-:W-:-:S04]  /*3330*/  FMUL.FTZ R79, R79, R148 ;  /* 0x000000944f4f7220 */ /* 0x000fc80000410000 */
[----:B------:R-:W-:-:S05]  /*3340*/  FFMA.FTZ R79, R119, R79, R150 ;  /* 0x0000004f774f7223 */ /* 0x000fca0000010096 */
[----:B------:R-:W3:Y:S01]  /*3350*/  SHFL.DOWN PT, R78, R79, 0x1, 0x1f ;  /* 0x08201f004f4e7f89 */ /* 0x000ee200000e0000 */
[----:B--2---:R-:W-:Y:S01]  /*3360*/  FADD.FTZ R73, R75, -R72 ;  /* 0x800000484b497221 */ /* 0x004fe20000010000 */
[----:B------:R-:W-:-:S03]  /*3370*/  FMUL.FTZ R119, R72, R154 ;  /* 0x0000009a48777220 */ /* 0x000fc60000410000 */
[----:B------:R-:W-:Y:S01]  /*3380*/  FMUL.FTZ R73, R73, R73 ;  /* 0x0000004949497220 */ /* 0x000fe20000410000 */
[----:B------:R-:W-:-:S03]  /*3390*/  FFMA.FTZ R72, R74, R75, R119 ;  /* 0x0000004b4a487223 */ /* 0x000fc60000010077 */
[----:B------:R-:W-:Y:S01]  /*33a0*/  FMUL.FTZ R73, R74, R73 ;  /* 0x000000494a497220 */ /* 0x000fe20000410000 */
[----:B0-----:R-:W-:Y:S01]  /*33b0*/  FMUL.FTZ R74, R117, R72 ;  /* 0x00000048754a7220 */ /* 0x001fe20000410000 */
[----:B---3--:R-:W-:Y:S02]  /*33c0*/  FADD.FTZ R78, R79, R78 ;  /* 0x0000004e4f4e7221 */ /* 0x008fe40000010000 */
[----:B------:R-:W-:Y:S01]  /*33d0*/  FMUL.FTZ R73, R73, R154 ;  /* 0x0000009a49497220 */ /* 0x000fe20000410000 */
[----:B------:R-:W0:Y:S01]  /*33e0*/  LDC R79, c[0x0][0x448] ;  /* 0x00011200ff4f7b82 */ /* 0x000e220000000800 */
[----:B------:R-:W2:Y:S02]  /*33f0*/  SHFL.IDX PT, R155, R74, RZ, 0x1f ;  /* 0x00001fff4a9b7589 */ /* 0x000ea400000e0000 */
[----:B------:R-:W-:-:S05]  /*3400*/  FFMA.FTZ R78, R117, R73, R78 ;  /* 0x00000049754e7223 */ /* 0x000fca000001004e */
[----:B------:R-:W3:Y:S01]  /*3410*/  @!P2 LDC.64 R72, c[0x0][0x3c0] ;  /* 0x0000f000ff48ab82 */ /* 0x000ee20000000a00 */
[----:B------:R-:W0:Y:S01]  /*3420*/  SHFL.IDX PT, R78, R78, RZ, 0x1f ;  /* 0x00001fff4e4e7589 */ /* 0x000e2200000e0000 */
[C---:B--2---:R-:W-:Y:S01]  /*3430*/  FMUL.FTZ R75, R155.reuse, R155 ;  /* 0x0000009b9b4b7220 */ /* 0x044fe20000410000 */
[----:B------:R-:W-:-:S04]  /*3440*/  FSEL R119, R155, RZ, !P3 ;  /* 0x000000ff9b777208 */ /* 0x000fc80005800000 */
[----:B------:R-:W-:Y:S01]  /*3450*/  FSEL R148, R75, RZ, P3 ;  /* 0x000000ff4b947208 */ /* 0x000fe20001800000 */
[C---:B------:R-:W-:Y:S01]  /*3460*/  FADD.FTZ R74, -R119.reuse, R115 ;  /* 0x00000073774a7221 */ /* 0x040fe20000010100 */
[----:B------:R-:W-:Y:S01]  /*3470*/  FADD.FTZ R146, -R119, R146 ;  /* 0x0000009277927221 */ /* 0x000fe20000010100 */
[----:B0-----:R-:W-:Y:S01]  /*3480*/  FFMA.FTZ R75, R78, UR9, R79 ;  /* 0x000000094e4b7c23 */ /* 0x001fe2000801004f */
[----:B------:R-:W-:Y:S01]  /*3490*/  IMAD.U32 R79, R14, 0x10000, RZ ;  /* 0x000100000e4f7824 */ /* 0x000fe200078e00ff */
[----:B------:R-:W-:Y:S01]  /*34a0*/  SHF.L.U32 R115, R36, 0x10, RZ ;  /* 0x0000001024737819 */ /* 0x000fe200000006ff */
[----:B---3--:R-:W-:-:S04]  /*34b0*/  @!P2 IMAD.WIDE R72, R141, 0x4, R72 ;  /* 0x000000048d48a825 */ /* 0x008fc800078e0248 */
[----:B------:R-:W-:Y:S01]  /*34c0*/  FADD.FTZ R75, R75, R148 ;  /* 0x000000944b4b7221 */ /* 0x000fe20000010000 */
[C---:B------:R-:W-:Y:S01]  /*34d0*/  FADD.FTZ R114, -R119.reuse, R114 ;  /* 0x0000007277727221 */ /* 0x040fe20000010100 */
[----:B------:R-:W-:Y:S01]  /*34e0*/  FADD.FTZ R150, -R119, R77 ;  /* 0x0000004d77967221 */ /* 0x000fe20000010100 */
[----:B------:R-:W-:Y:S01]  /*34f0*/  IMAD.U32 R148, R137, 0x10000, RZ ;  /* 0x0001000089947824 */ /* 0x000fe200078e00ff */
[----:B------:R0:W2:Y:S01]  /*3500*/  MUFU.RSQ R117, R75 ;  /* 0x0000004b00757308 */ /* 0x0000a20000001400 */
[----:B------:R3:W-:Y:S01]  /*3510*/  @!P2 STG.E desc[UR6][R72.64], R155 ;  /* 0x0000009b4800a986 */ /* 0x0007e2000c101906 */
[C---:B------:R-:W-:Y:S01]  /*3520*/  FADD.FTZ R112, -R119.reuse, R112 ;  /* 0x0000007077707221 */ /* 0x040fe20000010100 */
[C---:B------:R-:W-:Y:S01]  /*3530*/  FADD.FTZ R80, -R119.reuse, R80 ;  /* 0x0000005077507221 */ /* 0x040fe20000010100 */
[C---:B------:R-:W-:Y:S01]  /*3540*/  FADD.FTZ R142, -R119.reuse, R142 ;  /* 0x0000008e778e7221 */ /* 0x040fe20000010100 */
[C---:B------:R-:W-:Y:S01]  /*3550*/  FADD.FTZ R120, -R119.reuse, R120 ;  /* 0x0000007877787221 */ /* 0x040fe20000010100 */
[C---:B------:R-:W-:Y:S01]  /*3560*/  FADD.FTZ R82, -R119.reuse, R82 ;  /* 0x0000005277527221 */ /* 0x040fe20000010100 */
[C---:B------:R-:W-:Y:S01]  /*3570*/  FADD.FTZ R88, -R119.reuse, R88 ;  /* 0x0000005877587221 */ /* 0x040fe20000010100 */
[----:B------:R-:W-:Y:S01]  /*3580*/  FADD.FTZ R84, -R119, R84 ;  /* 0x0000005477547221 */ /* 0x000fe20000010100 */
[----:B0-----:R-:W-:-:S02]  /*3590*/  IMAD.U32 R75, R140, 0x10000, RZ ;  /* 0x000100008c4b7824 */ /* 0x001fc400078e00ff */
[C---:B------:R-:W-:Y:S01]  /*35a0*/  FADD.FTZ R90, -R119.reuse, R90 ;  /* 0x0000005a775a7221 */ /* 0x040fe20000010100 */
[C---:B------:R-:W-:Y:S01]  /*35b0*/  FADD.FTZ R86, -R119.reuse, R86 ;  /* 0x0000005677567221 */ /* 0x040fe20000010100 */
[----:B------:R-:W-:Y:S01]  /*35c0*/  FADD.FTZ R144, -R119, R144 ;  /* 0x0000009077907221 */ /* 0x000fe20000010100 */
[----:B---3--:R-:W-:Y:S01]  /*35d0*/  SHF.L.U32 R73, R13, 0x10, RZ ;  /* 0x000000100d497819 */ /* 0x008fe200000006ff */
[----:B------:R-:W-:Y:S02]  /*35e0*/  IMAD.U32 R155, R123, 0x10000, RZ ;  /* 0x000100007b9b7824 */ /* 0x000fe400078e00ff */
[C---:B--2---:R-:W-:Y:S01]  /*35f0*/  FMUL.FTZ R74, R117.reuse, R74 ;  /* 0x0000004a754a7220 */ /* 0x044fe20000410000 */
[C---:B------:R-:W-:Y:S01]  /*3600*/  FMUL.FTZ R78, R117.reuse, R146 ;  /* 0x00000092754e7220 */ /* 0x040fe20000410000 */
[C---:B------:R-:W-:Y:S01]  /*3610*/  FMUL.FTZ R114, R117.reuse, R114 ;  /* 0x0000007275727220 */ /* 0x040fe20000410000 */
[C---:B------:R-:W-:Y:S01]  /*3620*/  FMUL.FTZ R150, R117.reuse, R150 ;  /* 0x0000009675967220 */ /* 0x040fe20000410000 */
[----:B------:R-:W-:Y:S01]  /*3630*/  FFMA.FTZ R147, R74, R147, R79 ;  /* 0x000000934a937223 */ /* 0x000fe2000001004f */
[----:B------:R-:W-:Y:S01]  /*3640*/  SHF.L.U32 R79, R56, 0x10, RZ ;  /* 0x00000010384f7819 */ /* 0x000fe200000006ff */
[C---:B------:R-:W-:Y:S01]  /*3650*/  FFMA.FTZ R146, R78.reuse, R75, R149 ;  /* 0x0000004b4e927223 */ /* 0x040fe20000010095 */
[----:B------:R-:W-:Y:S01]  /*3660*/  FFMA.FTZ R78, R78, R151, R148 ;  /* 0x000000974e4e7223 */ /* 0x000fe20000010094 */
[----:B------:R-:W-:Y:S01]  /*3670*/  SHF.L.U32 R149, R136, 0x10, RZ ;  /* 0x0000001088957819 */ /* 0x000fe200000006ff */
[----:B------:R-:W-:Y:S01]  /*3680*/  FMUL.FTZ R112, R117, R112 ;  /* 0x0000007075707220 */ /* 0x000fe20000410000 */
[----:B------:R-:W-:Y:S01]  /*3690*/  FFMA.FTZ R77, R74, R115, R79 ;  /* 0x000000734a4d7223 */ /* 0x000fe2000001004f */
[----:B------:R-:W-:Y:S01]  /*36a0*/  SHF.L.U32 R75, R57, 0x10, RZ ;  /* 0x00000010394b7819 */ /* 0x000fe200000006ff */
[----:B------:R-:W-:Y:S01]  /*36b0*/  IMAD.U32 R115, R135, 0x10000, RZ ;  /* 0x0001000087737824 */ /* 0x000fe200078e00ff */
[----:B------:R-:W-:Y:S01]  /*36c0*/  SHF.L.U32 R151, R134, 0x10, RZ ;  /* 0x0000001086977819 */ /* 0x000fe200000006ff */
[----:B------:R-:W-:-:S02]  /*36d0*/  IMAD.U32 R79, R37, 0x10000, RZ ;  /* 0x00010000254f7824 */ /* 0x000fc400078e00ff */
[----:B------:R-:W-:Y:S01]  /*36e0*/  FFMA.FTZ R148, R150, R153, R73 ;  /* 0x0000009996947223 */ /* 0x000fe20000010049 */
[----:B------:R-:W-:Y:S01]  /*36f0*/  FFMA.FTZ R149, R114, R149, R115 ;  /* 0x0000009572957223 */ /* 0x000fe20000010073 */
[----:B------:R-:W-:Y:S01]  /*3700*/  SHF.L.U32 R115, R12, 0x10, RZ ;  /* 0x000000100c737819 */ /* 0x000fe200000006ff */
[----:B------:R-:W-:Y:S01]  /*3710*/  FFMA.FTZ R79, R150, R79, R75 ;  /* 0x0000004f964f7223 */ /* 0x000fe2000001004b */
[----:B------:R-:W-:Y:S01]  /*3720*/  FFMA.FTZ R156, R114, R151, R156 ;  /* 0x00000097729c7223 */ /* 0x000fe2000001009c */
[----:B------:R-:W-:Y:S01]  /*3730*/  IMAD.U32 R75, R26, 0x10000, RZ ;  /* 0x000100001a4b7824 */ /* 0x000fe200078e00ff */
[----:B------:R-:W0:Y:S01]  /*3740*/  @!P2 LDC.64 R72, c[0x0][0x3c8] ;  /* 0x0000f200ff48ab82 */ /* 0x000e220000000a00 */
[----:B------:R-:W-:Y:S02]  /*3750*/  IMAD.U32 R114, R58, 0x10000, RZ ;  /* 0x000100003a727824 */ /* 0x000fe400078e00ff */
[----:B------:R-:W-:Y:S01]  /*3760*/  FMUL.FTZ R80, R117, R80 ;  /* 0x0000005075507220 */ /* 0x000fe20000410000 */
[----:B------:R-:W-:Y:S01]  /*3770*/  FFMA.FTZ R74, R112, R75, R115 ;  /* 0x0000004b704a7223 */ /* 0x000fe20000010073 */
[----:B------:R-:W-:-:S02]  /*3780*/  IMAD.U32 R115, R130, 0x10000, RZ ;  /* 0x0001000082737824 */ /* 0x000fc400078e00ff */
[----:B------:R-:W-:Y:S01]  /*3790*/  FFMA.FTZ R159, R112, R159, R114 ;  /* 0x0000009f709f7223 */ /* 0x000fe20000010072 */
[----:B------:R-:W-:Y:S01]  /*37a0*/  FADD.FTZ R112, -R119, R113 ;  /* 0x0000007177707221 */ /* 0x000fe20000010100 */
[----:B------:R-:W-:Y:S01]  /*37b0*/  SHF.L.U32 R113, R132, 0x10, RZ ;  /* 0x0000001084717819 */ /* 0x000fe200000006ff */
[----:B------:R-:W-:Y:S01]  /*37c0*/  FMUL.FTZ R142, R117, R142 ;  /* 0x0000008e758e7220 */ /* 0x000fe20000410000 */
[----:B------:R-:W-:Y:S01]  /*37d0*/  SHF.L.U32 R75, R131, 0x10, RZ ;  /* 0x00000010834b7819 */ /* 0x000fe200000006ff */
[C---:B------:R-:W-:Y:S01]  /*37e0*/  FMUL.FTZ R112, R117.reuse, R112 ;  /* 0x0000007075707220 */ /* 0x040fe20000410000 */
[----:B------:R-:W-:Y:S01]  /*37f0*/  SHF.L.U32 R151, R128, 0x10, RZ ;  /* 0x0000001080977819 */ /* 0x000fe200000006ff */
[----:B------:R-:W-:Y:S01]  /*3800*/  FMUL.FTZ R120, R117, R120 ;  /* 0x0000007875787220 */ /* 0x000fe20000410000 */
[----:B------:R-:W-:Y:S01]  /*3810*/  SHF.L.U32 R153, R127, 0x10, RZ ;  /* 0x000000107f997819 */ /* 0x000fe200000006ff */
[C---:B------:R-:W-:Y:S01]  /*3820*/  FFMA.FTZ R160, R112.reuse, R115, R160 ;  /* 0x0000007370a07223 */ /* 0x040fe200000100a0 */
[----:B------:R-:W-:Y:S01]  /*3830*/  FFMA.FTZ R113, R112, R113, R75 ;  /* 0x0000007170717223 */ /* 0x000fe2000001004b */
[----:B------:R-:W2:Y:S01]  /*3840*/  LDC.64 R114, c[0x0][0x428] ;  /* 0x00010a00ff727b82 */ /* 0x000ea20000000a00 */
[----:B------:R-:W-:Y:S01]  /*3850*/  FADD.FTZ R112, -R119, R81 ;  /* 0x0000005177707221 */ /* 0x000fe20000010100 */
[----:B------:R-:W-:Y:S01]  /*3860*/  SHF.L.U32 R75, R27, 0x10, RZ ;  /* 0x000000101b4b7819 */ /* 0x000fe200000006ff */
[----:B------:R-:W-:Y:S01]  /*3870*/  IMAD.U32 R81, R11, 0x10000, RZ ;  /* 0x000100000b517824 */ /* 0x000fe200078e00ff */
[----:B------:R-:W-:Y:S01]  /*3880*/  F2FP.BF16.F32.PACK_AB R74, R113, R74 ;  /* 0x0000004a714a723e */ /* 0x000fe200000010ff */
[C---:B------:R-:W-:Y:S01]  /*3890*/  FMUL.FTZ R150, R117.reuse, R112 ;  /* 0x0000007075967220 */ /* 0x040fe20000410000 */
[----:B------:R-:W-:Y:S01]  /*38a0*/  FMUL.FTZ R82, R117, R82 ;  /* 0x0000005275527220 */ /* 0x000fe20000410000 */
[----:B------:R-:W-:Y:S01]  /*38b0*/  FFMA.FTZ R75, R80, R75, R81 ;  /* 0x0000004b504b7223 */ /* 0x000fe20000010051 */
[----:B0-----:R-:W-:Y:S01]  /*38c0*/  @!P2 IMAD.WIDE R72, R141, 0x4, R72 ;  /* 0x000000048d48a825 */ /* 0x001fe200078e0248 */
[----:B------:R-:W-:-:S03]  /*38d0*/  SHF.L.U32 R81, R59, 0x10, RZ ;  /* 0x000000103b517819 */ /* 0x000fc600000006ff */
[C---:B------:R-:W-:Y:S01]  /*38e0*/  FMUL.FTZ R88, R117.reuse, R88 ;  /* 0x0000005875587220 */ /* 0x040fe20000410000 */
[----:B------:R-:W-:Y:S01]  /*38f0*/  SHF.L.U32 R113, R126, 0x10, RZ ;  /* 0x000000107e717819 */ /* 0x000fe200000006ff */
[C---:B------:R-:W-:Y:S01]  /*3900*/  FMUL.FTZ R90, R117.reuse, R90 ;  /* 0x0000005a755a7220 */ /* 0x040fe20000410000 */
[----:B------:R0:W-:Y:S01]  /*3910*/  @!P2 STG.E desc[UR6][R72.64], R117 ;  /* 0x000000754800a986 */ /* 0x0001e2000c101906 */
[----:B------:R-:W-:Y:S01]  /*3920*/  FMUL.FTZ R144, R117, R144 ;  /* 0x0000009075907220 */ /* 0x000fe20000410000 */
[----:B0-----:R-:W-:Y:S01]  /*3930*/  FFMA.FTZ R72, R150, R151, R153 ;  /* 0x0000009796487223 */ /* 0x001fe20000010099 */
[----:B------:R-:W-:Y:S01]  /*3940*/  IMAD.U32 R73, R39, 0x10000, RZ ;  /* 0x0001000027497824 */ /* 0x000fe200078e00ff */
[----:B------:R-:W-:Y:S02]  /*3950*/  SHF.L.U32 R151, R124, 0x10, RZ ;  /* 0x000000107c977819 */ /* 0x000fe400000006ff */
[----:B------:R-:W-:Y:S01]  /*3960*/  SHF.L.U32 R153, R28, 0x10, RZ ;  /* 0x000000101c997819 */ /* 0x000fe200000006ff */
[----:B------:R-:W-:Y:S01]  /*3970*/  FFMA.FTZ R112, R80, R73, R81 ;  /* 0x0000004950707223 */ /* 0x000fe20000010051 */
[----:B------:R-:W-:Y:S01]  /*3980*/  F2FP.BF16.F32.PACK_AB R75, R72, R75 ;  /* 0x0000004b484b723e */ /* 0x000fe200000010ff */
[----:B--2---:R-:W-:Y:S01]  /*3990*/  IMAD.WIDE.U32 R80, R116, 0x10, R114 ;  /* 0x0000001074507825 */ /* 0x004fe200078e0072 */
[----:B------:R-:W-:-:S03]  /*39a0*/  F2FP.BF16.F32.PACK_AB R73, R149, R148 ;  /* 0x000000949549723e */ /* 0x000fc600000010ff */
[----:B------:R-:W-:Y:S01]  /*39b0*/  FFMA.FTZ R152, R142, R151, R155 ;  /* 0x000000978e987223 */ /* 0x000fe2000001009b */
[----:B------:R-:W-:Y:S01]  /*39c0*/  F2FP.BF16.F32.PACK_AB R72, R146, R147 ;  /* 0x000000939248723e */ /* 0x000fe200000010ff */
[----:B------:R-:W-:Y:S01]  /*39d0*/  IMAD.U32 R155, R29, 0x10000, RZ ;  /* 0x000100001d9b7824 */ /* 0x000fe200078e00ff */
[----:B------:R-:W-:Y:S01]  /*39e0*/  SHF.L.U32 R151, R104, 0x10, RZ ;  /* 0x0000001068977819 */ /* 0x000fe200000006ff */
[----:B------:R-:W-:Y:S02]  /*39f0*/  IMAD.U32 R147, R125, 0x10000, RZ ;  /* 0x000100007d937824 */ /* 0x000fe400078e00ff */
[----:B------:R-:W-:Y:S01]  /*3a00*/  FADD.FTZ R146, -R119, R121 ;  /* 0x0000007977927221 */ /* 0x000fe20000010100 */
[----:B------:R0:W-:Y:S01]  /*3a10*/  STG.E.128 desc[UR6][R80.64], R72 ;  /* 0x0000004850007986 */ /* 0x0001e2000c101d06 */
[----:B------:R-:W-:Y:S01]  /*3a20*/  SHF.L.U32 R148, R52, 0x10, RZ ;  /* 0x0000001034947819 */ /* 0x000fe200000006ff */
[----:B------:R-:W-:Y:S01]  /*3a30*/  FFMA.FTZ R113, R150, R113, R147 ;  /* 0x0000007196717223 */ /* 0x000fe20000010093 */
[----:B------:R-:W-:Y:S01]  /*3a40*/  SHF.L.U32 R150, R99, 0x10, RZ ;  /* 0x0000001063967819 */ /* 0x000fe200000006ff */
[----:B------:R-:W-:Y:S01]  /*3a50*/  FMUL.FTZ R146, R117, R146 ;  /* 0x0000009275927220 */ /* 0x000fe20000410000 */
[----:B------:R-:W-:Y:S01]  /*3a60*/  SHF.L.U32 R147, R10, 0x10, RZ ;  /* 0x000000100a937819 */ /* 0x000fe200000006ff */
[----:B------:R-:W-:-:S04]  /*3a70*/  IMAD.U32 R149, R40, 0x10000, RZ ;  /* 0x0001000028957824 */ /* 0x000fc800078e00ff */
[----:B------:R-:W-:Y:S01]  /*3a80*/  FFMA.FTZ R153, R146, R153, R147 ;  /* 0x0000009992997223 */ /* 0x000fe20000010093 */
[----:B------:R-:W-:Y:S01]  /*3a90*/  SHF.L.U32 R147, R98, 0x10, RZ ;  /* 0x0000001062937819 */ /* 0x000fe200000006ff */
[----:B------:R-:W-:Y:S01]  /*3aa0*/  FFMA.FTZ R121, R146, R149, R148 ;  /* 0x0000009592797223 */ /* 0x000fe20000010094 */
[----:B------:R-:W-:Y:S01]  /*3ab0*/  SHF.L.U32 R149, R22, 0x10, RZ ;  /* 0x0000001016957819 */ /* 0x000fe200000006ff */
[----:B0-----:R-:W-:Y:S01]  /*3ac0*/  FADD.FTZ R74, -R119, R145 ;  /* 0x00000091774a7221 */ /* 0x001fe20000010100 */
[----:B------:R-:W-:Y:S01]  /*3ad0*/  SHF.L.U32 R73, R9, 0x10, RZ ;  /* 0x0000001009497819 */ /* 0x000fe200000006ff */
[----:B------:R-:W-:Y:S01]  /*3ae0*/  IMAD.U32 R72, R53, 0x10000, RZ ;  /* 0x0001000035487824 */ /* 0x000fe200078e00ff */
[----:B------:R-:W-:Y:S01]  /*3af0*/  SHF.L.U32 R75, R41, 0x10, RZ ;  /* 0x00000010294b7819 */ /* 0x000fe200000006ff */
[----:B------:R-:W-:Y:S01]  /*3b00*/  FMUL.FTZ R74, R117, R74 ;  /* 0x0000004a754a7220 */ /* 0x000fe20000410000 */
[----:B------:R-:W-:Y:S01]  /*3b10*/  SHF.L.U32 R81, R110, 0x10, RZ ;  /* 0x000000106e517819 */ /* 0x000fe200000006ff */
[C---:B------:R-:W-:Y:S01]  /*3b20*/  FFMA.FTZ R155, R120.reuse, R155, R73 ;  /* 0x0000009b789b7223 */ /* 0x040fe20000010049 */
[----:B------:R-:W-:Y:S01]  /*3b30*/  SHF.L.U32 R145, R109, 0x10, RZ ;  /* 0x000000106d917819 */ /* 0x000fe200000006ff */
[----:B------:R-:W-:Y:S01]  /*3b40*/  FFMA.FTZ R120, R120, R75, R72 ;  /* 0x0000004b78787223 */ /* 0x000fe20000010048 */
[----:B------:R-:W-:Y:S01]  /*3b50*/  SHF.L.U32 R73, R107, 0x10, RZ ;  /* 0x000000106b497819 */ /* 0x000fe200000006ff */
[----:B------:R-:W-:Y:S01]  /*3b60*/  FADD.FTZ R72, -R119, R143 ;  /* 0x0000008f77487221 */ /* 0x000fe20000010100 */
[----:B------:R-:W-:Y:S01]  /*3b70*/  SHF.L.U32 R75, R30, 0x10, RZ ;  /* 0x000000101e4b7819 */ /* 0x000fe200000006ff */
[----:B------:R-:W-:Y:S01]  /*3b80*/  FFMA.FTZ R154, R74, R81, R145 ;  /* 0x000000514a9a7223 */ /* 0x000fe20000010091 */
[----:B------:R-:W-:-:S02]  /*3b90*/  IMAD.U32 R81, R108, 0x10000, RZ ;  /* 0x000100006c517824 */ /* 0x000fc400078e00ff */
[----:B------:R-:W-:Y:S01]  /*3ba0*/  FMUL.FTZ R72, R117, R72 ;  /* 0x0000004875487220 */ /* 0x000fe20000410000 */
[----:B------:R-:W-:Y:S01]  /*3bb0*/  IMAD.U32 R145, R8, 0x10000, RZ ;  /* 0x0001000008917824 */ /* 0x000fe200078e00ff */
[----:B------:R-:W-:Y:S01]  /*3bc0*/  SHF.L.U32 R80, R111, 0x10, RZ ;  /* 0x000000106f507819 */ /* 0x000fe200000006ff */
[----:B------:R-:W-:Y:S01]  /*3bd0*/  FFMA.FTZ R81, R74, R81, R73 ;  /* 0x000000514a517223 */ /* 0x000fe20000010049 */
[----:B------:R-:W-:Y:S01]  /*3be0*/  SHF.L.U32 R73, R42, 0x10, RZ ;  /* 0x000000102a497819 */ /* 0x000fe200000006ff */
[----:B------:R-:W-:Y:S01]  /*3bf0*/  FFMA.FTZ R158, R82, R75, R145 ;  /* 0x0000004b529e7223 */ /* 0x000fe20000010091 */
[----:B------:R-:W-:Y:S01]  /*3c00*/  SHF.L.U32 R75, R54, 0x10, RZ ;  /* 0x00000010364b7819 */ /* 0x000fe200000006ff */
[----:B------:R-:W-:Y:S01]  /*3c10*/  FFMA.FTZ R80, R142, R157, R80 ;  /* 0x0000009d8e507223 */ /* 0x000fe20000010050 */
[----:B------:R-:W-:Y:S01]  /*3c20*/  SHF.L.U32 R143, R105, 0x10, RZ ;  /* 0x00000010698f7819 */ /* 0x000fe200000006ff */
[----:B------:R-:W-:Y:S02]  /*3c30*/  IMAD.U32 R157, R106, 0x10000, RZ ;  /* 0x000100006a9d7824 */ /* 0x000fe400078e00ff */
[----:B------:R-:W-:Y:S01]  /*3c40*/  FADD.FTZ R74, -R119, R83 ;  /* 0x00000053774a7221 */ /* 0x000fe20000010100 */
[----:B------:R-:W-:Y:S01]  /*3c50*/  FFMA.FTZ R82, R82, R73, R75 ;  /* 0x0000004952527223 */ /* 0x000fe2000001004b */
[----:B------:R-:W-:Y:S01]  /*3c60*/  IMAD.U32 R73, R103, 0x10000, RZ ;  /* 0x0001000067497824 */ /* 0x000fe200078e00ff */
[----:B------:R-:W-:Y:S01]  /*3c70*/  SHF.L.U32 R75, R7, 0x10, RZ ;  /* 0x00000010074b7819 */ /* 0x000fe200000006ff */
[C---:B------:R-:W-:Y:S01]  /*3c80*/  FFMA.FTZ R157, R72.reuse, R157, R143 ;  /* 0x0000009d489d7223 */ /* 0x040fe2000001008f */
[----:B------:R-:W-:Y:S01]  /*3c90*/  FMUL.FTZ R74, R117, R74 ;  /* 0x0000004a754a7220 */ /* 0x000fe20000410000 */
        /* <DEDUP_REMOVED lines=8> */
[----:B------:R-:W-:-:S02]  /*3d20*/  IMAD.U32 R73, R101, 0x10000, RZ ;  /* 0x0001000065497824 */ /* 0x000fc400078e00ff */
[----:B------:R-:W-:Y:S01]  /*3d30*/  FFMA.FTZ R83, R88, R143, R72 ;  /* 0x0000008f58537223 */ /* 0x000fe20000010048 */
[----:B------:R-:W-:Y:S01]  /*3d40*/  FMUL.FTZ R88, R117, R84 ;  /* 0x0000005475587220 */ /* 0x000fe20000410000 */
[----:B------:R-:W-:Y:S01]  /*3d50*/  SHF.L.U32 R143, R44, 0x10, RZ ;  /* 0x000000102c8f7819 */ /* 0x000fe200000006ff */
[C---:B------:R-:W-:Y:S01]  /*3d60*/  FFMA.FTZ R150, R74.reuse, R75, R150 ;  /* 0x0000004b4a967223 */ /* 0x040fe20000010096 */
[----:B------:R-:W-:Y:S01]  /*3d70*/  FFMA.FTZ R161, R74, R161, R73 ;  /* 0x000000a14aa17223 */ /* 0x000fe20000010049 */
[----:B------:R-:W-:Y:S01]  /*3d80*/  SHF.L.U32 R75, R6, 0x10, RZ ;  /* 0x00000010064b7819 */ /* 0x000fe200000006ff */
[----:B------:R-:W-:Y:S01]  /*3d90*/  IMAD.U32 R73, R32, 0x10000, RZ ;  /* 0x0001000020497824 */ /* 0x000fe200078e00ff */
[----:B------:R-:W-:Y:S01]  /*3da0*/  SHF.L.U32 R74, R95, 0x10, RZ ;  /* 0x000000105f4a7819 */ /* 0x000fe200000006ff */
[----:B------:R-:W-:Y:S02]  /*3db0*/  IMAD.U32 R72, R48, 0x10000, RZ ;  /* 0x0001000030487824 */ /* 0x000fe400078e00ff */
[----:B------:R-:W-:Y:S01]  /*3dc0*/  FFMA.FTZ R142, R90, R145, R142 ;  /* 0x000000915a8e7223 */ /* 0x000fe2000001008e */
[C---:B------:R-:W-:Y:S01]  /*3dd0*/  FFMA.FTZ R84, R88.reuse, R73, R75 ;  /* 0x0000004958547223 */ /* 0x040fe2000001004b */
[----:B------:R-:W-:Y:S01]  /*3de0*/  SHF.L.U32 R73, R97, 0x10, RZ ;  /* 0x0000001061497819 */ /* 0x000fe200000006ff */
[----:B------:R-:W-:Y:S01]  /*3df0*/  FFMA.FTZ R88, R88, R143, R72 ;  /* 0x0000008f58587223 */ /* 0x000fe20000010048 */
[----:B------:R-:W-:Y:S01]  /*3e00*/  FADD.FTZ R72, -R119, R89 ;  /* 0x0000005977487221 */ /* 0x000fe20000010100 */
[----:B------:R-:W-:Y:S01]  /*3e10*/  IMAD.U32 R143, R96, 0x10000, RZ ;  /* 0x00010000608f7824 */ /* 0x000fe200078e00ff */
[----:B------:R-:W-:Y:S01]  /*3e20*/  SHF.L.U32 R75, R93, 0x10, RZ ;  /* 0x000000105d4b7819 */ /* 0x000fe200000006ff */
[----:B------:R-:W-:-:S02]  /*3e30*/  IMAD.U32 R145, R46, 0x10000, RZ ;  /* 0x000100002e917824 */ /* 0x000fc400078e00ff */
[----:B------:R-:W-:Y:S01]  /*3e40*/  FMUL.FTZ R72, R117, R72 ;  /* 0x0000004875487220 */ /* 0x000fe20000410000 */
[----:B------:R-:W-:Y:S02]  /*3e50*/  SHF.L.U32 R89, R45, 0x10, RZ ;  /* 0x000000102d597819 */ /* 0x000fe400000006ff */
[----:B------:R-:W-:Y:S01]  /*3e60*/  F2FP.BF16.F32.PACK_AB R81, R81, R120 ;  /* 0x000000785151723e */ /* 0x000fe200000010ff */
[C---:B------:R-:W-:Y:S01]  /*3e70*/  FFMA.FTZ R147, R72.reuse, R147, R73 ;  /* 0x0000009348937223 */ /* 0x040fe20000010049 */
[----:B------:R-:W-:Y:S01]  /*3e80*/  FFMA.FTZ R143, R72, R143, R74 ;  /* 0x0000008f488f7223 */ /* 0x000fe2000001004a */
[----:B------:R-:W-:Y:S01]  /*3e90*/  FADD.FTZ R72, -R119, R85 ;  /* 0x0000005577487221 */ /* 0x000fe20000010100 */
[----:B------:R-:W-:Y:S01]  /*3ea0*/  SHF.L.U32 R85, R33, 0x10, RZ ;  /* 0x0000001021557819 */ /* 0x000fe200000006ff */
[----:B------:R-:W-:Y:S01]  /*3eb0*/  IMAD.U32 R73, R5, 0x10000, RZ ;  /* 0x0001000005497824 */ /* 0x000fe200078e00ff */
[----:B------:R-:W-:Y:S01]  /*3ec0*/  SHF.L.U32 R74, R49, 0x10, RZ ;  /* 0x00000010314a7819 */ /* 0x000fe200000006ff */
[----:B------:R-:W-:Y:S01]  /*3ed0*/  FMUL.FTZ R72, R117, R72 ;  /* 0x0000004875487220 */ /* 0x000fe20000410000 */
[----:B------:R-:W-:-:S02]  /*3ee0*/  F2FP.BF16.F32.PACK_AB R80, R80, R121 ;  /* 0x000000795050723e */ /* 0x000fc400000010ff */
[----:B------:R-:W0:Y:S01]  /*3ef0*/  LDC.64 R120, c[0x0][0x380] ;  /* 0x0000e000ff787b82 */ /* 0x000e220000000a00 */
[----:B------:R-:W-:Y:S01]  /*3f00*/  FFMA.FTZ R85, R72, R85, R73 ;  /* 0x0000005548557223 */ /* 0x000fe20000010049 */
[----:B------:R-:W-:Y:S02]  /*3f10*/  IMAD.U32 R73, R94, 0x10000, RZ ;  /* 0x000100005e497824 */ /* 0x000fe400078e00ff */
[----:B------:R-:W-:Y:S01]  /*3f20*/  FFMA.FTZ R89, R72, R89, R74 ;  /* 0x0000005948597223 */ /* 0x000fe2000001004a */
[----:B------:R-:W-:Y:S01]  /*3f30*/  SHF.L.U32 R72, R50, 0x10, RZ ;  /* 0x0000001032487819 */ /* 0x000fe200000006ff */
[----:B------:R-:W-:Y:S01]  /*3f40*/  FFMA.FTZ R146, R90, R73, R75 ;  /* 0x000000495a927223 */ /* 0x000fe2000001004b */
[----:B------:R-:W-:Y:S01]  /*3f50*/  SHF.L.U32 R73, R34, 0x10, RZ ;  /* 0x0000001022497819 */ /* 0x000fe200000006ff */
[----:B------:R-:W-:Y:S01]  /*3f60*/  FMUL.FTZ R90, R117, R86 ;  /* 0x00000056755a7220 */ /* 0x000fe20000410000 */
[----:B------:R-:W-:Y:S02]  /*3f70*/  SHF.L.U32 R75, R4, 0x10, RZ ;  /* 0x00000010044b7819 */ /* 0x000fe400000006ff */
[----:B------:R-:W-:-:S02]  /*3f80*/  SHF.L.U32 R74, R19, 0x10, RZ ;  /* 0x00000010134a7819 */ /* 0x000fc400000006ff */
        /* <DEDUP_REMOVED lines=15> */
[----:B------:R-:W-:Y:S01]  /*4080*/  F2FP.BF16.F32.PACK_AB R86, R149, R86 ;  /* 0x000000569556723e */ /* 0x000fe200000010ff */
[----:B------:R-:W-:Y:S01]  /*4090*/  FMUL.FTZ R72, R117, R72 ;  /* 0x0000004875487220 */ /* 0x000fe20000410000 */
[----:B------:R-:W-:Y:S01]  /*40a0*/  IMAD.U32 R74, R51, 0x10000, RZ ;  /* 0x00010000334a7824 */ /* 0x000fe200078e00ff */
[----:B------:R-:W-:Y:S01]  /*40b0*/  F2FP.BF16.F32.PACK_AB R85, R146, R85 ;  /* 0x000000559255723e */ /* 0x000fe200000010ff */
[----:B-1----:R-:W-:-:S04]  /*40c0*/  IMAD.WIDE.U32 R116, R116, 0x10, R164 ;  /* 0x0000001074747825 */ /* 0x002fc800078e00a4 */
[----:B------:R-:W-:Y:S01]  /*40d0*/  FFMA.FTZ R87, R72, R87, R73 ;  /* 0x0000005748577223 */ /* 0x000fe20000010049 */
[----:B------:R-:W-:Y:S01]  /*40e0*/  SHF.L.U32 R73, R18, 0x10, RZ ;  /* 0x0000001012497819 */ /* 0x000fe200000006ff */
[----:B------:R-:W-:Y:S01]  /*40f0*/  FFMA.FTZ R91, R72, R91, R74 ;  /* 0x0000005b485b7223 */ /* 0x000fe2000001004a */
[----:B------:R-:W-:Y:S02]  /*4100*/  SHF.L.U32 R72, R15, 0x10, RZ ;  /* 0x000000100f487819 */ /* 0x000fe400000006ff */
[----:B------:R-:W-:Y:S01]  /*4110*/  F2FP.BF16.F32.PACK_AB R74, R160, R159 ;  /* 0x0000009fa04a723e */ /* 0x000fe200000010ff */
[----:B------:R-:W-:Y:S01]  /*4120*/  FFMA.FTZ R148, R144, R73, R75 ;  /* 0x0000004990947223 */ /* 0x000fe2000001004b */
[----:B------:R-:W-:Y:S01]  /*4130*/  IMAD.U32 R73, R16, 0x10000, RZ ;  /* 0x0001000010497824 */ /* 0x000fe200078e00ff */
[----:B------:R-:W-:Y:S01]  /*4140*/  F2FP.BF16.F32.PACK_AB R75, R113, R112 ;  /* 0x00000070714b723e */ /* 0x000fe200000010ff */
[----:B------:R-:W-:Y:S01]  /*4150*/  IMAD.WIDE.U32 R112, R118, 0x10, R114 ;  /* 0x0000001076707825 */ /* 0x000fe200078e0072 */
[----:B------:R-:W-:-:S03]  /*4160*/  F2FP.BF16.F32.PACK_AB R84, R147, R84 ;  /* 0x000000549354723e */ /* 0x000fc600000010ff */
[----:B------:R-:W-:Y:S01]  /*4170*/  FFMA.FTZ R144, R144, R73, R72 ;  /* 0x0000004990907223 */ /* 0x000fe20000010048 */
[----:B------:R-:W-:Y:S01]  /*4180*/  F2FP.BF16.F32.PACK_AB R73, R156, R79 ;  /* 0x0000004f9c49723e */ /* 0x000fe200000010ff */
[----:B------:R-:W-:Y:S01]  /*4190*/  IMAD.WIDE.U32 R118, R118, 0x10, R164 ;  /* 0x0000001076767825 */ /* 0x000fe200078e00a4 */
[----:B------:R-:W-:Y:S02]  /*41a0*/  F2FP.BF16.F32.PACK_AB R72, R78, R77 ;  /* 0x0000004d4e48723e */ /* 0x000fe400000010ff */
[----:B------:R-:W-:Y:S01]  /*41b0*/  F2FP.BF16.F32.PACK_AB R79, R161, R162 ;  /* 0x000000a2a14f723e */ /* 0x000fe200000010ff */
[----:B------:R-:W-:Y:S01]  /*41c0*/  IMAD.WIDE.U32 R114, R76, 0x10, R114 ;  /* 0x000000104c727825 */ /* 0x000fe200078e0072 */
[----:B------:R-:W-:Y:S01]  /*41d0*/  F2FP.BF16.F32.PACK_AB R78, R157, R158 ;  /* 0x0000009e9d4e723e */ /* 0x000fe200000010ff */
[----:B------:R1:W-:Y:S01]  /*41e0*/  STG.E.128 desc[UR6][R116.64], R72 ;  /* 0x0000004874007986 */ /* 0x0003e2000c101d06 */
[----:B------:R-:W-:Y:S01]  /*41f0*/  F2FP.BF16.F32.PACK_AB R77, R154, R155 ;  /* 0x0000009b9a4d723e */ /* 0x000fe200000010ff */
[----:B------:R-:W-:Y:S01]  /*4200*/  IMAD.WIDE.U32 R164, R76, 0x10, R164 ;  /* 0x000000104ca47825 */ /* 0x000fe200078e00a4 */
[----:B------:R-:W-:-:S02]  /*4210*/  F2FP.BF16.F32.PACK_AB R76, R152, R153 ;  /* 0x00000099984c723e */ /* 0x000fc400000010ff */
[----:B------:R-:W-:Y:S02]  /*4220*/  F2FP.BF16.F32.PACK_AB R87, R148, R87 ;  /* 0x000000579457723e */ /* 0x000fe400000010ff */
[----:B------:R-:W-:Y:S01]  /*4230*/  F2FP.BF16.F32.PACK_AB R91, R144, R91 ;  /* 0x0000005b905b723e */ /* 0x000fe200000010ff */
[----:B------:R1:W-:Y:S01]  /*4240*/  STG.E.128 desc[UR6][R112.64], R76 ;  /* 0x0000004c70007986 */ /* 0x0003e2000c101d06 */
[----:B------:R-:W-:Y:S02]  /*4250*/  F2FP.BF16.F32.PACK_AB R90, R145, R90 ;  /* 0x0000005a915a723e */ /* 0x000fe400000010ff */
[----:B------:R-:W-:Y:S01]  /*4260*/  F2FP.BF16.F32.PACK_AB R89, R142, R89 ;  /* 0x000000598e59723e */ /* 0x000fe200000010ff */
[----:B------:R1:W-:Y:S01]  /*4270*/  STG.E.128 desc[UR6][R118.64], R80 ;  /* 0x0000005076007986 */ /* 0x0003e2000c101d06 */
[----:B------:R-:W-:Y:S02]  /*4280*/  F2FP.BF16.F32.PACK_AB R88, R143, R88 ;  /* 0x000000588f58723e */ /* 0x000fe400000010ff */
[----:B0-----:R-:W-:Y:S01]  /*4290*/  IADD3 R141, PT, PT, R141, R120, RZ ;  /* 0x000000788d8d7210 */ /* 0x001fe20007ffe0ff */
[----:B------:R1:W-:Y:S03]  /*42a0*/  STG.E.128 desc[UR6][R114.64], R84 ;  /* 0x0000005472007986 */ /* 0x0003e6000c101d06 */
[----:B------:R-:W-:Y:S01]  /*42b0*/  ISETP.GE.AND P2, PT, R141, R121, PT ;  /* 0x000000798d00720c */ /* 0x000fe20003f46270 */
[----:B------:R1:W-:-:S12]  /*42c0*/  STG.E.128 desc[UR6][R164.64], R88 ;  /* 0x00000058a4007986 */ /* 0x0003d8000c101d06 */
[----:B------:R-:W-:Y:S05]  /*42d0*/  @!P2 BRA `(.L_x_50) ;  /* 0xffffffc80030a947 */ /* 0x000fea000383ffff */
[----:B------:R-:W-:Y:S05]  /*42e0*/  EXIT ;  /* 0x000000000000794d */ /* 0x000fea0003800000 */
.L_x_51:
        /* <DEDUP_REMOVED lines=9> */
.L_x_13565:


//--------------------- .text._ZN10layer_norm31ln_parallel_residual_fwd_kernelINS_13Kernel_traitsI13__nv_bfloat16S2_S2_S2_fjLj3072ELj1ELj1ELj4ELj16ENS_18Kernel_traits_baseILj3072ES2_S2_S2_S2_fjLj128EEEEELb0ELb1ELb0EEEvNS_9FwdParamsE --------------------------
	.section	.text._ZN10layer_norm31ln_parallel_residual_fwd_kernelINS_13Kernel_traitsI13__nv_bfloat16S2_S2_S2_fjLj3072ELj1ELj1ELj4ELj16ENS_18Kernel_traits_baseILj3072ES2_S2_S2_S2_fjLj128EEEEELb0ELb1ELb0EEEvNS_9FwdParamsE,"ax",@progbits
	.align	128
        .global         _ZN10layer_norm31ln_parallel_residual_fwd_kernelINS_13Kernel_traitsI13__nv_bfloat16S2_S2_S2_fjLj3072ELj1ELj1ELj4ELj16ENS_18Kernel_traits_baseILj3072ES2_S2_S2_S2_fjLj128EEEEELb0ELb1ELb0EEEvNS_9FwdParamsE
        .type           _ZN10layer_norm31ln_parallel_residual_fwd_kernelINS_13Kernel_traitsI13__nv_bfloat16S2_S2_S2_fjLj3072ELj1ELj1ELj4ELj16ENS_18Kernel_traits_baseILj3072ES2_S2_S2_S2_fjLj128EEEEELb0ELb1ELb0EEEvNS_9FwdParamsE,@function
        .size           _ZN10layer_norm31ln_parallel_residual_fwd_kernelINS_13Kernel_traitsI13__nv_bfloat16S2_S2_S2_fjLj3072ELj1ELj1ELj4ELj16ENS_18Kernel_traits_baseILj3072ES2_S2_S2_S2_fjLj128EEEEELb0ELb1ELb0EEEvNS_9FwdParamsE,(.L_x_13566 - _ZN10layer_norm31ln_parallel_residual_fwd_kernelINS_13Kernel_traitsI13__nv_bfloat16S2_S2_S2_fjLj3072ELj1ELj1ELj4ELj16ENS_18Kernel_traits_baseILj3072ES2_S2_S2_S2_fjLj128EEEEELb0ELb1ELb0EEEvNS_9FwdParamsE)
        .other          _ZN10layer_norm31ln_parallel_residual_fwd_kernelINS_13Kernel_traitsI13__nv_bfloat16S2_S2_S2_fjLj3072ELj1ELj1ELj4ELj16ENS_18Kernel_traits_baseILj3072ES2_S2_S2_S2_fjLj128EEEEELb0ELb1ELb0EEEvNS_9FwdParamsE,@"STO_CUDA_ENTRY STV_DEFAULT"
_ZN10layer_norm31ln_parallel_residual_fwd_kernelINS_13Kernel_traitsI13__nv_bfloat16S2_S2_S2_fjLj3072ELj1ELj1ELj4ELj16ENS_18Kernel_traits_baseILj3072ES2_S2_S2_S2_fjLj128EEEEELb0ELb1ELb0EEEvNS_9FwdParamsE:
.text._ZN10layer_norm31ln_parallel_residual_fwd_kernelINS_13Kernel_traitsI13__nv_bfloat16S2_S2_S2_fjLj3072ELj1ELj1ELj4ELj16ENS_18Kernel_traits_baseILj3072ES2_S2_S2_S2_fjLj128EEEEELb0ELb1ELb0EEEvNS_9FwdParamsE:
        /* <DEDUP_REMOVED lines=21> */
[----:B----4-:R-:W-:Y:S06]  /*0150*/  BRA.U !UP0, `(.L_x_53) ;  /* 0x0000000108687547 */ /* 0x010fec000b800000 */
[C---:B------:R-:W-:Y:S01]  /*0160*/  ISETP.GE.U32.AND P1, PT, R67.reuse, 0x80, PT ;  /* 0x000000804300780c */ /* 0x040fe20003f26070 */
[----:B------:R-:W-:Y:S01]  /*0170*/  IMAD.MOV.U32 R11, RZ, RZ, R70 ;  /* 0x000000ffff0b7224 */ /* 0x000fe200078e0046 */
[----:B------:R-:W-:-:S11]  /*0180*/  ISETP.GE.U32.AND P2, PT, R67, 0x100, PT ;  /* 0x000001004300780c */ /* 0x000fd60003f46070 */
[----:B------:R-:W0:Y:S01]  /*0190*/  @P1 LDC.64 R2, c[0x0][0x3d0] ;  /* 0x0000f400ff021b82 */ /* 0x000e220000000a00 */
[----:B------:R-:W-:-:S07]  /*01a0*/  @P1 LOP3.LUT R11, R70, 0x80, RZ, 0xfc, !PT ;  /* 0x00000080460b1812 */ /* 0x000fce00078efcff */
[----:B------:R-:W1:Y:S08]  /*01b0*/  @P1 LDC.64 R4, c[0x0][0x438] ;  /* 0x00010e00ff041b82 */ /* 0x000e700000000a00 */
[----:B------:R-:W2:Y:S08]  /*01c0*/  @P2 LDC.64 R6, c[0x0][0x3d0] ;  /* 0x0000f400ff062b82 */ /* 0x000eb00000000a00 */
[----:B------:R-:W3:Y:S01]  /*01d0*/  @P2 LDC.64 R8, c[0x0][0x438] ;  /* 0x00010e00ff082b82 */ /* 0x000ee20000000a00 */
[----:B0-----:R-:W-:-:S05]  /*01e0*/  @P1 IMAD.WIDE.U32 R2, R70, 0x10, R2 ;  /* 0x0000001046021825 */ /* 0x001fca00078e0002 */
[----:B------:R0:W5:Y:S01]  /*01f0*/  @P1 LDG.E.128 R56, desc[UR6][R2.64] ;  /* 0x0000000602381981 */ /* 0x000162000c1e1d00 */
[----:B-1----:R-:W-:-:S05]  /*0200*/  @P1 IMAD.WIDE.U32 R4, R70, 0x10, R4 ;  /* 0x0000001046041825 */ /* 0x002fca00078e0004 */
[----:B------:R0:W5:Y:S01]  /*0210*/  @P1 LD.E.128 R52, desc[UR6][R4.64] ;  /* 0x0000000604341980 */ /* 0x000162000c101d00 */
[----:B--2---:R-:W-:-:S05]  /*0220*/  @P2 IMAD.WIDE.U32 R6, R11, 0x10, R6 ;  /* 0x000000100b062825 */ /* 0x004fca00078e0006 */
[----:B------:R0:W5:Y:S01]  /*0230*/  @P2 LDG.E.128 R48, desc[UR6][R6.64] ;  /* 0x0000000606302981 */ /* 0x000162000c1e1d00 */
[----:B---3--:R-:W-:-:S05]  /*0240*/  @P2 IMAD.WIDE.U32 R8, R11, 0x10, R8 ;  /* 0x000000100b082825 */ /* 0x008fca00078e0008 */
[----:B------:R0:W5:Y:S01]  /*0250*/  @P2 LD.E.128 R44, desc[UR6][R8.64] ;  /* 0x00000006082c2980 */ /* 0x000162000c101d00 */
[----:B------:R-:W-:Y:S02]  /*0260*/  ISETP.GE.U32.AND P3, PT, R67, 0x180, PT ;  /* 0x000001804300780c */ /* 0x000fe40003f66070 */
[----:B------:R-:W-:-:S11]  /*0270*/  @P2 IADD3 R11, PT, PT, R11, 0x80, RZ ;  /* 0x000000800b0b2810 */ /* 0x000fd60007ffe0ff */
[----:B0-----:R-:W-:Y:S05]  /*0280*/  @!P3 BRA `(.L_x_54) ;  /* 0x000000000078b947 */ /* 0x001fea0003800000 */
[----:B------:R-:W0:Y:S08]  /*0290*/  LDC.64 R40, c[0x0][0x3d0] ;  /* 0x0000f400ff287b82 */ /* 0x000e300000000a00 */
[----:B------:R-:W1:Y:S01]  /*02a0*/  LDC.64 R36, c[0x0][0x438] ;  /* 0x00010e00ff247b82 */ /* 0x000e620000000a00 */
[----:B0-----:R-:W-:-:S06]  /*02b0*/  IMAD.WIDE.U32 R40, R11, 0x10, R40 ;  /* 0x000000100b287825 */ /* 0x001fcc00078e0028 */
[----:B------:R-:W5:Y:S01]  /*02c0*/  LDG.E.128 R40, desc[UR6][R40.64] ;  /* 0x0000000628287981 */ /* 0x000f62000c1e1d00 */
[----:B-1----:R-:W-:-:S06]  /*02d0*/  IMAD.WIDE.U32 R36, R11, 0x10, R36 ;  /* 0x000000100b247825 */ /* 0x002fcc00078e0024 */
[----:B------:R-:W5:Y:S01]  /*02e0*/  LD.E.128 R36, desc[UR6][R36.64] ;  /* 0x0000000624247980 */ /* 0x000f62000c101d00 */
[----:B------:R-:W-:Y:S05]  /*02f0*/  BRA `(.L_x_54) ;  /* 0x00000000005c7947 */ /* 0x000fea0003800000 */
.L_x_53:
[C---:B------:R-:W-:Y:S01]  /*0300*/  ISETP.GE.U32.AND P2, PT, R67.reuse, 0x100, PT ;  /* 0x000001004300780c */ /* 0x040fe20003f46070 */
[----:B------:R-:W-:Y:S01]  /*0310*/  IMAD.MOV.U32 R11, RZ, RZ, R70 ;  /* 0x000000ffff0b7224 */ /* 0x000fe200078e0046 */
[C---:B------:R-:W-:Y:S02]  /*0320*/  ISETP.GE.U32.AND P1, PT, R67.reuse, 0x80, PT ;  /* 0x000000804300780c */ /* 0x040fe40003f26070 */
[----:B------:R-:W-:-:S09]  /*0330*/  ISETP.GE.U32.AND P3, PT, R67, 0x180, PT ;  /* 0x000001804300780c */ /* 0x000fd20003f66070 */
[----:B------:R-:W0:Y:S02]  /*0340*/  @P2 LDC.64 R2, c[0x0][0x3d0] ;  /* 0x0000f400ff022b82 */ /* 0x000e240000000a00 */
[----:B------:R-:W-:-:S06]  /*0350*/  @P1 LOP3.LUT R11, R70, 0x80, RZ, 0xfc, !PT ;  /* 0x00000080460b1812 */ /* 0x000fcc00078efcff */
[----:B------:R-:W1:Y:S08]  /*0360*/  @P1 LDC.64 R4, c[0x0][0x3d0] ;  /* 0x0000f400ff041b82 */ /* 0x000e700000000a00 */
[----:B------:R-:W2:Y:S01]  /*0370*/  @P3 LDC.64 R8, c[0x0][0x3d0] ;  /* 0x0000f400ff083b82 */ /* 0x000ea20000000a00 */
[C---:B0-----:R-:W-:Y:S01]  /*0380*/  @P2 IMAD.WIDE.U32 R2, R11.reuse, 0x10, R2 ;  /* 0x000000100b022825 */ /* 0x041fe200078e0002 */
[----:B------:R-:W-:-:S04]  /*0390*/  @P2 IADD3 R11, PT, PT, R11, 0x80, RZ ;  /* 0x000000800b0b2810 */ /* 0x000fc80007ffe0ff */
[----:B------:R0:W5:Y:S01]  /*03a0*/  @P2 LDG.E.128 R48, desc[UR6][R2.64] ;  /* 0x0000000602302981 */ /* 0x000162000c1e1d00 */
[----:B-1----:R-:W-:-:S05]  /*03b0*/  @P1 IMAD.WIDE.U32 R6, R70, 0x10, R4 ;  /* 0x0000001046061825 */ /* 0x002fca00078e0004 */
[----:B------:R0:W5:Y:S01]  /*03c0*/  @P1 LDG.E.128 R56, desc[UR6][R6.64] ;  /* 0x0000000606381981 */ /* 0x000162000c1e1d00 */
[----:B--2---:R-:W-:-:S05]  /*03d0*/  @P3 IMAD.WIDE.U32 R4, R11, 0x10, R8 ;  /* 0x000000100b043825 */ /* 0x004fca00078e0008 */
        /* <DEDUP_REMOVED lines=9> */
.L_x_54:
[----:B------:R-:W-:Y:S05]  /*0470*/  BSYNC.RECONVERGENT B0 ;  /* 0x0000000000007941 */ /* 0x000fea0003800200 */
.L_x_52:
[----:B------:R-:W0:Y:S02]  /*0480*/  LDCU UR4, c[0x0][0x384] ;  /* 0x00007080ff0477ac */ /* 0x000e240008000800 */
[----:B0-----:R-:W-:-:S13]  /*0490*/  ISETP.GE.AND P2, PT, R68, UR4, PT ;  /* 0x0000000444007c0c */ /* 0x001fda000bf46270 */
[----:B------:R-:W-:Y:S05]  /*04a0*/  @P2 EXIT ;  /* 0x000000000000294d */ /* 0x000fea0003800000 */
[----:B------:R-:W-:Y:S01]  /*04b0*/  SHF.R.S32.HI R10, RZ, 0x3, R10 ;  /* 0x00000003ff0a7819 */ /* 0x000fe2000001140a */
[----:B------:R-:W0:Y:S01]  /*04c0*/  LDCU.U8 UR4, c[0x0][0x410] ;  /* 0x00008200ff0477ac */ /* 0x000e220008000000 */
[----:B-----5:R-:W-:Y:S02]  /*04d0*/  PRMT R65, R39, 0x7632, R65 ;  /* 0x0000763227417816 */ /* 0x020fe40000000041 */
[C---:B------:R-:W-:Y:S01]  /*04e0*/  LOP3.LUT R2, R10.reuse, 0x7f, RZ, 0xc0, !PT ;  /* 0x0000007f0a027812 */ /* 0x040fe200078ec0ff */
[----:B------:R-:W-:Y:S01]  /*04f0*/  IMAD.SHL.U32 R10, R10, 0x2, RZ ;  /* 0x000000020a0a7824 */ /* 0x000fe200078e00ff */
[----:B------:R-:W-:Y:S01]  /*0500*/  PRMT R64, R43, 0x7632, R64 ;  /* 0x000076322b407816 */ /* 0x000fe20000000040 */
[----:B------:R-:W-:Y:S01]  /*0510*/  UPLOP3.LUT UP1, UPT, UPT, UPT, UPT, 0x40, 0x4 ;  /* 0x000000000004789c */ /* 0x000fe20003f2e870 */
[----:B------:R-:W-:Y:S01]  /*0520*/  VIADDMNMX R0, R2, -R0, RZ, !PT ;  /* 0x8000000002007246 */ /* 0x000fe200078001ff */
[----:B------:R-:W-:Y:S01]  /*0530*/  IMAD R3, R69, -0x20, R2 ;  /* 0xffffffe045037824 */ /* 0x000fe200078e0202 */
[----:B------:R-:W-:Y:S01]  /*0540*/  PRMT R23, R38, 0x7632, R23 ;  /* 0x0000763226177816 */ /* 0x000fe20000000017 */
[----:B------:R-:W1:Y:S01]  /*0550*/  LDCU UR9, c[0x0][0x388] ;  /* 0x00007100ff0977ac */ /* 0x000e620008000800 */
[----:B------:R-:W-:-:S02]  /*0560*/  VIMNMX R0, PT, PT, R0, 0x20, PT ;  /* 0x0000002000007848 */ /* 0x000fc40003fe0100 */
[----:B------:R-:W-:Y:S01]  /*0570*/  VIMNMX R2, PT, PT, RZ, R3, !PT ;  /* 0x00000003ff027248 */ /* 0x000fe20007fe0100 */
[----:B------:R-:W2:Y:S01]  /*0580*/  LDCU UR8, c[0x0][0x400] ;  /* 0x00008000ff0877ac */ /* 0x000ea20008000800 */
[----:B------:R-:W-:Y:S02]  /*0590*/  LOP3.LUT R3, R10, 0xffffff00, RZ, 0xc0, !PT ;  /* 0xffffff000a037812 */ /* 0x000fe400078ec0ff */
[----:B------:R-:W-:Y:S01]  /*05a0*/  VIMNMX R2, PT, PT, R2, 0x20, PT ;  /* 0x0000002002027848 */ /* 0x000fe20003fe0100 */
[----:B------:R-:W3:Y:S01]  /*05b0*/  LDCU.64 UR10, c[0x0][0x398] ;  /* 0x00007300ff0a77ac */ /* 0x000ee20008000a00 */
[----:B------:R-:W-:Y:S02]  /*05c0*/  LEA R0, R0, R3, 0x3 ;  /* 0x0000000300007211 */ /* 0x000fe400078e18ff */
[----:B------:R-:W-:Y:S01]  /*05d0*/  PRMT R22, R42, 0x7632, R22 ;  /* 0x000076322a167816 */ /* 0x000fe20000000016 */
[----:B------:R-:W-:Y:S01]  /*05e0*/  IMAD R66, R2, 0x8, R3 ;  /* 0x0000000802427824 */ /* 0x000fe200078e0203 */
[----:B------:R-:W-:Y:S01]  /*05f0*/  I2FP.F32.U32 R10, R0 ;  /* 0x00000000000a7245 */ /* 0x000fe20000201000 */
[----:B------:R-:W4:Y:S01]  /*0600*/  LDCU.64 UR12, c[0x0][0x3a0] ;  /* 0x00007400ff0c77ac */ /* 0x000f220008000a00 */
[----:B------:R-:W-:-:S02]  /*0610*/  PRMT R21, R37, 0x7632, R21 ;  /* 0x0000763225157816 */ /* 0x000fc40000000015 */
[----:B------:R-:W-:Y:S02]  /*0620*/  PRMT R20, R41, 0x7632, R20 ;  /* 0x0000763229147816 */ /* 0x000fe40000000014 */
[----:B------:R-:W0:Y:S01]  /*0630*/  MUFU.RCP R10, R10 ;  /* 0x0000000a000a7308 */ /* 0x000e220000001000 */
        /* <DEDUP_REMOVED lines=12> */
[----:B0-----:R-:W-:Y:S02]  /*0700*/  ISETP.NE.AND P3, PT, RZ, UR4, PT ;  /* 0x00000004ff007c0c */ /* 0x001fe4000bf65270 */
[----:B------:R-:W-:Y:S02]  /*0710*/  PRMT R6, R54, 0x7632, R6 ;  /* 0x0000763236067816 */ /* 0x000fe40000000006 */
[----:B------:R-:W-:Y:S02]  /*0720*/  PRMT R5, R58, 0x7632, R5 ;  /* 0x000076323a057816 */ /* 0x000fe40000000005 */
[----:B------:R-:W-:Y:S02]  /*0730*/  PRMT R4, R53, 0x7632, R4 ;  /* 0x0000763235047816 */ /* 0x000fe40000000004 */
[----:B------:R-:W-:-:S02]  /*0740*/  PRMT R3, R57, 0x7632, R3 ;  /* 0x0000763239037816 */ /* 0x000fc40000000003 */
[----:B------:R-:W-:Y:S02]  /*0750*/  PRMT R2, R52, 0x7632, R2 ;  /* 0x0000763234027816 */ /* 0x000fe40000000002 */
[----:B-1234-:R-:W-:-:S07]  /*0760*/  PRMT R0, R56, 0x7632, R0 ;  /* 0x0000763238007816 */ /* 0x01efce0000000000 */
.L_x_79:
        /* <DEDUP_REMOVED lines=14> */
[----:B-1----:R-:W-:-:S04]  /*0850*/  @P2 IMAD.WIDE.U32 R92, R99, 0x10, R60 ;  /* 0x00000010635c2825 */ /* 0x002fc800078e003c */
[C---:B0-----:R-:W-:Y:S01]  /*0860*/  IMAD.WIDE.U32 R60, R99.reuse, 0x10, R76 ;  /* 0x00000010633c7825 */ /* 0x041fe200078e004c */
[----:B------:R-:W3:Y:S03]  /*0870*/  @P2 LDG.E.128 R32, desc[UR6][R92.64] ;  /* 0x000000065c202981 */ /* 0x000ee6000c1e1d00 */
[----:B--2---:R-:W-:Y:S02]  /*0880*/  @P1 IMAD.WIDE.U32 R76, R99, 0x10, R62 ;  /* 0x00000010634c1825 */ /* 0x004fe400078e003e */
[----:B------:R-:W5:Y:S04]  /*0890*/  LDG.E.128 R60, desc[UR6][R60.64] ;  /* 0x000000063c3c7981 */ /* 0x000f68000c1e1d00 */
[----:B------:R0:W5:Y:S01]  /*08a0*/  @P1 LDG.E.128 R28, desc[UR6][R76.64] ;  /* 0x000000064c1c1981 */ /* 0x000162000c1e1d00 */
[----:B---3--:R-:W-:-:S02]  /*08b0*/  PRMT R78, R35, 0x7632, R78 ;  /* 0x00007632234e7816 */ /* 0x008fc4000000004e */
[----:B------:R-:W-:Y:S02]  /*08c0*/  PRMT R74, R33, 0x7632, R74 ;  /* 0x00007632214a7816 */ /* 0x000fe4000000004a */
[----:B------:R-:W-:Y:S02]  /*08d0*/  PRMT R72, R32, 0x7632, R72 ;  /* 0x0000763220487816 */ /* 0x000fe40000000048 */
[----:B------:R-:W-:Y:S01]  /*08e0*/  PRMT R91, R34, 0x7632, R91 ;  /* 0x00007632225b7816 */ /* 0x000fe2000000005b */
[----:B0-----:R-:W-:Y:S06]  /*08f0*/  @!P1 BRA `(.L_x_57) ;  /* 0x0000000400709947 */ /* 0x001fec0003800000 */
[----:B------:R-:W-:Y:S05]  /*0900*/  @!P2 BRA `(.L_x_58) ;  /* 0x0000000000d8a947 */ /* 0x000fea0003800000 */
[C---:B-----5:R-:W-:Y:S01]  /*0910*/  PRMT R24, R60.reuse, 0x7632, R24 ;  /* 0x000076323c187816 */ /* 0x060fe20000000018 */
[----:B------:R-:W-:Y:S01]  /*0920*/  IMAD.U32 R60, R60, 0x10000, RZ ;  /* 0x000100003c3c7824 */ /* 0x000fe200078e00ff */
[C---:B------:R-:W-:Y:S01]  /*0930*/  PRMT R26, R61.reuse, 0x7632, R26 ;  /* 0x000076323d1a7816 */ /* 0x040fe2000000001a */
[----:B------:R-:W-:Y:S01]  /*0940*/  IMAD.U32 R25, R28, 0x10000, RZ ;  /* 0x000100001c197824 */ /* 0x000fe200078e00ff */
[----:B------:R-:W-:Y:S01]  /*0950*/  SHF.L.U32 R61, R61, 0x10, RZ ;  /* 0x000000103d3d7819 */ /* 0x000fe200000006ff */
[----:B------:R-:W-:Y:S01]  /*0960*/  IMAD.U32 R24, R24, 0x10000, RZ ;  /* 0x0001000018187824 */ /* 0x000fe200078e00ff */
[C---:B------:R-:W-:Y:S01]  /*0970*/  SHF.L.U32 R76, R29.reuse, 0x10, RZ ;  /* 0x000000101d4c7819 */ /* 0x040fe200000006ff */
[--C-:B------:R-:W-:Y:S01]  /*0980*/  FADD.FTZ R60, R60, R25.reuse ;  /* 0x000000193c3c7221 */ /* 0x100fe20000010000 */
[----:B------:R-:W-:Y:S01]  /*0990*/  PRMT R25, R28, 0x7632, R25 ;  /* 0x000076321c197816 */ /* 0x000fe20000000019 */
[----:B------:R-:W-:Y:S01]  /*09a0*/  IMAD.U32 R26, R26, 0x10000, RZ ;  /* 0x000100001a1a7824 */ /* 0x000fe200078e00ff */
[----:B------:R-:W-:Y:S01]  /*09b0*/  PRMT R27, R29, 0x7632, R27 ;  /* 0x000076321d1b7816 */ /* 0x000fe2000000001b */
[--C-:B------:R-:W-:Y:S01]  /*09c0*/  FADD.FTZ R61, R61, R76.reuse ;  /* 0x0000004c3d3d7221 */ /* 0x100fe20000010000 */
[----:B------:R-:W-:Y:S01]  /*09d0*/  SHF.L.U32 R25, R25, 0x10, RZ ;  /* 0x0000001019197819 */ /* 0x000fe200000006ff */
[C---:B------:R-:W-:Y:S01]  /*09e0*/  IMAD.U32 R89, R63.reuse, 0x10000, RZ ;  /* 0x000100003f597824 */ /* 0x040fe200078e00ff */
[----:B------:R-:W-:Y:S01]  /*09f0*/  PRMT R83, R63, 0x7632, R83 ;  /* 0x000076323f537816 */ /* 0x000fe20000000053 */
[----:B------:R-:W-:Y:S01]  /*0a00*/  IMAD.U32 R77, R30, 0x10000, RZ ;  /* 0x000100001e4d7824 */ /* 0x000fe200078e00ff */
[----:B------:R-:W-:Y:S01]  /*0a10*/  PRMT R76, R31, 0x7632, R76 ;  /* 0x000076321f4c7816 */ /* 0x000fe2000000004c */
[--C-:B------:R-:W-:Y:S01]  /*0a20*/  FADD.FTZ R24, R24, R25.reuse ;  /* 0x0000001918187221 */ /* 0x100fe20000010000 */
[----:B------:R-:W-:Y:S01]  /*0a30*/  SHF.L.U32 R27, R27, 0x10, RZ ;  /* 0x000000101b1b7819 */ /* 0x000fe200000006ff */
[----:B------:R-:W-:Y:S01]  /*0a40*/  IMAD.U32 R83, R83, 0x10000, RZ ;  /* 0x0001000053537824 */ /* 0x000fe200078e00ff */
[----:B------:R-:W-:Y:S01]  /*0a50*/  SHF.L.U32 R76, R76, 0x10, RZ ;  /* 0x000000104c4c7819 */ /* 0x000fe200000006ff */
[----:B------:R-:W-:Y:S01]  /*0a60*/  IMAD.U32 R78, R78, 0x10000, RZ ;  /* 0x000100004e4e7824 */ /* 0x000fe200078e00ff */
[----:B------:R-:W-:Y:S01]  /*0a70*/  PRMT R25, R30, 0x7632, R25 ;  /* 0x000076321e197816 */ /* 0x000fe20000000019 */
[----:B------:R-:W-:Y:S01]  /*0a80*/  FADD.FTZ R27, R26, R27 ;  /* 0x0000001b1a1b7221 */ /* 0x000fe20000010000 */
[C---:B------:R-:W-:Y:S01]  /*0a90*/  PRMT R63, R62.reuse, 0x7632, R63 ;  /* 0x000076323e3f7816 */ /* 0x040fe2000000003f */
[----:B------:R-:W-:Y:S01]  /*0aa0*/  FADD.FTZ R93, R83, R76 ;  /* 0x0000004c535d7221 */ /* 0x000fe20000010000 */
[----:B------:R-:W-:Y:S01]  /*0ab0*/  SHF.L.U32 R26, R33, 0x10, RZ ;  /* 0x00000010211a7819 */ /* 0x000fe200000006ff */
[----:B------:R-:W-:Y:S01]  /*0ac0*/  IMAD.U32 R76, R25, 0x10000, RZ ;  /* 0x00010000194c7824 */ /* 0x000fe200078e00ff */
[----:B------:R-:W-:-:S02]  /*0ad0*/  SHF.L.U32 R62, R62, 0x10, RZ ;  /* 0x000000103e3e7819 */ /* 0x000fc400000006ff */
[----:B------:R-:W-:Y:S01]  /*0ae0*/  SHF.L.U32 R92, R31, 0x10, RZ ;  /* 0x000000101f5c7819 */ /* 0x000fe200000006ff */
[----:B------:R-:W-:Y:S01]  /*0af0*/  FADD.FTZ R83, R61, R26 ;  /* 0x0000001a3d537221 */ /* 0x000fe20000010000 */
[----:B------:R-:W-:Y:S01]  /*0b00*/  SHF.L.U32 R63, R63, 0x10, RZ ;  /* 0x000000103f3f7819 */ /* 0x000fe200000006ff */
[----:B------:R-:W-:Y:S01]  /*0b10*/  FADD.FTZ R62, R62, R77 ;  /* 0x0000004d3e3e7221 */ /* 0x000fe20000010000 */
[----:B------:R-:W-:Y:S01]  /*0b20*/  PRMT R25, R34, 0x7632, R25 ;  /* 0x0000763222197816 */ /* 0x000fe20000000019 */
[----:B------:R-:W-:Y:S01]  /*0b30*/  FADD.FTZ R92, R89, R92 ;  /* 0x0000005c595c7221 */ /* 0x000fe20000010000 */
[----:B------:R-:W-:Y:S01]  /*0b40*/  SHF.L.U32 R91, R35, 0x10, RZ ;  /* 0x00000010235b7819 */ /* 0x000fe200000006ff */
[----:B------:R-:W-:Y:S01]  /*0b50*/  FADD.FTZ R63, R63, R76 ;  /* 0x0000004c3f3f7221 */ /* 0x000fe20000010000 */
[----:B------:R-:W-:Y:S01]  /*0b60*/  SHF.L.U32 R26, R25, 0x10, RZ ;  /* 0x00000010191a7819 */ /* 0x000fe200000006ff */
[----:B------:R-:W-:Y:S01]  /*0b70*/  IMAD.U32 R77, R32, 0x10000, RZ ;  /* 0x00010000204d7824 */ /* 0x000fe200078e00ff */
[----:B------:R-:W-:Y:S01]  /*0b80*/  SHF.L.U32 R25, R72, 0x10, RZ ;  /* 0x0000001048197819 */ /* 0x000fe200000006ff */
[----:B------:R-:W-:-:S02]  /*0b90*/  IMAD.U32 R89, R34, 0x10000, RZ ;  /* 0x0001000022597824 */ /* 0x000fc400078e00ff */
[----:B------:R-:W-:Y:S01]  /*0ba0*/  FADD.FTZ R72, R93, R78 ;  /* 0x0000004e5d487221 */ /* 0x000fe20000010000 */
[----:B------:R-:W-:Y:S02]  /*0bb0*/  IMAD.U32 R76, R74, 0x10000, RZ ;  /* 0x000100004a4c7824 */ /* 0x000fe400078e00ff */
[----:B------:R-:W-:Y:S01]  /*0bc0*/  FADD.FTZ R77, R60, R77 ;  /* 0x0000004d3c4d7221 */ /* 0x000fe20000010000 */
[----:B------:R-:W-:Y:S01]  /*0bd0*/  FADD.FTZ R89, R62, R89 ;  /* 0x000000593e597221 */ /* 0x000fe20000010000 */
[----:B------:R-:W-:Y:S01]  /*0be0*/  FADD.FTZ R91, R92, R91 ;  /* 0x0000005b5c5b7221 */ /* 0x000fe20000010000 */
[----:B------:R-:W-:Y:S01]  /*0bf0*/  FADD.FTZ R74, R63, R26 ;  /* 0x0000001a3f4a7221 */ /* 0x000fe20000010000 */
[----:B------:R-:W-:Y:S01]  /*0c00*/  FADD.FTZ R76, R27, R76 ;  /* 0x0000004c1b4c7221 */ /* 0x000fe20000010000 */
[----:B------:R-:W-:Y:S02]  /*0c10*/  FADD.FTZ R78, R24, R25 ;  /* 0x00000019184e7221 */ /* 0x000fe40000010000 */
[----:B------:R-:W-:-:S02]  /*0c20*/  F2FP.BF16.F32.PACK_AB R27, R72, R91 ;  /* 0x0000005b481b723e */ /* 0x000fc400000010ff */
[----:B------:R-:W-:Y:S02]  /*0c30*/  F2FP.BF16.F32.PACK_AB R26, R74, R89 ;  /* 0x000000594a1a723e */ /* 0x000fe400000010ff */
[----:B------:R-:W-:Y:S02]  /*0c40*/  F2FP.BF16.F32.PACK_AB R25, R76, R83 ;  /* 0x000000534c19723e */ /* 0x000fe400000010ff */
[----:B------:R-:W-:Y:S01]  /*0c50*/  F2FP.BF16.F32.PACK_AB R24, R78, R77 ;  /* 0x0000004d4e18723e */ /* 0x000fe200000010ff */
[----:B------:R-:W-:Y:S06]  /*0c60*/  BRA `(.L_x_59) ;  /* 0x00000004004c7947 */ /* 0x000fec0003800000 */
.L_x_58:
[----:B-----5:R-:W-:Y:S01]  /*0c70*/  PRMT R74, R61, 0x7632, R74 ;  /* 0x000076323d4a7816 */ /* 0x020fe2000000004a */
[----:B------:R-:W-:Y:S01]  /*0c80*/  IMAD.U32 R24, R29, 0x10000, RZ ;  /* 0x000100001d187824 */ /* 0x000fe200078e00ff */
[----:B------:R-:W-:Y:S01]  /*0c90*/  SHF.L.U32 R61, R61, 0x10, RZ ;  /* 0x000000103d3d7819 */ /* 0x000fe200000006ff */
[----:B------:R-:W-:Y:S01]  /*0ca0*/  IMAD.U32 R92, R63, 0x10000, RZ ;  /* 0x000100003f5c7824 */ /* 0x000fe200078e00ff */
[C---:B------:R-:W-:Y:S01]  /*0cb0*/  PRMT R72, R60.reuse, 0x7632, R72 ;  /* 0x000076323c487816 */ /* 0x040fe20000000048 */
[----:B------:R-:W-:Y:S01]  /*0cc0*/  IMAD.U32 R60, R60, 0x10000, RZ ;  /* 0x000100003c3c7824 */ /* 0x000fe200078e00ff */
[----:B------:R-:W-:Y:S01]  /*0cd0*/  PRMT R78, R62, 0x7632, R78 ;  /* 0x000076323e4e7816 */ /* 0x000fe2000000004e */
[--C-:B------:R-:W-:Y:S01]  /*0ce0*/  FADD.FTZ R83, R61, R24.reuse ;  /* 0x000000183d537221 */ /* 0x100fe20000010000 */
[----:B------:R-:W-:Y:S01]  /*0cf0*/  PRMT R91, R63, 0x7632, R91 ;  /* 0x000076323f5b7816 */ /* 0x000fe2000000005b */
[----:B------:R-:W-:Y:S01]  /*0d00*/  IMAD.U32 R61, R72, 0x10000, RZ ;  /* 0x00010000483d7824 */ /* 0x000fe200078e00ff */
        /* <DEDUP_REMOVED lines=27> */
.L_x_57:
[----:B------:R-:W-:Y:S05]  /*0ec0*/  @!P2 BRA `(.L_x_60) ;  /* 0x000000000084a947 */ /* 0x000fea0003800000 */
[C---:B-----5:R-:W-:Y:S01]  /*0ed0*/  PRMT R26, R61.reuse, 0x7632, R26 ;  /* 0x000076323d1a7816 */ /* 0x060fe2000000001a */
[C---:B------:R-:W-:Y:S01]  /*0ee0*/  IMAD.U32 R89, R62.reuse, 0x10000, RZ ;  /* 0x000100003e597824 */ /* 0x040fe200078e00ff */
[----:B------:R-:W-:Y:S01]  /*0ef0*/  PRMT R76, R62, 0x7632, R76 ;  /* 0x000076323e4c7816 */ /* 0x000fe2000000004c */
[----:B------:R-:W-:Y:S01]  /*0f00*/  IMAD.U32 R27, R74, 0x10000, RZ ;  /* 0x000100004a1b7824 */ /* 0x000fe200078e00ff */
[----:B------:R-:W-:Y:S01]  /*0f10*/  PRMT R24, R60, 0x7632, R24 ;  /* 0x000076323c187816 */ /* 0x000fe20000000018 */
[----:B------:R-:W-:Y:S01]  /*0f20*/  IMAD.U32 R92, R34, 0x10000, RZ ;  /* 0x00010000225c7824 */ /* 0x000fe200078e00ff */
[----:B------:R-:W-:Y:S01]  /*0f30*/  SHF.L.U32 R61, R61, 0x10, RZ ;  /* 0x000000103d3d7819 */ /* 0x000fe200000006ff */
[----:B------:R-:W-:Y:S01]  /*0f40*/  IMAD.U32 R26, R26, 0x10000, RZ ;  /* 0x000100001a1a7824 */ /* 0x000fe200078e00ff */
[----:B------:R-:W-:Y:S01]  /*0f50*/  SHF.L.U32 R62, R33, 0x10, RZ ;  /* 0x00000010213e7819 */ /* 0x000fe200000006ff */
[----:B------:R-:W-:Y:S01]  /*0f60*/  FADD.FTZ R89, R89, R92 ;  /* 0x0000005c59597221 */ /* 0x000fe20000010000 */
[----:B------:R-:W-:-:S02]  /*0f70*/  SHF.L.U32 R60, R60, 0x10, RZ ;  /* 0x000000103c3c7819 */ /* 0x000fc400000006ff */
[----:B------:R-:W-:Y:S01]  /*0f80*/  SHF.L.U32 R77, R32, 0x10, RZ ;  /* 0x00000010204d7819 */ /* 0x000fe200000006ff */
[----:B------:R-:W-:Y:S01]  /*0f90*/  FADD.FTZ R83, R61, R62 ;  /* 0x0000003e3d537221 */ /* 0x000fe20000010000 */
[C---:B------:R-:W-:Y:S02]  /*0fa0*/  PRMT R93, R63.reuse, 0x7632, R93 ;  /* 0x000076323f5d7816 */ /* 0x040fe4000000005d */
[----:B------:R-:W-:Y:S01]  /*0fb0*/  SHF.L.U32 R25, R72, 0x10, RZ ;  /* 0x0000001048197819 */ /* 0x000fe200000006ff */
[----:B------:R-:W-:Y:S01]  /*0fc0*/  FADD.FTZ R77, R60, R77 ;  /* 0x0000004d3c4d7221 */ /* 0x000fe20000010000 */
[----:B------:R-:W-:Y:S01]  /*0fd0*/  SHF.L.U32 R63, R63, 0x10, RZ ;  /* 0x000000103f3f7819 */ /* 0x000fe200000006ff */
[----:B------:R-:W-:Y:S01]  /*0fe0*/  IMAD.U32 R60, R35, 0x10000, RZ ;  /* 0x00010000233c7824 */ /* 0x000fe200078e00ff */
[----:B------:R-:W-:Y:S02]  /*0ff0*/  SHF.L.U32 R74, R91, 0x10, RZ ;  /* 0x000000105b4a7819 */ /* 0x000fe400000006ff */
[----:B------:R-:W-:Y:S01]  /*1000*/  SHF.L.U32 R72, R78, 0x10, RZ ;  /* 0x000000104e487819 */ /* 0x000fe200000006ff */
[----:B------:R-:W-:Y:S01]  /*1010*/  FADD.FTZ R91, R63, R60 ;  /* 0x0000003c3f5b7221 */ /* 0x000fe20000010000 */
[----:B------:R-:W-:-:S02]  /*1020*/  SHF.L.U32 R93, R93, 0x10, RZ ;  /* 0x000000105d5d7819 */ /* 0x000fc400000006ff */
[----:B------:R-:W-:Y:S01]  /*1030*/  SHF.L.U32 R61, R76, 0x10, RZ ;  /* 0x000000104c3d7819 */ /* 0x000fe200000006ff */
[----:B------:R-:W-:Y:S01]  /*1040*/  FADD.FTZ R76, R26, R27 ;  /* 0x0000001b1a4c7221 */ /* 0x000fe20000010000 */
[----:B------:R-:W-:Y:S01]  /*1050*/  SHF.L.U32 R24, R24, 0x10, RZ ;  /* 0x0000001018187819 */ /* 0x000fe200000006ff */
[----:B------:R-:W-:Y:S02]  /*1060*/  FADD.FTZ R72, R93, R72 ;  /* 0x000000485d487221 */ /* 0x000fe40000010000 */
[----:B------:R-:W-:Y:S02]  /*1070*/  FADD.FTZ R74, R61, R74 ;  /* 0x0000004a3d4a7221 */ /* 0x000fe40000010000 */
[----:B------:R-:W-:Y:S01]  /*1080*/  FADD.FTZ R78, R24, R25 ;  /* 0x00000019184e7221 */ /* 0x000fe20000010000 */
[----:B------:R-:W-:Y:S02]  /*1090*/  F2FP.BF16.F32.PACK_AB R27, R72, R91 ;  /* 0x0000005b481b723e */ /* 0x000fe400000010ff */
[----:B------:R-:W-:-:S02]  /*10a0*/  F2FP.BF16.F32.PACK_AB R26, R74, R89 ;  /* 0x000000594a1a723e */ /* 0x000fc400000010ff */
[----:B------:R-:W-:Y:S02]  /*10b0*/  F2FP.BF16.F32.PACK_AB R25, R76, R83 ;  /* 0x000000534c19723e */ /* 0x000fe400000010ff */
[----:B------:R-:W-:Y:S01]  /*10c0*/  F2FP.BF16.F32.PACK_AB R24, R78, R77 ;  /* 0x0000004d4e18723e */ /* 0x000fe200000010ff */
[----:B------:R-:W-:Y:S06]  /*10d0*/  BRA `(.L_x_59) ;  /* 0x0000000000307947 */ /* 0x000fec0003800000 */
.L_x_60:
[----:B-----5:R-:W-:Y:S01]  /*10e0*/  PRMT R78, R60, 0x7632, R78 ;  /* 0x000076323c4e7816 */ /* 0x020fe2000000004e */
[----:B------:R-:W-:Y:S01]  /*10f0*/  IMAD.U32 R83, R61, 0x10000, RZ ;  /* 0x000100003d537824 */ /* 0x000fe200078e00ff */
[----:B------:R-:W-:Y:S02]  /*1100*/  PRMT R72, R63, 0x7632, R72 ;  /* 0x000076323f487816 */ /* 0x000fe40000000048 */
[----:B------:R-:W-:Y:S01]  /*1110*/  PRMT R76, R61, 0x7632, R76 ;  /* 0x000076323d4c7816 */ /* 0x000fe2000000004c */
[----:B------:R-:W-:Y:S01]  /*1120*/  IMAD.U32 R78, R78, 0x10000, RZ ;  /* 0x000100004e4e7824 */ /* 0x000fe200078e00ff */
[----:B------:R-:W-:Y:S01]  /*1130*/  PRMT R74, R62, 0x7632, R74 ;  /* 0x000076323e4a7816 */ /* 0x000fe2000000004a */
[----:B------:R-:W-:Y:S01]  /*1140*/  IMAD.U32 R72, R72, 0x10000, RZ ;  /* 0x0001000048487824 */ /* 0x000fe200078e00ff */
[----:B------:R-:W-:Y:S02]  /*1150*/  SHF.L.U32 R77, R60, 0x10, RZ ;  /* 0x000000103c4d7819 */ /* 0x000fe400000006ff */
[----:B------:R-:W-:-:S02]  /*1160*/  SHF.L.U32 R89, R62, 0x10, RZ ;  /* 0x000000103e597819 */ /* 0x000fc400000006ff */
[----:B------:R-:W-:Y:S02]  /*1170*/  SHF.L.U32 R91, R63, 0x10, RZ ;  /* 0x000000103f5b7819 */ /* 0x000fe400000006ff */
[----:B------:R-:W-:Y:S02]  /*1180*/  SHF.L.U32 R76, R76, 0x10, RZ ;  /* 0x000000104c4c7819 */ /* 0x000fe400000006ff */
[----:B------:R-:W-:-:S07]  /*1190*/  SHF.L.U32 R74, R74, 0x10, RZ ;  /* 0x000000104a4a7819 */ /* 0x000fce00000006ff */
.L_x_59:
[----:B------:R-:W0:Y:S01]  /*11a0*/  @P0 LDC.64 R60, c[0x0][0x3a8] ;  /* 0x0000ea00ff3c0b82 */ /* 0x000e220000000a00 */
[C---:B------:R-:W-:Y:S01]  /*11b0*/  IADD3 R101, PT, PT, R99.reuse, 0x80, RZ ;  /* 0x0000008063657810 */ /* 0x040fe20007ffe0ff */
[----:B0-----:R-:W-:-:S05]  /*11c0*/  @P0 IMAD.WIDE.U32 R60, R99, 0x10, R60 ;  /* 0x00000010633c0825 */ /* 0x001fca00078e003c */
[----:B------:R0:W-:Y:S02]  /*11d0*/  @P0 STG.E.128 desc[UR6][R60.64], R24 ;  /* 0x000000183c000986 */ /* 0x0001e4000c101d06 */
.L_x_56:
[----:B------:R-:W-:Y:S05]  /*11e0*/  BSYNC.RECONVERGENT B0 ;  /* 0x0000000000007941 */ /* 0x000fea0003800200 */
.L_x_55:
[----:B------:R-:W-:Y:S01]  /*11f0*/  ISETP.GE.U32.AND P4, PT, R67, 0x100, PT ;  /* 0x000001004300780c */ /* 0x000fe20003f86070 */
[----:B------:R-:W-:-:S12]  /*1200*/  BSSY.RECONVERGENT B0, `(.L_x_61) ;  /* 0x00000a8000007945 */ /* 0x000fd80003800200 */
[----:B------:R-:W-:Y:S05]  /*1210*/  @!P4 BRA `(.L_x_62) ;  /* 0x000000080098c947 */ /* 0x000fea0003800000 */
[----:B------:R-:W-:Y:S01]  /*1220*/  ISETP.NE.U32.AND P1, PT, RZ, UR12, PT ;  /* 0x0000000cff007c0c */ /* 0x000fe2000bf25070 */
[----:B------:R-:W1:Y:S03]  /*1230*/  LDC.64 R80, c[0x0][0x390] ;  /* 0x0000e400ff507b82 */ /* 0x000e660000000a00 */
[----:B------:R-:W-:Y:S02]  /*1240*/  ISETP.NE.AND.EX P2, PT, RZ, UR13, PT, P1 ;  /* 0x0000000dff007c0c */ /* 0x000fe4000bf45310 */
[----:B------:R-:W-:-:S04]  /*1250*/  ISETP.NE.U32.AND P1, PT, RZ, UR10, PT ;  /* 0x0000000aff007c0c */ /* 0x000fc8000bf25070 */
[----:B------:R-:W-:-:S07]  /*1260*/  ISETP.NE.AND.EX P1, PT, RZ, UR11, PT, P1 ;  /* 0x0000000bff007c0c */ /* 0x000fce000bf25310 */
[----:B0-----:R-:W0:Y:S08]  /*1270*/  @P2 LDC.64 R60, c[0x0][0x3a0] ;  /* 0x0000e800ff3c2b82 */ /* 0x001e300000000a00 */
[----:B------:R-:W2:Y:S01]  /*1280*/  @P1 LDC.64 R62, c[0x0][0x398] ;  /* 0x0000e600ff3e1b82 */ /* 0x000ea20000000a00 */
[----:B0-----:R-:W-:-:S04]  /*1290*/  @P2 IMAD.WIDE.U32 R86, R101, 0x10, R60 ;  /* 0x0000001065562825 */ /* 0x001fc800078e003c */
[C---:B-1----:R-:W-:Y:S01]  /*12a0*/  IMAD.WIDE.U32 R60, R101.reuse, 0x10, R80 ;  /* 0x00000010653c7825 */ /* 0x042fe200078e0050 */
[----:B------:R-:W3:Y:S03]  /*12b0*/  @P2 LDG.E.128 R32, desc[UR6][R86.64] ;  /* 0x0000000656202981 */ /* 0x000ee6000c1e1d00 */
[----:B--2---:R-:W-:Y:S02]  /*12c0*/  @P1 IMAD.WIDE.U32 R80, R101, 0x10, R62 ;  /* 0x0000001065501825 */ /* 0x004fe400078e003e */
[----:B------:R-:W5:Y:S04]  /*12d0*/  LDG.E.128 R60, desc[UR6][R60.64] ;  /* 0x000000063c3c7981 */ /* 0x000f68000c1e1d00 */
[----:B------:R0:W5:Y:S01]  /*12e0*/  @P1 LDG.E.128 R28, desc[UR6][R80.64] ;  /* 0x00000006501c1981 */ /* 0x000162000c1e1d00 */
[----:B------:R-:W-:-:S04]  /*12f0*/  UISETP.NE.U32.AND UP0, UPT, UR10, URZ, UPT ;  /* 0x000000ff0a00728c */ /* 0x000fc8000bf05070 */
[----:B------:R-:W-:Y:S01]  /*1300*/  UISETP.NE.AND.EX UP0, UPT, UR11, URZ, UPT, UP0 ;  /* 0x000000ff0b00728c */ /* 0x000fe2000bf05300 */
[----:B---3--:R-:W-:Y:S02]  /*1310*/  PRMT R82, R34, 0x7632, R82 ;  /* 0x0000763222527816 */ /* 0x008fe40000000052 */
[----:B------:R-:W-:Y:S02]  /*1320*/  PRMT R84, R33, 0x7632, R84 ;  /* 0x0000763221547816 */ /* 0x000fe40000000054 */
[----:B------:R-:W-:-:S04]  /*1330*/  PRMT R92, R32, 0x7632, R92 ;  /* 0x00007632205c7816 */ /* 0x000fc8000000005c */
[----:B0-----:R-:W-:Y:S05]  /*1340*/  BRA.U UP0, `(.L_x_63) ;  /* 0x0000000100c87547 */ /* 0x001fea000b800000 */
[----:B------:R-:W-:Y:S01]  /*1350*/  UISETP.NE.U32.AND UP0, UPT, UR12, URZ, UPT ;  /* 0x000000ff0c00728c */ /* 0x000fe2000bf05070 */
[----:B------:R-:W-:-:S03]  /*1360*/  PRMT R80, R35, 0x7632, R80 ;  /* 0x0000763223507816 */ /* 0x000fc60000000050 */
[----:B------:R-:W-:-:S09]  /*1370*/  UISETP.NE.AND.EX UP0, UPT, UR13, URZ, UPT, UP0 ;  /* 0x000000ff0d00728c */ /* 0x000fd2000bf05300 */
[----:B------:R-:W-:Y:S05]  /*1380*/  BRA.U UP0, `(.L_x_64) ;  /* 0x0000000100347547 */ /* 0x000fea000b800000 */
        /* <DEDUP_REMOVED lines=11> */
[----:B------:R-:W-:Y:S01]  /*1440*/  SHF.L.U32 R84, R84, 0x10, RZ ;  /* 0x0000001054547819 */ /* 0x000fe200000006ff */
[----:B------:R-:W-:Y:S06]  /*1450*/  BRA `(.L_x_65) ;  /* 0x0000000400f87947 */ /* 0x000fec0003800000 */
.L_x_64:
[C---:B-----5:R-:W-:Y:S01]  /*1460*/  PRMT R26, R61.reuse, 0x7632, R26 ;  /* 0x000076323d1a7816 */ /* 0x060fe2000000001a */
[----:B------:R-:W-:Y:S01]  /*1470*/  IMAD.U32 R87, R34, 0x10000, RZ ;  /* 0x0001000022577824 */ /* 0x000fe200078e00ff */
[----:B------:R-:W-:Y:S02]  /*1480*/  SHF.L.U32 R61, R61, 0x10, RZ ;  /* 0x000000103d3d7819 */ /* 0x000fe400000006ff */
[----:B------:R-:W-:Y:S02]  /*1490*/  SHF.L.U32 R24, R33, 0x10, RZ ;  /* 0x0000001021187819 */ /* 0x000fe400000006ff */
[C---:B------:R-:W-:Y:S02]  /*14a0*/  PRMT R25, R60.reuse, 0x7632, R25 ;  /* 0x000076323c197816 */ /* 0x040fe40000000019 */
[----:B------:R-:W-:Y:S01]  /*14b0*/  SHF.L.U32 R60, R60, 0x10, RZ ;  /* 0x000000103c3c7819 */ /* 0x000fe200000006ff */
[----:B------:R-:W-:Y:S01]  /*14c0*/  FADD.FTZ R81, R24, R61 ;  /* 0x0000003d18517221 */ /* 0x000fe20000010000 */
[C---:B------:R-:W-:Y:S01]  /*14d0*/  PRMT R27, R62.reuse, 0x7632, R27 ;  /* 0x000076323e1b7816 */ /* 0x040fe2000000001b */
[----:B------:R-:W-:Y:S01]  /*14e0*/  IMAD.U32 R62, R62, 0x10000, RZ ;  /* 0x000100003e3e7824 */ /* 0x000fe200078e00ff */
[----:B------:R-:W-:Y:S01]  /*14f0*/  SHF.L.U32 R75, R32, 0x10, RZ ;  /* 0x00000010204b7819 */ /* 0x000fe200000006ff */
[----:B------:R-:W-:Y:S01]  /*1500*/  IMAD.U32 R24, R84, 0x10000, RZ ;  /* 0x0001000054187824 */ /* 0x000fe200078e00ff */
[----:B------:R-:W-:Y:S01]  /*1510*/  PRMT R86, R63, 0x7632, R86 ;  /* 0x000076323f567816 */ /* 0x000fe20000000056 */
[----:B------:R-:W-:Y:S01]  /*1520*/  FADD.FTZ R87, R87, R62 ;  /* 0x0000003e57577221 */ /* 0x000fe20000010000 */
[----:B------:R-:W-:Y:S01]  /*1530*/  SHF.L.U32 R82, R82, 0x10, RZ ;  /* 0x0000001052527819 */ /* 0x000fe200000006ff */
[----:B------:R-:W-:Y:S01]  /*1540*/  FADD.FTZ R75, R75, R60 ;  /* 0x0000003c4b4b7221 */ /* 0x000fe20000010000 */
[----:B------:R-:W-:Y:S01]  /*1550*/  SHF.L.U32 R80, R80, 0x10, RZ ;  /* 0x0000001050507819 */ /* 0x000fe200000006ff */
        /* <DEDUP_REMOVED lines=10> */
[----:B------:R-:W-:Y:S02]  /*1600*/  FADD.FTZ R82, R27, R24 ;  /* 0x000000181b527221 */ /* 0x000fe40000010000 */
[----:B------:R-:W-:Y:S01]  /*1610*/  F2FP.BF16.F32.PACK_AB R26, R84, R87 ;  /* 0x00000057541a723e */ /* 0x000fe200000010ff */
[----:B------:R-:W-:Y:S01]  /*1620*/  FADD.FTZ R80, R25, R92 ;  /* 0x0000005c19507221 */ /* 0x000fe20000010000 */
[----:B------:R-:W-:-:S02]  /*1630*/  F2FP.BF16.F32.PACK_AB R27, R86, R95 ;  /* 0x0000005f561b723e */ /* 0x000fc400000010ff */
[----:B------:R-:W-:Y:S02]  /*1640*/  F2FP.BF16.F32.PACK_AB R25, R82, R81 ;  /* 0x000000515219723e */ /* 0x000fe400000010ff */
[----:B------:R-:W-:Y:S01]  /*1650*/  F2FP.BF16.F32.PACK_AB R24, R80, R75 ;  /* 0x0000004b5018723e */ /* 0x000fe200000010ff */
[----:B------:R-:W-:Y:S06]  /*1660*/  BRA `(.L_x_65) ;  /* 0x0000000400747947 */ /* 0x000fec0003800000 */
.L_x_63:
[----:B------:R-:W-:-:S04]  /*1670*/  UISETP.NE.U32.AND UP0, UPT, UR12, URZ, UPT ;  /* 0x000000ff0c00728c */ /* 0x000fc8000bf05070 */
[----:B------:R-:W-:-:S09]  /*1680*/  UISETP.NE.AND.EX UP0, UPT, UR13, URZ, UPT, UP0 ;  /* 0x000000ff0d00728c */ /* 0x000fd2000bf05300 */
[----:B------:R-:W-:Y:S05]  /*1690*/  BRA.U UP0, `(.L_x_66) ;  /* 0x0000000100947547 */ /* 0x000fea000b800000 */
[C---:B-----5:R-:W-:Y:S01]  /*16a0*/  PRMT R82, R61.reuse, 0x7632, R82 ;  /* 0x000076323d527816 */ /* 0x060fe20000000052 */
[----:B------:R-:W-:Y:S01]  /*16b0*/  IMAD.U32 R61, R61, 0x10000, RZ ;  /* 0x000100003d3d7824 */ /* 0x000fe200078e00ff */
[C---:B------:R-:W-:Y:S01]  /*16c0*/  PRMT R80, R60.reuse, 0x7632, R80 ;  /* 0x000076323c507816 */ /* 0x040fe20000000050 */
[----:B------:R-:W-:Y:S01]  /*16d0*/  IMAD.U32 R24, R29, 0x10000, RZ ;  /* 0x000100001d187824 */ /* 0x000fe200078e00ff */
[----:B------:R-:W-:Y:S02]  /*16e0*/  SHF.L.U32 R60, R60, 0x10, RZ ;  /* 0x000000103c3c7819 */ /* 0x000fe400000006ff */
[----:B------:R-:W-:Y:S01]  /*16f0*/  SHF.L.U32 R75, R28, 0x10, RZ ;  /* 0x000000101c4b7819 */ /* 0x000fe200000006ff */
[----:B------:R-:W-:Y:S01]  /*1700*/  FADD.FTZ R81, R24, R61 ;  /* 0x0000003d18517221 */ /* 0x000fe20000010000 */
[----:B------:R-:W-:Y:S02]  /*1710*/  PRMT R84, R62, 0x7632, R84 ;  /* 0x000076323e547816 */ /* 0x000fe40000000054 */
[----:B------:R-:W-:Y:S01]  /*1720*/  PRMT R86, R63, 0x7632, R86 ;  /* 0x000076323f567816 */ /* 0x000fe20000000056 */
[----:B------:R-:W-:Y:S01]  /*1730*/  FADD.FTZ R75, R75, R60 ;  /* 0x0000003c4b4b7221 */ /* 0x000fe20000010000 */
[----:B------:R-:W-:Y:S01]  /*1740*/  PRMT R24, R28, 0x7632, R24 ;  /* 0x000076321c187816 */ /* 0x000fe20000000018 */
[----:B------:R-:W-:Y:S01]  /*1750*/  IMAD.U32 R60, R31, 0x10000, RZ ;  /* 0x000100001f3c7824 */ /* 0x000fe200078e00ff */
[----:B------:R-:W-:-:S02]  /*1760*/  PRMT R25, R29, 0x7632, R25 ;  /* 0x000076321d197816 */ /* 0x000fc40000000019 */
[----:B------:R-:W-:Y:S02]  /*1770*/  PRMT R26, R30, 0x7632, R26 ;  /* 0x000076321e1a7816 */ /* 0x000fe4000000001a */
[----:B------:R-:W-:Y:S02]  /*1780*/  PRMT R27, R31, 0x7632, R27 ;  /* 0x000076321f1b7816 */ /* 0x000fe4000000001b */
[----:B------:R-:W-:Y:S01]  /*1790*/  SHF.L.U32 R62, R62, 0x10, RZ ;  /* 0x000000103e3e7819 */ /* 0x000fe200000006ff */
        /* <DEDUP_REMOVED lines=21> */
.L_x_66:
[----:B-----5:R-:W-:Y:S01]  /*18f0*/  PRMT R80, R61, 0x7632, R80 ;  /* 0x000076323d507816 */ /* 0x020fe20000000050 */
[----:B------:R-:W-:Y:S01]  /*1900*/  IMAD.U32 R24, R29, 0x10000, RZ ;  /* 0x000100001d187824 */ /* 0x000fe200078e00ff */
[----:B------:R-:W-:Y:S02]  /*1910*/  SHF.L.U32 R61, R61, 0x10, RZ ;  /* 0x000000103d3d7819 */ /* 0x000fe400000006ff */
[C---:B------:R-:W-:Y:S01]  /*1920*/  PRMT R27, R60.reuse, 0x7632, R27 ;  /* 0x000076323c1b7816 */ /* 0x040fe2000000001b */
[----:B------:R-:W-:Y:S01]  /*1930*/  IMAD.U32 R60, R60, 0x10000, RZ ;  /* 0x000100003c3c7824 */ /* 0x000fe200078e00ff */
[----:B------:R-:W-:Y:S01]  /*1940*/  SHF.L.U32 R25, R28, 0x10, RZ ;  /* 0x000000101c197819 */ /* 0x000fe200000006ff */
[----:B------:R-:W-:Y:S01]  /*1950*/  FADD.FTZ R61, R24, R61 ;  /* 0x0000003d183d7221 */ /* 0x000fe20000010000 */
[----:B------:R-:W-:Y:S02]  /*1960*/  PRMT R24, R28, 0x7632, R24 ;  /* 0x000076321c187816 */ /* 0x000fe40000000018 */
[----:B------:R-:W-:Y:S01]  /*1970*/  SHF.L.U32 R27, R27, 0x10, RZ ;  /* 0x000000101b1b7819 */ /* 0x000fe200000006ff */
        /* <DEDUP_REMOVED lines=8> */
[----:B------:R-:W-:Y:S02]  /*1a00*/  SHF.L.U32 R62, R62, 0x10, RZ ;  /* 0x000000103e3e7819 */ /* 0x000fe400000006ff */
[----:B------:R-:W-:Y:S01]  /*1a10*/  PRMT R87, R63, 0x7632, R87 ;  /* 0x000076323f577816 */ /* 0x000fe20000000057 */
[C---:B------:R-:W-:Y:S01]  /*1a20*/  IMAD.U32 R63, R30.reuse, 0x10000, RZ ;  /* 0x000100001e3f7824 */ /* 0x040fe200078e00ff */
[----:B------:R-:W-:Y:S01]  /*1a30*/  PRMT R26, R30, 0x7632, R26 ;  /* 0x000076321e1a7816 */ /* 0x000fe2000000001a */
[----:B------:R-:W-:Y:S01]  /*1a40*/  FADD.FTZ R93, R93, R86 ;  /* 0x000000565d5d7221 */ /* 0x000fe20000010000 */
[----:B------:R-:W-:Y:S01]  /*1a50*/  SHF.L.U32 R80, R80, 0x10, RZ ;  /* 0x0000001050507819 */ /* 0x000fe200000006ff */
[----:B------:R-:W-:Y:S01]  /*1a60*/  FADD.FTZ R63, R63, R62 ;  /* 0x0000003e3f3f7221 */ /* 0x000fe20000010000 */
[----:B------:R-:W-:-:S02]  /*1a70*/  SHF.L.U32 R25, R25, 0x10, RZ ;  /* 0x0000001019197819 */ /* 0x000fc400000006ff */
[----:B------:R-:W-:Y:S02]  /*1a80*/  PRMT R27, R31, 0x7632, R27 ;  /* 0x000076321f1b7816 */ /* 0x000fe4000000001b */
[----:B------:R-:W-:Y:S01]  /*1a90*/  SHF.L.U32 R26, R26, 0x10, RZ ;  /* 0x000000101a1a7819 */ /* 0x000fe200000006ff */
[----:B------:R-:W-:Y:S01]  /*1aa0*/  FADD.FTZ R25, R80, R25 ;  /* 0x0000001950197221 */ /* 0x000fe20000010000 */
[----:B------:R-:W-:Y:S01]  /*1ab0*/  SHF.L.U32 R86, R34, 0x10, RZ ;  /* 0x0000001022567819 */ /* 0x000fe200000006ff */
[----:B------:R-:W-:Y:S01]  /*1ac0*/  IMAD.U32 R80, R33, 0x10000, RZ ;  /* 0x0001000021507824 */ /* 0x000fe200078e00ff */
[----:B------:R-:W-:Y:S01]  /*1ad0*/  SHF.L.U32 R62, R32, 0x10, RZ ;  /* 0x00000010203e7819 */ /* 0x000fe200000006ff */
[----:B------:R-:W-:Y:S01]  /*1ae0*/  IMAD.U32 R60, R27, 0x10000, RZ ;  /* 0x000100001b3c7824 */ /* 0x000fe200078e00ff */
[----:B------:R-:W-:Y:S01]  /*1af0*/  SHF.L.U32 R95, R87, 0x10, RZ ;  /* 0x00000010575f7819 */ /* 0x000fe200000006ff */
[----:B------:R-:W-:Y:S01]  /*1b00*/  FADD.FTZ R26, R81, R26 ;  /* 0x0000001a511a7221 */ /* 0x000fe20000010000 */
[C---:B------:R-:W-:Y:S01]  /*1b10*/  PRMT R27, R35.reuse, 0x7632, R27 ;  /* 0x00007632231b7816 */ /* 0x040fe2000000001b */
[----:B------:R-:W-:Y:S01]  /*1b20*/  FADD.FTZ R87, R86, R63 ;  /* 0x0000003f56577221 */ /* 0x000fe20000010000 */
[----:B------:R-:W-:Y:S01]  /*1b30*/  FADD.FTZ R75, R62, R75 ;  /* 0x0000004b3e4b7221 */ /* 0x000fe20000010000 */
[----:B------:R-:W-:Y:S01]  /*1b40*/  FADD.FTZ R81, R80, R61 ;  /* 0x0000003d50517221 */ /* 0x000fe20000010000 */
[----:B------:R-:W-:Y:S01]  /*1b50*/  IMAD.U32 R63, R82, 0x10000, RZ ;  /* 0x00010000523f7824 */ /* 0x000fe200078e00ff */
[----:B------:R-:W-:Y:S01]  /*1b60*/  SHF.L.U32 R62, R35, 0x10, RZ ;  /* 0x00000010233e7819 */ /* 0x000fe200000006ff */
[----:B------:R-:W-:Y:S01]  /*1b70*/  FADD.FTZ R60, R95, R60 ;  /* 0x0000003c5f3c7221 */ /* 0x000fe20000010000 */
[----:B------:R-:W-:-:S02]  /*1b80*/  SHF.L.U32 R27, R27, 0x10, RZ ;  /* 0x000000101b1b7819 */ /* 0x000fc400000006ff */
[----:B------:R-:W-:Y:S01]  /*1b90*/  SHF.L.U32 R82, R84, 0x10, RZ ;  /* 0x0000001054527819 */ /* 0x000fe200000006ff */
[----:B------:R-:W-:Y:S01]  /*1ba0*/  FADD.FTZ R95, R62, R93 ;  /* 0x0000005d3e5f7221 */ /* 0x000fe20000010000 */
[----:B------:R-:W-:Y:S01]  /*1bb0*/  SHF.L.U32 R61, R92, 0x10, RZ ;  /* 0x000000105c3d7819 */ /* 0x000fe200000006ff */
[----:B------:R-:W-:Y:S01]  /*1bc0*/  FADD.FTZ R86, R60, R27 ;  /* 0x0000001b3c567221 */ /* 0x000fe20000010000 */
[----:B------:R-:W-:Y:S01]  /*1bd0*/  FADD.FTZ R84, R63, R26 ;  /* 0x0000001a3f547221 */ /* 0x000fe20000010000 */
[----:B------:R-:W-:Y:S02]  /*1be0*/  FADD.FTZ R82, R82, R25 ;  /* 0x0000001952527221 */ /* 0x000fe40000010000 */
[----:B------:R-:W-:Y:S01]  /*1bf0*/  FADD.FTZ R80, R61, R24 ;  /* 0x000000183d507221 */ /* 0x000fe20000010000 */
[----:B------:R-:W-:Y:S02]  /*1c00*/  F2FP.BF16.F32.PACK_AB R27, R86, R95 ;  /* 0x0000005f561b723e */ /* 0x000fe400000010ff */
[----:B------:R-:W-:-:S02]  /*1c10*/  F2FP.BF16.F32.PACK_AB R26, R84, R87 ;  /* 0x00000057541a723e */ /* 0x000fc400000010ff */
[----:B------:R-:W-:Y:S02]  /*1c20*/  F2FP.BF16.F32.PACK_AB R25, R82, R81 ;  /* 0x000000515219723e */ /* 0x000fe400000010ff */
[----:B------:R-:W-:-:S07]  /*1c30*/  F2FP.BF16.F32.PACK_AB R24, R80, R75 ;  /* 0x0000004b5018723e */ /* 0x000fce00000010ff */
.L_x_65:
[----:B------:R-:W0:Y:S02]  /*1c40*/  @P0 LDC.64 R60, c[0x0][0x3a8] ;  /* 0x0000ea00ff3c0b82 */ /* 0x000e240000000a00 */
[----:B0-----:R-:W-:-:S04]  /*1c50*/  @P0 IMAD.WIDE.U32 R60, R101, 0x10, R60 ;  /* 0x00000010653c0825 */ /* 0x001fc800078e003c */
[----:B------:R-:W-:Y:S01]  /*1c60*/  VIADD R101, R101, 0x80 ;  /* 0x0000008065657836 */ /* 0x000fe20000000000 */
[----:B------:R1:W-:Y:S06]  /*1c70*/  @P0 STG.E.128 desc[UR6][R60.64], R24 ;  /* 0x000000183c000986 */ /* 0x0003ec000c101d06 */
.L_x_62:
[----:B------:R-:W-:Y:S05]  /*1c80*/  BSYNC.RECONVERGENT B0 ;  /* 0x0000000000007941 */ /* 0x000fea0003800200 */
.L_x_61:
[----:B------:R-:W-:Y:S01]  /*1c90*/  ISETP.GE.U32.AND P2, PT, R67, 0x180, PT ;  /* 0x000001804300780c */ /* 0x000fe20003f46070 */
[----:B------:R-:W-:-:S12]  /*1ca0*/  BSSY.RECONVERGENT B0, `(.L_x_67) ;  /* 0x00000a9000007945 */ /* 0x000fd80003800200 */
[----:B------:R-:W-:Y:S05]  /*1cb0*/  @!P2 BRA `(.L_x_68) ;  /* 0x00000008009ca947 */ /* 0x000fea0003800000 */
[----:B------:R-:W-:Y:S01]  /*1cc0*/  ISETP.NE.U32.AND P1, PT, RZ, UR12, PT ;  /* 0x0000000cff007c0c */ /* 0x000fe2000bf25070 */
[----:B------:R-:W2:Y:S03]  /*1cd0*/  LDC.64 R92, c[0x0][0x390] ;  /* 0x0000e400ff5c7b82 */ /* 0x000ea60000000a00 */
[----:B------:R-:W-:Y:S02]  /*1ce0*/  ISETP.NE.AND.EX P5, PT, RZ, UR13, PT, P1 ;  /* 0x0000000dff007c0c */ /* 0x000fe4000bfa5310 */
[----:B------:R-:W-:-:S04]  /*1cf0*/  ISETP.NE.U32.AND P1, PT, RZ, UR10, PT ;  /* 0x0000000aff007c0c */ /* 0x000fc8000bf25070 */
[----:B------:R-:W-:-:S07]  /*1d00*/  ISETP.NE.AND.EX P1, PT, RZ, UR11, PT, P1 ;  /* 0x0000000bff007c0c */ /* 0x000fce000bf25310 */
[----:B01----:R-:W0:Y:S08]  /*1d10*/  @P5 LDC.64 R60, c[0x0][0x3a0] ;  /* 0x0000e800ff3c5b82 */ /* 0x003e300000000a00 */
[----:B------:R-:W1:Y:S01]  /*1d20*/  @P1 LDC.64 R62, c[0x0][0x398] ;  /* 0x0000e600ff3e1b82 */ /* 0x000e620000000a00 */
[----:B0-----:R-:W-:-:S04]  /*1d30*/  @P5 IMAD.WIDE.U32 R96, R101, 0x10, R60 ;  /* 0x0000001065605825 */ /* 0x001fc800078e003c */
[C---:B--2---:R-:W-:Y:S01]  /*1d40*/  IMAD.WIDE.U32 R60, R101.reuse, 0x10, R92 ;  /* 0x00000010653c7825 */ /* 0x044fe200078e005c */
[----:B------:R-:W2:Y:S03]  /*1d50*/  @P5 LDG.E.128 R32, desc[UR6][R96.64] ;  /* 0x0000000660205981 */ /* 0x000ea6000c1e1d00 */
[----:B-1----:R-:W-:Y:S02]  /*1d60*/  @P1 IMAD.WIDE.U32 R92, R101, 0x10, R62 ;  /* 0x00000010655c1825 */ /* 0x002fe400078e003e */
[----:B------:R-:W5:Y:S04]  /*1d70*/  LDG.E.128 R60, desc[UR6][R60.64] ;  /* 0x000000063c3c7981 */ /* 0x000f68000c1e1d00 */
[----:B------:R0:W5:Y:S01]  /*1d80*/  @P1 LDG.E.128 R28, desc[UR6][R92.64] ;  /* 0x000000065c1c1981 */ /* 0x000162000c1e1d00 */
[----:B------:R-:W-:-:S04]  /*1d90*/  UISETP.NE.U32.AND UP0, UPT, UR10, URZ, UPT ;  /* 0x000000ff0a00728c */ /* 0x000fc8000bf05070 */
[----:B------:R-:W-:Y:S01]  /*1da0*/  UISETP.NE.AND.EX UP0, UPT, UR11, URZ, UPT, UP0 ;  /* 0x000000ff0b00728c */ /* 0x000fe2000bf05300 */
[----:B--2---:R-:W-:-:S08]  /*1db0*/  PRMT R88, R32, 0x7632, R88 ;  /* 0x0000763220587816 */ /* 0x004fd00000000058 */
[----:B0-----:R-:W-:Y:S05]  /*1dc0*/  BRA.U UP0, `(.L_x_69) ;  /* 0x0000000100d07547 */ /* 0x001fea000b800000 */
[----:B------:R-:W-:Y:S01]  /*1dd0*/  UISETP.NE.U32.AND UP0, UPT, UR12, URZ, UPT ;  /* 0x000000ff0c00728c */ /* 0x000fe2000bf05070 */
[----:B------:R-:W-:Y:S02]  /*1de0*/  PRMT R90, R35, 0x7632, R90 ;  /* 0x00007632235a7816 */ /* 0x000fe4000000005a */
[----:B------:R-:W-:Y:S01]  /*1df0*/  PRMT R92, R33, 0x7632, R92 ;  /* 0x00007632215c7816 */ /* 0x000fe2000000005c */
[----:B------:R-:W-:Y:S01]  /*1e00*/  UISETP.NE.AND.EX UP0, UPT, UR13, URZ, UPT, UP0 ;  /* 0x000000ff0d00728c */ /* 0x000fe2000bf05300 */
[----:B------:R-:W-:-:S08]  /*1e10*/  PRMT R93, R34, 0x7632, R93 ;  /* 0x00007632225d7816 */ /* 0x000fd0000000005d */
[----:B------:R-:W-:Y:S05]  /*1e20*/  BRA.U UP0, `(.L_x_70) ;  /* 0x0000000100347547 */ /* 0x000fea000b800000 */
[----:B-----5:R-:W-:Y:S01]  /*1e30*/  PRMT R90, R61, 0x7632, R90 ;  /* 0x000076323d5a7816 */ /* 0x020fe2000000005a */
        /* <DEDUP_REMOVED lines=12> */
.L_x_70:
[C---:B-----5:R-:W-:Y:S01]  /*1f00*/  PRMT R25, R61.reuse, 0x7632, R25 ;  /* 0x000076323d197816 */ /* 0x060fe20000000019 */
[----:B------:R-:W-:Y:S01]  /*1f10*/  IMAD.U32 R73, R32, 0x10000, RZ ;  /* 0x0001000020497824 */ /* 0x000fe200078e00ff */
[----:B------:R-:W-:Y:S01]  /*1f20*/  SHF.L.U32 R61, R61, 0x10, RZ ;  /* 0x000000103d3d7819 */ /* 0x000fe200000006ff */
[----:B------:R-:W-:Y:S01]  /*1f30*/  IMAD.U32 R93, R93, 0x10000, RZ ;  /* 0x000100005d5d7824 */ /* 0x000fe200078e00ff */
[----:B------:R-:W-:Y:S02]  /*1f40*/  SHF.L.U32 R26, R33, 0x10, RZ ;  /* 0x00000010211a7819 */ /* 0x000fe400000006ff */
[C---:B------:R-:W-:Y:S01]  /*1f50*/  PRMT R94, R63.reuse, 0x7632, R94 ;  /* 0x000076323f5e7816 */ /* 0x040fe2000000005e */
[----:B------:R-:W-:Y:S01]  /*1f60*/  IMAD.U32 R63, R63, 0x10000, RZ ;  /* 0x000100003f3f7824 */ /* 0x000fe200078e00ff */
[----:B------:R-:W-:Y:S01]  /*1f70*/  PRMT R27, R62, 0x7632, R27 ;  /* 0x000076323e1b7816 */ /* 0x000fe2000000001b */
[----:B------:R-:W-:Y:S01]  /*1f80*/  FADD.FTZ R79, R26, R61 ;  /* 0x0000003d1a4f7221 */ /* 0x000fe20000010000 */
[----:B------:R-:W-:Y:S01]  /*1f90*/  PRMT R24, R60, 0x7632, R24 ;  /* 0x000076323c187816 */ /* 0x000fe20000000018 */
[----:B------:R-:W-:Y:S01]  /*1fa0*/  IMAD.U32 R61, R94, 0x10000, RZ ;  /* 0x000100005e3d7824 */ /* 0x000fe200078e00ff */
        /* <DEDUP_REMOVED lines=11> */
[----:B------:R-:W-:Y:S02]  /*2060*/  SHF.L.U32 R26, R35, 0x10, RZ ;  /* 0x00000010231a7819 */ /* 0x000fe400000006ff */
[----:B------:R-:W-:Y:S01]  /*2070*/  SHF.L.U32 R27, R25, 0x10, RZ ;  /* 0x00000010191b7819 */ /* 0x000fe200000006ff */
[----:B------:R-:W-:-:S02]  /*2080*/  IMAD.U32 R25, R24, 0x10000, RZ ;  /* 0x0001000018197824 */ /* 0x000fc400078e00ff */
[----:B------:R-:W-:Y:S01]  /*2090*/  FADD.FTZ R97, R26, R63 ;  /* 0x0000003f1a617221 */ /* 0x000fe20000010000 */
[----:B------:R-:W-:Y:S01]  /*20a0*/  F2FP.BF16.F32.PACK_AB R26, R94, R85 ;  /* 0x000000555e1a723e */ /* 0x000fe200000010ff */
[----:B------:R-:W-:Y:S01]  /*20b0*/  FADD.FTZ R90, R27, R92 ;  /* 0x0000005c1b5a7221 */ /* 0x000fe20000010000 */
[----:B------:R-:W-:Y:S02]  /*20c0*/  FADD.FTZ R88, R25, R88 ;  /* 0x0000005819587221 */ /* 0x000fe40000010000 */
[----:B------:R-:W-:Y:S02]  /*20d0*/  F2FP.BF16.F32.PACK_AB R27, R96, R97 ;  /* 0x00000061601b723e */ /* 0x000fe400000010ff */
[----:B------:R-:W-:Y:S02]  /*20e0*/  F2FP.BF16.F32.PACK_AB R25, R90, R79 ;  /* 0x0000004f5a19723e */ /* 0x000fe400000010ff */
[----:B------:R-:W-:Y:S01]  /*20f0*/  F2FP.BF16.F32.PACK_AB R24, R88, R73 ;  /* 0x000000495818723e */ /* 0x000fe200000010ff */
[----:B------:R-:W-:Y:S06]  /*2100*/  BRA `(.L_x_71) ;  /* 0x00000004007c7947 */ /* 0x000fec0003800000 */
.L_x_69:
[----:B------:R-:W-:-:S04]  /*2110*/  UISETP.NE.U32.AND UP0, UPT, UR12, URZ, UPT ;  /* 0x000000ff0c00728c */ /* 0x000fc8000bf05070 */
[----:B------:R-:W-:-:S09]  /*2120*/  UISETP.NE.AND.EX UP0, UPT, UR13, URZ, UPT, UP0 ;  /* 0x000000ff0d00728c */ /* 0x000fd2000bf05300 */
[----:B------:R-:W-:Y:S05]  /*2130*/  BRA.U UP0, `(.L_x_72) ;  /* 0x0000000100947547 */ /* 0x000fea000b800000 */
[C---:B-----5:R-:W-:Y:S01]  /*2140*/  PRMT R90, R61.reuse, 0x7632, R90 ;  /* 0x000076323d5a7816 */ /* 0x060fe2000000005a */
[----:B------:R-:W-:Y:S01]  /*2150*/  IMAD.U32 R85, R30, 0x10000, RZ ;  /* 0x000100001e557824 */ /* 0x000fe200078e00ff */
[----:B------:R-:W-:Y:S02]  /*2160*/  SHF.L.U32 R61, R61, 0x10, RZ ;  /* 0x000000103d3d7819 */ /* 0x000fe400000006ff */
[----:B------:R-:W-:Y:S02]  /*2170*/  SHF.L.U32 R24, R29, 0x10, RZ ;  /* 0x000000101d187819 */ /* 0x000fe400000006ff */
[C---:B------:R-:W-:Y:S02]  /*2180*/  PRMT R88, R60.reuse, 0x7632, R88 ;  /* 0x000076323c587816 */ /* 0x040fe40000000058 */
[----:B------:R-:W-:Y:S01]  /*2190*/  SHF.L.U32 R60, R60, 0x10, RZ ;  /* 0x000000103c3c7819 */ /* 0x000fe200000006ff */
[----:B------:R-:W-:Y:S01]  /*21a0*/  FADD.FTZ R79, R24, R61 ;  /* 0x0000003d184f7221 */ /* 0x000fe20000010000 */
[----:B------:R-:W-:Y:S01]  /*21b0*/  SHF.L.U32 R73, R28, 0x10, RZ ;  /* 0x000000101c497819 */ /* 0x000fe200000006ff */
[----:B------:R-:W-:Y:S01]  /*21c0*/  IMAD.U32 R61, R88, 0x10000, RZ ;  /* 0x00010000583d7824 */ /* 0x000fe200078e00ff */
[C---:B------:R-:W-:Y:S01]  /*21d0*/  PRMT R92, R62.reuse, 0x7632, R92 ;  /* 0x000076323e5c7816 */ /* 0x040fe2000000005c */
[----:B------:R-:W-:Y:S01]  /*21e0*/  IMAD.U32 R62, R62, 0x10000, RZ ;  /* 0x000100003e3e7824 */ /* 0x000fe200078e00ff */
[----:B------:R-:W-:Y:S01]  /*21f0*/  PRMT R93, R63, 0x7632, R93 ;  /* 0x000076323f5d7816 */ /* 0x000fe2000000005d */
[----:B------:R-:W-:Y:S01]  /*2200*/  FADD.FTZ R73, R73, R60 ;  /* 0x0000003c49497221 */ /* 0x000fe20000010000 */
[----:B------:R-:W-:Y:S01]  /*2210*/  PRMT R24, R28, 0x7632, R24 ;  /* 0x000076321c187816 */ /* 0x000fe20000000018 */
[----:B------:R-:W-:Y:S01]  /*2220*/  FADD.FTZ R85, R85, R62 ;  /* 0x0000003e55557221 */ /* 0x000fe20000010000 */
[----:B------:R-:W-:Y:S01]  /*2230*/  PRMT R25, R29, 0x7632, R25 ;  /* 0x000076321d197816 */ /* 0x000fe20000000019 */
[----:B------:R-:W-:Y:S01]  /*2240*/  IMAD.U32 R96, R93, 0x10000, RZ ;  /* 0x000100005d607824 */ /* 0x000fe200078e00ff */
[----:B------:R-:W-:-:S02]  /*2250*/  PRMT R26, R30, 0x7632, R26 ;  /* 0x000076321e1a7816 */ /* 0x000fc4000000001a */
[----:B------:R-:W-:Y:S01]  /*2260*/  PRMT R27, R31, 0x7632, R27 ;  /* 0x000076321f1b7816 */ /* 0x000fe2000000001b */
[----:B------:R-:W-:Y:S01]  /*2270*/  IMAD.U32 R25, R25, 0x10000, RZ ;  /* 0x0001000019197824 */ /* 0x000fe200078e00ff */
        /* <DEDUP_REMOVED lines=17> */
.L_x_72:
[C---:B-----5:R-:W-:Y:S01]  /*2390*/  PRMT R25, R60.reuse, 0x7632, R25 ;  /* 0x000076323c197816 */ /* 0x060fe20000000019 */
[----:B------:R-:W-:Y:S01]  /*23a0*/  IMAD.U32 R73, R63, 0x10000, RZ ;  /* 0x000100003f497824 */ /* 0x000fe200078e00ff */
[----:B------:R-:W-:Y:S01]  /*23b0*/  SHF.L.U32 R60, R60, 0x10, RZ ;  /* 0x000000103c3c7819 */ /* 0x000fe200000006ff */
[----:B------:R-:W-:Y:S01]  /*23c0*/  IMAD.U32 R90, R31, 0x10000, RZ ;  /* 0x000100001f5a7824 */ /* 0x000fe200078e00ff */
[----:B------:R-:W-:Y:S01]  /*23d0*/  SHF.L.U32 R27, R28, 0x10, RZ ;  /* 0x000000101c1b7819 */ /* 0x000fe200000006ff */
[----:B------:R-:W-:Y:S01]  /*23e0*/  IMAD.U32 R26, R32, 0x10000, RZ ;  /* 0x00010000201a7824 */ /* 0x000fe200078e00ff */
[----:B------:R-:W-:Y:S01]  /*23f0*/  PRMT R24, R28, 0x7632, R24 ;  /* 0x000076321c187816 */ /* 0x000fe20000000018 */
[----:B------:R-:W-:Y:S01]  /*2400*/  FADD.FTZ R97, R90, R73 ;  /* 0x000000495a617221 */ /* 0x000fe20000010000 */
[----:B------:R-:W-:Y:S01]  /*2410*/  PRMT R79, R61, 0x7632, R79 ;  /* 0x000076323d4f7816 */ /* 0x000fe2000000004f */
[----:B------:R-:W-:Y:S01]  /*2420*/  FADD.FTZ R27, R27, R60 ;  /* 0x0000003c1b1b7221 */ /* 0x000fe20000010000 */
[----:B------:R-:W-:Y:S01]  /*2430*/  SHF.L.U32 R60, R29, 0x10, RZ ;  /* 0x000000101d3c7819 */ /* 0x000fe200000006ff */
[----:B------:R-:W-:Y:S01]  /*2440*/  IMAD.U32 R61, R61, 0x10000, RZ ;  /* 0x000100003d3d7824 */ /* 0x000fe200078e00ff */
[----:B------:R-:W-:Y:S01]  /*2450*/  SHF.L.U32 R25, R25, 0x10, RZ ;  /* 0x0000001019197819 */ /* 0x000fe200000006ff */
[----:B------:R-:W-:Y:S01]  /*2460*/  FADD.FTZ R73, R26, R27 ;  /* 0x0000001b1a497221 */ /* 0x000fe20000010000 */
[----:B------:R-:W-:Y:S01]  /*2470*/  SHF.L.U32 R24, R24, 0x10, RZ ;  /* 0x0000001018187819 */ /* 0x000fe200000006ff */
[----:B------:R-:W-:Y:S01]  /*2480*/  FADD.FTZ R60, R60, R61 ;  /* 0x0000003d3c3c7221 */ /* 0x000fe20000010000 */
[----:B------:R-:W-:-:S02]  /*2490*/  PRMT R85, R62, 0x7632, R85 ;  /* 0x000076323e557816 */ /* 0x000fc40000000055 */
[----:B------:R-:W-:Y:S01]  /*24a0*/  PRMT R92, R63, 0x7632, R92 ;  /* 0x000076323f5c7816 */ /* 0x000fe2000000005c */
[----:B------:R-:W-:Y:S01]  /*24b0*/  FADD.FTZ R24, R25, R24 ;  /* 0x0000001819187221 */ /* 0x000fe20000010000 */
[----:B------:R-:W-:Y:S02]  /*24c0*/  PRMT R26, R30, 0x7632, R26 ;  /* 0x000076321e1a7816 */ /* 0x000fe4000000001a */
[----:B------:R-:W-:Y:S02]  /*24d0*/  PRMT R27, R31, 0x7632, R27 ;  /* 0x000076321f1b7816 */ /* 0x000fe4000000001b */
[----:B------:R-:W-:Y:S01]  /*24e0*/  SHF.L.U32 R62, R62, 0x10, RZ ;  /* 0x000000103e3e7819 */ /* 0x000fe200000006ff */
[----:B------:R-:W-:Y:S01]  /*24f0*/  IMAD.U32 R26, R26, 0x10000, RZ ;  /* 0x000100001a1a7824 */ /* 0x000fe200078e00ff */
[----:B------:R-:W-:Y:S02]  /*2500*/  SHF.L.U32 R63, R30, 0x10, RZ ;  /* 0x000000101e3f7819 */ /* 0x000fe400000006ff */
[----:B------:R-:W-:-:S02]  /*2510*/  SHF.L.U32 R61, R33, 0x10, RZ ;  /* 0x00000010213d7819 */ /* 0x000fc400000006ff */
        /* <DEDUP_REMOVED lines=8> */
[----:B------:R-:W-:Y:S01]  /*25a0*/  SHF.L.U32 R90, R34, 0x10, RZ ;  /* 0x00000010225a7819 */ /* 0x000fe200000006ff */
[----:B------:R-:W-:Y:S01]  /*25b0*/  FADD.FTZ R96, R92, R27 ;  /* 0x0000001b5c607221 */ /* 0x000fe20000010000 */
[----:B------:R-:W-:-:S02]  /*25c0*/  SHF.L.U32 R25, R25, 0x10, RZ ;  /* 0x0000001019197819 */ /* 0x000fc400000006ff */
[----:B------:R-:W-:Y:S01]  /*25d0*/  PRMT R60, R35, 0x7632, R60 ;  /* 0x00007632233c7816 */ /* 0x000fe2000000003c */
[----:B------:R-:W-:Y:S01]  /*25e0*/  FADD.FTZ R85, R90, R63 ;  /* 0x0000003f5a557221 */ /* 0x000fe20000010000 */
[----:B------:R-:W-:Y:S01]  /*25f0*/  PRMT R27, R34, 0x7632, R27 ;  /* 0x00007632221b7816 */ /* 0x000fe2000000001b */
[----:B------:R-:W-:Y:S01]  /*2600*/  FADD.FTZ R25, R62, R25 ;  /* 0x000000193e197221 */ /* 0x000fe20000010000 */
        /* <DEDUP_REMOVED lines=14> */
[----:B------:R-:W-:-:S07]  /*26f0*/  F2FP.BF16.F32.PACK_AB R24, R88, R73 ;  /* 0x000000495818723e */ /* 0x000fce00000010ff */
.L_x_71:
[----:B------:R-:W0:Y:S02]  /*2700*/  @P0 LDC.64 R60, c[0x0][0x3a8] ;  /* 0x0000ea00ff3c0b82 */ /* 0x000e240000000a00 */
[----:B0-----:R-:W-:-:S05]  /*2710*/  @P0 IMAD.WIDE.U32 R60, R101, 0x10, R60 ;  /* 0x00000010653c0825 */ /* 0x001fca00078e003c */
[----:B------:R2:W-:Y:S02]  /*2720*/  @P0 STG.E.128 desc[UR6][R60.64], R24 ;  /* 0x000000183c000986 */ /* 0x0005e4000c101d06 */
.L_x_68:
[----:B------:R-:W-:Y:S05]  /*2730*/  BSYNC.RECONVERGENT B0 ;  /* 0x0000000000007941 */ /* 0x000fea0003800200 */
.L_x_67:
[----:B012---:R-:W-:Y:S01]  /*2740*/  FADD.FTZ R61, RZ, R77 ;  /* 0x0000004dff3d7221 */ /* 0x007fe20000010000 */
[C---:B------:R-:W-:Y:S01]  /*2750*/  ISETP.GE.U32.AND P1, PT, R67.reuse, 0x80, PT ;  /* 0x000000804300780c */ /* 0x040fe20003f26070 */
[----:B------:R-:W0:Y:S01]  /*2760*/  S2UR UR5, SR_CgaCtaId ;  /* 0x00000000000579c3 */ /* 0x000e220000008800 */
[C---:B------:R-:W-:Y:S01]  /*2770*/  ISETP.GT.U32.AND P6, PT, R67.reuse, 0xff, PT ;  /* 0x000000ff4300780c */ /* 0x040fe20003fc4070 */
[----:B------:R-:W-:Y:S01]  /*2780*/  FADD.FTZ R60, R78, R61 ;  /* 0x0000003d4e3c7221 */ /* 0x000fe20000010000 */
[----:B------:R-:W-:Y:S01]  /*2790*/  ISETP.GT.U32.AND P5, PT, R67, 0x17f, PT ;  /* 0x0000017f4300780c */ /* 0x000fe20003fa4070 */
[----:B------:R-:W-:Y:S01]  /*27a0*/  UMOV UR4, 0x400 ;  /* 0x0000040000047882 */ /* 0x000fe20000000000 */
[----:B------:R-:W-:Y:S01]  /*27b0*/  BSSY.RECONVERGENT B0, `(.L_x_73) ;  /* 0x00000cd000007945 */ /* 0x000fe20003800200 */
[----:B------:R-:W-:-:S04]  /*27c0*/  FADD.FTZ R61, R83, R60 ;  /* 0x0000003c533d7221 */ /* 0x000fc80000010000 */
[----:B------:R-:W-:-:S04]  /*27d0*/  FADD.FTZ R60, R76, R61 ;  /* 0x0000003d4c3c7221 */ /* 0x000fc80000010000 */
[----:B------:R-:W-:-:S04]  /*27e0*/  FADD.FTZ R61, R89, R60 ;  /* 0x0000003c593d7221 */ /* 0x000fc80000010000 */
[----:B------:R-:W-:-:S04]  /*27f0*/  FADD.FTZ R60, R74, R61 ;  /* 0x0000003d4a3c7221 */ /* 0x000fc80000010000 */
[----:B------:R-:W-:Y:S01]  /*2800*/  FADD.FTZ R61, R91, R60 ;  /* 0x0000003c5b3d7221 */ /* 0x000fe20000010000 */
[----:B0-----:R-:W-:-:S03]  /*2810*/  ULEA UR4, UR5, UR4, 0x18 ;  /* 0x0000000405047291 */ /* 0x001fc6000f8ec0ff */
[----:B------:R-:W-:Y:S01]  /*2820*/  FADD.FTZ R61, R72, R61 ;  /* 0x0000003d483d7221 */ /* 0x000fe20000010000 */
[----:B------:R-:W-:-:S04]  /*2830*/  @UP1 UIADD3 UR4, UPT, UPT, UR4, 0x20, URZ ;  /* 0x0000002004041890 */ /* 0x000fc8000fffe0ff */
        /* <DEDUP_REMOVED lines=34> */
[--C-:B------:R-:W-:Y:S02]  /*2a60*/  FADD.FTZ R93, R81, -R60.reuse ;  /* 0x8000003c515d7221 */ /* 0x100fe40000010000 */
[----:B------:R-:W-:Y:S01]  /*2a70*/  FFMA.FTZ R61, R62, R62, R61 ;  /* 0x0000003e3e3d7223 */ /* 0x000fe2000001003d */
[----:B------:R-:W-:-:S03]  /*2a80*/  FADD.FTZ R62, R76, -R60 ;  /* 0x8000003c4c3e7221 */ /* 0x000fc60000010000 */
        /* <DEDUP_REMOVED lines=27> */
[----:B------:R-:W-:Y:S02]  /*2c40*/  ISETP.GT.U32.AND P6, PT, R69, 0x3, PT ;  /* 0x000000034500780c */ /* 0x000fe40003fc4070 */
        /* <DEDUP_REMOVED lines=13> */
[----:B------:R-:W-:-:S04]  /*2d20*/  ISETP.NE.AND P5, PT, R69, RZ, PT ;  /* 0x000000ff4500720c */ /* 0x000fc80003fa5270 */
[----:B------:R-:W0:Y:S02]  /*2d30*/  SHFL.BFLY PT, R62, R61, 0x1, 0x1f ;  /* 0x0c201f003d3e7f89 */ /* 0x000e2400000e0000 */
[----:B0-----:R-:W-:-:S05]  /*2d40*/  FADD.FTZ R62, R61, R62 ;  /* 0x0000003e3d3e7221 */ /* 0x001fca0000010000 */
[----:B------:R-:W0:Y:S02]  /*2d50*/  SHFL.BFLY PT, R63, R62, 0x2, 0x1f ;  /* 0x0c401f003e3f7f89 */ /* 0x000e2400000e0000 */
[----:B0-----:R-:W-:Y:S01]  /*2d60*/  FADD.FTZ R63, R62, R63 ;  /* 0x0000003f3e3f7221 */ /* 0x001fe20000010000 */
[----:B------:R-:W-:-:S04]  /*2d70*/  @!P5 SHF.R.U32.HI R62, RZ, 0x2, R71 ;  /* 0x00000002ff3ed819 */ /* 0x000fc80000011647 */
[----:B------:R-:W0:Y:S02]  /*2d80*/  SHFL.BFLY PT, R92, R63, 0x4, 0x1f ;  /* 0x0c801f003f5c7f89 */ /* 0x000e2400000e0000 */
[----:B0-----:R-:W-:-:S05]  /*2d90*/  FADD.FTZ R92, R63, R92 ;  /* 0x0000005c3f5c7221 */ /* 0x001fca0000010000 */
[----:B------:R-:W0:Y:S02]  /*2da0*/  SHFL.BFLY PT, R93, R92, 0x8, 0x1f ;  /* 0x0d001f005c5d7f89 */ /* 0x000e2400000e0000 */
[----:B0-----:R-:W-:Y:S01]  /*2db0*/  FADD.FTZ R93, R92, R93 ;  /* 0x0000005d5c5d7221 */ /* 0x001fe20000010000 */
[----:B------:R-:W-:Y:S02]  /*2dc0*/  @!P5 LOP3.LUT R92, R62, 0x18, RZ, 0xc0, !PT ;  /* 0x000000183e5cd812 */ /* 0x000fe400078ec0ff */
[----:B------:R-:W-:Y:S02]  /*2dd0*/  CS2R R62, SRZ ;  /* 0x00000000003e7805 */ /* 0x000fe4000001ff00 */
[----:B------:R-:W0:Y:S02]  /*2de0*/  SHFL.BFLY PT, R98, R93, 0x10, 0x1f ;  /* 0x0e001f005d627f89 */ /* 0x000e2400000e0000 */
[----:B0-----:R-:W-:Y:S01]  /*2df0*/  FADD.FTZ R61, R93, R98 ;  /* 0x000000625d3d7221 */ /* 0x001fe20000010000 */
[----:B------:R-:W-:Y:S01]  /*2e00*/  @!P6 LEA R98, R69, UR4, 0x3 ;  /* 0x000000044562ec11 */ /* 0x000fe2000f8e18ff */
[----:B------:R-:W-:-:S03]  /*2e10*/  HFMA2 R93, -RZ, RZ, 0, 0 ;  /* 0x00000000ff5d7431 */ /* 0x000fc600000001ff */
[----:B------:R0:W-:Y:S01]  /*2e20*/  @!P5 STS.64 [R92+UR4], R60 ;  /* 0x0000003c5c00d988 */ /* 0x0001e20008000a04 */
[----:B------:R-:W-:Y:S01]  /*2e30*/  BAR.SYNC.DEFER_BLOCKING 0x0 ;  /* 0x0000000000007b1d */ /* 0x000fe20000010000 */
[----:B------:R-:W-:Y:S01]  /*2e40*/  @!P6 IMAD.MOV.U32 R93, RZ, RZ, R66 ;  /* 0x000000ffff5de224 */ /* 0x000fe200078e0042 */
[----:B------:R-:W-:-:S04]  /*2e50*/  ISETP.NE.AND P5, PT, R71, RZ, PT ;  /* 0x000000ff4700720c */ /* 0x000fc80003fa5270 */
[----:B------:R-:W1:Y:S01]  /*2e60*/  SHFL.DOWN PT, R100, R93, 0x2, 0x1f ;  /* 0x08401f005d647f89 */ /* 0x000e6200000e0000 */
[----:B0-----:R-:W-:-:S03]  /*2e70*/  I2FP.F32.S32 R60, R93 ;  /* 0x0000005d003c7245 */ /* 0x001fc60000201400 */
[----:B------:R-:W-:Y:S01]  /*2e80*/  @!P6 LDS.64 R62, [R98] ;  /* 0x00000000623ee984 */ /* 0x000fe20000000a00 */
[----:B-1----:R-:W-:Y:S02]  /*2e90*/  IADD3 R103, PT, PT, R100, R93, RZ ;  /* 0x0000005d64677210 */ /* 0x002fe40007ffe0ff */
[----:B------:R-:W-:Y:S02]  /*2ea0*/  I2FP.F32.S32 R100, R100 ;  /* 0x0000006400647245 */ /* 0x000fe40000201400 */
[----:B------:R-:W-:Y:S01]  /*2eb0*/  I2FP.F32.S32 R104, R103 ;  /* 0x0000006700687245 */ /* 0x000fe20000201400 */
[----:B------:R-:W0:Y:S03]  /*2ec0*/  SHFL.DOWN PT, R106, R103, 0x1, 0x1f ;  /* 0x08201f00676a7f89 */ /* 0x000e2600000e0000 */
[----:B------:R-:W1:Y:S01]  /*2ed0*/  MUFU.RCP R105, R104 ;  /* 0x0000006800697308 */ /* 0x000e620000001000 */
[----:B0-----:R-:W-:-:S02]  /*2ee0*/  IADD3 R103, PT, PT, R103, R106, RZ ;  /* 0x0000006a67677210 */ /* 0x001fc40007ffe0ff */
[----:B------:R-:W-:Y:S01]  /*2ef0*/  I2FP.F32.S32 R106, R106 ;  /* 0x0000006a006a7245 */ /* 0x000fe20000201400 */
[----:B------:R-:W0:Y:S01]  /*2f00*/  SHFL.DOWN PT, R101, R62, 0x2, 0x1f ;  /* 0x08401f003e657f89 */ /* 0x000e2200000e0000 */
[----:B------:R-:W-:-:S03]  /*2f10*/  I2FP.F32.S32 R103, R103 ;  /* 0x0000006700677245 */ /* 0x000fc60000201400 */
[----:B------:R-:W2:Y:S03]  /*2f20*/  SHFL.DOWN PT, R102, R63, 0x2, 0x1f ;  /* 0x08401f003f667f89 */ /* 0x000ea600000e0000 */
[----:B------:R-:W3:Y:S01]  /*2f30*/  MUFU.RCP R103, R103 ;  /* 0x0000006700677308 */ /* 0x000ee20000001000 */
[C---:B0-----:R-:W-:Y:S01]  /*2f40*/  FMUL.FTZ R61, R101.reuse, R100 ;  /* 0x00000064653d7220 */ /* 0x041fe20000410000 */
[----:B------:R-:W-:-:S03]  /*2f50*/  FADD.FTZ R101, -R101, R62 ;  /* 0x0000003e65657221 */ /* 0x000fc60000010100 */
[----:B------:R-:W-:Y:S01]  /*2f60*/  FFMA.FTZ R92, R60, R62, R61 ;  /* 0x0000003e3c5c7223 */ /* 0x000fe2000001003d */
[----:B------:R-:W-:Y:S01]  /*2f70*/  FMUL.FTZ R101, R101, R101 ;  /* 0x0000006565657220 */ /* 0x000fe20000410000 */
[----:B--2---:R-:W-:Y:S02]  /*2f80*/  FADD.FTZ R102, R102, R63 ;  /* 0x0000003f66667221 */ /* 0x004fe40000010000 */
[----:B-1----:R-:W-:Y:S01]  /*2f90*/  FMUL.FTZ R61, R105, R92 ;  /* 0x0000005c693d7220 */ /* 0x002fe20000410000 */
[----:B------:R-:W-:-:S04]  /*2fa0*/  FMUL.FTZ R101, R101, R60 ;  /* 0x0000003c65657220 */ /* 0x000fc80000410000 */
[----:B------:R-:W0:Y:S01]  /*2fb0*/  SHFL.DOWN PT, R60, R61, 0x1, 0x1f ;  /* 0x08201f003d3c7f89 */ /* 0x000e2200000e0000 */
[----:B------:R-:W-:Y:S02]  /*2fc0*/  FMUL.FTZ R101, R101, R100 ;  /* 0x0000006465657220 */ /* 0x000fe40000410000 */
[----:B------:R-:W1:Y:S02]  /*2fd0*/  LDC R100, c[0x0][0x448] ;  /* 0x00011200ff647b82 */ /* 0x000e640000000800 */
[----:B------:R-:W-:-:S05]  /*2fe0*/  FFMA.FTZ R101, R105, R101, R102 ;  /* 0x0000006569657223 */ /* 0x000fca0000010066 */
[----:B------:R-:W2:Y:S01]  /*2ff0*/  SHFL.DOWN PT, R62, R101, 0x1, 0x1f ;  /* 0x08201f00653e7f89 */ /* 0x000ea200000e0000 */
[----:B0-----:R-:W-:Y:S01]  /*3000*/  FADD.FTZ R63, R61, -R60 ;  /* 0x8000003c3d3f7221 */ /* 0x001fe20000010000 */
[----:B------:R-:W-:-:S03]  /*3010*/  FMUL.FTZ R93, R60, R106 ;  /* 0x0000006a3c5d7220 */ /* 0x000fc60000410000 */
[----:B------:R-:W-:Y:S01]  /*3020*/  FMUL.FTZ R63, R63, R63 ;  /* 0x0000003f3f3f7220 */ /* 0x000fe20000410000 */
[----:B------:R-:W-:-:S03]  /*3030*/  FFMA.FTZ R60, R104, R61, R93 ;  /* 0x0000003d683c7223 */ /* 0x000fc6000001005d */
[----:B------:R-:W-:Y:S01]  /*3040*/  FMUL.FTZ R63, R104, R63 ;  /* 0x0000003f683f7220 */ /* 0x000fe20000410000 */
[----:B---3--:R-:W-:Y:S01]  /*3050*/  FMUL.FTZ R92, R103, R60 ;  /* 0x0000003c675c7220 */ /* 0x008fe20000410000 */
[----:B--2---:R-:W-:Y:S01]  /*3060*/  FADD.FTZ R62, R101, R62 ;  /* 0x0000003e653e7221 */ /* 0x004fe20000010000 */
[----:B------:R-:W0:Y:S01]  /*3070*/  @!P5 LDC.64 R60, c[0x0][0x3c8] ;  /* 0x0000f200ff3cdb82 */ /* 0x000e220000000a00 */
[----:B------:R-:W-:Y:S02]  /*3080*/  FMUL.FTZ R63, R63, R106 ;  /* 0x0000006a3f3f7220 */ /* 0x000fe40000410000 */
[----:B------:R-:W2:Y:S02]  /*3090*/  SHFL.IDX PT, R105, R92, RZ, 0x1f ;  /* 0x00001fff5c697589 */ /* 0x000ea400000e0000 */
[----:B------:R-:W-:-:S03]  /*30a0*/  FFMA.FTZ R103, R103, R63, R62 ;  /* 0x0000003f67677223 */ /* 0x000fc6000001003e */
[----:B------:R-:W3:Y:S03]  /*30b0*/  @!P5 LDC.64 R62, c[0x0][0x3c0] ;  /* 0x0000f000ff3edb82 */ /* 0x000ee60000000a00 */
[----:B------:R-:W1:Y:S01]  /*30c0*/  SHFL.IDX PT, R103, R103, RZ, 0x1f ;  /* 0x00001fff67677589 */ /* 0x000e6200000e0000 */
[----:B0-----:R-:W-:-:S04]  /*30d0*/  @!P5 IMAD.WIDE R60, R68, 0x4, R60 ;  /* 0x00000004443cd825 */ /* 0x001fc800078e023c */
[----:B--2---:R-:W-:-:S05]  /*30e0*/  FMUL.FTZ R93, R105, R105 ;  /* 0x00000069695d7220 */ /* 0x004fca0000410000 */
[----:B------:R-:W-:Y:S01]  /*30f0*/  FSEL R98, R93, RZ, P3 ;  /* 0x000000ff5d627208 */ /* 0x000fe20001800000 */
[----:B---3--:R-:W-:-:S04]  /*3100*/  @!P5 IMAD.WIDE R62, R68, 0x4, R62 ;  /* 0x00000004443ed825 */ /* 0x008fc800078e023e */
[----:B-1----:R-:W-:Y:S01]  /*3110*/  FFMA.FTZ R93, R103, UR8, R100 ;  /* 0x00000008675d7c23 */ /* 0x002fe20008010064 */
[----:B------:R0:W-:Y:S03]  /*3120*/  @!P5 STG.E desc[UR6][R62.64], R105 ;  /* 0x000000693e00d986 */ /* 0x0001e6000c101906 */
[----:B------:R-:W-:Y:S01]  /*3130*/  FADD.FTZ R93, R93, R98 ;  /* 0x000000625d5d7221 */ /* 0x000fe20000010000 */
[----:B------:R-:W-:-:S03]  /*3140*/  FSEL R98, R105, RZ, !P3 ;  /* 0x000000ff69627208 */ /* 0x000fc60005800000 */
[----:B------:R-:W1:Y:S02]  /*3150*/  MUFU.RSQ R101, R93 ;  /* 0x0000005d00657308 */ /* 0x000e640000001400 */
[----:B-1----:R0:W-:Y:S01]  /*3160*/  @!P5 STG.E desc[UR6][R60.64], R101 ;  /* 0x000000653c00d986 */ /* 0x0021e2000c101906 */
[----:B------:R-:W-:Y:S05]  /*3170*/  @!P1 BRA `(.L_x_74) ;  /* 0x0000000000c09947 */ /* 0x000fea0003800000 */
[--C-:B0-----:R-:W-:Y:S01]  /*3180*/  FADD.FTZ R60, R77, -R98.reuse ;  /* 0x800000624d3c7221 */ /* 0x101fe20000010000 */
[--C-:B------:R-:W-:Y:S01]  /*3190*/  FADD.FTZ R92, R89, -R98.reuse ;  /* 0x80000062595c7221 */ /* 0x100fe20000010000 */
[----:B------:R-:W-:Y:S01]  /*31a0*/  FADD.FTZ R62, R83, -R98 ;  /* 0x80000062533e7221 */ /* 0x000fe20000010000 */
[----:B------:R-:W-:Y:S01]  /*31b0*/  SHF.L.U32 R63, R52, 0x10, RZ ;  /* 0x00000010343f7819 */ /* 0x000fe200000006ff */
[----:B------:R-:W-:Y:S01]  /*31c0*/  IMAD.U32 R61, R56, 0x10000, RZ ;  /* 0x00010000383d7824 */ /* 0x000fe200078e00ff */
[----:B------:R-:W-:Y:S01]  /*31d0*/  SHF.L.U32 R93, R57, 0x10, RZ ;  /* 0x00000010395d7819 */ /* 0x000fe200000006ff */
[C---:B------:R-:W-:Y:S01]  /*31e0*/  FMUL.FTZ R60, R101.reuse, R60 ;  /* 0x0000003c653c7220 */ /* 0x040fe20000410000 */
[----:B------:R-:W-:Y:S01]  /*31f0*/  SHF.L.U32 R105, R58, 0x10, RZ ;  /* 0x000000103a697819 */ /* 0x000fe200000006ff */
[----:B------:R-:W-:Y:S01]  /*3200*/  FMUL.FTZ R92, R101, R92 ;  /* 0x0000005c655c7220 */ /* 0x000fe20000410000 */
[----:B------:R-:W-:Y:S01]  /*3210*/  SHF.L.U32 R107, R54, 0x10, RZ ;  /* 0x00000010366b7819 */ /* 0x000fe200000006ff */
[----:B------:R-:W-:-:S02]  /*3220*/  IMAD.U32 R103, R53, 0x10000, RZ ;  /* 0x0001000035677824 */ /* 0x000fc400078e00ff */
[----:B------:R-:W-:Y:S01]  /*3230*/  FMUL.FTZ R62, R101, R62 ;  /* 0x0000003e653e7220 */ /* 0x000fe20000410000 */
[----:B------:R-:W-:Y:S01]  /*3240*/  FFMA.FTZ R60, R60, R61, R63 ;  /* 0x0000003d3c3c7223 */ /* 0x000fe2000001003f */
[--C-:B------:R-:W-:Y:S01]  /*3250*/  FADD.FTZ R100, R91, -R98.reuse ;  /* 0x800000625b647221 */ /* 0x100fe20000010000 */
[----:B------:R-:W-:Y:S01]  /*3260*/  FFMA.FTZ R102, R92, R105, R107 ;  /* 0x000000695c667223 */ /* 0x000fe2000001006b */
[----:B------:R-:W-:Y:S01]  /*3270*/  FFMA.FTZ R61, R62, R93, R103 ;  /* 0x0000005d3e3d7223 */ /* 0x000fe20000010067 */
[----:B------:R-:W-:Y:S01]  /*3280*/  SHF.L.U32 R111, R55, 0x10, RZ ;  /* 0x00000010376f7819 */ /* 0x000fe200000006ff */
[----:B------:R-:W0:Y:S01]  /*3290*/  LDC.64 R92, c[0x0][0x428] ;  /* 0x00010a00ff5c7b82 */ /* 0x000e220000000a00 */
[----:B------:R-:W-:Y:S02]  /*32a0*/  IMAD.U32 R109, R59, 0x10000, RZ ;  /* 0x000100003b6d7824 */ /* 0x000fe400078e00ff */
[----:B------:R-:W-:Y:S01]  /*32b0*/  FMUL.FTZ R100, R101, R100 ;  /* 0x0000006465647220 */ /* 0x000fe20000410000 */
[--C-:B------:R-:W-:Y:S01]  /*32c0*/  FADD.FTZ R62, R78, -R98.reuse ;  /* 0x800000624e3e7221 */ /* 0x100fe20000010000 */
[--C-:B------:R-:W-:Y:S01]  /*32d0*/  FADD.FTZ R104, R74, -R98.reuse ;  /* 0x800000624a687221 */ /* 0x100fe20000010000 */
[--C-:B------:R-:W-:Y:S01]  /*32e0*/  FADD.FTZ R108, R72, -R98.reuse ;  /* 0x80000062486c7221 */ /* 0x100fe20000010000 */
[----:B------:R-:W-:Y:S01]  /*32f0*/  FFMA.FTZ R106, R100, R109, R111 ;  /* 0x0000006d646a7223 */ /* 0x000fe2000001006f */
[----:B------:R-:W-:Y:S01]  /*3300*/  FADD.FTZ R100, R76, -R98 ;  /* 0x800000624c647221 */ /* 0x000fe20000010000 */
[----:B------:R-:W-:Y:S01]  /*3310*/  SHF.L.U32 R63, R0, 0x10, RZ ;  /* 0x00000010003f7819 */ /* 0x000fe200000006ff */
[----:B------:R-:W-:Y:S01]  /*3320*/  IMAD.U32 R103, R2, 0x10000, RZ ;  /* 0x0001000002677824 */ /* 0x000fe200078e00ff */
[----:B------:R-:W-:Y:S01]  /*3330*/  SHF.L.U32 R105, R3, 0x10, RZ ;  /* 0x0000001003697819 */ /* 0x000fe200000006ff */
[----:B------:R-:W-:Y:S01]  /*3340*/  IMAD.U32 R109, R5, 0x10000, RZ ;  /* 0x00010000056d7824 */ /* 0x000fe200078e00ff */
[----:B------:R-:W-:Y:S01]  /*3350*/  SHF.L.U32 R107, R4, 0x10, RZ ;  /* 0x00000010046b7819 */ /* 0x000fe200000006ff */
[----:B------:R-:W-:Y:S01]  /*3360*/  IMAD.U32 R115, R8, 0x10000, RZ ;  /* 0x0001000008737824 */ /* 0x000fe200078e00ff */
[----:B------:R-:W-:Y:S01]  /*3370*/  SHF.L.U32 R111, R6, 0x10, RZ ;  /* 0x00000010066f7819 */ /* 0x000fe200000006ff */
[----:B------:R-:W-:Y:S01]  /*3380*/  FMUL.FTZ R108, R101, R108 ;  /* 0x0000006c656c7220 */ /* 0x000fe20000410000 */
[----:B------:R-:W-:Y:S01]  /*3390*/  SHF.L.U32 R113, R7, 0x10, RZ ;  /* 0x0000001007717819 */ /* 0x000fe200000006ff */
[C---:B------:R-:W-:Y:S01]  /*33a0*/  FMUL.FTZ R104, R101.reuse, R104 ;  /* 0x0000006865687220 */ /* 0x040fe20000410000 */
[C---:B------:R-:W-:Y:S01]  /*33b0*/  FMUL.FTZ R100, R101.reuse, R100 ;  /* 0x0000006465647220 */ /* 0x040fe20000410000 */
[----:B------:R-:W-:-:S02]  /*33c0*/  FMUL.FTZ R62, R101, R62 ;  /* 0x0000003e653e7220 */ /* 0x000fc40000410000 */
[----:B------:R-:W-:Y:S01]  /*33d0*/  FFMA.FTZ R113, R108, R113, R115 ;  /* 0x000000716c717223 */ /* 0x000fe20000010073 */
[----:B------:R-:W-:Y:S01]  /*33e0*/  FFMA.FTZ R109, R104, R109, R111 ;  /* 0x0000006d686d7223 */ /* 0x000fe2000001006f */
[----:B------:R-:W-:Y:S01]  /*33f0*/  FFMA.FTZ R100, R100, R105, R107 ;  /* 0x0000006964647223 */ /* 0x000fe2000001006b */
[----:B------:R-:W-:Y:S01]  /*3400*/  FFMA.FTZ R103, R62, R63, R103 ;  /* 0x0000003f3e677223 */ /* 0x000fe20000010067 */
[----:B0-----:R-:W-:Y:S01]  /*3410*/  IMAD.WIDE.U32 R92, R99, 0x10, R92 ;  /* 0x00000010635c7825 */ /* 0x001fe200078e005c */
[----:B------:R-:W-:Y:S02]  /*3420*/  F2FP.BF16.F32.PACK_AB R63, R113, R106 ;  /* 0x0000006a713f723e */ /* 0x000fe400000010ff */
[----:B------:R-:W-:Y:S02]  /*3430*/  F2FP.BF16.F32.PACK_AB R62, R109, R102 ;  /* 0x000000666d3e723e */ /* 0x000fe400000010ff */
[----:B------:R-:W-:Y:S02]  /*3440*/  F2FP.BF16.F32.PACK_AB R61, R100, R61 ;  /* 0x0000003d643d723e */ /* 0x000fe400000010ff */
[----:B------:R-:W-:-:S02]  /*3450*/  F2FP.BF16.F32.PACK_AB R60, R103, R60 ;  /* 0x0000003c673c723e */ /* 0x000fc400000010ff */
[----:B------:R-:W-:-:S03]  /*3460*/  IADD3 R99, PT, PT, R99, 0x80, RZ ;  /* 0x0000008063637810 */ /* 0x000fc60007ffe0ff */
[----:B------:R1:W-:Y:S04]  /*3470*/  STG.E.128 desc[UR6][R92.64], R60 ;  /* 0x0000003c5c007986 */ /* 0x0003e8000c101d06 */
.L_x_74:
[----:B------:R-:W-:Y:S05]  /*3480*/  BSYNC.RECONVERGENT B0 ;  /* 0x0000000000007941 */ /* 0x000fea0003800200 */
.L_x_73:
[----:B------:R-:W-:Y:S04]  /*3490*/  BSSY.RECONVERGENT B0, `(.L_x_75) ;  /* 0x0000032000007945 */ /* 0x000fe80003800200 */
[----:B------:R-:W-:Y:S05]  /*34a0*/  @!P4 BRA `(.L_x_76) ;  /* 0x0000000000c0c947 */ /* 0x000fea0003800000 */
[--C-:B01----:R-:W-:Y:S01]  /*34b0*/  FADD.FTZ R60, R75, -R98.reuse ;  /* 0x800000624b3c7221 */ /* 0x103fe20000010000 */
[--C-:B------:R-:W-:Y:S01]  /*34c0*/  FADD.FTZ R92, R87, -R98.reuse ;  /* 0x80000062575c7221 */ /* 0x100fe20000010000 */
[----:B------:R-:W-:Y:S01]  /*34d0*/  FADD.FTZ R62, R81, -R98 ;  /* 0x80000062513e7221 */ /* 0x000fe20000010000 */
[----:B------:R-:W-:Y:S01]  /*34e0*/  SHF.L.U32 R61, R48, 0x10, RZ ;  /* 0x00000010303d7819 */ /* 0x000fe200000006ff */
[----:B------:R-:W-:Y:S01]  /*34f0*/  IMAD.U32 R63, R44, 0x10000, RZ ;  /* 0x000100002c3f7824 */ /* 0x000fe200078e00ff */
[----:B------:R-:W-:Y:S01]  /*3500*/  SHF.L.U32 R93, R49, 0x10, RZ ;  /* 0x00000010315d7819 */ /* 0x000fe200000006ff */
[----:B------:R-:W-:Y:S01]  /*3510*/  FMUL.FTZ R60, R101, R60 ;  /* 0x0000003c653c7220 */ /* 0x000fe20000410000 */
        /* <DEDUP_REMOVED lines=23> */
[C---:B------:R-:W-:Y:S01]  /*3690*/  FMUL.FTZ R108, R101.reuse, R108 ;  /* 0x0000006c656c7220 */ /* 0x040fe20000410000 */
[----:B------:R-:W-:Y:S01]  /*36a0*/  SHF.L.U32 R109, R14, 0x10, RZ ;  /* 0x000000100e6d7819 */ /* 0x000fe200000006ff */
[C---:B------:R-:W-:Y:S01]  /*36b0*/  FMUL.FTZ R104, R101.reuse, R104 ;  /* 0x0000006865687220 */ /* 0x040fe20000410000 */
[----:B------:R-:W-:Y:S01]  /*36c0*/  SHF.L.U32 R113, R16, 0x10, RZ ;  /* 0x0000001010717819 */ /* 0x000fe200000006ff */
[----:B------:R-:W-:Y:S01]  /*36d0*/  FMUL.FTZ R100, R101, R100 ;  /* 0x0000006465647220 */ /* 0x000fe20000410000 */
[----:B------:R-:W-:Y:S01]  /*36e0*/  SHF.L.U32 R115, R17, 0x10, RZ ;  /* 0x0000001011737819 */ /* 0x000fe200000006ff */
[----:B------:R-:W-:Y:S01]  /*36f0*/  FMUL.FTZ R62, R101, R62 ;  /* 0x0000003e653e7220 */ /* 0x000fe20000410000 */
[----:B------:R-:W-:Y:S01]  /*3700*/  FFMA.FTZ R109, R104, R109, R111 ;  /* 0x0000006d686d7223 */ /* 0x000fe2000001006f */
[----:B------:R-:W-:-:S02]  /*3710*/  FFMA.FTZ R100, R100, R105, R107 ;  /* 0x0000006964647223 */ /* 0x000fc4000001006b */
[----:B------:R-:W-:Y:S01]  /*3720*/  FFMA.FTZ R113, R108, R113, R115 ;  /* 0x000000716c717223 */ /* 0x000fe20000010073 */
[----:B------:R-:W-:Y:S01]  /*3730*/  FFMA.FTZ R103, R62, R63, R103 ;  /* 0x0000003f3e677223 */ /* 0x000fe20000010067 */
[----:B------:R-:W-:Y:S01]  /*3740*/  F2FP.BF16.F32.PACK_AB R62, R109, R102 ;  /* 0x000000666d3e723e */ /* 0x000fe200000010ff */
[----:B0-----:R-:W-:Y:S01]  /*3750*/  IMAD.WIDE.U32 R92, R99, 0x10, R92 ;  /* 0x00000010635c7825 */ /* 0x001fe200078e005c */
[----:B------:R-:W-:Y:S02]  /*3760*/  F2FP.BF16.F32.PACK_AB R61, R100, R61 ;  /* 0x0000003d643d723e */ /* 0x000fe400000010ff */
[----:B------:R-:W-:Y:S01]  /*3770*/  F2FP.BF16.F32.PACK_AB R63, R113, R106 ;  /* 0x0000006a713f723e */ /* 0x000fe200000010ff */
[----:B------:R-:W-:Y:S01]  /*3780*/  VIADD R99, R99, 0x80 ;  /* 0x0000008063637836 */ /* 0x000fe20000000000 */
[----:B------:R-:W-:-:S05]  /*3790*/  F2FP.BF16.F32.PACK_AB R60, R103, R60 ;  /* 0x0000003c673c723e */ /* 0x000fca00000010ff */
[----:B------:R2:W-:Y:S02]  /*37a0*/  STG.E.128 desc[UR6][R92.64], R60 ;  /* 0x0000003c5c007986 */ /* 0x0005e4000c101d06 */
.L_x_76:
[----:B------:R-:W-:Y:S05]  /*37b0*/  BSYNC.RECONVERGENT B0 ;  /* 0x0000000000007941 */ /* 0x000fea0003800200 */
.L_x_75:
[----:B------:R-:W-:Y:S04]  /*37c0*/  BSSY.RECONVERGENT B0, `(.L_x_77) ;  /* 0x0000031000007945 */ /* 0x000fe80003800200 */
[----:B------:R-:W-:Y:S05]  /*37d0*/  @!P2 BRA `(.L_x_78) ;  /* 0x0000000000bca947 */ /* 0x000fea0003800000 */
[----:B-12---:R-:W1:Y:S01]  /*37e0*/  LDC.64 R92, c[0x0][0x428] ;  /* 0x00010a00ff5c7b82 */ /* 0x006e620000000a00 */
[--C-:B0-----:R-:W-:Y:S01]  /*37f0*/  FADD.FTZ R60, R73, -R98.reuse ;  /* 0x80000062493c7221 */ /* 0x101fe20000010000 */
[--C-:B------:R-:W-:Y:S01]  /*3800*/  FADD.FTZ R100, R79, -R98.reuse ;  /* 0x800000624f647221 */ /* 0x100fe20000010000 */
[--C-:B------:R-:W-:Y:S01]  /*3810*/  FADD.FTZ R104, R85, -R98.reuse ;  /* 0x8000006255687221 */ /* 0x100fe20000010000 */
[--C-:B------:R-:W-:Y:S01]  /*3820*/  FADD.FTZ R62, R88, -R98.reuse ;  /* 0x80000062583e7221 */ /* 0x100fe20000010000 */
[--C-:B------:R-:W-:Y:S01]  /*3830*/  FADD.FTZ R102, R90, -R98.reuse ;  /* 0x800000625a667221 */ /* 0x100fe20000010000 */
[--C-:B------:R-:W-:Y:S01]  /*3840*/  FADD.FTZ R106, R94, -R98.reuse ;  /* 0x800000625e6a7221 */ /* 0x100fe20000010000 */
[--C-:B------:R-:W-:Y:S01]  /*3850*/  FADD.FTZ R108, R97, -R98.reuse ;  /* 0x80000062616c7221 */ /* 0x100fe20000010000 */
        /* <DEDUP_REMOVED lines=9> */
[C---:B------:R-:W-:Y:S01]  /*38f0*/  FMUL.FTZ R104, R101.reuse, R104 ;  /* 0x0000006865687220 */ /* 0x040fe20000410000 */
[C---:B------:R-:W-:Y:S01]  /*3900*/  FMUL.FTZ R60, R101.reuse, R62 ;  /* 0x0000003e653c7220 */ /* 0x040fe20000410000 */
[C---:B------:R-:W-:Y:S01]  /*3910*/  FMUL.FTZ R61, R101.reuse, R102 ;  /* 0x00000066653d7220 */ /* 0x040fe20000410000 */
[C---:B------:R-:W-:Y:S01]  /*3920*/  FMUL.FTZ R62, R101.reuse, R106 ;  /* 0x0000006a653e7220 */ /* 0x040fe20000410000 */
[C---:B------:R-:W-:Y:S01]  /*3930*/  FMUL.FTZ R108, R101.reuse, R108 ;  /* 0x0000006c656c7220 */ /* 0x040fe20000410000 */
[----:B------:R-:W-:Y:S01]  /*3940*/  FMUL.FTZ R110, R101, R110 ;  /* 0x0000006e656e7220 */ /* 0x000fe20000410000 */
[----:B------:R-:W-:Y:S01]  /*3950*/  FFMA.FTZ R98, R98, R63, R103 ;  /* 0x0000003f62627223 */ /* 0x000fe20000010067 */
[----:B------:R-:W-:Y:S01]  /*3960*/  FFMA.FTZ R100, R100, R105, R107 ;  /* 0x0000006964647223 */ /* 0x000fe2000001006b */
[----:B------:R-:W-:Y:S01]  /*3970*/  FFMA.FTZ R109, R104, R109, R111 ;  /* 0x0000006d686d7223 */ /* 0x000fe2000001006f */
[----:B------:R-:W-:Y:S01]  /*3980*/  SHF.L.U32 R63, R18, 0x10, RZ ;  /* 0x00000010123f7819 */ /* 0x000fe200000006ff */
[----:B------:R-:W-:Y:S01]  /*3990*/  IMAD.U32 R103, R22, 0x10000, RZ ;  /* 0x0001000016677824 */ /* 0x000fe200078e00ff */
[----:B------:R-:W-:Y:S01]  /*39a0*/  SHF.L.U32 R102, R20, 0x10, RZ ;  /* 0x0000001014667819 */ /* 0x000fe200000006ff */
[----:B------:R-:W-:Y:S01]  /*39b0*/  IMAD.U32 R113, R64, 0x10000, RZ ;  /* 0x0001000040717824 */ /* 0x000fe200078e00ff */
[----:B------:R-:W-:Y:S01]  /*39c0*/  SHF.L.U32 R107, R43, 0x10, RZ ;  /* 0x000000102b6b7819 */ /* 0x000fe200000006ff */
[----:B------:R-:W-:Y:S01]  /*39d0*/  IMAD.U32 R104, R21, 0x10000, RZ ;  /* 0x0001000015687824 */ /* 0x000fe200078e00ff */
[----:B------:R-:W-:Y:S01]  /*39e0*/  SHF.L.U32 R111, R39, 0x10, RZ ;  /* 0x00000010276f7819 */ /* 0x000fe200000006ff */
[----:B-1----:R-:W-:Y:S01]  /*39f0*/  IMAD.WIDE.U32 R92, R99, 0x10, R92 ;  /* 0x00000010635c7825 */ /* 0x002fe200078e005c */
[----:B------:R-:W-:-:S03]  /*3a00*/  SHF.L.U32 R115, R65, 0x10, RZ ;  /* 0x0000001041737819 */ /* 0x000fc600000006ff */
[----:B------:R-:W-:Y:S01]  /*3a10*/  FFMA.FTZ R61, R61, R102, R104 ;  /* 0x000000663d3d7223 */ /* 0x000fe20000010068 */
[----:B------:R-:W-:Y:S01]  /*3a20*/  SHF.L.U32 R105, R23, 0x10, RZ ;  /* 0x0000001017697819 */ /* 0x000fe200000006ff */
[----:B------:R-:W-:Y:S01]  /*3a30*/  FFMA.FTZ R107, R108, R107, R111 ;  /* 0x0000006b6c6b7223 */ /* 0x000fe2000001006f */
[----:B------:R-:W-:Y:S01]  /*3a40*/  SHF.L.U32 R101, R19, 0x10, RZ ;  /* 0x0000001013657819 */ /* 0x000fe200000006ff */
[----:B------:R-:W-:Y:S01]  /*3a50*/  FFMA.FTZ R110, R110, R113, R115 ;  /* 0x000000716e6e7223 */ /* 0x000fe20000010073 */
[----:B------:R-:W-:Y:S01]  /*3a60*/  F2FP.BF16.F32.PACK_AB R61, R61, R100 ;  /* 0x000000643d3d723e */ /* 0x000fe200000010ff */
[----:B------:R-:W-:Y:S02]  /*3a70*/  FFMA.FTZ R62, R62, R103, R105 ;  /* 0x000000673e3e7223 */ /* 0x000fe40000010069 */
[----:B------:R-:W-:Y:S01]  /*3a80*/  FFMA.FTZ R101, R60, R63, R101 ;  /* 0x0000003f3c657223 */ /* 0x000fe20000010065 */
[----:B------:R-:W-:Y:S02]  /*3a90*/  F2FP.BF16.F32.PACK_AB R63, R110, R107 ;  /* 0x0000006b6e3f723e */ /* 0x000fe400000010ff */
[----:B------:R-:W-:-:S02]  /*3aa0*/  F2FP.BF16.F32.PACK_AB R62, R62, R109 ;  /* 0x0000006d3e3e723e */ /* 0x000fc400000010ff */
[----:B------:R-:W-:-:S05]  /*3ab0*/  F2FP.BF16.F32.PACK_AB R60, R101, R98 ;  /* 0x00000062653c723e */ /* 0x000fca00000010ff */
[----:B------:R3:W-:Y:S02]  /*3ac0*/  STG.E.128 desc[UR6][R92.64], R60 ;  /* 0x0000003c5c007986 */ /* 0x0007e4000c101d06 */
.L_x_78:
[----:B------:R-:W-:Y:S05]  /*3ad0*/  BSYNC.RECONVERGENT B0 ;  /* 0x0000000000007941 */ /* 0x000fea0003800200 */
.L_x_77:
[----:B0123--:R-:W0:Y:S01]  /*3ae0*/  LDC.64 R60, c[0x0][0x380] ;  /* 0x0000e000ff3c7b82 */ /* 0x00fe220000000a00 */
[----:B------:R-:W-:Y:S01]  /*3af0*/  UPLOP3.LUT UP1, UPT, UPT, UPT, UP1, 0x40, 0x4 ;  /* 0x000000000004789c */ /* 0x000fe20003f2e810 */
[----:B0-----:R-:W-:-:S04]  /*3b00*/  IADD3 R68, PT, PT, R68, R60, RZ ;  /* 0x0000003c44447210 */ /* 0x001fc80007ffe0ff */
[----:B------:R-:W-:-:S13]  /*3b10*/  ISETP.GE.AND P2, PT, R68, R61, PT ;  /* 0x0000003d4400720c */ /* 0x000fda0003f46270 */
[----:B------:R-:W-:Y:S05]  /*3b20*/  @!P2 BRA `(.L_x_79) ;  /* 0xffffffcc0010a947 */ /* 0x000fea000383ffff */
[----:B------:R-:W-:Y:S05]  /*3b30*/  EXIT ;  /* 0x000000000000794d */ /* 0x000fea0003800000 */
.L_x_80:
        /* <DEDUP_REMOVED lines=12> */
.L_x_13566:


//--------------------- .text._ZN10layer_norm31ln_parallel_residual_fwd_kernelINS_13Kernel_traitsI13__nv_bfloat16S2_S2_S2_fjLj3072ELj1ELj1ELj4ELj16ENS_18Kernel_traits_baseILj3072ES2_S2_S2_S2_fjLj128EEEEELb0ELb1ELb1EEEvNS_9FwdParamsE --------------------------
	.section	.text._ZN10layer_norm31ln_parallel_residual_fwd_kernelINS_13Kernel_traitsI13__nv_bfloat16S2_S2_S2_fjLj3072ELj1ELj1ELj4ELj16ENS_18Kernel_traits_baseILj3072ES2_S2_S2_S2_fjLj128EEEEELb0ELb1ELb1EEEvNS_9FwdParamsE,"ax",@progbits
	.align	128
        .global         _ZN10layer_norm31ln_parallel_residual_fwd_kernelINS_13Kernel_traitsI13__nv_bfloat16S2_S2_S2_fjLj3072ELj1ELj1ELj4ELj16ENS_18Kernel_traits_baseILj3072ES2_S2_S2_S2_fjLj128EEEEELb0ELb1ELb1EEEvNS_9FwdParamsE
        .type           _ZN10layer_norm31ln_parallel_residual_fwd_kernelINS_13Kernel_traitsI13__nv_bfloat16S2_S2_S2_fjLj3072ELj1ELj1ELj4ELj16ENS_18Kernel_traits_baseILj3072ES2_S2_S2_S2_fjLj128EEEEELb0ELb1ELb1EEEvNS_9FwdParamsE,@function
        .size           _ZN10layer_norm31ln_parallel_residual_fwd_kernelINS_13Kernel_traitsI13__nv_bfloat16S2_S2_S2_fjLj3072ELj1ELj1ELj4ELj16ENS_18Kernel_traits_baseILj3072ES2_S2_S2_S2_fjLj128EEEEELb0ELb1ELb1EEEvNS_9FwdParamsE,(.L_x_13567 - _ZN10layer_norm31ln_parallel_residual_fwd_kernelINS_13Kernel_traitsI13__nv_bfloat16S2_S2_S2_fjLj3072ELj1ELj1ELj4ELj16ENS_18Kernel_traits_baseILj3072ES2_S2_S2_S2_fjLj128EEEEELb0ELb1ELb1EEEvNS_9FwdParamsE)
        .other          _ZN10layer_norm31ln_parallel_residual_fwd_kernelINS_13Kernel_traitsI13__nv_bfloat16S2_S2_S2_fjLj3072ELj1ELj1ELj4ELj16ENS_18Kernel_traits_baseILj3072ES2_S2_S2_S2_fjLj128EEEEELb0ELb1ELb1EEEvNS_9FwdParamsE,@"STO_CUDA_ENTRY STV_DEFAULT"
_ZN10layer_norm31ln_parallel_residual_fwd_kernelINS_13Kernel_traitsI13__nv_bfloat16S2_S2_S2_fjLj3072ELj1ELj1ELj4ELj16ENS_18Kernel_traits_baseILj3072ES2_S2_S2_S2_fjLj128EEEEELb0ELb1ELb1EEEvNS_9FwdParamsE:
.text._ZN10layer_norm31ln_parallel_residual_fwd_kernelINS_13Kernel_traitsI13__nv_bfloat16S2_S2_S2_fjLj3072ELj1ELj1ELj4ELj16ENS_18Kernel_traits_baseILj3072ES2_S2_S2_S2_fjLj128EEEEELb0ELb1ELb1EEEvNS_9FwdParamsE:
[----:B------:R-:W-:Y:S01]  /*0000*/  LDC R1, c[0x0][0x37c] ;  /* 0x0000df00ff017b82 */ /* 0x000fe20000000800 */
[----:B------:R-:W0:Y:S07]  /*0010*/  S2R R38, SR_TID.X ;  /* 0x0000000000267919 */ /* 0x000e2e0000002100 */
[----:B------:R-:W0:Y:S01]  /*0020*/  LDC.64 R2, c[0x0][0x3d0] ;  /* 0x0000f400ff027b82 */ /* 0x000e220000000a00 */
[----:B------:R-:W1:Y:S01]  /*0030*/  LDCU.64 UR6, c[0x0][0x358] ;  /* 0x00006b00ff0677ac */ /* 0x000e620008000a00 */
[----:B------:R-:W2:Y:S06]  /*0040*/  LDCU.64 UR4, c[0x0][0x438] ;  /* 0x00008700ff0477ac */ /* 0x000eac0008000a00 */
[----:B------:R-:W3:Y:S01]  /*0050*/  LDC.64 R14, c[0x0][0x398] ;  /* 0x0000e600ff0e7b82 */ /* 0x000ee20000000a00 */
[----:B------:R-:W3:Y:S01]  /*0060*/  LDCU.64 UR8, c[0x0][0x3a0] ;  /* 0x00007400ff0877ac */ /* 0x000ee20008000a00 */
[----:B--2---:R-:W-:Y:S01]  /*0070*/  ISETP.NE.U32.AND P2, PT, RZ, UR4, PT ;  /* 0x00000004ff007c0c */ /* 0x004fe2000bf45070 */
[----:B0-----:R-:W-:-:S03]  /*0080*/  IMAD.WIDE.U32 R2, R38, 0x10, R2 ;  /* 0x0000001026027825 */ /* 0x001fc600078e0002 */
[----:B------:R-:W-:Y:S02]  /*0090*/  ISETP.NE.AND.EX P2, PT, RZ, UR5, PT, P2 ;  /* 0x00000005ff007c0c */ /* 0x000fe4000bf45320 */
[----:B------:R-:W0:Y:S01]  /*00a0*/  S2UR UR4, SR_CTAID.X ;  /* 0x00000000000479c3 */ /* 0x000e220000002500 */
[----:B------:R-:W2:Y:S01]  /*00b0*/  LDCU UR5, c[0x0][0x384] ;  /* 0x00007080ff0577ac */ /* 0x000ea20008000800 */
[----:B-1----:R-:W4:Y:S04]  /*00c0*/  LDG.E.128 R20, desc[UR6][R2.64] ;  /* 0x0000000602147981 */ /* 0x002f28000c1e1d00 */
[----:B------:R-:W4:Y:S04]  /*00d0*/  LDG.E.128 R24, desc[UR6][R2.64+0x800] ;  /* 0x0008000602187981 */ /* 0x000f28000c1e1d00 */
[----:B------:R-:W4:Y:S01]  /*00e0*/  LDG.E.128 R28, desc[UR6][R2.64+0x1000] ;  /* 0x00100006021c7981 */ /* 0x000f22000c1e1d00 */
[----:B------:R-:W1:Y:S01]  /*00f0*/  @P2 LDC.64 R12, c[0x0][0x438] ;  /* 0x00010e00ff0c2b82 */ /* 0x000e620000000a00 */
[----:B0-----:R-:W-:-:S04]  /*0100*/  MOV R39, UR4 ;  /* 0x0000000400277c02 */ /* 0x001fc80008000f00 */
[----:B--2---:R-:W-:Y:S02]  /*0110*/  ISETP.GE.AND P1, PT, R39, UR5, PT ;  /* 0x0000000527007c0c */ /* 0x004fe4000bf26270 */
[----:B---3--:R-:W-:Y:S01]  /*0120*/  LOP3.LUT P0, RZ, R14, UR8, RZ, 0xfc, !PT ;  /* 0x000000080eff7c12 */ /* 0x008fe2000f80fcff */
[----:B-1----:R-:W-:-:S05]  /*0130*/  @P2 IMAD.WIDE.U32 R12, R38, 0x10, R12 ;  /* 0x00000010260c2825 */ /* 0x002fca00078e000c */
[----:B------:R0:W5:Y:S04]  /*0140*/  @P2 LDG.E.128 R16, desc[UR6][R12.64+0x800] ;  /* 0x000800060c102981 */ /* 0x000168000c1e1d00 */
[----:B------:R0:W5:Y:S04]  /*0150*/  @P2 LDG.E.128 R8, desc[UR6][R12.64+0x1000] ;  /* 0x001000060c082981 */ /* 0x000168000c1e1d00 */
[----:B------:R0:W5:Y:S01]  /*0160*/  @P2 LDG.E.128 R4, desc[UR6][R12.64] ;  /* 0x000000060c042981 */ /* 0x000162000c1e1d00 */
[----:B----4-:R-:W-:Y:S01]  /*0170*/  @P2 MOV R54, R20 ;  /* 0x0000001400362202 */ /* 0x010fe20000000f00 */
[--C-:B------:R-:W-:Y:S01]  /*0180*/  @P2 IMAD.MOV.U32 R52, RZ, RZ, R22.reuse ;  /* 0x000000ffff342224 */ /* 0x100fe200078e0016 */
[----:B------:R-:W-:Y:S01]  /*0190*/  @P2 MOV R55, R21 ;  /* 0x0000001500372202 */ /* 0x000fe20000000f00 */
[----:B------:R-:W-:Y:S01]  /*01a0*/  @!P2 IMAD.MOV.U32 R52, RZ, RZ, R22 ;  /* 0x000000ffff34a224 */ /* 0x000fe200078e0016 */
[----:B------:R-:W-:Y:S01]  /*01b0*/  @P2 MOV R53, R23 ;  /* 0x0000001700352202 */ /* 0x000fe20000000f00 */
[----:B------:R-:W-:Y:S01]  /*01c0*/  @P2 IMAD.MOV.U32 R59, RZ, RZ, R25 ;  /* 0x000000ffff3b2224 */ /* 0x000fe200078e0019 */
[----:B------:R-:W-:Y:S01]  /*01d0*/  @P2 MOV R58, R24 ;  /* 0x00000018003a2202 */ /* 0x000fe20000000f00 */
[----:B------:R-:W-:Y:S01]  /*01e0*/  @P2 IMAD.MOV.U32 R57, RZ, RZ, R27 ;  /* 0x000000ffff392224 */ /* 0x000fe200078e001b */
[----:B------:R-:W-:Y:S01]  /*01f0*/  @P2 MOV R56, R26 ;  /* 0x0000001a00382202 */ /* 0x000fe20000000f00 */
[----:B------:R-:W-:Y:S01]  /*0200*/  @!P2 IMAD.MOV.U32 R58, RZ, RZ, R24 ;  /* 0x000000ffff3aa224 */ /* 0x000fe200078e0018 */
[----:B------:R-:W-:Y:S01]  /*0210*/  @P2 MOV R62, R28 ;  /* 0x0000001c003e2202 */ /* 0x000fe20000000f00 */
[----:B------:R-:W-:Y:S01]  /*0220*/  @!P2 IMAD.MOV.U32 R56, RZ, RZ, R26 ;  /* 0x000000ffff38a224 */ /* 0x000fe200078e001a */
[----:B------:R-:W-:Y:S01]  /*0230*/  @P2 MOV R63, R29 ;  /* 0x0000001d003f2202 */ /* 0x000fe20000000f00 */
[----:B------:R-:W-:Y:S01]  /*0240*/  @!P2 IMAD.MOV.U32 R63, RZ, RZ, R29 ;  /* 0x000000ffff3fa224 */ /* 0x000fe200078e001d */
[----:B------:R-:W-:-:S02]  /*0250*/  @!P2 MOV R54, R20 ;  /* 0x000000140036a202 */ /* 0x000fc40000000f00 */
[----:B------:R-:W-:Y:S02]  /*0260*/  @!P2 MOV R55, R21 ;  /* 0x000000150037a202 */ /* 0x000fe40000000f00 */
[----:B------:R-:W-:Y:S02]  /*0270*/  @!P2 MOV R53, R23 ;  /* 0x000000170035a202 */ /* 0x000fe40000000f00 */
[----:B------:R-:W-:Y:S02]  /*0280*/  @!P2 MOV R59, R25 ;  /* 0x00000019003ba202 */ /* 0x000fe40000000f00 */
[----:B------:R-:W-:Y:S02]  /*0290*/  @!P2 MOV R57, R27 ;  /* 0x0000001b0039a202 */ /* 0x000fe40000000f00 */
[----:B------:R-:W-:Y:S02]  /*02a0*/  @!P2 MOV R62, R28 ;  /* 0x0000001c003ea202 */ /* 0x000fe40000000f00 */
[----:B------:R-:W-:-:S02]  /*02b0*/  @P2 MOV R60, R30 ;  /* 0x0000001e003c2202 */ /* 0x000fc40000000f00 */
[----:B------:R-:W-:Y:S01]  /*02c0*/  @P2 MOV R61, R31 ;  /* 0x0000001f003d2202 */ /* 0x000fe20000000f00 */
[----:B0-----:R-:W-:Y:S06]  /*02d0*/  @P1 EXIT ;  /* 0x000000000000194d */ /* 0x001fec0003800000 */
[----:B------:R-:W0:Y:S01]  /*02e0*/  LDCU.U8 UR4, c[0x0][0x410] ;  /* 0x00008200ff0477ac */ /* 0x000e220008000000 */
[----:B-----5:R-:W-:Y:S02]  /*02f0*/  @!P2 CS2R R18, SRZ ;  /* 0x000000000012a805 */ /* 0x020fe4000001ff00 */
[----:B------:R-:W-:Y:S02]  /*0300*/  @!P2 CS2R R16, SRZ ;  /* 0x000000000010a805 */ /* 0x000fe4000001ff00 */
[----:B------:R-:W-:Y:S02]  /*0310*/  @!P2 CS2R R8, SRZ ;  /* 0x000000000008a805 */ /* 0x000fe4000001ff00 */
[----:B------:R-:W-:Y:S02]  /*0320*/  @!P2 CS2R R6, SRZ ;  /* 0x000000000006a805 */ /* 0x000fe4000001ff00 */
[----:B------:R-:W-:Y:S02]  /*0330*/  @!P2 CS2R R10, SRZ ;  /* 0x00000000000aa805 */ /* 0x000fe4000001ff00 */
[----:B------:R-:W-:Y:S01]  /*0340*/  @!P2 CS2R R4, SRZ ;  /* 0x000000000004a805 */ /* 0x000fe2000001ff00 */
[----:B------:R-:W-:Y:S01]  /*0350*/  @!P2 IMAD.MOV.U32 R60, RZ, RZ, R30 ;  /* 0x000000ffff3ca224 */ /* 0x000fe200078e001e */
[----:B------:R-:W-:Y:S01]  /*0360*/  @!P2 MOV R61, R31 ;  /* 0x0000001f003da202 */ /* 0x000fe20000000f00 */
[----:B------:R-:W-:Y:S01]  /*0370*/  IMAD.U32 R41, R18, 0x10000, RZ ;  /* 0x0001000012297824 */ /* 0x000fe200078e00ff */
        /* <DEDUP_REMOVED lines=8> */
[C---:B------:R-:W-:Y:S01]  /*0400*/  PRMT R65, R52.reuse, 0x7632, R65 ;  /* 0x0000763234417816 */ /* 0x040fe20000000041 */
[----:B------:R-:W-:Y:S01]  /*0410*/  IMAD.U32 R52, R52, 0x10000, RZ ;  /* 0x0001000034347824 */ /* 0x000fe200078e00ff */
[C---:B------:R-:W-:Y:S01]  /*0420*/  PRMT R68, R57.reuse, 0x7632, R68 ;  /* 0x0000763239447816 */ /* 0x040fe20000000044 */
[----:B------:R-:W-:Y:S01]  /*0430*/  IMAD.U32 R57, R57, 0x10000, RZ ;  /* 0x0001000039397824 */ /* 0x000fe200078e00ff */
[C---:B------:R-:W-:Y:S01]  /*0440*/  PRMT R71, R58.reuse, 0x7632, R71 ;  /* 0x000076323a477816 */ /* 0x040fe20000000047 */
[----:B------:R-:W-:Y:S01]  /*0450*/  IMAD.U32 R58, R58, 0x10000, RZ ;  /* 0x000100003a3a7824 */ /* 0x000fe200078e00ff */
[C---:B------:R-:W-:Y:S01]  /*0460*/  PRMT R74, R63.reuse, 0x7632, R74 ;  /* 0x000076323f4a7816 */ /* 0x040fe2000000004a */
[----:B------:R-:W-:Y:S01]  /*0470*/  IMAD.U32 R63, R63, 0x10000, RZ ;  /* 0x000100003f3f7824 */ /* 0x000fe200078e00ff */
[----:B------:R-:W-:Y:S01]  /*0480*/  ISETP.NE.U32.AND P1, PT, R14, RZ, PT ;  /* 0x000000ff0e00720c */ /* 0x000fe20003f25070 */
        /* <DEDUP_REMOVED lines=14> */
[----:B------:R-:W-:Y:S01]  /*0570*/  UPLOP3.LUT UP2, UPT, UPT, UPT, UPT, 0x40, 0x4 ;  /* 0x000000000004789c */ /* 0x000fe20003f4e870 */
[----:B------:R-:W-:Y:S01]  /*0580*/  PRMT R78, R4, 0x7632, R78 ;  /* 0x00007632044e7816 */ /* 0x000fe2000000004e */
[----:B------:R-:W1:Y:S01]  /*0590*/  LDCU UR8, c[0x0][0x388] ;  /* 0x00007100ff0877ac */ /* 0x000e620008000800 */
[----:B------:R-:W-:-:S02]  /*05a0*/  PRMT R64, R53, 0x7632, R64 ;  /* 0x0000763235407816 */ /* 0x000fc40000000040 */
[----:B------:R-:W-:Y:S01]  /*05b0*/  PRMT R66, R55, 0x7632, R66 ;  /* 0x0000763237427816 */ /* 0x000fe20000000042 */
[----:B------:R-:W2:Y:S01]  /*05c0*/  LDCU.64 UR10, c[0x0][0x3a0] ;  /* 0x00007400ff0a77ac */ /* 0x000ea20008000a00 */
[----:B------:R-:W-:Y:S02]  /*05d0*/  PRMT R67, R54, 0x7632, R67 ;  /* 0x0000763236437816 */ /* 0x000fe40000000043 */
[----:B------:R-:W-:Y:S01]  /*05e0*/  PRMT R69, R56, 0x7632, R69 ;  /* 0x0000763238457816 */ /* 0x000fe20000000045 */
[----:B------:R-:W3:Y:S01]  /*05f0*/  LDCU.64 UR12, c[0x0][0x398] ;  /* 0x00007300ff0c77ac */ /* 0x000ee20008000a00 */
[----:B------:R-:W-:Y:S02]  /*0600*/  PRMT R70, R59, 0x7632, R70 ;  /* 0x000076323b467816 */ /* 0x000fe40000000046 */
[----:B------:R-:W-:Y:S02]  /*0610*/  PRMT R72, R61, 0x7632, R72 ;  /* 0x000076323d487816 */ /* 0x000fe40000000048 */
[----:B------:R-:W-:-:S02]  /*0620*/  PRMT R73, R60, 0x7632, R73 ;  /* 0x000076323c497816 */ /* 0x000fc40000000049 */
[----:B------:R-:W-:Y:S02]  /*0630*/  PRMT R75, R62, 0x7632, R75 ;  /* 0x000076323e4b7816 */ /* 0x000fe4000000004b */
[----:B------:R-:W-:Y:S02]  /*0640*/  ISETP.NE.AND.EX P1, PT, R15, RZ, PT, P1 ;  /* 0x000000ff0f00720c */ /* 0x000fe40003f25310 */
[----:B------:R-:W-:Y:S02]  /*0650*/  SHF.L.U32 R40, R19, 0x10, RZ ;  /* 0x0000001013287819 */ /* 0x000fe400000006ff */
[----:B------:R-:W-:Y:S02]  /*0660*/  SHF.L.U32 R42, R17, 0x10, RZ ;  /* 0x00000010112a7819 */ /* 0x000fe400000006ff */
[----:B------:R-:W-:Y:S02]  /*0670*/  SHF.L.U32 R43, R16, 0x10, RZ ;  /* 0x00000010102b7819 */ /* 0x000fe400000006ff */
[----:B------:R-:W-:-:S02]  /*0680*/  SHF.L.U32 R45, R10, 0x10, RZ ;  /* 0x000000100a2d7819 */ /* 0x000fc400000006ff */
[----:B------:R-:W-:Y:S02]  /*0690*/  SHF.L.U32 R46, R9, 0x10, RZ ;  /* 0x00000010092e7819 */ /* 0x000fe400000006ff */
[----:B------:R-:W-:Y:S02]  /*06a0*/  SHF.L.U32 R48, R7, 0x10, RZ ;  /* 0x0000001007307819 */ /* 0x000fe400000006ff */
[----:B------:R-:W-:Y:S02]  /*06b0*/  SHF.L.U32 R49, R6, 0x10, RZ ;  /* 0x0000001006317819 */ /* 0x000fe400000006ff */
[----:B------:R-:W-:Y:S02]  /*06c0*/  SHF.L.U32 R51, R4, 0x10, RZ ;  /* 0x0000001004337819 */ /* 0x000fe400000006ff */
[----:B------:R-:W-:Y:S02]  /*06d0*/  LOP3.LUT R88, R38, 0x1f, RZ, 0xc0, !PT ;  /* 0x0000001f26587812 */ /* 0x000fe400078ec0ff */
[----:B------:R-:W-:-:S02]  /*06e0*/  SHF.R.U32.HI R89, RZ, 0x5, R38 ;  /* 0x00000005ff597819 */ /* 0x000fc40000011626 */
[----:B------:R-:W-:Y:S02]  /*06f0*/  SHF.L.U32 R53, R53, 0x10, RZ ;  /* 0x0000001035357819 */ /* 0x000fe400000006ff */
[----:B------:R-:W-:Y:S02]  /*0700*/  SHF.L.U32 R55, R55, 0x10, RZ ;  /* 0x0000001037377819 */ /* 0x000fe400000006ff */
[----:B------:R-:W-:Y:S02]  /*0710*/  SHF.L.U32 R54, R54, 0x10, RZ ;  /* 0x0000001036367819 */ /* 0x000fe400000006ff */
[----:B------:R-:W-:Y:S02]  /*0720*/  SHF.L.U32 R56, R56, 0x10, RZ ;  /* 0x0000001038387819 */ /* 0x000fe400000006ff */
[----:B------:R-:W-:Y:S02]  /*0730*/  SHF.L.U32 R59, R59, 0x10, RZ ;  /* 0x000000103b3b7819 */ /* 0x000fe400000006ff */
[----:B------:R-:W-:-:S02]  /*0740*/  SHF.L.U32 R61, R61, 0x10, RZ ;  /* 0x000000103d3d7819 */ /* 0x000fc400000006ff */
[----:B------:R-:W-:Y:S02]  /*0750*/  SHF.L.U32 R60, R60, 0x10, RZ ;  /* 0x000000103c3c7819 */ /* 0x000fe400000006ff */
[----:B------:R-:W-:Y:S02]  /*0760*/  SHF.L.U32 R62, R62, 0x10, RZ ;  /* 0x000000103e3e7819 */ /* 0x000fe400000006ff */
[----:B0-----:R-:W-:Y:S02]  /*0770*/  ISETP.NE.AND P3, PT, RZ, UR4, PT ;  /* 0x00000004ff007c0c */ /* 0x001fe4000bf65270 */
[----:B------:R-:W-:Y:S02]  /*0780*/  SHF.L.U32 R64, R64, 0x10, RZ ;  /* 0x0000001040407819 */ /* 0x000fe400000006ff */
[----:B------:R-:W-:Y:S02]  /*0790*/  SHF.L.U32 R66, R66, 0x10, RZ ;  /* 0x0000001042427819 */ /* 0x000fe400000006ff */
[----:B------:R-:W-:-:S02]  /*07a0*/  SHF.L.U32 R67, R67, 0x10, RZ ;  /* 0x0000001043437819 */ /* 0x000fc400000006ff */
        /* <DEDUP_REMOVED lines=13> */
[----:B------:R-:W-:Y:S01]  /*0880*/  LOP3.LUT P0, RZ, R15, UR9, RZ, 0xfc, P0 ;  /* 0x000000090fff7c12 */ /* 0x000fe2000800fcff */
[----:B-123--:R-:W0:-:S12]  /*0890*/  LDCU UR9, c[0x0][0x400] ;  /* 0x00008000ff0977ac */ /* 0x00ee180008000800 */
.L_x_93:
[----:B------:R-:W-:Y:S01]  /*08a0*/  ISETP.NE.U32.AND P2, PT, RZ, UR10, PT ;  /* 0x0000000aff007c0c */ /* 0x000fe2000bf45070 */
[----:B------:R-:W-:Y:S01]  /*08b0*/  IMAD R0, R39, UR8, RZ ;  /* 0x0000000827007c24 */ /* 0x000fe2000f8e02ff */
[----:B---3--:R-:W1:Y:S02]  /*08c0*/  @P1 LDC.64 R16, c[0x0][0x398] ;  /* 0x0000e600ff101b82 */ /* 0x008e640000000a00 */
[----:B------:R-:W-:Y:S02]  /*08d0*/  ISETP.NE.AND.EX P2, PT, RZ, UR11, PT, P2 ;  /* 0x0000000bff007c0c */ /* 0x000fe4000bf45320 */
[----:B------:R-:W-:-:S04]  /*08e0*/  SHF.R.S32.HI R21, RZ, 0x1f, R0 ;  /* 0x0000001fff157819 */ /* 0x000fc80000011400 */
[----:B------:R-:W-:Y:S01]  /*08f0*/  LEA.HI R21, R21, R0, RZ, 0x3 ;  /* 0x0000000015157211 */ /* 0x000fe200078f18ff */
[----:B------:R-:W2:Y:S03]  /*0900*/  LDC.64 R2, c[0x0][0x390] ;  /* 0x0000e400ff027b82 */ /* 0x000ea60000000a00 */
[----:B------:R-:W-:-:S05]  /*0910*/  LEA.HI.SX32 R27, R21, R38, 0x1d ;  /* 0x00000026151b7211 */ /* 0x000fca00078feaff */
[----:B------:R-:W3:Y:S02]  /*0920*/  @P2 LDC.64 R18, c[0x0][0x3a0] ;  /* 0x0000e800ff122b82 */ /* 0x000ee40000000a00 */
[----:B---3--:R-:W-:-:S05]  /*0930*/  @P2 IMAD.WIDE.U32 R28, R27, 0x10, R18 ;  /* 0x000000101b1c2825 */ /* 0x008fca00078e0012 */
[----:B------:R-:W3:Y:S01]  /*0940*/  @P2 LDG.E.128 R4, desc[UR6][R28.64] ;  /* 0x000000061c042981 */ /* 0x000ee2000c1e1d00 */
[----:B-1----:R-:W-:-:S04]  /*0950*/  @P1 IMAD.WIDE.U32 R24, R27, 0x10, R16 ;  /* 0x000000101b181825 */ /* 0x002fc800078e0010 */
[----:B--2---:R-:W-:Y:S01]  /*0960*/  IMAD.WIDE.U32 R16, R27, 0x10, R2 ;  /* 0x000000101b107825 */ /* 0x004fe200078e0002 */
[----:B------:R1:W5:Y:S05]  /*0970*/  @P1 LDG.E.128 R8, desc[UR6][R24.64] ;  /* 0x0000000618081981 */ /* 0x00036a000c1e1d00 */
[----:B------:R-:W5:Y:S01]  /*0980*/  LDG.E.128 R16, desc[UR6][R16.64] ;  /* 0x0000000610107981 */ /* 0x000f62000c1e1d00 */
[----:B---3--:R-:W-:Y:S02]  /*0990*/  PRMT R22, R7, 0x7632, R22 ;  /* 0x0000763207167816 */ /* 0x008fe40000000016 */
[----:B------:R-:W-:Y:S02]  /*09a0*/  PRMT R20, R6, 0x7632, R20 ;  /* 0x0000763206147816 */ /* 0x000fe40000000014 */
[----:B------:R-:W-:-:S02]  /*09b0*/  PRMT R21, R5, 0x7632, R21 ;  /* 0x0000763205157816 */ /* 0x000fc40000000015 */
[----:B------:R-:W-:Y:S01]  /*09c0*/  PRMT R0, R4, 0x7632, R0 ;  /* 0x0000763204007816 */ /* 0x000fe20000000000 */
[----:B-1----:R-:W-:Y:S06]  /*09d0*/  @!P1 BRA `(.L_x_81) ;  /* 0x00000004005c9947 */ /* 0x002fec0003800000 */
[----:B-----5:R-:W-:Y:S02]  /*09e0*/  PRMT R12, R11, 0x7632, R12 ;  /* 0x000076320b0c7816 */ /* 0x020fe4000000000c */
[----:B------:R-:W-:Y:S02]  /*09f0*/  PRMT R13, R10, 0x7632, R13 ;  /* 0x000076320a0d7816 */ /* 0x000fe4000000000d */
[----:B------:R-:W-:Y:S02]  /*0a00*/  PRMT R14, R9, 0x7632, R14 ;  /* 0x00007632090e7816 */ /* 0x000fe4000000000e */
[----:B------:R-:W-:Y:S01]  /*0a10*/  PRMT R15, R8, 0x7632, R15 ;  /* 0x00007632080f7816 */ /* 0x000fe2000000000f */
[----:B------:R-:W-:Y:S06]  /*0a20*/  @!P2 BRA `(.L_x_82) ;  /* 0x0000000000c4a947 */ /* 0x000fec0003800000 */
[C---:B------:R-:W-:Y:S01]  /*0a30*/  PRMT R23, R16.reuse, 0x7632, R23 ;  /* 0x0000763210177816 */ /* 0x040fe20000000017 */
[C---:B------:R-:W-:Y:S01]  /*0a40*/  IMAD.U32 R25, R17.reuse, 0x10000, RZ ;  /* 0x0001000011197824 */ /* 0x040fe200078e00ff */
[----:B------:R-:W-:Y:S01]  /*0a50*/  PRMT R24, R17, 0x7632, R24 ;  /* 0x0000763211187816 */ /* 0x000fe20000000018 */
[----:B------:R-:W-:Y:S01]  /*0a60*/  IMAD.U32 R34, R7, 0x10000, RZ ;  /* 0x0001000007227824 */ /* 0x000fe200078e00ff */
[----:B------:R-:W-:Y:S01]  /*0a70*/  SHF.L.U32 R16, R16, 0x10, RZ ;  /* 0x0000001010107819 */ /* 0x000fe200000006ff */
[----:B------:R-:W-:Y:S01]  /*0a80*/  IMAD.U32 R23, R23, 0x10000, RZ ;  /* 0x0001000017177824 */ /* 0x000fe200078e00ff */
[----:B------:R-:W-:Y:S02]  /*0a90*/  SHF.L.U32 R17, R8, 0x10, RZ ;  /* 0x0000001008117819 */ /* 0x000fe400000006ff */
[C---:B------:R-:W-:Y:S02]  /*0aa0*/  PRMT R26, R18.reuse, 0x7632, R26 ;  /* 0x00007632121a7816 */ /* 0x040fe4000000001a */
[----:B------:R-:W-:Y:S01]  /*0ab0*/  SHF.L.U32 R28, R18, 0x10, RZ ;  /* 0x00000010121c7819 */ /* 0x000fe200000006ff */
[----:B------:R-:W-:Y:S01]  /*0ac0*/  FADD.FTZ R16, R16, R17 ;  /* 0x0000001110107221 */ /* 0x000fe20000010000 */
[----:B------:R-:W-:-:S02]  /*0ad0*/  SHF.L.U32 R18, R15, 0x10, RZ ;  /* 0x000000100f127819 */ /* 0x000fc400000006ff */
[----:B------:R-:W-:Y:S01]  /*0ae0*/  SHF.L.U32 R15, R14, 0x10, RZ ;  /* 0x000000100e0f7819 */ /* 0x000fe200000006ff */
[----:B------:R-:W-:Y:S01]  /*0af0*/  IMAD.U32 R14, R9, 0x10000, RZ ;  /* 0x00010000090e7824 */ /* 0x000fe200078e00ff */
[----:B------:R-:W-:Y:S01]  /*0b00*/  SHF.L.U32 R24, R24, 0x10, RZ ;  /* 0x0000001018187819 */ /* 0x000fe200000006ff */
[----:B------:R-:W-:Y:S01]  /*0b10*/  FADD.FTZ R18, R23, R18 ;  /* 0x0000001217127221 */ /* 0x000fe20000010000 */
[----:B------:R-:W-:Y:S01]  /*0b20*/  SHF.L.U32 R17, R10, 0x10, RZ ;  /* 0x000000100a117819 */ /* 0x000fe200000006ff */
[----:B------:R-:W-:Y:S01]  /*0b30*/  FADD.FTZ R14, R25, R14 ;  /* 0x0000000e190e7221 */ /* 0x000fe20000010000 */
[----:B------:R-:W-:Y:S01]  /*0b40*/  PRMT R29, R19, 0x7632, R29 ;  /* 0x00007632131d7816 */ /* 0x000fe2000000001d */
[----:B------:R-:W-:Y:S01]  /*0b50*/  FADD.FTZ R15, R24, R15 ;  /* 0x0000000f180f7221 */ /* 0x000fe20000010000 */
[----:B------:R-:W-:Y:S01]  /*0b60*/  IMAD.U32 R24, R12, 0x10000, RZ ;  /* 0x000100000c187824 */ /* 0x000fe200078e00ff */
[----:B------:R-:W-:Y:S01]  /*0b70*/  SHF.L.U32 R12, R6, 0x10, RZ ;  /* 0x00000010060c7819 */ /* 0x000fe200000006ff */
[----:B------:R-:W-:Y:S01]  /*0b80*/  FADD.FTZ R17, R28, R17 ;  /* 0x000000111c117221 */ /* 0x000fe20000010000 */
[----:B------:R-:W-:Y:S01]  /*0b90*/  SHF.L.U32 R13, R13, 0x10, RZ ;  /* 0x000000100d0d7819 */ /* 0x000fe200000006ff */
        /* <DEDUP_REMOVED lines=16> */
[----:B------:R-:W-:Y:S01]  /*0ca0*/  FADD.FTZ R35, R14, R35 ;  /* 0x000000230e237221 */ /* 0x000fe20000010000 */
[----:B------:R-:W-:Y:S01]  /*0cb0*/  FADD.FTZ R34, R19, R34 ;  /* 0x0000002213227221 */ /* 0x000fe20000010000 */
[----:B------:R-:W-:Y:S01]  /*0cc0*/  FADD.FTZ R91, R23, R22 ;  /* 0x00000016175b7221 */ /* 0x000fe20000010000 */
[----:B------:R-:W-:Y:S01]  /*0cd0*/  FADD.FTZ R28, R15, R28 ;  /* 0x0000001c0f1c7221 */ /* 0x000fe20000010000 */
[----:B------:R-:W-:Y:S01]  /*0ce0*/  FADD.FTZ R26, R18, R13 ;  /* 0x0000000d121a7221 */ /* 0x000fe20000010000 */
[----:B------:R-:W-:-:S02]  /*0cf0*/  F2FP.BF16.F32.PACK_AB R14, R32, R37 ;  /* 0x00000025200e723e */ /* 0x000fc400000010ff */
[----:B------:R-:W-:Y:S02]  /*0d00*/  F2FP.BF16.F32.PACK_AB R15, R91, R34 ;  /* 0x000000225b0f723e */ /* 0x000fe400000010ff */
[----:B------:R-:W-:Y:S02]  /*0d10*/  F2FP.BF16.F32.PACK_AB R13, R28, R35 ;  /* 0x000000231c0d723e */ /* 0x000fe400000010ff */
[----:B------:R-:W-:Y:S01]  /*0d20*/  F2FP.BF16.F32.PACK_AB R12, R26, R29 ;  /* 0x0000001d1a0c723e */ /* 0x000fe200000010ff */
[----:B------:R-:W-:Y:S06]  /*0d30*/  BRA `(.L_x_83) ;  /* 0x00000004003c7947 */ /* 0x000fec0003800000 */
.L_x_82:
[C---:B------:R-:W-:Y:S01]  /*0d40*/  PRMT R20, R17.reuse, 0x7632, R20 ;  /* 0x0000763211147816 */ /* 0x040fe20000000014 */
[----:B------:R-:W-:Y:S01]  /*0d50*/  IMAD.U32 R17, R17, 0x10000, RZ ;  /* 0x0001000011117824 */ /* 0x000fe200078e00ff */
[C---:B------:R-:W-:Y:S01]  /*0d60*/  PRMT R21, R18.reuse, 0x7632, R21 ;  /* 0x0000763212157816 */ /* 0x040fe20000000015 */
[----:B------:R-:W-:Y:S01]  /*0d70*/  IMAD.U32 R15, R15, 0x10000, RZ ;  /* 0x000100000f0f7824 */ /* 0x000fe200078e00ff */
[----:B------:R-:W-:Y:S01]  /*0d80*/  SHF.L.U32 R37, R18, 0x10, RZ ;  /* 0x0000001012257819 */ /* 0x000fe200000006ff */
[----:B------:R-:W-:Y:S01]  /*0d90*/  IMAD.U32 R18, R9, 0x10000, RZ ;  /* 0x0001000009127824 */ /* 0x000fe200078e00ff */
[----:B------:R-:W-:Y:S01]  /*0da0*/  PRMT R0, R16, 0x7632, R0 ;  /* 0x0000763210007816 */ /* 0x000fe20000000000 */
[----:B------:R-:W-:Y:S01]  /*0db0*/  IMAD.U32 R12, R12, 0x10000, RZ ;  /* 0x000100000c0c7824 */ /* 0x000fe200078e00ff */
[----:B------:R-:W-:Y:S01]  /*0dc0*/  PRMT R23, R19, 0x7632, R23 ;  /* 0x0000763213177816 */ /* 0x000fe20000000017 */
[----:B------:R-:W-:Y:S01]  /*0dd0*/  FADD.FTZ R35, R17, R18 ;  /* 0x0000001211237221 */ /* 0x000fe20000010000 */
[----:B------:R-:W-:Y:S01]  /*0de0*/  SHF.L.U32 R16, R16, 0x10, RZ ;  /* 0x0000001010107819 */ /* 0x000fe200000006ff */
[----:B------:R-:W-:Y:S01]  /*0df0*/  IMAD.U32 R21, R21, 0x10000, RZ ;  /* 0x0001000015157824 */ /* 0x000fe200078e00ff */
[----:B------:R-:W-:-:S02]  /*0e00*/  SHF.L.U32 R29, R8, 0x10, RZ ;  /* 0x00000010081d7819 */ /* 0x000fc400000006ff */
[----:B------:R-:W-:Y:S02]  /*0e10*/  SHF.L.U32 R22, R10, 0x10, RZ ;  /* 0x000000100a167819 */ /* 0x000fe400000006ff */
        /* <DEDUP_REMOVED lines=8> */
[----:B------:R-:W-:Y:S01]  /*0ea0*/  SHF.L.U32 R20, R20, 0x10, RZ ;  /* 0x0000001014147819 */ /* 0x000fe200000006ff */
[----:B------:R-:W-:Y:S01]  /*0eb0*/  FADD.FTZ R34, R19, R34 ;  /* 0x0000002213227221 */ /* 0x000fe20000010000 */
        /* <DEDUP_REMOVED lines=9> */
.L_x_81:
[----:B------:R-:W-:Y:S05]  /*0f50*/  @!P2 BRA `(.L_x_84) ;  /* 0x000000000084a947 */ /* 0x000fea0003800000 */
[C---:B-----5:R-:W-:Y:S01]  /*0f60*/  PRMT R12, R16.reuse, 0x7632, R12 ;  /* 0x00007632100c7816 */ /* 0x060fe2000000000c */
[----:B------:R-:W-:Y:S01]  /*0f70*/  IMAD.U32 R16, R16, 0x10000, RZ ;  /* 0x0001000010107824 */ /* 0x000fe200078e00ff */
[----:B------:R-:W-:Y:S01]  /*0f80*/  PRMT R14, R17, 0x7632, R14 ;  /* 0x00007632110e7816 */ /* 0x000fe2000000000e */
[----:B------:R-:W-:Y:S01]  /*0f90*/  IMAD.U32 R29, R4, 0x10000, RZ ;  /* 0x00010000041d7824 */ /* 0x000fe200078e00ff */
        /* <DEDUP_REMOVED lines=29> */
.L_x_84:
        /* <DEDUP_REMOVED lines=11> */
[----:B------:R-:W-:-:S07]  /*1220*/  SHF.L.U32 R91, R91, 0x10, RZ ;  /* 0x000000105b5b7819 */ /* 0x000fce00000006ff */
.L_x_83:
[----:B------:R-:W1:Y:S01]  /*1230*/  @P0 LDC.64 R20, c[0x0][0x3a8] ;  /* 0x0000ea00ff140b82 */ /* 0x000e620000000a00 */
[----:B------:R-:W-:-:S07]  /*1240*/  VIADD R33, R27, 0x80 ;  /* 0x000000801b217836 */ /* 0x000fce0000000000 */
[----:B------:R-:W2:Y:S08]  /*1250*/  @P1 LDC.64 R18, c[0x0][0x398] ;  /* 0x0000e600ff121b82 */ /* 0x000eb00000000a00 */
[----:B------:R-:W3:Y:S01]  /*1260*/  @P2 LDC.64 R16, c[0x0][0x3a0] ;  /* 0x0000e800ff102b82 */ /* 0x000ee20000000a00 */
[----:B-1----:R-:W-:-:S05]  /*1270*/  @P0 IMAD.WIDE.U32 R20, R27, 0x10, R20 ;  /* 0x000000101b140825 */ /* 0x002fca00078e0014 */
[----:B------:R1:W-:Y:S01]  /*1280*/  @P0 STG.E.128 desc[UR6][R20.64], R12 ;  /* 0x0000000c14000986 */ /* 0x0003e2000c101d06 */
[----:B--2---:R-:W-:-:S05]  /*1290*/  @P1 IMAD.WIDE.U32 R22, R33, 0x10, R18 ;  /* 0x0000001021161825 */ /* 0x004fca00078e0012 */
[----:B------:R-:W2:Y:S01]  /*12a0*/  @P1 LDG.E.128 R8, desc[UR6][R22.64] ;  /* 0x0000000616081981 */ /* 0x000ea2000c1e1d00 */
[----:B---3--:R-:W-:-:S04]  /*12b0*/  @P2 IMAD.WIDE.U32 R24, R33, 0x10, R16 ;  /* 0x0000001021182825 */ /* 0x008fc800078e0010 */
[----:B------:R-:W-:Y:S01]  /*12c0*/  IMAD.WIDE.U32 R16, R33, 0x10, R2 ;  /* 0x0000001021107825 */ /* 0x000fe200078e0002 */
[----:B------:R-:W3:Y:S05]  /*12d0*/  @P2 LDG.E.128 R4, desc[UR6][R24.64] ;  /* 0x0000000618042981 */ /* 0x000eea000c1e1d00 */
[----:B------:R-:W5:Y:S01]  /*12e0*/  LDG.E.128 R16, desc[UR6][R16.64] ;  /* 0x0000000610107981 */ /* 0x000f62000c1e1d00 */
[----:B------:R-:W-:-:S04]  /*12f0*/  UISETP.NE.U32.AND UP0, UPT, UR12, URZ, UPT ;  /* 0x000000ff0c00728c */ /* 0x000fc8000bf05070 */
[----:B------:R-:W-:Y:S01]  /*1300*/  UISETP.NE.AND.EX UP0, UPT, UR13, URZ, UPT, UP0 ;  /* 0x000000ff0d00728c */ /* 0x000fe2000bf05300 */
[----:B--2---:R-:W-:Y:S02]  /*1310*/  PRMT R30, R8, 0x7632, R30 ;  /* 0x00007632081e7816 */ /* 0x004fe4000000001e */
[----:B------:R-:W-:Y:S02]  /*1320*/  PRMT R31, R11, 0x7632, R31 ;  /* 0x000076320b1f7816 */ /* 0x000fe4000000001f */
[----:B------:R-:W-:Y:S02]  /*1330*/  PRMT R36, R10, 0x7632, R36 ;  /* 0x000076320a247816 */ /* 0x000fe40000000024 */
[----:B------:R-:W-:Y:S02]  /*1340*/  PRMT R90, R9, 0x7632, R90 ;  /* 0x00007632095a7816 */ /* 0x000fe4000000005a */
[----:B---3--:R-:W-:Y:S02]  /*1350*/  PRMT R0, R7, 0x7632, R0 ;  /* 0x0000763207007816 */ /* 0x008fe40000000000 */
[----:B-1----:R-:W-:-:S02]  /*1360*/  PRMT R20, R6, 0x7632, R20 ;  /* 0x0000763206147816 */ /* 0x002fc40000000014 */
[----:B------:R-:W-:Y:S02]  /*1370*/  PRMT R21, R5, 0x7632, R21 ;  /* 0x0000763205157816 */ /* 0x000fe40000000015 */
[----:B------:R-:W-:Y:S01]  /*1380*/  PRMT R22, R4, 0x7632, R22 ;  /* 0x0000763204167816 */ /* 0x000fe20000000016 */
[----:B------:R-:W-:Y:S06]  /*1390*/  BRA.U UP0, `(.L_x_85) ;  /* 0x0000000100c47547 */ /* 0x000fec000b800000 */
[----:B------:R-:W-:-:S04]  /*13a0*/  UISETP.NE.U32.AND UP1, UPT, UR10, URZ, UPT ;  /* 0x000000ff0a00728c */ /* 0x000fc8000bf25070 */
[----:B------:R-:W-:-:S09]  /*13b0*/  UISETP.NE.AND.EX UP1, UPT, UR11, URZ, UPT, UP1 ;  /* 0x000000ff0b00728c */ /* 0x000fd2000bf25310 */
        /* <DEDUP_REMOVED lines=14> */
.L_x_86:
        /* <DEDUP_REMOVED lines=23> */
[----:B------:R-:W-:-:S02]  /*1610*/  IMAD.U32 R13, R12, 0x10000, RZ ;  /* 0x000100000c0d7824 */ /* 0x000fc400078e00ff */
[----:B------:R-:W-:Y:S01]  /*1620*/  FADD.FTZ R92, R92, R19 ;  /* 0x000000135c5c7221 */ /* 0x000fe20000010000 */
[----:B------:R-:W-:Y:S01]  /*1630*/  FADD.FTZ R36, R15, R20 ;  /* 0x000000140f247221 */ /* 0x000fe20000010000 */
[----:B------:R-:W-:Y:S01]  /*1640*/  FADD.FTZ R90, R90, R21 ;  /* 0x000000155a5a7221 */ /* 0x000fe20000010000 */
[----:B------:R-:W-:Y:S02]  /*1650*/  FADD.FTZ R94, R13, R22 ;  /* 0x000000160d5e7221 */ /* 0x000fe40000010000 */
[----:B------:R-:W-:Y:S02]  /*1660*/  F2FP.BF16.F32.PACK_AB R15, R101, R92 ;  /* 0x0000005c650f723e */ /* 0x000fe400000010ff */
[----:B------:R-:W-:Y:S02]  /*1670*/  F2FP.BF16.F32.PACK_AB R14, R36, R97 ;  /* 0x00000061240e723e */ /* 0x000fe400000010ff */
[----:B------:R-:W-:Y:S02]  /*1680*/  F2FP.BF16.F32.PACK_AB R13, R90, R99 ;  /* 0x000000635a0d723e */ /* 0x000fe400000010ff */
[----:B------:R-:W-:Y:S01]  /*1690*/  F2FP.BF16.F32.PACK_AB R12, R94, R95 ;  /* 0x0000005f5e0c723e */ /* 0x000fe200000010ff */
[----:B------:R-:W-:Y:S06]  /*16a0*/  BRA `(.L_x_87) ;  /* 0x00000004005c7947 */ /* 0x000fec0003800000 */
.L_x_85:
        /* <DEDUP_REMOVED lines=15> */
[----:B------:R-:W-:-:S02]  /*17a0*/  SHF.L.U32 R17, R13, 0x10, RZ ;  /* 0x000000100d117819 */ /* 0x000fc400000006ff */
        /* <DEDUP_REMOVED lines=9> */
[----:B------:R-:W-:Y:S01]  /*1840*/  IMAD.U32 R15, R12, 0x10000, RZ ;  /* 0x000100000c0f7824 */ /* 0x000fe200078e00ff */
[----:B------:R-:W-:Y:S01]  /*1850*/  SHF.L.U32 R13, R0, 0x10, RZ ;  /* 0x00000010000d7819 */ /* 0x000fe200000006ff */
[----:B------:R-:W-:Y:S02]  /*1860*/  FADD.FTZ R36, R17, R36 ;  /* 0x0000002411247221 */ /* 0x000fe40000010000 */
[----:B------:R-:W-:Y:S01]  /*1870*/  FADD.FTZ R101, R14, R31 ;  /* 0x0000001f0e657221 */ /* 0x000fe20000010000 */
[----:B------:R-:W-:Y:S01]  /*1880*/  FADD.FTZ R90, R15, R90 ;  /* 0x0000005a0f5a7221 */ /* 0x000fe20000010000 */
[----:B------:R-:W-:Y:S01]  /*1890*/  FADD.FTZ R94, R13, R30 ;  /* 0x0000001e0d5e7221 */ /* 0x000fe20000010000 */
[----:B------:R-:W-:Y:S02]  /*18a0*/  F2FP.BF16.F32.PACK_AB R14, R36, R97 ;  /* 0x00000061240e723e */ /* 0x000fe400000010ff */
[----:B------:R-:W-:-:S02]  /*18b0*/  F2FP.BF16.F32.PACK_AB R15, R101, R92 ;  /* 0x0000005c650f723e */ /* 0x000fc400000010ff */
[----:B------:R-:W-:Y:S02]  /*18c0*/  F2FP.BF16.F32.PACK_AB R13, R90, R99 ;  /* 0x000000635a0d723e */ /* 0x000fe400000010ff */
[----:B------:R-:W-:Y:S01]  /*18d0*/  F2FP.BF16.F32.PACK_AB R12, R94, R95 ;  /* 0x0000005f5e0c723e */ /* 0x000fe200000010ff */
[----:B------:R-:W-:Y:S06]  /*18e0*/  BRA `(.L_x_87) ;  /* 0x0000000000cc7947 */ /* 0x000fec0003800000 */
.L_x_88:
[C---:B-----5:R-:W-:Y:S01]  /*18f0*/  PRMT R14, R17.reuse, 0x7632, R14 ;  /* 0x00007632110e7816 */ /* 0x060fe2000000000e */
[----:B------:R-:W-:Y:S01]  /*1900*/  IMAD.U32 R17, R17, 0x10000, RZ ;  /* 0x0001000011117824 */ /* 0x000fe200078e00ff */
[----:B------:R-:W-:Y:S01]  /*1910*/  SHF.L.U32 R12, R9, 0x10, RZ ;  /* 0x00000010090c7819 */ /* 0x000fe200000006ff */
        /* <DEDUP_REMOVED lines=8> */
[----:B------:R-:W-:Y:S01]  /*19a0*/  PRMT R12, R9, 0x7632, R12 ;  /* 0x00007632090c7816 */ /* 0x000fe2000000000c */
[----:B------:R-:W-:Y:S01]  /*19b0*/  FADD.FTZ R15, R15, R16 ;  /* 0x000000100f0f7221 */ /* 0x000fe20000010000 */
[----:B------:R-:W-:Y:S02]  /*19c0*/  SHF.L.U32 R13, R13, 0x10, RZ ;  /* 0x000000100d0d7819 */ /* 0x000fe400000006ff */
[----:B------:R-:W-:Y:S02]  /*19d0*/  SHF.L.U32 R31, R19, 0x10, RZ ;  /* 0x00000010131f7819 */ /* 0x000fe400000006ff */
[----:B------:R-:W-:Y:S01]  /*19e0*/  SHF.L.U32 R16, R11, 0x10, RZ ;  /* 0x000000100b107819 */ /* 0x000fe200000006ff */
[----:B------:R-:W-:Y:S01]  /*19f0*/  FADD.FTZ R30, R13, R30 ;  /* 0x0000001e0d1e7221 */ /* 0x000fe20000010000 */
[----:B------:R-:W-:Y:S01]  /*1a00*/  PRMT R24, R19, 0x7632, R24 ;  /* 0x0000763213187816 */ /* 0x000fe20000000018 */
        /* <DEDUP_REMOVED lines=33> */
.L_x_87:
[----:B------:R-:W1:Y:S01]  /*1c20*/  @P0 LDC.64 R20, c[0x0][0x3a8] ;  /* 0x0000ea00ff140b82 */ /* 0x000e620000000a00 */
[----:B------:R-:W-:-:S07]  /*1c30*/  IADD3 R93, PT, PT, R27, 0x100, RZ ;  /* 0x000001001b5d7810 */ /* 0x000fce0007ffe0ff */
[----:B------:R-:W2:Y:S08]  /*1c40*/  @P2 LDC.64 R16, c[0x0][0x3a0] ;  /* 0x0000e800ff102b82 */ /* 0x000eb00000000a00 */
[----:B------:R-:W3:Y:S01]  /*1c50*/  @P1 LDC.64 R18, c[0x0][0x398] ;  /* 0x0000e600ff121b82 */ /* 0x000ee20000000a00 */
[----:B-1----:R-:W-:-:S05]  /*1c60*/  @P0 IMAD.WIDE.U32 R20, R33, 0x10, R20 ;  /* 0x0000001021140825 */ /* 0x002fca00078e0014 */
[----:B------:R1:W-:Y:S01]  /*1c70*/  @P0 STG.E.128 desc[UR6][R20.64], R12 ;  /* 0x0000000c14000986 */ /* 0x0003e2000c101d06 */
[----:B--2---:R-:W-:-:S04]  /*1c80*/  @P2 IMAD.WIDE.U32 R22, R93, 0x10, R16 ;  /* 0x000000105d162825 */ /* 0x004fc800078e0010 */
[C---:B------:R-:W-:Y:S01]  /*1c90*/  IMAD.WIDE.U32 R16, R93.reuse, 0x10, R2 ;  /* 0x000000105d107825 */ /* 0x040fe200078e0002 */
[----:B------:R-:W2:Y:S03]  /*1ca0*/  @P2 LDG.E.128 R4, desc[UR6][R22.64] ;  /* 0x0000000616042981 */ /* 0x000ea6000c1e1d00 */
[----:B---3--:R-:W-:Y:S02]  /*1cb0*/  @P1 IMAD.WIDE.U32 R24, R93, 0x10, R18 ;  /* 0x000000105d181825 */ /* 0x008fe400078e0012 */
[----:B------:R-:W5:Y:S04]  /*1cc0*/  LDG.E.128 R16, desc[UR6][R16.64] ;  /* 0x0000000610107981 */ /* 0x000f68000c1e1d00 */
[----:B------:R1:W5:Y:S01]  /*1cd0*/  @P1 LDG.E.128 R8, desc[UR6][R24.64] ;  /* 0x0000000618081981 */ /* 0x000362000c1e1d00 */
[----:B--2---:R-:W-:-:S02]  /*1ce0*/  PRMT R0, R5, 0x7632, R0 ;  /* 0x0000763205007816 */ /* 0x004fc40000000000 */
[----:B------:R-:W-:Y:S01]  /*1cf0*/  PRMT R2, R4, 0x7632, R2 ;  /* 0x0000763204027816 */ /* 0x000fe20000000002 */
[----:B-1----:R-:W-:Y:S06]  /*1d00*/  BRA.U UP0, `(.L_x_89) ;  /* 0x0000000100c47547 */ /* 0x002fec000b800000 */
[----:B------:R-:W-:Y:S02]  /*1d10*/  PRMT R3, R7, 0x7632, R3 ;  /* 0x0000763207037816 */ /* 0x000fe40000000003 */
[----:B------:R-:W-:Y:S01]  /*1d20*/  PRMT R20, R6, 0x7632, R20 ;  /* 0x0000763206147816 */ /* 0x000fe20000000014 */
[----:B------:R-:W-:Y:S06]  /*1d30*/  BRA.U UP1, `(.L_x_90) ;  /* 0x0000000101347547 */ /* 0x000fec000b800000 */
[C---:B-----5:R-:W-:Y:S01]  /*1d40*/  PRMT R24, R17.reuse, 0x7632, R24 ;  /* 0x0000763211187816 */ /* 0x060fe20000000018 */
        /* <DEDUP_REMOVED lines=12> */
.L_x_90:
[C---:B-----5:R-:W-:Y:S01]  /*1e10*/  PRMT R13, R17.reuse, 0x7632, R13 ;  /* 0x00007632110d7816 */ /* 0x060fe2000000000d */
[----:B------:R-:W-:Y:S01]  /*1e20*/  IMAD.U32 R17, R17, 0x10000, RZ ;  /* 0x0001000011117824 */ /* 0x000fe200078e00ff */
[----:B------:R-:W-:Y:S01]  /*1e30*/  SHF.L.U32 R14, R5, 0x10, RZ ;  /* 0x00000010050e7819 */ /* 0x000fe200000006ff */
[----:B------:R-:W-:Y:S01]  /*1e40*/  IMAD.U32 R21, R6, 0x10000, RZ ;  /* 0x0001000006157824 */ /* 0x000fe200078e00ff */
[----:B------:R-:W-:Y:S01]  /*1e50*/  PRMT R15, R18, 0x7632, R15 ;  /* 0x00007632120f7816 */ /* 0x000fe2000000000f */
[----:B------:R-:W-:Y:S01]  /*1e60*/  IMAD.U32 R22, R20, 0x10000, RZ ;  /* 0x0001000014167824 */ /* 0x000fe200078e00ff */
[----:B------:R-:W-:Y:S01]  /*1e70*/  PRMT R24, R19, 0x7632, R24 ;  /* 0x0000763213187816 */ /* 0x000fe20000000018 */
[----:B------:R-:W-:Y:S01]  /*1e80*/  FADD.FTZ R23, R14, R17 ;  /* 0x000000110e177221 */ /* 0x000fe20000010000 */
[----:B------:R-:W-:Y:S01]  /*1e90*/  PRMT R12, R16, 0x7632, R12 ;  /* 0x00007632100c7816 */ /* 0x000fe2000000000c */
[----:B------:R-:W-:Y:S01]  /*1ea0*/  IMAD.U32 R17, R15, 0x10000, RZ ;  /* 0x000100000f117824 */ /* 0x000fe200078e00ff */
[----:B------:R-:W-:-:S02]  /*1eb0*/  SHF.L.U32 R3, R3, 0x10, RZ ;  /* 0x0000001003037819 */ /* 0x000fc400000006ff */
[----:B------:R-:W-:Y:S01]  /*1ec0*/  SHF.L.U32 R24, R24, 0x10, RZ ;  /* 0x0000001018187819 */ /* 0x000fe200000006ff */
[----:B------:R-:W-:Y:S01]  /*1ed0*/  FADD.FTZ R22, R17, R22 ;  /* 0x0000001611167221 */ /* 0x000fe20000010000 */
[----:B------:R-:W-:Y:S02]  /*1ee0*/  SHF.L.U32 R15, R13, 0x10, RZ ;  /* 0x000000100d0f7819 */ /* 0x000fe400000006ff */
        /* <DEDUP_REMOVED lines=8> */
[----:B------:R-:W-:-:S02]  /*1f70*/  SHF.L.U32 R0, R0, 0x10, RZ ;  /* 0x0000001000007819 */ /* 0x000fc400000006ff */
[----:B------:R-:W-:Y:S02]  /*1f80*/  SHF.L.U32 R14, R7, 0x10, RZ ;  /* 0x00000010070e7819 */ /* 0x000fe400000006ff */
[----:B------:R-:W-:Y:S01]  /*1f90*/  SHF.L.U32 R13, R12, 0x10, RZ ;  /* 0x000000100c0d7819 */ /* 0x000fe200000006ff */
[----:B------:R-:W-:Y:S02]  /*1fa0*/  FADD.FTZ R24, R15, R0 ;  /* 0x000000000f187221 */ /* 0x000fe40000010000 */
[----:B------:R-:W-:Y:S01]  /*1fb0*/  FADD.FTZ R105, R14, R19 ;  /* 0x000000130e697221 */ /* 0x000fe20000010000 */
[----:B------:R-:W-:Y:S01]  /*1fc0*/  F2FP.BF16.F32.PACK_AB R14, R22, R21 ;  /* 0x00000015160e723e */ /* 0x000fe200000010ff */
[----:B------:R-:W-:Y:S01]  /*1fd0*/  FADD.FTZ R96, R13, R2 ;  /* 0x000000020d607221 */ /* 0x000fe20000010000 */
[----:B------:R-:W-:Y:S02]  /*1fe0*/  F2FP.BF16.F32.PACK_AB R13, R24, R23 ;  /* 0x00000017180d723e */ /* 0x000fe400000010ff */
[----:B------:R-:W-:-:S02]  /*1ff0*/  F2FP.BF16.F32.PACK_AB R15, R20, R105 ;  /* 0x00000069140f723e */ /* 0x000fc400000010ff */
[----:B------:R-:W-:Y:S01]  /*2000*/  F2FP.BF16.F32.PACK_AB R12, R96, R25 ;  /* 0x00000019600c723e */ /* 0x000fe200000010ff */
[----:B------:R-:W-:Y:S06]  /*2010*/  BRA `(.L_x_91) ;  /* 0x0000000400707947 */ /* 0x000fec0003800000 */
.L_x_89:
        /* <DEDUP_REMOVED lines=9> */
[----:B------:R-:W-:Y:S02]  /*20b0*/  SHF.L.U32 R25, R8, 0x10, RZ ;  /* 0x0000001008197819 */ /* 0x000fe400000006ff */
[----:B------:R-:W-:-:S02]  /*20c0*/  PRMT R20, R18, 0x7632, R20 ;  /* 0x0000763212147816 */ /* 0x000fc40000000014 */
[----:B------:R-:W-:Y:S01]  /*20d0*/  PRMT R24, R19, 0x7632, R24 ;  /* 0x0000763213187816 */ /* 0x000fe20000000018 */
[----:B------:R-:W-:Y:S01]  /*20e0*/  FADD.FTZ R25, R25, R16 ;  /* 0x0000001019197221 */ /* 0x000fe20000010000 */
[----:B------:R-:W-:Y:S02]  /*20f0*/  PRMT R0, R8, 0x7632, R0 ;  /* 0x0000763208007816 */ /* 0x000fe40000000000 */
        /* <DEDUP_REMOVED lines=24> */
.L_x_92:
[C---:B-----5:R-:W-:Y:S01]  /*2280*/  PRMT R13, R16.reuse, 0x7632, R13 ;  /* 0x00007632100d7816 */ /* 0x060fe2000000000d */
[----:B------:R-:W-:Y:S01]  /*2290*/  IMAD.U32 R21, R19, 0x10000, RZ ;  /* 0x0001000013157824 */ /* 0x000fe200078e00ff */
[----:B------:R-:W-:Y:S02]  /*22a0*/  SHF.L.U32 R16, R16, 0x10, RZ ;  /* 0x0000001010107819 */ /* 0x000fe400000006ff */
[C---:B------:R-:W-:Y:S02]  /*22b0*/  SHF.L.U32 R3, R8.reuse, 0x10, RZ ;  /* 0x0000001008037819 */ /* 0x040fe400000006ff */
[C---:B------:R-:W-:Y:S01]  /*22c0*/  PRMT R15, R17.reuse, 0x7632, R15 ;  /* 0x00007632110f7816 */ /* 0x040fe2000000000f */
[----:B------:R-:W-:Y:S01]  /*22d0*/  IMAD.U32 R17, R17, 0x10000, RZ ;  /* 0x0001000011117824 */ /* 0x000fe200078e00ff */
[----:B------:R-:W-:Y:S01]  /*22e0*/  SHF.L.U32 R12, R9, 0x10, RZ ;  /* 0x00000010090c7819 */ /* 0x000fe200000006ff */
[----:B------:R-:W-:Y:S01]  /*22f0*/  FADD.FTZ R16, R3, R16 ;  /* 0x0000001003107221 */ /* 0x000fe20000010000 */
[----:B------:R-:W-:-:S02]  /*2300*/  PRMT R3, R8, 0x7632, R3 ;  /* 0x0000763208037816 */ /* 0x000fc40000000003 */
[----:B------:R-:W-:Y:S01]  /*2310*/  SHF.L.U32 R14, R13, 0x10, RZ ;  /* 0x000000100d0e7819 */ /* 0x000fe200000006ff */
[----:B------:R-:W-:Y:S01]  /*2320*/  FADD.FTZ R17, R12, R17 ;  /* 0x000000110c117221 */ /* 0x000fe20000010000 */
[----:B------:R-:W-:Y:S01]  /*2330*/  PRMT R12, R9, 0x7632, R12 ;  /* 0x00007632090c7816 */ /* 0x000fe2000000000c */
[----:B------:R-:W-:Y:S01]  /*2340*/  IMAD.U32 R3, R3, 0x10000, RZ ;  /* 0x0001000003037824 */ /* 0x000fe200078e00ff */
[----:B------:R-:W-:Y:S02]  /*2350*/  SHF.L.U32 R25, R4, 0x10, RZ ;  /* 0x0000001004197819 */ /* 0x000fe400000006ff */
[----:B------:R-:W-:Y:S01]  /*2360*/  SHF.L.U32 R15, R15, 0x10, RZ ;  /* 0x000000100f0f7819 */ /* 0x000fe200000006ff */
[----:B------:R-:W-:Y:S01]  /*2370*/  FADD.FTZ R3, R14, R3 ;  /* 0x000000030e037221 */ /* 0x000fe20000010000 */
[----:B------:R-:W-:Y:S01]  /*2380*/  SHF.L.U32 R12, R12, 0x10, RZ ;  /* 0x000000100c0c7819 */ /* 0x000fe200000006ff */
[----:B------:R-:W-:Y:S01]  /*2390*/  FADD.FTZ R25, R25, R16 ;  /* 0x0000001019197221 */ /* 0x000fe20000010000 */
[----:B------:R-:W-:Y:S01]  /*23a0*/  IMAD.U32 R16, R5, 0x10000, RZ ;  /* 0x0001000005107824 */ /* 0x000fe200078e00ff */
[----:B------:R-:W-:-:S02]  /*23b0*/  PRMT R14, R11, 0x7632, R14 ;  /* 0x000076320b0e7816 */ /* 0x000fc4000000000e */
[----:B------:R-:W-:Y:S01]  /*23c0*/  PRMT R20, R18, 0x7632, R20 ;  /* 0x0000763212147816 */ /* 0x000fe20000000014 */
[----:B------:R-:W-:Y:S01]  /*23d0*/  FADD.FTZ R12, R15, R12 ;  /* 0x0000000c0f0c7221 */ /* 0x000fe20000010000 */
[----:B------:R-:W-:Y:S01]  /*23e0*/  PRMT R22, R19, 0x7632, R22 ;  /* 0x0000763213167816 */ /* 0x000fe20000000016 */
[----:B------:R-:W-:Y:S01]  /*23f0*/  FADD.FTZ R23, R16, R17 ;  /* 0x0000001110177221 */ /* 0x000fe20000010000 */
[----:B------:R-:W-:Y:S02]  /*2400*/  PRMT R13, R10, 0x7632, R13 ;  /* 0x000076320a0d7816 */ /* 0x000fe4000000000d */
[----:B------:R-:W-:Y:S01]  /*2410*/  SHF.L.U32 R24, R11, 0x10, RZ ;  /* 0x000000100b187819 */ /* 0x000fe200000006ff */
[----:B------:R-:W-:Y:S01]  /*2420*/  IMAD.U32 R22, R22, 0x10000, RZ ;  /* 0x0001000016167824 */ /* 0x000fe200078e00ff */
        /* <DEDUP_REMOVED lines=8> */
[C---:B------:R-:W-:Y:S02]  /*24b0*/  PRMT R16, R7.reuse, 0x7632, R16 ;  /* 0x0000763207107816 */ /* 0x040fe40000000010 */
[----:B------:R-:W-:Y:S01]  /*24c0*/  PRMT R14, R6, 0x7632, R14 ;  /* 0x00007632060e7816 */ /* 0x000fe2000000000e */
[----:B------:R-:W-:Y:S01]  /*24d0*/  FADD.FTZ R13, R20, R13 ;  /* 0x0000000d140d7221 */ /* 0x000fe20000010000 */
        /* <DEDUP_REMOVED lines=10> */
[----:B------:R-:W-:-:S02]  /*2580*/  FADD.FTZ R24, R17, R12 ;  /* 0x0000000c11187221 */ /* 0x000fc40000010000 */
[----:B------:R-:W-:Y:S01]  /*2590*/  FADD.FTZ R96, R2, R3 ;  /* 0x0000000302607221 */ /* 0x000fe20000010000 */
[----:B------:R-:W-:Y:S02]  /*25a0*/  F2FP.BF16.F32.PACK_AB R15, R20, R105 ;  /* 0x00000069140f723e */ /* 0x000fe400000010ff */
[----:B------:R-:W-:Y:S02]  /*25b0*/  F2FP.BF16.F32.PACK_AB R14, R22, R21 ;  /* 0x00000015160e723e */ /* 0x000fe400000010ff */
[----:B------:R-:W-:Y:S02]  /*25c0*/  F2FP.BF16.F32.PACK_AB R13, R24, R23 ;  /* 0x00000017180d723e */ /* 0x000fe400000010ff */
[----:B------:R-:W-:-:S07]  /*25d0*/  F2FP.BF16.F32.PACK_AB R12, R96, R25 ;  /* 0x00000019600c723e */ /* 0x000fce00000010ff */
.L_x_91:
[----:B------:R-:W-:Y:S01]  /*25e0*/  FADD.FTZ R3, RZ, R29 ;  /* 0x0000001dff037221 */ /* 0x000fe20000010000 */
[----:B------:R-:W1:Y:S01]  /*25f0*/  S2UR UR5, SR_CgaCtaId ;  /* 0x00000000000579c3 */ /* 0x000e620000008800 */
[C---:B------:R-:W-:Y:S01]  /*2600*/  ISETP.NE.AND P2, PT, R88.reuse, RZ, PT ;  /* 0x000000ff5800720c */ /* 0x040fe20003f45270 */
[----:B------:R-:W-:Y:S01]  /*2610*/  UMOV UR4, 0x400 ;  /* 0x0000040000047882 */ /* 0x000fe20000000000 */
[----:B------:R-:W-:Y:S01]  /*2620*/  FADD.FTZ R0, R3, R26 ;  /* 0x0000001a03007221 */ /* 0x000fe20000010000 */
[----:B------:R-:W-:-:S03]  /*2630*/  ISETP.GT.U32.AND P4, PT, R88, 0x3, PT ;  /* 0x000000035800780c */ /* 0x000fc60003f84070 */
[----:B------:R-:W-:-:S04]  /*2640*/  FADD.FTZ R3, R0, R35 ;  /* 0x0000002300037221 */ /* 0x000fc80000010000 */
[----:B------:R-:W-:-:S04]  /*2650*/  FADD.FTZ R0, R3, R28 ;  /* 0x0000001c03007221 */ /* 0x000fc80000010000 */
[----:B------:R-:W-:-:S04]  /*2660*/  FADD.FTZ R3, R0, R37 ;  /* 0x0000002500037221 */ /* 0x000fc80000010000 */
[----:B------:R-:W-:-:S04]  /*2670*/  FADD.FTZ R3, R3, R32 ;  /* 0x0000002003037221 */ /* 0x000fc80000010000 */
[----:B------:R-:W-:Y:S01]  /*2680*/  FADD.FTZ R0, R3, R34 ;  /* 0x0000002203007221 */ /* 0x000fe20000010000 */
[----:B-1----:R-:W-:-:S03]  /*2690*/  ULEA UR4, UR5, UR4, 0x18 ;  /* 0x0000000405047291 */ /* 0x002fc6000f8ec0ff */
[----:B------:R-:W-:Y:S01]  /*26a0*/  FADD.FTZ R0, R0, R91 ;  /* 0x0000005b00007221 */ /* 0x000fe20000010000 */
[----:B------:R-:W-:Y:S02]  /*26b0*/  @UP2 UIADD3 UR4, UPT, UPT, UR4, 0x20, URZ ;  /* 0x0000002004042890 */ /* 0x000fe4000fffe0ff */
[----:B------:R-:W-:Y:S01]  /*26c0*/  UPLOP3.LUT UP2, UPT, UPT, UPT, UP2, 0x40, 0x4 ;  /* 0x000000000004789c */ /* 0x000fe20003f4e820 */
        /* <DEDUP_REMOVED lines=16> */
[----:B------:R-:W1:Y:S02]  /*27d0*/  SHFL.BFLY PT, R0, R3, 0x1, 0x1f ;  /* 0x0c201f0003007f89 */ /* 0x000e6400000e0000 */
[----:B-1----:R-:W-:-:S05]  /*27e0*/  FADD.FTZ R16, R3, R0 ;  /* 0x0000000003107221 */ /* 0x002fca0000010000 */
[----:B------:R-:W1:Y:S02]  /*27f0*/  SHFL.BFLY PT, R17, R16, 0x2, 0x1f ;  /* 0x0c401f0010117f89 */ /* 0x000e6400000e0000 */
[----:B-1----:R-:W-:-:S05]  /*2800*/  FADD.FTZ R17, R16, R17 ;  /* 0x0000001110117221 */ /* 0x002fca0000010000 */
[----:B------:R-:W1:Y:S02]  /*2810*/  SHFL.BFLY PT, R0, R17, 0x4, 0x1f ;  /* 0x0c801f0011007f89 */ /* 0x000e6400000e0000 */
[----:B-1----:R-:W-:-:S05]  /*2820*/  FADD.FTZ R18, R17, R0 ;  /* 0x0000000011127221 */ /* 0x002fca0000010000 */
[----:B------:R-:W1:Y:S02]  /*2830*/  SHFL.BFLY PT, R19, R18, 0x8, 0x1f ;  /* 0x0d001f0012137f89 */ /* 0x000e6400000e0000 */
[----:B-1----:R-:W-:-:S05]  /*2840*/  FADD.FTZ R19, R18, R19 ;  /* 0x0000001312137221 */ /* 0x002fca0000010000 */
[----:B------:R-:W1:Y:S02]  /*2850*/  SHFL.BFLY PT, R0, R19, 0x10, 0x1f ;  /* 0x0e001f0013007f89 */ /* 0x000e6400000e0000 */
[----:B-1----:R-:W-:-:S04]  /*2860*/  FADD.FTZ R0, R19, R0 ;  /* 0x0000000013007221 */ /* 0x002fc80000010000 */
        /* <DEDUP_REMOVED lines=49> */
[----:B------:R-:W1:Y:S02]  /*2b80*/  SHFL.BFLY PT, R3, R0, 0x1, 0x1f ;  /* 0x0c201f0000037f89 */ /* 0x000e6400000e0000 */
[----:B-1----:R-:W-:Y:S01]  /*2b90*/  FADD.FTZ R3, R0, R3 ;  /* 0x0000000300037221 */ /* 0x002fe20000010000 */
[----:B------:R-:W-:-:S04]  /*2ba0*/  @!P2 LEA R0, R89, UR4, 0x3 ;  /* 0x000000045900ac11 */ /* 0x000fc8000f8e18ff */
[----:B------:R-:W1:Y:S02]  /*2bb0*/  SHFL.BFLY PT, R16, R3, 0x2, 0x1f ;  /* 0x0c401f0003107f89 */ /* 0x000e6400000e0000 */
[----:B-1----:R-:W-:-:S05]  /*2bc0*/  FADD.FTZ R16, R3, R16 ;  /* 0x0000001003107221 */ /* 0x002fca0000010000 */
[----:B------:R-:W1:Y:S02]  /*2bd0*/  SHFL.BFLY PT, R17, R16, 0x4, 0x1f ;  /* 0x0c801f0010117f89 */ /* 0x000e6400000e0000 */
[----:B-1----:R-:W-:-:S05]  /*2be0*/  FADD.FTZ R17, R16, R17 ;  /* 0x0000001110117221 */ /* 0x002fca0000010000 */
[----:B------:R-:W1:Y:S02]  /*2bf0*/  SHFL.BFLY PT, R18, R17, 0x8, 0x1f ;  /* 0x0d001f0011127f89 */ /* 0x000e6400000e0000 */
[----:B-1----:R-:W-:Y:S01]  /*2c00*/  FADD.FTZ R30, R17, R18 ;  /* 0x00000012111e7221 */ /* 0x002fe20000010000 */
[----:B------:R-:W-:Y:S01]  /*2c10*/  CS2R R16, SRZ ;  /* 0x0000000000107805 */ /* 0x000fe2000001ff00 */
[----:B------:R-:W1:Y:S03]  /*2c20*/  @P0 LDC.64 R18, c[0x0][0x3a8] ;  /* 0x0000ea00ff120b82 */ /* 0x000e660000000a00 */
[----:B------:R-:W2:Y:S01]  /*2c30*/  SHFL.BFLY PT, R31, R30, 0x10, 0x1f ;  /* 0x0e001f001e1f7f89 */ /* 0x000ea200000e0000 */
[----:B-1----:R-:W-:-:S04]  /*2c40*/  @P0 IMAD.WIDE.U32 R18, R93, 0x10, R18 ;  /* 0x000000105d120825 */ /* 0x002fc800078e0012 */
[----:B--2---:R-:W-:Y:S01]  /*2c50*/  FADD.FTZ R3, R30, R31 ;  /* 0x0000001f1e037221 */ /* 0x004fe20000010000 */
[----:B------:R-:W-:Y:S01]  /*2c60*/  @!P4 LEA R31, R88, UR4, 0x3 ;  /* 0x00000004581fcc11 */ /* 0x000fe2000f8e18ff */
[----:B------:R-:W-:Y:S01]  /*2c70*/  @P0 STG.E.128 desc[UR6][R18.64], R12 ;  /* 0x0000000c12000986 */ /* 0x000fe2000c101d06 */
[----:B------:R-:W-:-:S03]  /*2c80*/  HFMA2 R30, -RZ, RZ, 0, 0 ;  /* 0x00000000ff1e7431 */ /* 0x000fc600000001ff */
[----:B------:R1:W-:Y:S01]  /*2c90*/  @!P2 STS.64 [R0], R2 ;  /* 0x000000020000a388 */ /* 0x0003e20000000a00 */
[----:B------:R-:W-:Y:S01]  /*2ca0*/  BAR.SYNC.DEFER_BLOCKING 0x0 ;  /* 0x0000000000007b1d */ /* 0x000fe20000010000 */
[----:B------:R-:W-:Y:S01]  /*2cb0*/  @!P4 IMAD.MOV.U32 R30, RZ, RZ, 0x300 ;  /* 0x00000300ff1ec424 */ /* 0x000fe200078e00ff */
[----:B------:R-:W-:-:S04]  /*2cc0*/  ISETP.NE.AND P2, PT, R38, RZ, PT ;  /* 0x000000ff2600720c */ /* 0x000fc80003f45270 */
[----:B------:R-:W2:Y:S01]  /*2cd0*/  SHFL.DOWN PT, R103, R30, 0x2, 0x1f ;  /* 0x08401f001e677f89 */ /* 0x000ea200000e0000 */
[----:B-1----:R-:W-:-:S03]  /*2ce0*/  I2FP.F32.U32 R2, R30 ;  /* 0x0000001e00027245 */ /* 0x002fc60000201000 */
[----:B------:R-:W-:Y:S01]  /*2cf0*/  @!P4 LDS.64 R16, [R31] ;  /* 0x000000001f10c984 */ /* 0x000fe20000000a00 */
[----:B--2---:R-:W-:Y:S02]  /*2d00*/  IADD3 R100, PT, PT, R103, R30, RZ ;  /* 0x0000001e67647210 */ /* 0x004fe40007ffe0ff */
[----:B------:R-:W-:Y:S02]  /*2d10*/  I2FP.F32.S32 R18, R103 ;  /* 0x0000006700127245 */ /* 0x000fe40000201400 */
[----:B------:R-:W-:Y:S01]  /*2d20*/  I2FP.F32.S32 R102, R100 ;  /* 0x0000006400667245 */ /* 0x000fe20000201400 */
[----:B------:R-:W1:Y:S03]  /*2d30*/  SHFL.DOWN PT, R19, R100, 0x1, 0x1f ;  /* 0x08201f0064137f89 */ /* 0x000e6600000e0000 */
[----:B------:R-:W2:Y:S01]  /*2d40*/  MUFU.RCP R0, R102 ;  /* 0x0000006600007308 */ /* 0x000ea20000001000 */
[----:B-1----:R-:W-:Y:S01]  /*2d50*/  IADD3 R100, PT, PT, R100, R19, RZ ;  /* 0x0000001364647210 */ /* 0x002fe20007ffe0ff */
[----:B------:R-:W1:Y:S03]  /*2d60*/  SHFL.DOWN PT, R107, R16, 0x2, 0x1f ;  /* 0x08401f00106b7f89 */ /* 0x000e6600000e0000 */
[----:B------:R-:W-:Y:S01]  /*2d70*/  I2FP.F32.S32 R100, R100 ;  /* 0x0000006400647245 */ /* 0x000fe20000201400 */
[----:B------:R-:W3:Y:S05]  /*2d80*/  SHFL.DOWN PT, R98, R17, 0x2, 0x1f ;  /* 0x08401f0011627f89 */ /* 0x000eea00000e0000 */
[----:B------:R-:W4:Y:S01]  /*2d90*/  MUFU.RCP R100, R100 ;  /* 0x0000006400647308 */ /* 0x000f220000001000 */
[C---:B-1----:R-:W-:Y:S01]  /*2da0*/  FMUL.FTZ R3, R107.reuse, R18 ;  /* 0x000000126b037220 */ /* 0x042fe20000410000 */
[----:B------:R-:W-:-:S03]  /*2db0*/  FADD.FTZ R107, -R107, R16 ;  /* 0x000000106b6b7221 */ /* 0x000fc60000010100 */
[----:B------:R-:W-:Y:S01]  /*2dc0*/  FFMA.FTZ R3, R2, R16, R3 ;  /* 0x0000001002037223 */ /* 0x000fe20000010003 */
[----:B------:R-:W-:Y:S01]  /*2dd0*/  FMUL.FTZ R107, R107, R107 ;  /* 0x0000006b6b6b7220 */ /* 0x000fe20000410000 */
[----:B---3--:R-:W-:Y:S02]  /*2de0*/  FADD.FTZ R17, R98, R17 ;  /* 0x0000001162117221 */ /* 0x008fe40000010000 */
[----:B--2---:R-:W-:Y:S01]  /*2df0*/  FMUL.FTZ R3, R0, R3 ;  /* 0x0000000300037220 */ /* 0x004fe20000410000 */
[----:B------:R-:W-:-:S04]  /*2e00*/  FMUL.FTZ R107, R107, R2 ;  /* 0x000000026b6b7220 */ /* 0x000fc80000410000 */
[----:B------:R-:W1:Y:S01]  /*2e10*/  SHFL.DOWN PT, R2, R3, 0x1, 0x1f ;  /* 0x08201f0003027f89 */ /* 0x000e6200000e0000 */
[----:B------:R-:W-:Y:S01]  /*2e20*/  FMUL.FTZ R107, R107, R18 ;  /* 0x000000126b6b7220 */ /* 0x000fe20000410000 */
[----:B------:R-:W-:-:S03]  /*2e30*/  I2FP.F32.S32 R18, R19 ;  /* 0x0000001300127245 */ /* 0x000fc60000201400 */
[----:B------:R-:W-:-:S05]  /*2e40*/  FFMA.FTZ R17, R0, R107, R17 ;  /* 0x0000006b00117223 */ /* 0x000fca0000010011 */
[----:B------:R-:W2:Y:S01]  /*2e50*/  SHFL.DOWN PT, R0, R17, 0x1, 0x1f ;  /* 0x08201f0011007f89 */ /* 0x000ea200000e0000 */
[----:B-1----:R-:W-:Y:S01]  /*2e60*/  FADD.FTZ R16, R3, -R2 ;  /* 0x8000000203107221 */ /* 0x002fe20000010000 */
[----:B------:R-:W-:-:S03]  /*2e70*/  FMUL.FTZ R31, R2, R18 ;  /* 0x00000012021f7220 */ /* 0x000fc60000410000 */
[----:B------:R-:W-:Y:S01]  /*2e80*/  FMUL.FTZ R19, R16, R16 ;  /* 0x0000001010137220 */ /* 0x000fe20000410000 */
[C---:B------:R-:W-:Y:S01]  /*2e90*/  FFMA.FTZ R31, R102.reuse, R3, R31 ;  /* 0x00000003661f7223 */ /* 0x040fe2000001001f */
[----:B------:R-:W0:Y:S02]  /*2ea0*/  LDC R16, c[0x0][0x448] ;  /* 0x00011200ff107b82 */ /* 0x000e240000000800 */
[----:B------:R-:W-:Y:S01]  /*2eb0*/  FMUL.FTZ R19, R102, R19 ;  /* 0x0000001366137220 */ /* 0x000fe20000410000 */
[C---:B----4-:R-:W-:Y:S01]  /*2ec0*/  FMUL.FTZ R103, R100.reuse, R31 ;  /* 0x0000001f64677220 */ /* 0x050fe20000410000 */
[----:B--2---:R-:W-:Y:S02]  /*2ed0*/  FADD.FTZ R3, R17, R0 ;  /* 0x0000000011037221 */ /* 0x004fe40000010000 */
[----:B------:R-:W-:Y:S02]  /*2ee0*/  FMUL.FTZ R19, R19, R18 ;  /* 0x0000001213137220 */ /* 0x000fe40000410000 */
[----:B------:R-:W1:Y:S01]  /*2ef0*/  LDC.64 R30, c[0x0][0x428] ;  /* 0x00010a00ff1e7b82 */ /* 0x000e620000000a00 */
[----:B------:R-:W2:Y:S01]  /*2f00*/  SHFL.IDX PT, R103, R103, RZ, 0x1f ;  /* 0x00001fff67677589 */ /* 0x000ea200000e0000 */
[----:B------:R-:W-:-:S06]  /*2f10*/  FFMA.FTZ R3, R100, R19, R3 ;  /* 0x0000001364037223 */ /* 0x000fcc0000010003 */
[----:B------:R-:W0:Y:S01]  /*2f20*/  SHFL.IDX PT, R3, R3, RZ, 0x1f ;  /* 0x00001fff03037589 */ /* 0x000e2200000e0000 */
[C---:B--2---:R-:W-:Y:S01]  /*2f30*/  FMUL.FTZ R0, R103.reuse, R103 ;  /* 0x0000006767007220 */ /* 0x044fe20000410000 */
[----:B------:R-:W-:-:S04]  /*2f40*/  FSEL R2, R103, RZ, !P3 ;  /* 0x000000ff67027208 */ /* 0x000fc80005800000 */
[----:B------:R-:W-:Y:S01]  /*2f50*/  FSEL R17, R0, RZ, P3 ;  /* 0x000000ff00117208 */ /* 0x000fe20001800000 */
[C---:B------:R-:W-:Y:S01]  /*2f60*/  FADD.FTZ R118, -R2.reuse, R91 ;  /* 0x0000005b02767221 */ /* 0x040fe20000010100 */
[----:B0-----:R-:W-:Y:S01]  /*2f70*/  FFMA.FTZ R0, R3, UR9, R16 ;  /* 0x0000000903007c23 */ /* 0x001fe20008010010 */
[C---:B------:R-:W-:Y:S01]  /*2f80*/  FADD.FTZ R110, -R2.reuse, R35 ;  /* 0x00000023026e7221 */ /* 0x040fe20000010100 */
[C---:B------:R-:W-:Y:S01]  /*2f90*/  FADD.FTZ R34, -R2.reuse, R34 ;  /* 0x0000002202227221 */ /* 0x040fe20000010100 */
[----:B------:R-:W-:Y:S01]  /*2fa0*/  FADD.FTZ R116, -R2, R32 ;  /* 0x0000002002747221 */ /* 0x000fe20000010100 */
[----:B------:R-:W-:Y:S01]  /*2fb0*/  FADD.FTZ R17, R0, R17 ;  /* 0x0000001100117221 */ /* 0x000fe20000010000 */
[C---:B------:R-:W-:Y:S01]  /*2fc0*/  FADD.FTZ R16, -R2.reuse, R29 ;  /* 0x0000001d02107221 */ /* 0x040fe20000010100 */
[C---:B------:R-:W-:Y:S01]  /*2fd0*/  FADD.FTZ R18, -R2.reuse, R26 ;  /* 0x0000001a02127221 */ /* 0x040fe20000010100 */
[C---:B------:R-:W-:Y:S01]  /*2fe0*/  FADD.FTZ R102, -R2.reuse, R36 ;  /* 0x0000002402667221 */ /* 0x040fe20000010100 */
[----:B------:R-:W0:Y:S01]  /*2ff0*/  MUFU.RSQ R91, R17 ;  /* 0x00000011005b7308 */ /* 0x000e220000001400 */
[C---:B------:R-:W-:Y:S01]  /*3000*/  FADD.FTZ R112, -R2.reuse, R28 ;  /* 0x0000001c02707221 */ /* 0x040fe20000010100 */
        /* <DEDUP_REMOVED lines=10> */
[----:B------:R-:W-:Y:S01]  /*30b0*/  FADD.FTZ R22, -R2, R105 ;  /* 0x0000006902167221 */ /* 0x000fe20000010100 */
[----:B-1----:R-:W-:-:S04]  /*30c0*/  IMAD.WIDE.U32 R28, R33, 0x10, R30 ;  /* 0x00000010211c7825 */ /* 0x002fc800078e001e */
[C---:B------:R-:W-:Y:S01]  /*30d0*/  FADD.FTZ R0, -R2.reuse, R95 ;  /* 0x0000005f02007221 */ /* 0x040fe20000010100 */
[C---:B------:R-:W-:Y:S01]  /*30e0*/  FADD.FTZ R108, -R2.reuse, R101 ;  /* 0x00000065026c7221 */ /* 0x040fe20000010100 */
[----:B------:R-:W-:Y:S01]  /*30f0*/  FADD.FTZ R96, -R2, R96 ;  /* 0x0000006002607221 */ /* 0x000fe20000010100 */
[C---:B0-----:R-:W-:Y:S01]  /*3100*/  FMUL.FTZ R19, R91.reuse, R110 ;  /* 0x0000006e5b137220 */ /* 0x041fe20000410000 */
        /* <DEDUP_REMOVED lines=8> */
[----:B------:R-:W-:Y:S01]  /*3190*/  FFMA.FTZ R16, R16, R54, R51 ;  /* 0x0000003610107223 */ /* 0x000fe20000010033 */
[----:B------:R-:W-:Y:S01]  /*31a0*/  FFMA.FTZ R21, R17, R67, R78 ;  /* 0x0000004311157223 */ /* 0x000fe2000001004e */
[----:B------:R-:W-:Y:S01]  /*31b0*/  FFMA.FTZ R112, R112, R66, R79 ;  /* 0x0000004270707223 */ /* 0x000fe2000001004f */
[----:B------:R-:W-:Y:S01]  /*31c0*/  FMUL.FTZ R114, R91, R114 ;  /* 0x000000725b727220 */ /* 0x000fe20000410000 */
[C---:B------:R-:W-:Y:S01]  /*31d0*/  FADD.FTZ R92, -R2.reuse, R24 ;  /* 0x00000018025c7221 */ /* 0x040fe20000010100 */
[----:B------:R-:W-:Y:S01]  /*31e0*/  FADD.FTZ R20, -R2, R20 ;  /* 0x0000001402147221 */ /* 0x000fe20000010100 */
[----:B------:R-:W-:Y:S01]  /*31f0*/  F2FP.BF16.F32.PACK_AB R16, R21, R16 ;  /* 0x000000101510723e */ /* 0x000fe200000010ff */
[C---:B------:R-:W-:Y:S01]  /*3200*/  FMUL.FTZ R21, R91.reuse, R94 ;  /* 0x0000005e5b157220 */ /* 0x040fe20000410000 */
[----:B------:R-:W-:Y:S01]  /*3210*/  F2FP.BF16.F32.PACK_AB R17, R112, R23 ;  /* 0x000000177011723e */ /* 0x000fe200000010ff */
[C---:B------:R-:W-:Y:S01]  /*3220*/  FMUL.FTZ R23, R91.reuse, R26 ;  /* 0x0000001a5b177220 */ /* 0x040fe20000410000 */
[C---:B------:R-:W-:Y:S01]  /*3230*/  FMUL.FTZ R32, R91.reuse, R32 ;  /* 0x000000205b207220 */ /* 0x040fe20000410000 */
[C---:B------:R-:W-:Y:S01]  /*3240*/  FMUL.FTZ R98, R91.reuse, R98 ;  /* 0x000000625b627220 */ /* 0x040fe20000410000 */
[----:B------:R-:W-:Y:S01]  /*3250*/  FMUL.FTZ R33, R91, R102 ;  /* 0x000000665b217220 */ /* 0x000fe20000410000 */
[----:B------:R-:W-:-:S04]  /*3260*/  IMAD.WIDE.U32 R2, R27, 0x10, R30 ;  /* 0x000000101b027825 */ /* 0x000fc800078e001e */
[----:B------:R-:W-:Y:S01]  /*3270*/  FFMA.FTZ R18, R114, R52, R49 ;  /* 0x0000003472127223 */ /* 0x000fe20000010031 */
[----:B------:R-:W-:Y:S01]  /*3280*/  FFMA.FTZ R27, R21, R71, R82 ;  /* 0x00000047151b7223 */ /* 0x000fe20000010052 */
[----:B------:R-:W-:Y:S01]  /*3290*/  FFMA.FTZ R21, R23, R59, R42 ;  /* 0x0000003b17157223 */ /* 0x000fe2000001002a */
[----:B------:R-:W-:-:S04]  /*32a0*/  IMAD.WIDE.U32 R30, R93, 0x10, R30 ;  /* 0x000000105d1e7825 */ /* 0x000fc800078e001e */
[----:B------:R-:W-:Y:S01]  /*32b0*/  FMUL.FTZ R93, R91, R22 ;  /* 0x000000165b5d7220 */ /* 0x000fe20000410000 */
[----:B------:R-:W-:Y:S01]  /*32c0*/  FFMA.FTZ R22, R98, R56, R41 ;  /* 0x0000003862167223 */ /* 0x000fe20000010029 */
[----:B------:R-:W-:Y:S01]  /*32d0*/  FFMA.FTZ R33, R33, R69, R80 ;  /* 0x0000004521217223 */ /* 0x000fe20000010050 */
[----:B------:R-:W-:Y:S01]  /*32e0*/  FFMA.FTZ R32, R32, R70, R83 ;  /* 0x0000004620207223 */ /* 0x000fe20000010053 */
[----:B------:R-:W-:Y:S01]  /*32f0*/  F2FP.BF16.F32.PACK_AB R18, R25, R18 ;  /* 0x000000121912723e */ /* 0x000fe200000010ff */
[----:B------:R-:W0:Y:S01]  /*3300*/  @!P2 LDC.64 R34, c[0x0][0x3c0] ;  /* 0x0000f000ff22ab82 */ /* 0x000e220000000a00 */
[----:B------:R-:W-:Y:S01]  /*3310*/  FMUL.FTZ R0, R91, R0 ;  /* 0x000000005b007220 */ /* 0x000fe20000410000 */
[----:B------:R-:W-:Y:S01]  /*3320*/  F2FP.BF16.F32.PACK_AB R22, R33, R22 ;  /* 0x000000162116723e */ /* 0x000fe200000010ff */
[----:B------:R-:W-:Y:S01]  /*3330*/  FMUL.FTZ R20, R91, R20 ;  /* 0x000000145b147220 */ /* 0x000fe20000410000 */
[----:B------:R-:W-:Y:S01]  /*3340*/  F2FP.BF16.F32.PACK_AB R21, R32, R21 ;  /* 0x000000152015723e */ /* 0x000fe200000010ff */
[----:B------:R-:W-:Y:S01]  /*3350*/  FFMA.FTZ R0, R0, R58, R43 ;  /* 0x0000003a00007223 */ /* 0x000fe2000001002b */
[----:B------:R-:W-:Y:S01]  /*3360*/  FFMA.FTZ R93, R93, R61, R44 ;  /* 0x0000003d5d5d7223 */ /* 0x000fe2000001002c */
[----:B------:R-:W-:Y:S01]  /*3370*/  FFMA.FTZ R26, R20, R72, R85 ;  /* 0x00000048141a7223 */ /* 0x000fe20000010055 */
[----:B------:R-:W1:Y:S01]  /*3380*/  @!P2 LDC.64 R24, c[0x0][0x3c8] ;  /* 0x0000f200ff18ab82 */ /* 0x000e620000000a00 */
[----:B------:R-:W-:Y:S01]  /*3390*/  FMUL.FTZ R37, R91, R106 ;  /* 0x0000006a5b257220 */ /* 0x000fe20000410000 */
[----:B------:R-:W-:Y:S01]  /*33a0*/  F2FP.BF16.F32.PACK_AB R20, R27, R0 ;  /* 0x000000001b14723e */ /* 0x000fe200000010ff */
[----:B------:R-:W-:Y:S01]  /*33b0*/  FMUL.FTZ R36, R91, R36 ;  /* 0x000000245b247220 */ /* 0x000fe20000410000 */
[----:B------:R-:W-:Y:S01]  /*33c0*/  F2FP.BF16.F32.PACK_AB R27, R26, R93 ;  /* 0x0000005d1a1b723e */ /* 0x000fe200000010ff */
[----:B------:R-:W-:Y:S01]  /*33d0*/  FFMA.FTZ R23, R37, R57, R40 ;  /* 0x0000003925177223 */ /* 0x000fe20000010028 */
[C---:B------:R-:W-:Y:S01]  /*33e0*/  FMUL.FTZ R93, R91.reuse, R90 ;  /* 0x0000005a5b5d7220 */ /* 0x040fe20000410000 */
[----:B------:R-:W-:Y:S01]  /*33f0*/  FMUL.FTZ R37, R91, R96 ;  /* 0x000000605b257220 */ /* 0x000fe20000410000 */
[----:B------:R-:W2:Y:S01]  /*3400*/  LDC.64 R32, c[0x0][0x380] ;  /* 0x0000e000ff207b82 */ /* 0x000ea20000000a00 */
[----:B------:R-:W-:Y:S01]  /*3410*/  FFMA.FTZ R0, R36, R62, R47 ;  /* 0x0000003e24007223 */ /* 0x000fe2000001002f */
[----:B------:R-:W-:Y:S01]  /*3420*/  FFMA.FTZ R90, R93, R63, R46 ;  /* 0x0000003f5d5a7223 */ /* 0x000fe2000001002e */
[----:B------:R-:W-:Y:S01]  /*3430*/  FFMA.FTZ R93, R37, R75, R86 ;  /* 0x0000004b255d7223 */ /* 0x000fe20000010056 */
[C---:B------:R-:W-:Y:S01]  /*3440*/  FMUL.FTZ R118, R91.reuse, R118 ;  /* 0x000000765b767220 */ /* 0x040fe20000410000 */
[C---:B------:R-:W-:Y:S01]  /*3450*/  FMUL.FTZ R108, R91.reuse, R108 ;  /* 0x0000006c5b6c7220 */ /* 0x040fe20000410000 */
[C---:B------:R-:W-:Y:S01]  /*3460*/  FMUL.FTZ R95, R91.reuse, R104 ;  /* 0x000000685b5f7220 */ /* 0x040fe20000410000 */
[----:B------:R-:W-:Y:S01]  /*3470*/  FMUL.FTZ R92, R91, R92 ;  /* 0x0000005c5b5c7220 */ /* 0x000fe20000410000 */
[----:B0-----:R-:W-:-:S04]  /*3480*/  @!P2 IMAD.WIDE R34, R39, 0x4, R34 ;  /* 0x000000042722a825 */ /* 0x001fc800078e0222 */
[----:B------:R-:W-:Y:S01]  /*3490*/  FMUL.FTZ R100, R91, R100 ;  /* 0x000000645b647220 */ /* 0x000fe20000410000 */
[----:B------:R-:W-:Y:S01]  /*34a0*/  FFMA.FTZ R118, R118, R64, R77 ;  /* 0x0000004076767223 */ /* 0x000fe2000001004d */
[----:B------:R-:W-:Y:S01]  /*34b0*/  FFMA.FTZ R108, R108, R68, R81 ;  /* 0x000000446c6c7223 */ /* 0x000fe20000010051 */
[----:B------:R-:W-:Y:S01]  /*34c0*/  FFMA.FTZ R97, R95, R73, R84 ;  /* 0x000000495f617223 */ /* 0x000fe20000010054 */
[----:B------:R3:W-:Y:S01]  /*34d0*/  @!P2 STG.E desc[UR6][R34.64], R103 ;  /* 0x000000672200a986 */ /* 0x0007e2000c101906 */
[----:B------:R-:W-:Y:S01]  /*34e0*/  FFMA.FTZ R26, R100, R60, R45 ;  /* 0x0000003c641a7223 */ /* 0x000fe2000001002d */
[----:B------:R-:W-:Y:S01]  /*34f0*/  FFMA.FTZ R95, R92, R74, R87 ;  /* 0x0000004a5c5f7223 */ /* 0x000fe20000010057 */
[----:B-1----:R-:W-:Y:S01]  /*3500*/  @!P2 IMAD.WIDE R36, R39, 0x4, R24 ;  /* 0x000000042724a825 */ /* 0x002fe200078e0218 */
[----:B------:R-:W-:Y:S02]  /*3510*/  F2FP.BF16.F32.PACK_AB R19, R118, R19 ;  /* 0x000000137613723e */ /* 0x000fe400000010ff */
[----:B------:R-:W-:-:S02]  /*3520*/  F2FP.BF16.F32.PACK_AB R23, R108, R23 ;  /* 0x000000176c17723e */ /* 0x000fc400000010ff */
[----:B------:R3:W-:Y:S01]  /*3530*/  @!P2 STG.E desc[UR6][R36.64], R91 ;  /* 0x0000005b2400a986 */ /* 0x0007e2000c101906 */
[----:B------:R-:W-:Y:S02]  /*3540*/  F2FP.BF16.F32.PACK_AB R26, R97, R26 ;  /* 0x0000001a611a723e */ /* 0x000fe400000010ff */
[----:B--2---:R-:W-:Y:S01]  /*3550*/  IADD3 R39, PT, PT, R39, R32, RZ ;  /* 0x0000002027277210 */ /* 0x004fe20007ffe0ff */
[----:B------:R3:W-:Y:S01]  /*3560*/  STG.E.128 desc[UR6][R2.64], R16 ;  /* 0x0000001002007986 */ /* 0x0007e2000c101d06 */
[----:B------:R-:W-:Y:S02]  /*3570*/  F2FP.BF16.F32.PACK_AB R25, R95, R90 ;  /* 0x0000005a5f19723e */ /* 0x000fe400000010ff */
[----:B------:R-:W-:Y:S01]  /*3580*/  ISETP.GE.AND P2, PT, R39, R33, PT ;  /* 0x000000212700720c */ /* 0x000fe20003f46270 */
[----:B------:R3:W-:Y:S01]  /*3590*/  STG.E.128 desc[UR6][R28.64], R20 ;  /* 0x000000141c007986 */ /* 0x0007e2000c101d06 */
[----:B------:R-:W-:-:S05]  /*35a0*/  F2FP.BF16.F32.PACK_AB R24, R93, R0 ;  /* 0x000000005d18723e */ /* 0x000fca00000010ff */
[----:B------:R3:W-:Y:S06]  /*35b0*/  STG.E.128 desc[UR6][R30.64], R24 ;  /* 0x000000181e007986 */ /* 0x0007ec000c101d06 */
[----:B------:R-:W-:Y:S05]  /*35c0*/  @!P2 BRA `(.L_x_93) ;  /* 0xffffffd000b4a947 */ /* 0x000fea000383ffff */
[----:B------:R-:W-:Y:S05]  /*35d0*/  EXIT ;  /* 0x000000000000794d */ /* 0x000fea0003800000 */
.L_x_94:
        /* <DEDUP_REMOVED lines=10> */
.L_x_13567:


//--------------------- .text._ZN10layer_norm31ln_parallel_residual_fwd_kernelINS_13Kernel_traitsI13__nv_bfloat16S2_S2_S2_fjLj3072ELj1ELj1ELj4ELj16ENS_18Kernel_traits_baseILj3072ES2_S2_S2_S2_fjLj128EEEEELb1ELb0ELb0EEEvNS_9FwdParamsE --------------------------
	.section	.text._ZN10layer_norm31ln_parallel_residual_fwd_kernelINS_13Kernel_traitsI13__nv_bfloat16S2_S2_S2_fjLj3072ELj1ELj1ELj4ELj16ENS_18Kernel_traits_baseILj3072ES2_S2_S2_S2_fjLj128EEEEELb1ELb0ELb0EEEvNS_9FwdParamsE,"ax",@progbits
	.align	128
        .global         _ZN10layer_norm31ln_parallel_residual_fwd_kernelINS_13Kernel_traitsI13__nv_bfloat16S2_S2_S2_fjLj3072ELj1ELj1ELj4ELj16ENS_18Kernel_traits_baseILj3072ES2_S2_S2_S2_fjLj128EEEEELb1ELb0ELb0EEEvNS_9FwdParamsE
        .type           _ZN10layer_norm31ln_parallel_residual_fwd_kernelINS_13Kernel_traitsI13__nv_bfloat16S2_S2_S2_fjLj3072ELj1ELj1ELj4ELj16ENS_18Kernel_traits_baseILj3072ES2_S2_S2_S2_fjLj128EEEEELb1ELb0ELb0EEEvNS_9FwdParamsE,@function
        .size           _ZN10layer_norm31ln_parallel_residual_fwd_kernelINS_13Kernel_traitsI13__nv_bfloat16S2_S2_S2_fjLj3072ELj1ELj1ELj4ELj16ENS_18Kernel_traits_baseILj3072ES2_S2_S2_S2_fjLj128EEEEELb1ELb0ELb0EEEvNS_9FwdParamsE,(.L_x_13568 - _ZN10layer_norm31ln_parallel_residual_fwd_kernelINS_13Kernel_traitsI13__nv_bfloat16S2_S2_S2_fjLj3072ELj1ELj1ELj4ELj16ENS_18Kernel_traits_baseILj3072ES2_S2_S2_S2_fjLj128EEEEELb1ELb0ELb0EEEvNS_9FwdParamsE)
        .other          _ZN10layer_norm31ln_parallel_residual_fwd_kernelINS_13Kernel_traitsI13__nv_bfloat16S2_S2_S2_fjLj3072ELj1ELj1ELj4ELj16ENS_18Kernel_traits_baseILj3072ES2_S2_S2_S2_fjLj128EEEEELb1ELb0ELb0EEEvNS_9FwdParamsE,@"STO_CUDA_ENTRY STV_DEFAULT"
_ZN10layer_norm31ln_parallel_residual_fwd_kernelINS_13Kernel_traitsI13__nv_bfloat16S2_S2_S2_fjLj3072ELj1ELj1ELj4ELj16ENS_18Kernel_traits_baseILj3072ES2_S2_S2_S2_fjLj128EEEEELb1ELb0ELb0EEEvNS_9FwdParamsE:
.text._ZN10layer_norm31ln_parallel_residual_fwd_kernelINS_13Kernel_traitsI13__nv_bfloat16S2_S2_S2_fjLj3072ELj1ELj1ELj4ELj16ENS_18Kernel_traits_baseILj3072ES2_S2_S2_S2_fjLj128EEEEELb1ELb0ELb0EEEvNS_9FwdParamsE:
[----:B------:R-:W-:Y:S01]  /*0000*/  LDC R1, c[0x0][0x37c] ;  /* 0x0000df00ff017b82 */ /* 0x000fe20000000800 */
[----:B------:R-:W0:Y:S07]  /*0010*/  LDCU.U8 UR4, c[0x0][0x464] ;  /* 0x00008c80ff0477ac */ /* 0x000e2e0008000000 */
[----:B------:R-:W1:Y:S01]  /*0020*/  LDC R100, c[0x0][0x458] ;  /* 0x00011600ff647b82 */ /* 0x000e620000000800 */
[----:B------:R-:W2:Y:S01]  /*0030*/  LDCU.64 UR8, c[0x0][0x450] ;  /* 0x00008a00ff0877ac */ /* 0x000ea20008000a00 */
[----:B------:R-:W3:Y:S06]  /*0040*/  LDCU.64 UR6, c[0x0][0x358] ;  /* 0x00006b00ff0677ac */ /* 0x000eec0008000a00 */
[----:B------:R-:W1:Y:S01]  /*0050*/  LDC R101, c[0x0][0x45c] ;  /* 0x00011700ff657b82 */ /* 0x000e620000000800 */
[----:B------:R-:W4:Y:S07]  /*0060*/  S2R R122, SR_TID.X ;  /* 0x00000000007a7919 */ /* 0x000f2e0000002100 */
[----:B------:R-:W5:Y:S01]  /*0070*/  LDC R9, c[0x0][0x388] ;  /* 0x0000e200ff097b82 */ /* 0x000f620000000800 */
[----:B0-----:R-:W-:Y:S01]  /*0080*/  ISETP.NE.AND P0, PT, RZ, UR4, PT ;  /* 0x00000004ff007c0c */ /* 0x001fe2000bf05270 */
[----:B------:R-:W0:Y:S01]  /*0090*/  LDCU.64 UR4, c[0x0][0x438] ;  /* 0x00008700ff0477ac */ /* 0x000e220008000a00 */
[----:B--2---:R-:W-:-:S02]  /*00a0*/  IMAD.U32 R2, RZ, RZ, UR8 ;  /* 0x00000008ff027e24 */ /* 0x004fc4000f8e00ff */
[----:B------:R-:W-:-:S09]  /*00b0*/  IMAD.U32 R3, RZ, RZ, UR9 ;  /* 0x00000009ff037e24 */ /* 0x000fd2000f8e00ff */
[----:B---3--:R-:W2:Y:S01]  /*00c0*/  @P0 LDG.E.64 R2, desc[UR6][R2.64] ;  /* 0x0000000602020981 */ /* 0x008ea2000c1e1b00 */
[----:B------:R-:W3:Y:S03]  /*00d0*/  @P0 LDC R7, c[0x0][0x460] ;  /* 0x00011800ff070b82 */ /* 0x000ee60000000800 */
[----:B-1----:R-:W3:Y:S01]  /*00e0*/  @P0 LDG.E.64 R4, desc[UR6][R100.64] ;  /* 0x0000000664040981 */ /* 0x002ee2000c1e1b00 */
[----:B------:R-:W-:Y:S01]  /*00f0*/  BSSY.RECONVERGENT B0, `(.L_x_95) ;  /* 0x00000db000007945 */ /* 0x000fe20003800200 */
[----:B0-----:R-:W-:-:S03]  /*0100*/  UISETP.NE.U32.AND UP0, UPT, UR4, URZ, UPT ;  /* 0x000000ff0400728c */ /* 0x001fc6000bf05070 */
[----:B------:R-:W0:Y:S01]  /*0110*/  S2UR UR16, SR_CTAID.X ;  /* 0x00000000001079c3 */ /* 0x000e220000002500 */
[----:B------:R-:W-:-:S07]  /*0120*/  UISETP.NE.AND.EX UP0, UPT, UR5, URZ, UPT, UP0 ;  /* 0x000000ff0500728c */ /* 0x000fce000bf05300 */
[----:B------:R-:W0:Y:S01]  /*0130*/  LDC R107, c[0x0][0x360] ;  /* 0x0000d800ff6b7b82 */ /* 0x000e220000000800 */
[----:B--2---:R-:W-:Y:S02]  /*0140*/  @P0 R2UR UR8, R2 ;  /* 0x00000000020802ca */ /* 0x004fe400000e0000 */
[----:B------:R-:W-:Y:S02]  /*0150*/  @P0 R2UR UR9, R3 ;  /* 0x00000000030902ca */ /* 0x000fe400000e0000 */
[----:B---3--:R-:W-:Y:S02]  /*0160*/  @P0 IADD3 R100, P1, PT, R4, R7, RZ ;  /* 0x0000000704640210 */ /* 0x008fe40007f3e0ff */
[----:B-----5:R-:W-:Y:S02]  /*0170*/  SHF.R.S32.HI R2, RZ, 0x1f, R9 ;  /* 0x0000001fff027819 */ /* 0x020fe40000011409 */
[----:B----4-:R-:W-:Y:S01]  /*0180*/  MOV R4, R122 ;  /* 0x0000007a00047202 */ /* 0x010fe20000000f00 */
[----:B------:R-:W-:Y:S01]  /*0190*/  @P0 IMAD.X R101, RZ, RZ, R5, P1 ;  /* 0x000000ffff650224 */ /* 0x000fe200008e0605 */
[----:B------:R-:W-:-:S02]  /*01a0*/  LEA.HI R2, R2, R9, RZ, 0x3 ;  /* 0x0000000902027211 */ /* 0x000fc400078f18ff */
[----:B------:R-:W-:Y:S01]  /*01b0*/  LOP3.LUT R5, R4, 0x7f, RZ, 0x3c, !PT ;  /* 0x0000007f04057812 */ /* 0x000fe200078e3cff */
[----:B0-----:R-:W-:Y:S01]  /*01c0*/  IMAD R107, R107, UR16, R4 ;  /* 0x000000106b6b7c24 */ /* 0x001fe2000f8e0204 */
[----:B------:R-:W-:Y:S01]  /*01d0*/  LOP3.LUT R3, R122, 0x60, RZ, 0xc0, !PT ;  /* 0x000000607a037812 */ /* 0x000fe200078ec0ff */
[----:B------:R-:W-:Y:S01]  /*01e0*/  UIADD3 UR20, UPT, UPT, UR9, -0x4498517b, URZ ;  /* 0xbb67ae8509147890 */ /* 0x000fe2000fffe0ff */
[----:B------:R-:W-:Y:S01]  /*01f0*/  LEA.HI.SX32 R106, R2, R5, 0x1d ;  /* 0x00000005026a7211 */ /* 0x000fe200078feaff */
[----:B------:R-:W-:Y:S01]  /*0200*/  UIADD3 UR21, UPT, UPT, UR8, 0x3c6ef372, URZ ;  /* 0x3c6ef37208157890 */ /* 0x000fe2000fffe0ff */
[--C-:B------:R-:W-:Y:S01]  /*0210*/  SHF.R.U64 R105, R100, 0x2, R101.reuse ;  /* 0x0000000264697819 */ /* 0x100fe20000001265 */
[----:B------:R-:W-:Y:S01]  /*0220*/  UIADD3 UR22, UPT, UPT, UR9, 0x76cf5d0a, URZ ;  /* 0x76cf5d0a09167890 */ /* 0x000fe2000fffe0ff */
[----:B------:R-:W-:Y:S01]  /*0230*/  SHF.R.U32.HI R104, RZ, 0x2, R101 ;  /* 0x00000002ff687819 */ /* 0x000fe20000011665 */
[----:B------:R-:W-:Y:S02]  /*0240*/  UIADD3 UR23, UPT, UPT, UR8, -0x255992d5, URZ ;  /* 0xdaa66d2b08177890 */ /* 0x000fe4000fffe0ff */
[----:B------:R-:W-:-:S02]  /*0250*/  UIADD3 UR10, UPT, UPT, UR9, 0x32370b8f, URZ ;  /* 0x32370b8f090a7890 */ /* 0x000fc4000fffe0ff */
[----:B------:R-:W-:Y:S02]  /*0260*/  UIADD3 UR11, UPT, UPT, UR8, 0x78dde6e4, URZ ;  /* 0x78dde6e4080b7890 */ /* 0x000fe4000fffe0ff */
[----:B------:R-:W-:Y:S02]  /*0270*/  UIADD3 UR12, UPT, UPT, UR9, -0x126145ec, URZ ;  /* 0xed9eba14090c7890 */ /* 0x000fe4000fffe0ff */
[----:B------:R-:W-:Y:S02]  /*0280*/  UIADD3 UR13, UPT, UPT, UR9, -0x56f99767, URZ ;  /* 0xa9066899090d7890 */ /* 0x000fe4000fffe0ff */
[----:B------:R-:W-:Y:S02]  /*0290*/  UIADD3 UR14, UPT, UPT, UR8, -0x4ab325aa, URZ ;  /* 0xb54cda56080e7890 */ /* 0x000fe4000fffe0ff */
[----:B------:R-:W-:Y:S02]  /*02a0*/  UIADD3 UR15, UPT, UPT, UR9, 0x646e171e, URZ ;  /* 0x646e171e090f7890 */ /* 0x000fe4000fffe0ff */
[----:B------:R-:W-:-:S02]  /*02b0*/  UIADD3 UR17, UPT, UPT, UR9, -0x24c28bd8, URZ ;  /* 0xdb3d742809117890 */ /* 0x000fc4000fffe0ff */
[----:B------:R-:W-:Y:S01]  /*02c0*/  UIADD3 UR18, UPT, UPT, UR9, -0x695add53, URZ ;  /* 0x96a522ad09127890 */ /* 0x000fe2000fffe0ff */
[----:B------:R-:W-:Y:S11]  /*02d0*/  BRA.U UP0, `(.L_x_96) ;  /* 0x00000005008c7547 */ /* 0x000ff6000b800000 */
[----:B------:R-:W0:Y:S02]  /*02e0*/  LDCU.64 UR4, c[0x0][0x440] ;  /* 0x00008800ff0477ac */ /* 0x000e240008000a00 */
[----:B0-----:R-:W-:-:S04]  /*02f0*/  UISETP.NE.U32.AND UP0, UPT, UR4, URZ, UPT ;  /* 0x000000ff0400728c */ /* 0x001fc8000bf05070 */
[----:B------:R-:W-:-:S09]  /*0300*/  UISETP.NE.AND.EX UP0, UPT, UR5, URZ, UPT, UP0 ;  /* 0x000000ff0500728c */ /* 0x000fd2000bf05300 */
[----:B------:R-:W-:Y:S05]  /*0310*/  BRA.U UP0, `(.L_x_97) ;  /* 0x0000000100c07547 */ /* 0x000fea000b800000 */
[----:B------:R-:W0:Y:S01]  /*0320*/  LDC.64 R6, c[0x0][0x3d0] ;  /* 0x0000f400ff067b82 */ /* 0x000e220000000a00 */
[C---:B------:R-:W-:Y:S02]  /*0330*/  ISETP.GE.U32.AND P2, PT, R106.reuse, 0x80, PT ;  /* 0x000000806a00780c */ /* 0x040fe40003f46070 */
[----:B------:R-:W-:-:S05]  /*0340*/  ISETP.GE.U32.AND P0, PT, R106, 0x100, PT ;  /* 0x000001006a00780c */ /* 0x000fca0003f06070 */
[----:B------:R-:W1:Y:S08]  /*0350*/  LDC.64 R8, c[0x0][0x3d8] ;  /* 0x0000f600ff087b82 */ /* 0x000e700000000a00 */
[----:B------:R-:W2:Y:S08]  /*0360*/  LDC.64 R10, c[0x0][0x3d0] ;  /* 0x0000f400ff0a7b82 */ /* 0x000eb00000000a00 */
[----:B------:R-:W3:Y:S01]  /*0370*/  LDC.64 R12, c[0x0][0x3d8] ;  /* 0x0000f600ff0c7b82 */ /* 0x000ee20000000a00 */
[----:B0-----:R-:W-:Y:S01]  /*0380*/  @P2 IMAD.WIDE.U32 R6, R4, 0x10, R6 ;  /* 0x0000001004062825 */ /* 0x001fe200078e0006 */
[----:B------:R-:W-:-:S02]  /*0390*/  ISETP.GE.U32.AND P1, PT, R106, 0x180, PT ;  /* 0x000001806a00780c */ /* 0x000fc40003f26070 */
[----:B------:R-:W-:Y:S02]  /*03a0*/  CS2R R44, SRZ ;  /* 0x00000000002c7805 */ /* 0x000fe4000001ff00 */
[----:B------:R-:W-:Y:S01]  /*03b0*/  P2R R0, PR, RZ, 0x4 ;  /* 0x00000004ff007803 */ /* 0x000fe20000000000 */
[----:B------:R0:W5:Y:S01]  /*03c0*/  @P2 LDG.E.128 R28, desc[UR6][R6.64] ;  /* 0x00000006061c2981 */ /* 0x000162000c1e1d00 */
[C---:B-1----:R-:W-:Y:S01]  /*03d0*/  @P2 IMAD.WIDE.U32 R8, R4.reuse, 0x10, R8 ;  /* 0x0000001004082825 */ /* 0x042fe200078e0008 */
[----:B------:R-:W-:-:S04]  /*03e0*/  @P2 LOP3.LUT R4, R4, 0x80, RZ, 0xfc, !PT ;  /* 0x0000008004042812 */ /* 0x000fc800078efcff */
[----:B------:R0:W5:Y:S01]  /*03f0*/  @P2 LDG.E.128 R32, desc[UR6][R8.64] ;  /* 0x0000000608202981 */ /* 0x000162000c1e1d00 */
[----:B--2---:R-:W-:-:S05]  /*0400*/  @P0 IMAD.WIDE.U32 R10, R4, 0x10, R10 ;  /* 0x00000010040a0825 */ /* 0x004fca00078e000a */
[----:B------:R0:W5:Y:S01]  /*0410*/  @P0 LDG.E.128 R36, desc[UR6][R10.64] ;  /* 0x000000060a240981 */ /* 0x000162000c1e1d00 */
[----:B---3--:R-:W-:-:S05]  /*0420*/  @P0 IMAD.WIDE.U32 R12, R4, 0x10, R12 ;  /* 0x00000010040c0825 */ /* 0x008fca00078e000c */
[----:B------:R0:W5:Y:S01]  /*0430*/  @P0 LDG.E.128 R40, desc[UR6][R12.64] ;  /* 0x000000060c280981 */ /* 0x000162000c1e1d00 */
[----:B------:R-:W-:Y:S01]  /*0440*/  IMAD.MOV.U32 R46, RZ, RZ, RZ ;  /* 0x000000ffff2e7224 */ /* 0x000fe200078e00ff */
[----:B------:R-:W-:Y:S01]  /*0450*/  CS2R R48, SRZ ;  /* 0x0000000000307805 */ /* 0x000fe2000001ff00 */
[----:B------:R-:W-:Y:S01]  /*0460*/  IMAD.MOV.U32 R50, RZ, RZ, RZ ;  /* 0x000000ffff327224 */ /* 0x000fe200078e00ff */
[----:B------:R-:W-:Y:S02]  /*0470*/  CS2R R54, SRZ ;  /* 0x0000000000367805 */ /* 0x000fe4000001ff00 */
[----:B------:R-:W-:Y:S02]  /*0480*/  CS2R R52, SRZ ;  /* 0x0000000000347805 */ /* 0x000fe4000001ff00 */
[----:B------:R-:W-:Y:S02]  /*0490*/  CS2R R58, SRZ ;  /* 0x00000000003a7805 */ /* 0x000fe4000001ff00 */
[----:B------:R-:W-:Y:S01]  /*04a0*/  CS2R R56, SRZ ;  /* 0x0000000000387805 */ /* 0x000fe2000001ff00 */
[----:B------:R-:W-:Y:S01]  /*04b0*/  @P2 IMAD.MOV.U32 R51, RZ, RZ, RZ ;  /* 0x000000ffff332224 */ /* 0x000fe200078e00ff */
[----:B------:R-:W-:Y:S01]  /*04c0*/  @P0 MOV R47, RZ ;  /* 0x000000ff002f0202 */ /* 0x000fe20000000f00 */
[----:B------:R-:W-:Y:S01]  /*04d0*/  @P0 VIADD R4, R4, 0x80 ;  /* 0x0000008004040836 */ /* 0x000fe20000000000 */
        /* <DEDUP_REMOVED lines=10> */
[----:B------:R-:W-:Y:S01]  /*0580*/  CS2R R44, SRZ ;  /* 0x00000000002c7805 */ /* 0x000fe2000001ff00 */
[----:B------:R-:W-:Y:S01]  /*0590*/  IMAD.MOV.U32 R50, RZ, RZ, RZ ;  /* 0x000000ffff327224 */ /* 0x000fe200078e00ff */
[----:B------:R-:W-:Y:S02]  /*05a0*/  CS2R R48, SRZ ;  /* 0x0000000000307805 */ /* 0x000fe4000001ff00 */
[----:B------:R-:W-:Y:S02]  /*05b0*/  CS2R R74, SRZ ;  /* 0x00000000004a7805 */ /* 0x000fe4000001ff00 */
[----:B------:R-:W-:-:S02]  /*05c0*/  CS2R R72, SRZ ;  /* 0x0000000000487805 */ /* 0x000fc4000001ff00 */
[----:B------:R-:W-:Y:S02]  /*05d0*/  CS2R R54, SRZ ;  /* 0x0000000000367805 */ /* 0x000fe4000001ff00 */
[----:B------:R-:W-:Y:S02]  /*05e0*/  CS2R R52, SRZ ;  /* 0x0000000000347805 */ /* 0x000fe4000001ff00 */
[----:B------:R-:W-:Y:S02]  /*05f0*/  CS2R R58, SRZ ;  /* 0x00000000003a7805 */ /* 0x000fe4000001ff00 */
[----:B------:R-:W-:Y:S01]  /*0600*/  CS2R R56, SRZ ;  /* 0x0000000000387805 */ /* 0x000fe2000001ff00 */
[----:B------:R-:W-:Y:S06]  /*0610*/  BRA `(.L_x_98) ;  /* 0x0000000800207947 */ /* 0x000fec0003800000 */
.L_x_97:
[C---:B------:R-:W-:Y:S01]  /*0620*/  ISETP.GE.U32.AND P2, PT, R106.reuse, 0x80, PT ;  /* 0x000000806a00780c */ /* 0x040fe20003f46070 */
[----:B------:R-:W0:Y:S01]  /*0630*/  LDC.64 R8, c[0x0][0x3d0] ;  /* 0x0000f400ff087b82 */ /* 0x000e220000000a00 */
[----:B------:R-:W-:-:S07]  /*0640*/  ISETP.GE.U32.AND P0, PT, R106, 0x100, PT ;  /* 0x000001006a00780c */ /* 0x000fce0003f06070 */
[----:B------:R-:W1:Y:S08]  /*0650*/  LDC.64 R10, c[0x0][0x3d8] ;  /* 0x0000f600ff0a7b82 */ /* 0x000e700000000a00 */
[----:B------:R-:W2:Y:S08]  /*0660*/  LDC.64 R12, c[0x0][0x3d0] ;  /* 0x0000f400ff0c7b82 */ /* 0x000eb00000000a00 */
[----:B------:R-:W3:Y:S01]  /*0670*/  LDC.64 R14, c[0x0][0x3d8] ;  /* 0x0000f600ff0e7b82 */ /* 0x000ee20000000a00 */
[----:B0-----:R-:W-:Y:S01]  /*0680*/  @P2 IMAD.WIDE.U32 R8, R4, 0x10, R8 ;  /* 0x0000001004082825 */ /* 0x001fe200078e0008 */
[----:B------:R-:W-:-:S03]  /*0690*/  ISETP.GE.U32.AND P1, PT, R106, 0x180, PT ;  /* 0x000001806a00780c */ /* 0x000fc60003f26070 */
[----:B------:R-:W-:Y:S01]  /*06a0*/  HFMA2 R46, -RZ, RZ, 0, 0 ;  /* 0x00000000ff2e7431 */ /* 0x000fe200000001ff */
[----:B------:R-:W-:Y:S01]  /*06b0*/  P2R R0, PR, RZ, 0x4 ;  /* 0x00000004ff007803 */ /* 0x000fe20000000000 */
[----:B------:R0:W5:Y:S01]  /*06c0*/  @P2 LDG.E.128 R28, desc[UR6][R8.64] ;  /* 0x00000006081c2981 */ /* 0x000162000c1e1d00 */
[----:B------:R-:W4:Y:S01]  /*06d0*/  @P2 LDC.64 R6, c[0x0][0x440] ;  /* 0x00011000ff062b82 */ /* 0x000f220000000a00 */
[----:B-1----:R-:W-:-:S05]  /*06e0*/  @P2 IMAD.WIDE.U32 R10, R4, 0x10, R10 ;  /* 0x00000010040a2825 */ /* 0x002fca00078e000a */
[----:B------:R0:W5:Y:S02]  /*06f0*/  @P2 LDG.E.128 R32, desc[UR6][R10.64] ;  /* 0x000000060a202981 */ /* 0x000164000c1e1d00 */
[----:B------:R-:W1:Y:S01]  /*0700*/  @P0 LDC.64 R16, c[0x0][0x440] ;  /* 0x00011000ff100b82 */ /* 0x000e620000000a00 */
[C---:B----4-:R-:W-:Y:S01]  /*0710*/  @P2 IMAD.WIDE.U32 R6, R4.reuse, 0x10, R6 ;  /* 0x0000001004062825 */ /* 0x050fe200078e0006 */
[----:B------:R-:W-:-:S04]  /*0720*/  @P2 LOP3.LUT R4, R4, 0x80, RZ, 0xfc, !PT ;  /* 0x0000008004042812 */ /* 0x000fc800078efcff */
[----:B------:R0:W5:Y:S01]  /*0730*/  @P2 LD.E.128 R56, desc[UR6][R6.64] ;  /* 0x0000000606382980 */ /* 0x000162000c101d00 */
[----:B--2---:R-:W-:-:S04]  /*0740*/  @P0 IMAD.WIDE.U32 R12, R4, 0x10, R12 ;  /* 0x00000010040c0825 */ /* 0x004fc800078e000c */
[C---:B---3--:R-:W-:Y:S01]  /*0750*/  @P0 IMAD.WIDE.U32 R14, R4.reuse, 0x10, R14 ;  /* 0x00000010040e0825 */ /* 0x048fe200078e000e */
[----:B------:R0:W5:Y:S03]  /*0760*/  @P0 LDG.E.128 R36, desc[UR6][R12.64] ;  /* 0x000000060c240981 */ /* 0x000166000c1e1d00 */
[C---:B-1----:R-:W-:Y:S01]  /*0770*/  @P0 IMAD.WIDE.U32 R16, R4.reuse, 0x10, R16 ;  /* 0x0000001004100825 */ /* 0x042fe200078e0010 */
[----:B------:R0:W5:Y:S04]  /*0780*/  @P0 LDG.E.128 R40, desc[UR6][R14.64] ;  /* 0x000000060e280981 */ /* 0x000168000c1e1d00 */
[----:B------:R0:W5:Y:S01]  /*0790*/  @P0 LD.E.128 R52, desc[UR6][R16.64] ;  /* 0x0000000610340980 */ /* 0x000162000c101d00 */
[----:B------:R-:W-:Y:S01]  /*07a0*/  CS2R R44, SRZ ;  /* 0x00000000002c7805 */ /* 0x000fe2000001ff00 */
[----:B------:R-:W-:Y:S01]  /*07b0*/  IMAD.MOV.U32 R50, RZ, RZ, RZ ;  /* 0x000000ffff327224 */ /* 0x000fe200078e00ff */
[----:B------:R-:W-:Y:S01]  /*07c0*/  CS2R R48, SRZ ;  /* 0x0000000000307805 */ /* 0x000fe2000001ff00 */
[----:B------:R-:W-:Y:S01]  /*07d0*/  @P2 IMAD.MOV.U32 R51, RZ, RZ, RZ ;  /* 0x000000ffff332224 */ /* 0x000fe200078e00ff */
[----:B------:R-:W-:Y:S01]  /*07e0*/  @P0 IADD3 R4, PT, PT, R4, 0x80, RZ ;  /* 0x0000008004040810 */ /* 0x000fe20007ffe0ff */
[----:B------:R-:W-:Y:S01]  /*07f0*/  @P0 IMAD.MOV.U32 R47, RZ, RZ, RZ ;  /* 0x000000ffff2f0224 */ /* 0x000fe200078e00ff */
[----:B------:R-:W-:Y:S06]  /*0800*/  @!P1 BRA `(.L_x_98) ;  /* 0x0000000400a49947 */ /* 0x000fec0003800000 */
[----:B------:R-:W1:Y:S08]  /*0810*/  LDC.64 R60, c[0x0][0x3d0] ;  /* 0x0000f400ff3c7b82 */ /* 0x000e700000000a00 */
[----:B------:R-:W2:Y:S08]  /*0820*/  LDC.64 R64, c[0x0][0x3d8] ;  /* 0x0000f600ff407b82 */ /* 0x000eb00000000a00 */
[----:B------:R-:W3:Y:S01]  /*0830*/  LDC.64 R72, c[0x0][0x440] ;  /* 0x00011000ff487b82 */ /* 0x000ee20000000a00 */
[----:B-1----:R-:W-:-:S06]  /*0840*/  IMAD.WIDE.U32 R60, R4, 0x10, R60 ;  /* 0x00000010043c7825 */ /* 0x002fcc00078e003c */
[----:B------:R-:W5:Y:S01]  /*0850*/  LDG.E.128 R60, desc[UR6][R60.64] ;  /* 0x000000063c3c7981 */ /* 0x000f62000c1e1d00 */
[----:B--2---:R-:W-:-:S06]  /*0860*/  IMAD.WIDE.U32 R64, R4, 0x10, R64 ;  /* 0x0000001004407825 */ /* 0x004fcc00078e0040 */
[----:B------:R-:W5:Y:S01]  /*0870*/  LDG.E.128 R64, desc[UR6][R64.64] ;  /* 0x0000000640407981 */ /* 0x000f62000c1e1d00 */
[----:B---3--:R-:W-:-:S06]  /*0880*/  IMAD.WIDE.U32 R72, R4, 0x10, R72 ;  /* 0x0000001004487825 */ /* 0x008fcc00078e0048 */
[----:B------:R-:W5:Y:S01]  /*0890*/  LD.E.128 R72, desc[UR6][R72.64] ;  /* 0x0000000648487980 */ /* 0x000f62000c101d00 */
[----:B------:R-:W-:Y:S02]  /*08a0*/  CS2R R70, SRZ ;  /* 0x0000000000467805 */ /* 0x000fe4000001ff00 */
[----:B------:R-:W-:Y:S01]  /*08b0*/  CS2R R68, SRZ ;  /* 0x0000000000447805 */ /* 0x000fe2000001ff00 */
[----:B------:R-:W-:Y:S01]  /*08c0*/  IMAD.MOV.U32 R46, RZ, RZ, RZ ;  /* 0x000000ffff2e7224 */ /* 0x000fe200078e00ff */
[----:B------:R-:W-:Y:S01]  /*08d0*/  CS2R R44, SRZ ;  /* 0x00000000002c7805 */ /* 0x000fe2000001ff00 */
[----:B------:R-:W-:Y:S01]  /*08e0*/  IMAD.MOV.U32 R50, RZ, RZ, RZ ;  /* 0x000000ffff327224 */ /* 0x000fe200078e00ff */
[----:B------:R-:W-:Y:S01]  /*08f0*/  CS2R R48, SRZ ;  /* 0x0000000000307805 */ /* 0x000fe2000001ff00 */
[----:B------:R-:W-:Y:S06]  /*0900*/  BRA `(.L_x_98) ;  /* 0x0000000400647947 */ /* 0x000fec0003800000 */
.L_x_96:
[----:B------:R-:W0:Y:S02]  /*0910*/  LDCU.64 UR4, c[0x0][0x440] ;  /* 0x00008800ff0477ac */ /* 0x000e240008000a00 */
[----:B0-----:R-:W-:-:S04]  /*0920*/  UISETP.NE.U32.AND UP0, UPT, UR4, URZ, UPT ;  /* 0x000000ff0400728c */ /* 0x001fc8000bf05070 */
[----:B------:R-:W-:-:S09]  /*0930*/  UISETP.NE.AND.EX UP0, UPT, UR5, URZ, UPT, UP0 ;  /* 0x000000ff0500728c */ /* 0x000fd2000bf05300 */
[----:B------:R-:W-:Y:S05]  /*0940*/  BRA.U !UP0, `(.L_x_99) ;  /* 0x0000000108b07547 */ /* 0x000fea000b800000 */
[C---:B------:R-:W-:Y:S01]  /*0950*/  ISETP.GE.U32.AND P1, PT, R106.reuse, 0x80, PT ;  /* 0x000000806a00780c */ /* 0x040fe20003f26070 */
[----:B------:R-:W0:Y:S01]  /*0960*/  LDC.64 R8, c[0x0][0x3d0] ;  /* 0x0000f400ff087b82 */ /* 0x000e220000000a00 */
[----:B------:R-:W-:Y:S02]  /*0970*/  ISETP.GE.U32.AND P0, PT, R106, 0x100, PT ;  /* 0x000001006a00780c */ /* 0x000fe40003f06070 */
[----:B------:R-:W-:-:S05]  /*0980*/  P2R R0, PR, RZ, 0x2 ;  /* 0x00000002ff007803 */ /* 0x000fca0000000000 */
[----:B------:R-:W1:Y:S08]  /*0990*/  LDC.64 R10, c[0x0][0x3d8] ;  /* 0x0000f600ff0a7b82 */ /* 0x000e700000000a00 */
[----:B------:R-:W2:Y:S08]  /*09a0*/  @P1 LDC.64 R6, c[0x0][0x438] ;  /* 0x00010e00ff061b82 */ /* 0x000eb00000000a00 */
[----:B------:R-:W3:Y:S01]  /*09b0*/  @P1 LDC.64 R12, c[0x0][0x440] ;  /* 0x00011000ff0c1b82 */ /* 0x000ee20000000a00 */
[----:B0-----:R-:W-:-:S05]  /*09c0*/  @P1 IMAD.WIDE.U32 R8, R4, 0x10, R8 ;  /* 0x0000001004081825 */ /* 0x001fca00078e0008 */
[----:B------:R4:W5:Y:S02]  /*09d0*/  @P1 LDG.E.128 R28, desc[UR6][R8.64] ;  /* 0x00000006081c1981 */ /* 0x000964000c1e1d00 */
[----:B------:R-:W0:Y:S01]  /*09e0*/  LDC.64 R14, c[0x0][0x3d0] ;  /* 0x0000f400ff0e7b82 */ /* 0x000e220000000a00 */
[----:B-1----:R-:W-:-:S05]  /*09f0*/  @P1 IMAD.WIDE.U32 R10, R4, 0x10, R10 ;  /* 0x00000010040a1825 */ /* 0x002fca00078e000a */
[----:B------:R4:W5:Y:S02]  /*0a00*/  @P1 LDG.E.128 R32, desc[UR6][R10.64] ;  /* 0x000000060a201981 */ /* 0x000964000c1e1d00 */
[----:B------:R-:W1:Y:S01]  /*0a10*/  @P0 LDC.64 R16, c[0x0][0x438] ;  /* 0x00010e00ff100b82 */ /* 0x000e620000000a00 */
[----:B--2---:R-:W-:-:S05]  /*0a20*/  @P1 IMAD.WIDE.U32 R6, R4, 0x10, R6 ;  /* 0x0000001004061825 */ /* 0x004fca00078e0006 */
[----:B------:R4:W5:Y:S02]  /*0a30*/  @P1 LD.E.128 R48, desc[UR6][R6.64] ;  /* 0x0000000606301980 */ /* 0x000964000c101d00 */
[----:B------:R-:W2:Y:S01]  /*0a40*/  LDC.64 R18, c[0x0][0x3d8] ;  /* 0x0000f600ff127b82 */ /* 0x000ea20000000a00 */
[C---:B---3--:R-:W-:Y:S01]  /*0a50*/  @P1 IMAD.WIDE.U32 R12, R4.reuse, 0x10, R12 ;  /* 0x00000010040c1825 */ /* 0x048fe200078e000c */
[----:B------:R-:W-:-:S04]  /*0a60*/  @P1 LOP3.LUT R4, R4, 0x80, RZ, 0xfc, !PT ;  /* 0x0000008004041812 */ /* 0x000fc800078efcff */
[----:B------:R4:W5:Y:S02]  /*0a70*/  @P1 LD.E.128 R56, desc[UR6][R12.64] ;  /* 0x000000060c381980 */ /* 0x000964000c101d00 */
        /* <DEDUP_REMOVED lines=9> */
[----:B------:R-:W-:Y:S01]  /*0b10*/  ISETP.GE.U32.AND P1, PT, R106, 0x180, PT ;  /* 0x000001806a00780c */ /* 0x000fe20003f26070 */
[----:B------:R-:W-:-:S12]  /*0b20*/  @P0 VIADD R4, R4, 0x80 ;  /* 0x0000008004040836 */ /* 0x000fd80000000000 */
[----:B----4-:R-:W-:Y:S05]  /*0b30*/  @!P1 BRA `(.L_x_98) ;  /* 0x0000000000d89947 */ /* 0x010fea0003800000 */
        /* <DEDUP_REMOVED lines=13> */
.L_x_99:
[C---:B------:R-:W-:Y:S01]  /*0c10*/  ISETP.GE.U32.AND P2, PT, R106.reuse, 0x80, PT ;  /* 0x000000806a00780c */ /* 0x040fe20003f46070 */
[----:B------:R-:W0:Y:S01]  /*0c20*/  LDC.64 R12, c[0x0][0x3d8] ;  /* 0x0000f600ff0c7b82 */ /* 0x000e220000000a00 */
[C---:B------:R-:W-:Y:S02]  /*0c30*/  ISETP.GE.U32.AND P0, PT, R106.reuse, 0x100, PT ;  /* 0x000001006a00780c */ /* 0x040fe40003f06070 */
[----:B------:R-:W-:-:S05]  /*0c40*/  ISETP.GE.U32.AND P1, PT, R106, 0x180, PT ;  /* 0x000001806a00780c */ /* 0x000fca0003f26070 */
[----:B------:R-:W1:Y:S01]  /*0c50*/  LDC.64 R6, c[0x0][0x3d0] ;  /* 0x0000f400ff067b82 */ /* 0x000e620000000a00 */
[----:B------:R-:W-:-:S07]  /*0c60*/  P2R R0, PR, RZ, 0x4 ;  /* 0x00000004ff007803 */ /* 0x000fce0000000000 */
[----:B------:R-:W2:Y:S08]  /*0c70*/  @P2 LDC.64 R8, c[0x0][0x438] ;  /* 0x00010e00ff082b82 */ /* 0x000eb00000000a00 */
[----:B------:R-:W3:Y:S01]  /*0c80*/  LDC.64 R16, c[0x0][0x3d0] ;  /* 0x0000f400ff107b82 */ /* 0x000ee20000000a00 */
[----:B0-----:R-:W-:-:S05]  /*0c90*/  @P2 IMAD.WIDE.U32 R14, R4, 0x10, R12 ;  /* 0x00000010040e2825 */ /* 0x001fca00078e000c */
[----:B------:R4:W5:Y:S02]  /*0ca0*/  @P2 LDG.E.128 R32, desc[UR6][R14.64] ;  /* 0x000000060e202981 */ /* 0x000964000c1e1d00 */
[----:B------:R-:W0:Y:S01]  /*0cb0*/  @P0 LDC.64 R18, c[0x0][0x438] ;  /* 0x00010e00ff120b82 */ /* 0x000e220000000a00 */
[----:B-1----:R-:W-:-:S05]  /*0cc0*/  @P2 IMAD.WIDE.U32 R10, R4, 0x10, R6 ;  /* 0x00000010040a2825 */ /* 0x002fca00078e0006 */
[----:B------:R4:W5:Y:S02]  /*0cd0*/  @P2 LDG.E.128 R28, desc[UR6][R10.64] ;  /* 0x000000060a1c2981 */ /* 0x000964000c1e1d00 */
[----:B------:R-:W1:Y:S01]  /*0ce0*/  LDC.64 R20, c[0x0][0x3d8] ;  /* 0x0000f600ff147b82 */ /* 0x000e620000000a00 */
[C---:B--2---:R-:W-:Y:S01]  /*0cf0*/  @P2 IMAD.WIDE.U32 R12, R4.reuse, 0x10, R8 ;  /* 0x00000010040c2825 */ /* 0x044fe200078e0008 */
[----:B------:R-:W-:-:S04]  /*0d00*/  @P2 LOP3.LUT R4, R4, 0x80, RZ, 0xfc, !PT ;  /* 0x0000008004042812 */ /* 0x000fc800078efcff */
[----:B------:R4:W5:Y:S02]  /*0d10*/  @P2 LD.E.128 R48, desc[UR6][R12.64] ;  /* 0x000000060c302980 */ /* 0x000964000c101d00 */
[----:B------:R-:W2:Y:S01]  /*0d20*/  LDC.64 R22, c[0x0][0x3d0] ;  /* 0x0000f400ff167b82 */ /* 0x000ea20000000a00 */
[----:B---3--:R-:W-:-:S05]  /*0d30*/  @P0 IMAD.WIDE.U32 R16, R4, 0x10, R16 ;  /* 0x0000001004100825 */ /* 0x008fca00078e0010 */
[----:B------:R4:W5:Y:S02]  /*0d40*/  @P0 LDG.E.128 R36, desc[UR6][R16.64] ;  /* 0x0000000610240981 */ /* 0x000964000c1e1d00 */
[----:B------:R-:W3:Y:S01]  /*0d50*/  @P1 LDC.64 R24, c[0x0][0x438] ;  /* 0x00010e00ff181b82 */ /* 0x000ee20000000a00 */
[----:B0-----:R-:W-:-:S05]  /*0d60*/  @P0 IMAD.WIDE.U32 R18, R4, 0x10, R18 ;  /* 0x0000001004120825 */ /* 0x001fca00078e0012 */
[----:B------:R4:W5:Y:S02]  /*0d70*/  @P0 LD.E.128 R44, desc[UR6][R18.64] ;  /* 0x00000006122c0980 */ /* 0x000964000c101d00 */
[----:B------:R-:W0:Y:S01]  /*0d80*/  LDC.64 R26, c[0x0][0x3d8] ;  /* 0x0000f600ff1a7b82 */ /* 0x000e220000000a00 */
[C---:B-1----:R-:W-:Y:S01]  /*0d90*/  @P0 IMAD.WIDE.U32 R20, R4.reuse, 0x10, R20 ;  /* 0x0000001004140825 */ /* 0x042fe200078e0014 */
[----:B------:R-:W-:-:S04]  /*0da0*/  @P0 IADD3 R4, PT, PT, R4, 0x80, RZ ;  /* 0x0000008004040810 */ /* 0x000fc80007ffe0ff */
[----:B------:R4:W5:Y:S01]  /*0db0*/  @P0 LDG.E.128 R40, desc[UR6][R20.64] ;  /* 0x0000000614280981 */ /* 0x000962000c1e1d00 */
[----:B--2---:R-:W-:-:S05]  /*0dc0*/  @P1 IMAD.WIDE.U32 R6, R4, 0x10, R22 ;  /* 0x0000001004061825 */ /* 0x004fca00078e0016 */
[----:B------:R4:W5:Y:S01]  /*0dd0*/  @P1 LDG.E.128 R60, desc[UR6][R6.64] ;  /* 0x00000006063c1981 */ /* 0x000962000c1e1d00 */
[----:B---3--:R-:W-:-:S05]  /*0de0*/  @P1 IMAD.WIDE.U32 R8, R4, 0x10, R24 ;  /* 0x0000001004081825 */ /* 0x008fca00078e0018 */
[----:B------:R4:W5:Y:S01]  /*0df0*/  @P1 LD.E.128 R68, desc[UR6][R8.64] ;  /* 0x0000000608441980 */ /* 0x000962000c101d00 */
[----:B0-----:R-:W-:-:S05]  /*0e00*/  @P1 IMAD.WIDE.U32 R4, R4, 0x10, R26 ;  /* 0x0000001004041825 */ /* 0x001fca00078e001a */
[----:B------:R4:W5:Y:S01]  /*0e10*/  @P1 LDG.E.128 R64, desc[UR6][R4.64] ;  /* 0x0000000604401981 */ /* 0x000962000c1e1d00 */
[----:B------:R-:W-:Y:S01]  /*0e20*/  IMAD.MOV.U32 R54, RZ, RZ, RZ ;  /* 0x000000ffff367224 */ /* 0x000fe200078e00ff */
[----:B------:R-:W-:Y:S01]  /*0e30*/  CS2R R52, SRZ ;  /* 0x0000000000347805 */ /* 0x000fe2000001ff00 */
[----:B------:R-:W-:Y:S01]  /*0e40*/  IMAD.MOV.U32 R58, RZ, RZ, RZ ;  /* 0x000000ffff3a7224 */ /* 0x000fe200078e00ff */
[----:B------:R-:W-:Y:S01]  /*0e50*/  CS2R R56, SRZ ;  /* 0x0000000000387805 */ /* 0x000fe2000001ff00 */
[----:B------:R-:W-:Y:S01]  /*0e60*/  @P2 IMAD.MOV.U32 R59, RZ, RZ, RZ ;  /* 0x000000ffff3b2224 */ /* 0x000fe200078e00ff */
[----:B------:R-:W-:Y:S02]  /*0e70*/  @P1 CS2R R74, SRZ ;  /* 0x00000000004a1805 */ /* 0x000fe4000001ff00 */
[----:B------:R-:W-:Y:S02]  /*0e80*/  @P1 CS2R R72, SRZ ;  /* 0x0000000000481805 */ /* 0x000fe4000001ff00 */
[----:B----4-:R-:W-:-:S07]  /*0e90*/  @P0 MOV R55, RZ ;  /* 0x000000ff00370202 */ /* 0x010fce0000000f00 */
.L_x_98:
[----:B------:R-:W-:Y:S05]  /*0ea0*/  BSYNC.RECONVERGENT B0 ;  /* 0x0000000000007941 */ /* 0x000fea0003800200 */
.L_x_95:
[----:B------:R-:W1:Y:S02]  /*0eb0*/  LDCU UR4, c[0x0][0x384] ;  /* 0x00007080ff0477ac */ /* 0x000e640008000800 */
[----:B-1----:R-:W-:-:S06]  /*0ec0*/  UISETP.GE.AND UP0, UPT, UR16, UR4, UPT ;  /* 0x000000041000728c */ /* 0x002fcc000bf06270 */
[----:B------:R-:W-:-:S13]  /*0ed0*/  PLOP3.LUT P0, PT, PT, PT, UP0, 0x80, 0x8 ;  /* 0x000000000008781c */ /* 0x000fda0003f0f008 */
[----:B------:R-:W-:Y:S05]  /*0ee0*/  @P0 EXIT ;  /* 0x000000000000094d */ /* 0x000fea0003800000 */
[----:B------:R-:W-:Y:S01]  /*0ef0*/  IMAD.HI.U32 R4, R105, -0x2daee0ad, RZ ;  /* 0xd2511f5369047827 */ /* 0x000fe200078e00ff */
[----:B------:R-:W-:Y:S01]  /*0f00*/  UIADD3 UR4, UPT, UPT, UR8, -0x61c88647, URZ ;  /* 0x9e3779b908047890 */ /* 0x000fe2000fffe0ff */
[----:B------:R-:W-:Y:S01]  /*0f10*/  LOP3.LUT R100, R100, 0x3, RZ, 0xc0, !PT ;  /* 0x0000000364647812 */ /* 0x000fe200078ec0ff */
[----:B------:R-:W-:Y:S01]  /*0f20*/  UIADD3 UR5, UPT, UPT, UR9, 0x1fd5c5a3, URZ ;  /* 0x1fd5c5a309057890 */ /* 0x000fe2000fffe0ff */
[----:B------:R-:W-:Y:S01]  /*0f30*/  IMAD.HI.U32 R5, R107, -0x326172a9, RZ ;  /* 0xcd9e8d576b057827 */ /* 0x000fe200078e00ff */
[----:B------:R-:W-:Y:S01]  /*0f40*/  LOP3.LUT R4, R4, UR9, RZ, 0x3c, !PT ;  /* 0x0000000904047c12 */ /* 0x000fe2000f8e3cff */
[----:B------:R-:W-:Y:S01]  /*0f50*/  UPLOP3.LUT UP1, UPT, UPT, UPT, UPT, 0x40, 0x4 ;  /* 0x000000000004789c */ /* 0x000fe20003f2e870 */
[----:B-----5:R-:W-:Y:S01]  /*0f60*/  PRMT R99, R75, 0x7632, R99 ;  /* 0x000076324b637816 */ /* 0x020fe20000000063 */
[----:B0-----:R-:W-:Y:S01]  /*0f70*/  IMAD R7, R107, -0x326172a9, RZ ;  /* 0xcd9e8d576b077824 */ /* 0x001fe200078e02ff */
[----:B------:R-:W-:Y:S01]  /*0f80*/  LOP3.LUT R5, R104, UR8, R5, 0x96, !PT ;  /* 0x0000000868057c12 */ /* 0x000fe2000f8e9605 */
[----:B------:R-:W-:Y:S01]  /*0f90*/  IMAD.HI.U32 R6, R4, -0x326172a9, RZ ;  /* 0xcd9e8d5704067827 */ /* 0x000fe200078e00ff */
[----:B------:R-:W-:Y:S01]  /*0fa0*/  PRMT R98, R67, 0x7632, R98 ;  /* 0x0000763243627816 */ /* 0x000fe20000000062 */
[----:B------:R-:W0:Y:S01]  /*0fb0*/  LDCU UR19, c[0x0][0x400] ;  /* 0x00008000ff1377ac */ /* 0x000e220008000800 */
[----:B------:R-:W-:Y:S01]  /*0fc0*/  PRMT R97, R71, 0x7632, R97 ;  /* 0x0000763247617816 */ /* 0x000fe20000000061 */
[----:B------:R-:W-:Y:S01]  /*0fd0*/  IMAD R9, R105, -0x2daee0ad, RZ ;  /* 0xd2511f5369097824 */ /* 0x000fe200078e02ff */
[----:B------:R-:W-:Y:S01]  /*0fe0*/  LOP3.LUT R6, R7, UR4, R6, 0x96, !PT ;  /* 0x0000000407067c12 */ /* 0x000fe2000f8e9606 */
[----:B------:R-:W-:Y:S01]  /*0ff0*/  IMAD.HI.U32 R8, R5, -0x2daee0ad, RZ ;  /* 0xd2511f5305087827 */ /* 0x000fe200078e00ff */
[----:B------:R-:W-:Y:S01]  /*1000*/  UIADD3 UR4, UPT, UPT, UR8, 0x1715609d, URZ ;  /* 0x1715609d08047890 */ /* 0x000fe2000fffe0ff */
[----:B------:R-:W-:-:S02]  /*1010*/  PRMT R96, R63, 0x7632, R96 ;  /* 0x000076323f607816 */ /* 0x000fc40000000060 */
[----:B------:R-:W-:Y:S01]  /*1020*/  IMAD R10, R5, -0x2daee0ad, RZ ;  /* 0xd2511f53050a7824 */ /* 0x000fe200078e02ff */
[----:B------:R-:W-:Y:S01]  /*1030*/  LOP3.LUT R8, R9, UR20, R8, 0x96, !PT ;  /* 0x0000001409087c12 */ /* 0x000fe2000f8e9608 */
[----:B------:R-:W-:Y:S01]  /*1040*/  IMAD.HI.U32 R7, R6, -0x2daee0ad, RZ ;  /* 0xd2511f5306077827 */ /* 0x000fe200078e00ff */
[----:B------:R-:W-:Y:S02]  /*1050*/  PRMT R95, R74, 0x7632, R95 ;  /* 0x000076324a5f7816 */ /* 0x000fe4000000005f */
[----:B------:R-:W-:Y:S01]  /*1060*/  PRMT R94, R66, 0x7632, R94 ;  /* 0x00007632425e7816 */ /* 0x000fe2000000005e */
        /* <DEDUP_REMOVED lines=8> */
[----:B------:R-:W-:-:S02]  /*10f0*/  PRMT R27, R73, 0x7632, R27 ;  /* 0x00007632491b7816 */ /* 0x000fc4000000001b */
[----:B------:R-:W-:Y:S01]  /*1100*/  PRMT R26, R37, 0x7632, R26 ;  /* 0x00007632251a7816 */ /* 0x000fe2000000001a */
[----:B------:R-:W-:Y:S01]  /*1110*/  IMAD R9, R6, -0x2daee0ad, RZ ;  /* 0xd2511f5306097824 */ /* 0x000fe200078e02ff */
[----:B------:R-:W-:Y:S01]  /*1120*/  LOP3.LUT R5, R8, UR23, R5, 0x96, !PT ;  /* 0x0000001708057c12 */ /* 0x000fe2000f8e9605 */
[----:B------:R-:W-:Y:S01]  /*1130*/  IMAD.HI.U32 R6, R4, -0x2daee0ad, RZ ;  /* 0xd2511f5304067827 */ /* 0x000fe200078e00ff */
[----:B------:R-:W-:Y:S02]  /*1140*/  PRMT R25, R52, 0x7632, R25 ;  /* 0x0000763234197816 */ /* 0x000fe40000000019 */
[----:B------:R-:W-:Y:S01]  /*1150*/  PRMT R24, R40, 0x7632, R24 ;  /* 0x0000763228187816 */ /* 0x000fe20000000018 */
[----:B------:R-:W-:Y:S01]  /*1160*/  IMAD.HI.U32 R8, R5, -0x2daee0ad, RZ ;  /* 0xd2511f5305087827 */ /* 0x000fe200078e00ff */
[----:B------:R-:W-:Y:S02]  /*1170*/  LOP3.LUT R6, R9, UR10, R6, 0x96, !PT ;  /* 0x0000000a09067c12 */ /* 0x000fe4000f8e9606 */
[----:B------:R-:W-:Y:S01]  /*1180*/  PRMT R23, R44, 0x7632, R23 ;  /* 0x000076322c177816 */ /* 0x000fe20000000017 */
[----:B------:R-:W-:Y:S01]  /*1190*/  IMAD R9, R4, -0x2daee0ad, RZ ;  /* 0xd2511f5304097824 */ /* 0x000fe200078e02ff */
[----:B------:R-:W-:Y:S01]  /*11a0*/  PRMT R22, R36, 0x7632, R22 ;  /* 0x0000763224167816 */ /* 0x000fe20000000016 */
[----:B------:R-:W-:Y:S01]  /*11b0*/  IMAD R7, R7, -0x326172a9, RZ ;  /* 0xcd9e8d5707077824 */ /* 0x000fe200078e02ff */
[----:B------:R-:W-:Y:S01]  /*11c0*/  PRMT R21, R59, 0x7632, R21 ;  /* 0x000076323b157816 */ /* 0x000fe20000000015 */
[----:B------:R-:W-:Y:S01]  /*11d0*/  IMAD.HI.U32 R4, R6, -0x326172a9, RZ ;  /* 0xcd9e8d5706047827 */ /* 0x000fe200078e00ff */
[----:B------:R-:W-:-:S02]  /*11e0*/  LOP3.LUT R8, R9, UR12, R8, 0x96, !PT ;  /* 0x0000000c09087c12 */ /* 0x000fc4000f8e9608 */
[----:B------:R-:W-:Y:S01]  /*11f0*/  PRMT R20, R35, 0x7632, R20 ;  /* 0x0000763223147816 */ /* 0x000fe20000000014 */
[----:B------:R-:W-:Y:S01]  /*1200*/  IMAD R10, R5, -0x2daee0ad, RZ ;  /* 0xd2511f53050a7824 */ /* 0x000fe200078e02ff */
[----:B------:R-:W-:Y:S01]  /*1210*/  LOP3.LUT R4, R7, UR11, R4, 0x96, !PT ;  /* 0x0000000b07047c12 */ /* 0x000fe2000f8e9604 */
[----:B------:R-:W-:Y:S01]  /*1220*/  IMAD R7, R6, -0x326172a9, RZ ;  /* 0xcd9e8d5706077824 */ /* 0x000fe200078e02ff */
[----:B------:R-:W-:Y:S01]  /*1230*/  PRMT R19, R51, 0x7632, R19 ;  /* 0x0000763233137816 */ /* 0x000fe20000000013 */
[----:B------:R-:W-:Y:S01]  /*1240*/  IMAD.HI.U32 R6, R8, -0x326172a9, RZ ;  /* 0xcd9e8d5708067827 */ /* 0x000fe200078e00ff */
[----:B------:R-:W-:Y:S01]  /*1250*/  PRMT R18, R31, 0x7632, R18 ;  /* 0x000076321f127816 */ /* 0x000fe20000000012 */
[----:B------:R-:W1:Y:S01]  /*1260*/  LDCU.64 UR10, c[0x0][0x398] ;  /* 0x00007300ff0a77ac */ /* 0x000e620008000a00 */
[----:B------:R-:W-:Y:S01]  /*1270*/  PRMT R17, R58, 0x7632, R17 ;  /* 0x000076323a117816 */ /* 0x000fe20000000011 */
[----:B------:R-:W-:Y:S01]  /*1280*/  IMAD.HI.U32 R5, R4, -0x2daee0ad, RZ ;  /* 0xd2511f5304057827 */ /* 0x000fe200078e00ff */
[----:B------:R-:W-:Y:S01]  /*1290*/  LOP3.LUT R6, R7, UR4, R6, 0x96, !PT ;  /* 0x0000000407067c12 */ /* 0x000fe2000f8e9606 */
[----:B------:R-:W-:Y:S01]  /*12a0*/  UIADD3 UR4, UPT, UPT, UR8, 0x5384540f, URZ ;  /* 0x5384540f08047890 */ /* 0x000fe2000fffe0ff */
[----:B------:R-:W-:Y:S01]  /*12b0*/  PRMT R16, R34, 0x7632, R16 ;  /* 0x0000763222107816 */ /* 0x000fe20000000010 */
[----:B------:R-:W-:Y:S01]  /*12c0*/  IMAD R7, R8, -0x326172a9, RZ ;  /* 0xcd9e8d5708077824 */ /* 0x000fe200078e02ff */
[----:B------:R-:W-:Y:S01]  /*12d0*/  LOP3.LUT R5, R10, UR13, R5, 0x96, !PT ;  /* 0x0000000d0a057c12 */ /* 0x000fe2000f8e9605 */
[----:B------:R-:W-:Y:S01]  /*12e0*/  IMAD R10, R4, -0x2daee0ad, RZ ;  /* 0xd2511f53040a7824 */ /* 0x000fe200078e02ff */
[----:B------:R-:W-:Y:S01]  /*12f0*/  PRMT R15, R50, 0x7632, R15 ;  /* 0x00007632320f7816 */ /* 0x000fe2000000000f */
[----:B------:R-:W-:Y:S01]  /*1300*/  IMAD.HI.U32 R9, R6, -0x2daee0ad, RZ ;  /* 0xd2511f5306097827 */ /* 0x000fe200078e00ff */
[----:B------:R-:W-:Y:S01]  /*1310*/  PRMT R14, R30, 0x7632, R14 ;  /* 0x000076321e0e7816 */ /* 0x000fe2000000000e */
[----:B------:R-:W2:Y:S02]  /*1320*/  LDCU.64 UR12, c[0x0][0x3a0] ;  /* 0x00007400ff0c77ac */ /* 0x000ea40008000a00 */
[----:B------:R-:W-:Y:S01]  /*1330*/  IMAD.HI.U32 R4, R5, -0x326172a9, RZ ;  /* 0xcd9e8d5705047827 */ /* 0x000fe200078e00ff */
[----:B------:R-:W-:-:S03]  /*1340*/  LOP3.LUT R9, R10, UR15, R9, 0x96, !PT ;  /* 0x0000000f0a097c12 */ /* 0x000fc6000f8e9609 */
[----:B------:R-:W-:Y:S01]  /*1350*/  IMAD R8, R5, -0x326172a9, RZ ;  /* 0xcd9e8d5705087824 */ /* 0x000fe200078e02ff */
[----:B------:R-:W-:Y:S01]  /*1360*/  LOP3.LUT R4, R7, UR14, R4, 0x96, !PT ;  /* 0x0000000e07047c12 */ /* 0x000fe2000f8e9604 */
[----:B------:R-:W-:Y:S01]  /*1370*/  IMAD.HI.U32 R5, R9, -0x326172a9, RZ ;  /* 0xcd9e8d5709057827 */ /* 0x000fe200078e00ff */
[----:B------:R-:W3:Y:S03]  /*1380*/  LDCU.64 UR14, c[0x0][0x380] ;  /* 0x00007000ff0e77ac */ /* 0x000ee60008000a00 */
[----:B------:R-:W-:Y:S01]  /*1390*/  IMAD.SHL.U32 R10, R122, 0x20, RZ ;  /* 0x000000207a0a7824 */ /* 0x000fe200078e00ff */
[----:B------:R-:W-:Y:S01]  /*13a0*/  LOP3.LUT R5, R8, UR4, R5, 0x96, !PT ;  /* 0x0000000408057c12 */ /* 0x000fe2000f8e9605 */
[----:B------:R-:W-:Y:S01]  /*13b0*/  IMAD R7, R6, -0x2daee0ad, RZ ;  /* 0xd2511f5306077824 */ /* 0x000fe200078e02ff */
[----:B------:R-:W-:Y:S01]  /*13c0*/  SHF.R.S32.HI R8, RZ, 0x3, R2 ;  /* 0x00000003ff087819 */ /* 0x000fe20000011402 */
[----:B------:R-:W-:Y:S01]  /*13d0*/  IMAD.HI.U32 R6, R4, -0x2daee0ad, RZ ;  /* 0xd2511f5304067827 */ /* 0x000fe200078e00ff */
[----:B------:R-:W-:Y:S01]  /*13e0*/  LOP3.LUT R13, R10, 0x3e0, RZ, 0xc0, !PT ;  /* 0x000003e00a0d7812 */ /* 0x000fe200078ec0ff */
[----:B------:R-:W-:Y:S01]  /*13f0*/  UIADD3 UR4, UPT, UPT, UR8, -0xe443238, URZ ;  /* 0xf1bbcdc808047890 */ /* 0x000fe2000fffe0ff */
[C---:B------:R-:W-:Y:S01]  /*1400*/  LOP3.LUT R10, R8.reuse, 0x7f, RZ, 0xc0, !PT ;  /* 0x0000007f080a7812 */ /* 0x040fe200078ec0ff */
[----:B------:R-:W-:Y:S01]  /*1410*/  IMAD.SHL.U32 R8, R8, 0x2, RZ ;  /* 0x0000000208087824 */ /* 0x000fe200078e00ff */
[----:B------:R-:W-:Y:S01]  /*1420*/  LOP3.LUT R6, R7, UR5, R6, 0x96, !PT ;  /* 0x0000000507067c12 */ /* 0x000fe2000f8e9606 */
[----:B------:R-:W-:Y:S01]  /*1430*/  IMAD R7, R4, -0x2daee0ad, RZ ;  /* 0xd2511f5304077824 */ /* 0x000fe200078e02ff */
[----:B------:R-:W-:Y:S01]  /*1440*/  VIADDMNMX R11, R10, -R3, RZ, !PT ;  /* 0x800000030a0b7246 */ /* 0x000fe200078001ff */
[----:B------:R-:W-:Y:S01]  /*1450*/  IMAD R9, R9, -0x326172a9, RZ ;  /* 0xcd9e8d5709097824 */ /* 0x000fe200078e02ff */
[----:B------:R-:W-:Y:S01]  /*1460*/  LOP3.LUT R8, R8, 0xffffff00, RZ, 0xc0, !PT ;  /* 0xffffff0008087812 */ /* 0x000fe200078ec0ff */
[----:B------:R-:W-:Y:S01]  /*1470*/  IMAD.HI.U32 R2, R6, -0x326172a9, RZ ;  /* 0xcd9e8d5706027827 */ /* 0x000fe200078e00ff */
[----:B------:R-:W-:-:S02]  /*1480*/  VIMNMX R11, PT, PT, R11, 0x20, PT ;  /* 0x000000200b0b7848 */ /* 0x000fc40003fe0100 */
[----:B------:R-:W-:Y:S01]  /*1490*/  VIADDMNMX R13, R10, -R13, RZ, !PT ;  /* 0x8000000d0a0d7246 */ /* 0x000fe200078001ff */
[----:B------:R-:W-:Y:S01]  /*14a0*/  IMAD.HI.U32 R4, R5, -0x2daee0ad, RZ ;  /* 0xd2511f5305047827 */ /* 0x000fe200078e00ff */
[----:B------:R-:W-:Y:S01]  /*14b0*/  LOP3.LUT R2, R9, UR4, R2, 0x96, !PT ;  /* 0x0000000409027c12 */ /* 0x000fe2000f8e9602 */
[----:B------:R-:W-:Y:S01]  /*14c0*/  UIADD3 UR4, UPT, UPT, UR8, -0x700cb87f, URZ ;  /* 0x8ff3478108047890 */ /* 0x000fe2000fffe0ff */
[----:B------:R-:W-:Y:S01]  /*14d0*/  VIMNMX R13, PT, PT, R13, 0x20, PT ;  /* 0x000000200d0d7848 */ /* 0x000fe20003fe0100 */
[----:B------:R-:W-:Y:S01]  /*14e0*/  IMAD R11, R11, 0x8, R8 ;  /* 0x000000080b0b7824 */ /* 0x000fe200078e0208 */
[----:B------:R-:W-:Y:S01]  /*14f0*/  LOP3.LUT R3, R7, UR17, R4, 0x96, !PT ;  /* 0x0000001107037c12 */ /* 0x000fe2000f8e9604 */
[----:B------:R-:W-:Y:S01]  /*1500*/  IMAD R6, R6, -0x326172a9, RZ ;  /* 0xcd9e8d5706067824 */ /* 0x000fe200078e02ff */
[----:B------:R-:W-:Y:S01]  /*1510*/  LEA R103, R13, R8, 0x3 ;  /* 0x000000080d677211 */ /* 0x000fe200078e18ff */
[----:B------:R-:W-:Y:S01]  /*1520*/  IMAD R5, R5, -0x2daee0ad, RZ ;  /* 0xd2511f5305057824 */ /* 0x000fe200078e02ff */
[----:B------:R-:W-:Y:S01]  /*1530*/  I2FP.F32.U32 R12, R11 ;  /* 0x0000000b000c7245 */ /* 0x000fe20000201000 */
[C---:B------:R-:W-:Y:S01]  /*1540*/  IMAD.HI.U32 R102, R2.reuse, -0x2daee0ad, RZ ;  /* 0xd2511f5302667827 */ /* 0x040fe200078e00ff */
[----:B------:R-:W-:Y:S01]  /*1550*/  PRMT R13, R57, 0x7632, R13 ;  /* 0x00007632390d7816 */ /* 0x000fe2000000000d */
[----:B------:R-:W4:Y:S01]  /*1560*/  LDCU UR17, c[0x0][0x388] ;  /* 0x00007100ff1177ac */ /* 0x000f220008000800 */
[----:B------:R-:W-:Y:S01]  /*1570*/  PRMT R11, R33, 0x7632, R11 ;  /* 0x00007632210b7816 */ /* 0x000fe2000000000b */
[----:B------:R-:W-:Y:S01]  /*1580*/  IMAD.HI.U32 R101, R3, -0x326172a9, RZ ;  /* 0xcd9e8d5703657827 */ /* 0x000fe200078e00ff */
[----:B------:R-:W0:Y:S01]  /*1590*/  MUFU.RCP R12, R12 ;  /* 0x0000000c000c7308 */ /* 0x000e220000001000 */
[----:B------:R-:W-:Y:S01]  /*15a0*/  LOP3.LUT R102, R5, UR18, R102, 0x96, !PT ;  /* 0x0000001205667c12 */ /* 0x000fe2000f8e9666 */
[----:B------:R-:W0:Y:S01]  /*15b0*/  LDCU.U8 UR18, c[0x0][0x410] ;  /* 0x00008200ff1277ac */ /* 0x000e220008000000 */
[----:B------:R-:W-:Y:S01]  /*15c0*/  IMAD R118, R2, -0x2daee0ad, RZ ;  /* 0xd2511f5302767824 */ /* 0x000fe200078e02ff */
[----:B------:R-:W-:Y:S01]  /*15d0*/  LOP3.LUT R101, R6, UR4, R101, 0x96, !PT ;  /* 0x0000000406657c12 */ /* 0x000fe2000f8e9665 */
[----:B------:R-:W-:Y:S01]  /*15e0*/  IMAD.MOV.U32 R4, RZ, RZ, RZ ;  /* 0x000000ffff047224 */ /* 0x000fe200078e00ff */
[----:B------:R-:W-:Y:S01]  /*15f0*/  PRMT R10, R49, 0x7632, R10 ;  /* 0x00007632310a7816 */ /* 0x000fe2000000000a */
[----:B------:R-:W-:Y:S01]  /*1600*/  IMAD R2, R3, -0x326172a9, RZ ;  /* 0xcd9e8d5703027824 */ /* 0x000fe200078e02ff */
[----:B------:R-:W-:-:S02]  /*1610*/  PRMT R9, R29, 0x7632, R9 ;  /* 0x000076321d097816 */ /* 0x000fc40000000009 */
[----:B------:R-:W-:Y:S02]  /*1620*/  PRMT R8, R56, 0x7632, R8 ;  /* 0x0000763238087816 */ /* 0x000fe40000000008 */
[----:B------:R-:W-:Y:S02]  /*1630*/  PRMT R7, R32, 0x7632, R7 ;  /* 0x0000763220077816 */ /* 0x000fe40000000007 */
[----:B------:R-:W-:Y:S02]  /*1640*/  PRMT R6, R48, 0x7632, R6 ;  /* 0x0000763230067816 */ /* 0x000fe40000000006 */
[----:B-1234-:R-:W-:-:S07]  /*1650*/  PRMT R5, R28, 0x7632, R5 ;  /* 0x000076321c057816 */ /* 0x01efce0000000005 */
.L_x_484:
[----:B------:R-:W-:Y:S01]  /*1660*/  UIMAD UR4, UR16, UR17, URZ ;  /* 0x00000011100472a4 */ /* 0x000fe2000f8e02ff */
[----:B------:R-:W-:Y:S01]  /*1670*/  ISETP.NE.AND P0, PT, R0, RZ, PT ;  /* 0x000000ff0000720c */ /* 0x000fe20003f05270 */
[----:B------:R-:W-:Y:S02]  /*1680*/  BSSY.RECONVERGENT B0, `(.L_x_100) ;  /* 0x000098d000007945 */ /* 0x000fe40003800200 */
[----:B------:R-:W-:-:S04]  /*1690*/  USHF.R.S32.HI UR5, URZ, 0x1f, UR4 ;  /* 0x0000001fff057899 */ /* 0x000fc80008011404 */
[----:B------:R-:W-:-:S06]  /*16a0*/  ULEA.HI UR5, UR5, UR4, URZ, 0x3 ;  /* 0x0000000405057291 */ /* 0x000fcc000f8f18ff */
[----:B0123--:R-:W-:-:S05]  /*16b0*/  IMAD.U32 R85, RZ, RZ, UR5 ;  /* 0x00000005ff557e24 */ /* 0x00ffca000f8e00ff */
[----:B------:R-:W-:-:S05]  /*16c0*/  LEA.HI.SX32 R116, R85, R122, 0x1d ;  /* 0x0000007a55747211 */ /* 0x000fca00078feaff */
[----:B------:R-:W-:Y:S01]  /*16d0*/  IMAD.MOV.U32 R122, RZ, RZ, R116 ;  /* 0x000000ffff7a7224 */ /* 0x000fe200078e0074 */
[----:B------:R-:W-:Y:S06]  /*16e0*/  @!P0 BRA `(.L_x_101) ;  /* 0x0000009800188947 */ /* 0x000fec0003800000 */
[----:B------:R-:W-:Y:S01]  /*16f0*/  ISETP.NE.U32.AND P0, PT, RZ, UR10, PT ;  /* 0x0000000aff007c0c */ /* 0x000fe2000bf05070 */
[----:B------:R-:W1:Y:S01]  /*1700*/  LDC.64 R84, c[0x0][0x390] ;  /* 0x0000e400ff547b82 */ /* 0x000e620000000a00 */
[----:B------:R-:W-:Y:S02]  /*1710*/  ISETP.NE.U32.AND P1, PT, RZ, UR12, PT ;  /* 0x0000000cff007c0c */ /* 0x000fe4000bf25070 */
[----:B------:R-:W-:Y:S02]  /*1720*/  ISETP.NE.AND.EX P0, PT, RZ, UR11, PT, P0 ;  /* 0x0000000bff007c0c */ /* 0x000fe4000bf05300 */
[----:B------:R-:W-:-:S11]  /*1730*/  ISETP.NE.AND.EX P1, PT, RZ, UR13, PT, P1 ;  /* 0x0000000dff007c0c */ /* 0x000fd6000bf25310 */
[----:B------:R-:W2:Y:S08]  /*1740*/  @P0 LDC.64 R90, c[0x0][0x398] ;  /* 0x0000e600ff5a0b82 */ /* 0x000eb00000000a00 */
[----:B------:R-:W3:Y:S01]  /*1750*/  @P1 LDC.64 R88, c[0x0][0x3a0] ;  /* 0x0000e800ff581b82 */ /* 0x000ee20000000a00 */
[----:B-1----:R-:W-:-:S06]  /*1760*/  IMAD.WIDE.U32 R84, R116, 0x10, R84 ;  /* 0x0000001074547825 */ /* 0x002fcc00078e0054 */
[----:B------:R-:W5:Y:S01]  /*1770*/  LDG.E.128 R84, desc[UR6][R84.64] ;  /* 0x0000000654547981 */ /* 0x000f62000c1e1d00 */
[----:B--2---:R-:W-:-:S05]  /*1780*/  @P0 IMAD.WIDE.U32 R90, R116, 0x10, R90 ;  /* 0x00000010745a0825 */ /* 0x004fca00078e005a */
[----:B------:R1:W5:Y:S01]  /*1790*/  @P0 LDG.E.128 R76, desc[UR6][R90.64] ;  /* 0x000000065a4c0981 */ /* 0x000362000c1e1d00 */
[----:B---3--:R-:W-:-:S05]  /*17a0*/  @P1 IMAD.WIDE.U32 R88, R116, 0x10, R88 ;  /* 0x0000001074581825 */ /* 0x008fca00078e0058 */
[----:B------:R1:W5:Y:S01]  /*17b0*/  @P1 LDG.E.128 R80, desc[UR6][R88.64] ;  /* 0x0000000658501981 */ /* 0x000362000c1e1d00 */
[----:B------:R-:W-:-:S04]  /*17c0*/  UISETP.NE.U32.AND UP0, UPT, UR10, URZ, UPT ;  /* 0x000000ff0a00728c */ /* 0x000fc8000bf05070 */
[----:B------:R-:W-:-:S09]  /*17d0*/  UISETP.NE.AND.EX UP0, UPT, UR11, URZ, UPT, UP0 ;  /* 0x000000ff0b00728c */ /* 0x000fd2000bf05300 */
[----:B-1----:R-:W-:Y:S05]  /*17e0*/  BRA.U UP0, `(.L_x_102) ;  /* 0x0000003100b87547 */ /* 0x002fea000b800000 */
[----:B------:R-:W-:Y:S01]  /*17f0*/  ISETP.NE.AND P2, PT, R100, 0x1, PT ;  /* 0x000000016400780c */ /* 0x000fe20003f45270 */
[----:B------:R-:W-:Y:S01]  /*1800*/  BSSY.RECONVERGENT B1, `(.L_x_103) ;  /* 0x0000059000017945 */ /* 0x000fe20003800200 */
[----:B------:R-:W-:Y:S02]  /*1810*/  HFMA2 R90, -RZ, RZ, 0, 1.1920928955078125e-07 ;  /* 0x00000002ff5a7431 */ /* 0x000fe400000001ff */
[----:B------:R-:W-:Y:S02]  /*1820*/  IMAD.MOV.U32 R3, RZ, RZ, R2 ;  /* 0x000000ffff037224 */ /* 0x000fe400078e0002 */
[----:B------:R-:W-:-:S07]  /*1830*/  IMAD.MOV.U32 R120, RZ, RZ, R118 ;  /* 0x000000ffff787224 */ /* 0x000fce00078e0076 */
[----:B------:R-:W-:Y:S05]  /*1840*/  @!P2 BRA `(.L_x_104) ;  /* 0x000000040050a947 */ /* 0x000fea0003800000 */
[----:B------:R-:W-:-:S13]  /*1850*/  ISETP.NE.AND P2, PT, R100, 0x3, PT ;  /* 0x000000036400780c */ /* 0x000fda0003f45270 */
[----:B------:R-:W-:Y:S05]  /*1860*/  @!P2 BRA `(.L_x_105) ;  /* 0x000000000020a947 */ /* 0x000fea0003800000 */
[----:B------:R-:W-:-:S13]  /*1870*/  ISETP.NE.AND P2, PT, R100, 0x2, PT ;  /* 0x000000026400780c */ /* 0x000fda0003f45270 */
[----:B------:R-:W-:Y:S01]  /*1880*/  @!P2 IMAD.MOV.U32 R90, RZ, RZ, 0x3 ;  /* 0x00000003ff5aa424 */ /* 0x000fe200078e00ff */
[----:B------:R-:W-:Y:S01]  /*1890*/  @!P2 MOV R120, R118 ;  /* 0x000000760078a202 */ /* 0x000fe20000000f00 */
[----:B------:R-:W-:Y:S01]  /*18a0*/  @!P2 IMAD.MOV.U32 R3, RZ, RZ, R102 ;  /* 0x000000ffff03a224 */ /* 0x000fe200078e0066 */
[----:B------:R-:W-:Y:S01]  /*18b0*/  @P2 MOV R3, R101 ;  /* 0x0000006500032202 */ /* 0x000fe20000000f00 */
[----:B------:R-:W-:Y:S02]  /*18c0*/  @P2 VIADD R90, R100, 0x1 ;  /* 0x00000001645a2836 */ /* 0x000fe40000000000 */
[----:B------:R-:W-:Y:S01]  /*18d0*/  @P2 IMAD.MOV.U32 R120, RZ, RZ, R118 ;  /* 0x000000ffff782224 */ /* 0x000fe200078e0076 */
[----:B------:R-:W-:Y:S06]  /*18e0*/  BRA `(.L_x_104) ;  /* 0x0000000400287947 */ /* 0x000fec0003800000 */
.L_x_105:
[----:B------:R-:W-:Y:S01]  /*18f0*/  VIADD R105, R105, 0x1 ;  /* 0x0000000169697836 */ /* 0x000fe20000000000 */
[----:B------:R-:W-:Y:S03]  /*1900*/  BSSY.RECONVERGENT B2, `(.L_x_106) ;  /* 0x000000c000027945 */ /* 0x000fe60003800200 */
[C---:B------:R-:W-:Y:S01]  /*1910*/  IMAD.WIDE.U32 R100, R105.reuse, -0x2daee0ad, RZ ;  /* 0xd2511f5369647825 */ /* 0x040fe200078e00ff */
[----:B------:R-:W-:-:S13]  /*1920*/  ISETP.NE.AND P2, PT, R105, RZ, PT ;  /* 0x000000ff6900720c */ /* 0x000fda0003f45270 */
[----:B------:R-:W-:Y:S05]  /*1930*/  @P2 BRA `(.L_x_107) ;  /* 0x0000000000202947 */ /* 0x000fea0003800000 */
[----:B------:R-:W-:-:S05]  /*1940*/  VIADD R104, R104, 0x1 ;  /* 0x0000000168687836 */ /* 0x000fca0000000000 */
[----:B------:R-:W-:-:S13]  /*1950*/  ISETP.NE.AND P2, PT, R104, RZ, PT ;  /* 0x000000ff6800720c */ /* 0x000fda0003f45270 */
[----:B------:R-:W-:Y:S01]  /*1960*/  @!P2 VIADD R107, R107, 0x1 ;  /* 0x000000016b6ba836 */ /* 0x000fe20000000000 */
[----:B------:R-:W-:Y:S01]  /*1970*/  @!P2 IADD3 R2, PT, PT, R4, 0x1, RZ ;  /* 0x000000010402a810 */ /* 0x000fe20007ffe0ff */
[----:B------:R-:W-:-:S03]  /*1980*/  @!P2 IMAD.MOV.U32 R104, RZ, RZ, RZ ;  /* 0x000000ffff68a224 */ /* 0x000fc600078e00ff */
[----:B------:R-:W-:-:S13]  /*1990*/  ISETP.NE.AND P3, PT, R107, RZ, !P2 ;  /* 0x000000ff6b00720c */ /* 0x000fda0005765270 */
[----:B------:R-:W-:-:S04]  /*19a0*/  @P3 IMAD.MOV R2, RZ, RZ, R4 ;  /* 0x000000ffff023224 */ /* 0x000fc800078e0204 */
[----:B------:R-:W-:-:S07]  /*19b0*/  @!P2 IMAD.MOV.U32 R4, RZ, RZ, R2 ;  /* 0x000000ffff04a224 */ /* 0x000fce00078e0002 */
.L_x_107:
[----:B0-----:R-:W-:Y:S05]  /*19c0*/  BSYNC.RECONVERGENT B2 ;  /* 0x0000000000027941 */ /* 0x001fea0003800200 */
.L_x_106:
[----:B------:R-:W-:Y:S01]  /*19d0*/  IMAD.WIDE.U32 R90, R107, -0x326172a9, RZ ;  /* 0xcd9e8d576b5a7825 */ /* 0x000fe200078e00ff */
[----:B------:R-:W-:Y:S01]  /*19e0*/  LOP3.LUT R2, R4, UR9, R101, 0x96, !PT ;  /* 0x0000000904027c12 */ /* 0x000fe2000f8e9665 */
[----:B------:R-:W-:Y:S02]  /*19f0*/  UIADD3 UR4, UPT, UPT, UR8, -0x61c88647, URZ ;  /* 0x9e3779b908047890 */ /* 0x000fe4000fffe0ff */
[----:B------:R-:W-:Y:S01]  /*1a00*/  UIADD3 UR5, UPT, UPT, UR9, -0x4498517b, URZ ;  /* 0xbb67ae8509057890 */ /* 0x000fe2000fffe0ff */
[----:B------:R-:W-:Y:S01]  /*1a10*/  LOP3.LUT R88, R104, UR8, R91, 0x96, !PT ;  /* 0x0000000868587c12 */ /* 0x000fe2000f8e965b */
[----:B------:R-:W-:-:S04]  /*1a20*/  IMAD.WIDE.U32 R2, R2, -0x326172a9, RZ ;  /* 0xcd9e8d5702027825 */ /* 0x000fc800078e00ff */
[----:B------:R-:W-:Y:S01]  /*1a30*/  IMAD.WIDE.U32 R88, R88, -0x2daee0ad, RZ ;  /* 0xd2511f5358587825 */ /* 0x000fe200078e00ff */
[----:B------:R-:W-:Y:S01]  /*1a40*/  LOP3.LUT R101, R90, UR4, R3, 0x96, !PT ;  /* 0x000000045a657c12 */ /* 0x000fe2000f8e9603 */
[----:B------:R-:W-:-:S03]  /*1a50*/  UIADD3 UR4, UPT, UPT, UR8, 0x3c6ef372, URZ ;  /* 0x3c6ef37208047890 */ /* 0x000fc6000fffe0ff */
[----:B------:R-:W-:Y:S01]  /*1a60*/  LOP3.LUT R90, R100, UR5, R89, 0x96, !PT ;  /* 0x00000005645a7c12 */ /* 0x000fe2000f8e9659 */
[----:B------:R-:W-:Y:S01]  /*1a70*/  UIADD3 UR5, UPT, UPT, UR9, 0x76cf5d0a, URZ ;  /* 0x76cf5d0a09057890 */ /* 0x000fe2000fffe0ff */
[----:B------:R-:W-:-:S04]  /*1a80*/  IMAD.WIDE.U32 R100, R101, -0x2daee0ad, RZ ;  /* 0xd2511f5365647825 */ /* 0x000fc800078e00ff */
[----:B------:R-:W-:Y:S01]  /*1a90*/  IMAD.WIDE.U32 R90, R90, -0x326172a9, RZ ;  /* 0xcd9e8d575a5a7825 */ /* 0x000fe200078e00ff */
[----:B------:R-:W-:Y:S01]  /*1aa0*/  LOP3.LUT R3, R88, UR5, R101, 0x96, !PT ;  /* 0x0000000558037c12 */ /* 0x000fe2000f8e9665 */
[----:B------:R-:W-:-:S03]  /*1ab0*/  UIADD3 UR5, UPT, UPT, UR9, 0x32370b8f, URZ ;  /* 0x32370b8f09057890 */ /* 0x000fc6000fffe0ff */
[----:B------:R-:W-:Y:S01]  /*1ac0*/  LOP3.LUT R88, R2, UR4, R91, 0x96, !PT ;  /* 0x0000000402587c12 */ /* 0x000fe2000f8e965b */
[----:B------:R-:W-:Y:S01]  /*1ad0*/  UIADD3 UR4, UPT, UPT, UR8, -0x255992d5, URZ ;  /* 0xdaa66d2b08047890 */ /* 0x000fe2000fffe0ff */
        /* <DEDUP_REMOVED lines=9> */
[----:B------:R-:W-:-:S03]  /*1b70*/  UIADD3 UR5, UPT, UPT, UR9, -0x56f99767, URZ ;  /* 0xa906689909057890 */ /* 0x000fc6000fffe0ff */
[----:B------:R-:W-:Y:S01]  /*1b80*/  LOP3.LUT R88, R2, UR4, R91, 0x96, !PT ;  /* 0x0000000402587c12 */ /* 0x000fe2000f8e965b */
[----:B------:R-:W-:Y:S01]  /*1b90*/  UIADD3 UR4, UPT, UPT, UR8, 0x1715609d, URZ ;  /* 0x1715609d08047890 */ /* 0x000fe2000fffe0ff */
        /* <DEDUP_REMOVED lines=15> */
[----:B------:R-:W-:-:S03]  /*1c90*/  UIADD3 UR4, UPT, UPT, UR8, -0xe443238, URZ ;  /* 0xf1bbcdc808047890 */ /* 0x000fc6000fffe0ff */
[----:B------:R-:W-:Y:S01]  /*1ca0*/  LOP3.LUT R100, R100, UR5, R89, 0x96, !PT ;  /* 0x0000000564647c12 */ /* 0x000fe2000f8e9659 */
[----:B------:R-:W-:Y:S01]  /*1cb0*/  UIADD3 UR5, UPT, UPT, UR9, -0x24c28bd8, URZ ;  /* 0xdb3d742809057890 */ /* 0x000fe2000fffe0ff */
        /* <DEDUP_REMOVED lines=8> */
[----:B------:R-:W-:-:S03]  /*1d40*/  LOP3.LUT R101, R100, UR4, R3, 0x96, !PT ;  /* 0x0000000464657c12 */ /* 0x000fc6000f8e9603 */
[----:B------:R-:W-:Y:S01]  /*1d50*/  IMAD.MOV.U32 R3, RZ, RZ, R118 ;  /* 0x000000ffff037224 */ /* 0x000fe200078e0076 */
[----:B------:R-:W-:Y:S01]  /*1d60*/  LOP3.LUT R102, R90, UR5, R89, 0x96, !PT ;  /* 0x000000055a667c12 */ /* 0x000fe2000f8e9659 */
[----:B------:R-:W-:Y:S01]  /*1d70*/  IMAD.MOV.U32 R90, RZ, RZ, RZ ;  /* 0x000000ffff5a7224 */ /* 0x000fe200078e00ff */
[----:B------:R-:W-:-:S07]  /*1d80*/  MOV R120, R88 ;  /* 0x0000005800787202 */ /* 0x000fce0000000f00 */
.L_x_104:
[----:B0-----:R-:W-:Y:S05]  /*1d90*/  BSYNC.RECONVERGENT B1 ;  /* 0x0000000000017941 */ /* 0x001fea0003800200 */
.L_x_103:
[----:B------:R-:W0:Y:S01]  /*1da0*/  LDC R140, c[0x0][0x408] ;  /* 0x00010200ff8c7b82 */ /* 0x000e220000000800 */
[----:B------:R-:W-:Y:S01]  /*1db0*/  I2FP.F32.U32 R3, R3 ;  /* 0x0000000300037245 */ /* 0x000fe20000201000 */
[----:B------:R-:W-:Y:S01]  /*1dc0*/  IMAD.MOV.U32 R136, RZ, RZ, 0x2f800000 ;  /* 0x2f800000ff887424 */ /* 0x000fe200078e00ff */
[----:B-----5:R-:W-:Y:S01]  /*1dd0*/  SHF.L.U32 R89, R84, 0x10, RZ ;  /* 0x0000001054597819 */ /* 0x020fe200000006ff */
[----:B------:R-:W-:Y:S01]  /*1de0*/  @P1 IMAD.U32 R88, R80, 0x10000, RZ ;  /* 0x0001000050581824 */ /* 0x000fe200078e00ff */
[----:B------:R-:W-:Y:S01]  /*1df0*/  ISETP.NE.AND P3, PT, R90, 0x1, PT ;  /* 0x000000015a00780c */ /* 0x000fe20003f65270 */
[----:B------:R-:W-:Y:S01]  /*1e00*/  FFMA.FTZ R3, R3, R136, 1.1641532182693481445e-10 ;  /* 0x2f00000003037423 */ /* 0x000fe20000010088 */
[----:B------:R-:W-:Y:S01]  /*1e10*/  BSSY.RECONVERGENT B1, `(.L_x_108) ;  /* 0x0000060000017945 */ /* 0x000fe20003800200 */
[----:B------:R-:W1:Y:S01]  /*1e20*/  LDC R138, c[0x0][0x404] ;  /* 0x00010100ff8a7b82 */ /* 0x000e620000000800 */
[----:B------:R-:W-:Y:S01]  /*1e30*/  PRMT R84, R84, 0x7632, R84 ;  /* 0x0000763254547816 */ /* 0x000fe20000000054 */
[----:B0-----:R-:W-:Y:S01]  /*1e40*/  FMUL.FTZ R89, R89, R140 ;  /* 0x0000008c59597220 */ /* 0x001fe20000410000 */
[----:B-1----:R-:W-:-:S04]  /*1e50*/  FSETP.GTU.FTZ.AND P2, PT, R3, R138, PT ;  /* 0x0000008a0300720b */ /* 0x002fc80003f5c000 */
[----:B------:R-:W-:Y:S01]  /*1e60*/  FSEL R3, R89, RZ, !P2 ;  /* 0x000000ff59037208 */ /* 0x000fe20005000000 */
[----:B------:R-:W-:Y:S01]  /*1e70*/  IMAD.MOV.U32 R89, RZ, RZ, R2 ;  /* 0x000000ffff597224 */ /* 0x000fe200078e0002 */
[----:B------:R-:W-:-:S03]  /*1e80*/  PLOP3.LUT P2, PT, P2, PT, PT, 0x8, 0x80 ;  /* 0x000000000080781c */ /* 0x000fc6000174e170 */
[----:B------:R-:W-:Y:S01]  /*1e90*/  @P1 FADD.FTZ R3, R88, R3 ;  /* 0x0000000358031221 */ /* 0x000fe20000010000 */
[----:B------:R-:W-:Y:S01]  /*1ea0*/  P2R R122, PR, RZ, 0x4 ;  /* 0x00000004ff7a7803 */ /* 0x000fe20000000000 */
[----:B------:R-:W-:-:S03]  /*1eb0*/  IMAD.MOV.U32 R88, RZ, RZ, 0x2 ;  /* 0x00000002ff587424 */ /* 0x000fc600078e00ff */
[----:B------:R-:W-:Y:S01]  /*1ec0*/  F2FP.BF16.F32.PACK_AB R128, RZ, R3 ;  /* 0x00000003ff80723e */ /* 0x000fe200000010ff */
[----:B------:R-:W-:Y:S06]  /*1ed0*/  @!P3 BRA `(.L_x_109) ;  /* 0x00000004004cb947 */ /* 0x000fec0003800000 */
[----:B------:R-:W-:-:S13]  /*1ee0*/  ISETP.NE.AND P2, PT, R90, 0x3, PT ;  /* 0x000000035a00780c */ /* 0x000fda0003f45270 */
[----:B------:R-:W-:Y:S05]  /*1ef0*/  @!P2 BRA `(.L_x_110) ;  /* 0x000000000018a947 */ /* 0x000fea0003800000 */
[----:B------:R-:W-:-:S13]  /*1f00*/  ISETP.NE.AND P2, PT, R90, 0x2, PT ;  /* 0x000000025a00780c */ /* 0x000fda0003f45270 */
[----:B------:R-:W-:Y:S01]  /*1f10*/  @!P2 MOV R88, 0x3 ;  /* 0x000000030058a802 */ /* 0x000fe20000000f00 */
[----:B------:R-:W-:Y:S02]  /*1f20*/  @!P2 IMAD.MOV.U32 R89, RZ, RZ, R102 ;  /* 0x000000ffff59a224 */ /* 0x000fe400078e0066 */
[----:B------:R-:W-:Y:S02]  /*1f30*/  @P2 VIADD R88, R90, 0x1 ;  /* 0x000000015a582836 */ /* 0x000fe40000000000 */
[----:B------:R-:W-:Y:S01]  /*1f40*/  @P2 IMAD.MOV.U32 R89, RZ, RZ, R101 ;  /* 0x000000ffff592224 */ /* 0x000fe200078e0065 */
[----:B------:R-:W-:Y:S06]  /*1f50*/  BRA `(.L_x_109) ;  /* 0x00000004002c7947 */ /* 0x000fec0003800000 */
.L_x_110:
[----:B------:R-:W-:Y:S01]  /*1f60*/  IADD3 R105, PT, PT, R105, 0x1, RZ ;  /* 0x0000000169697810 */ /* 0x000fe20007ffe0ff */
[----:B------:R-:W-:Y:S03]  /*1f70*/  BSSY.RECONVERGENT B2, `(.L_x_111) ;  /* 0x000000c000027945 */ /* 0x000fe60003800200 */
[C---:B------:R-:W-:Y:S01]  /*1f80*/  ISETP.NE.AND P2, PT, R105.reuse, RZ, PT ;  /* 0x000000ff6900720c */ /* 0x040fe20003f45270 */
[----:B------:R-:W-:-:S12]  /*1f90*/  IMAD.WIDE.U32 R126, R105, -0x2daee0ad, RZ ;  /* 0xd2511f53697e7825 */ /* 0x000fd800078e00ff */
[----:B------:R-:W-:Y:S05]  /*1fa0*/  @P2 BRA `(.L_x_112) ;  /* 0x0000000000202947 */ /* 0x000fea0003800000 */
[----:B------:R-:W-:-:S05]  /*1fb0*/  VIADD R104, R104, 0x1 ;  /* 0x0000000168687836 */ /* 0x000fca0000000000 */
[----:B------:R-:W-:-:S13]  /*1fc0*/  ISETP.NE.AND P2, PT, R104, RZ, PT ;  /* 0x000000ff6800720c */ /* 0x000fda0003f45270 */
[----:B------:R-:W-:Y:S02]  /*1fd0*/  @!P2 VIADD R107, R107, 0x1 ;  /* 0x000000016b6ba836 */ /* 0x000fe40000000000 */
[----:B------:R-:W-:Y:S02]  /*1fe0*/  @!P2 VIADD R2, R4, 0x1 ;  /* 0x000000010402a836 */ /* 0x000fe40000000000 */
[----:B------:R-:W-:Y:S01]  /*1ff0*/  @!P2 IMAD.MOV.U32 R104, RZ, RZ, RZ ;  /* 0x000000ffff68a224 */ /* 0x000fe200078e00ff */
[----:B------:R-:W-:-:S13]  /*2000*/  ISETP.NE.AND P3, PT, R107, RZ, !P2 ;  /* 0x000000ff6b00720c */ /* 0x000fda0005765270 */
[----:B------:R-:W-:-:S05]  /*2010*/  @P3 IADD3 R2, PT, PT, R4, RZ, RZ ;  /* 0x000000ff04023210 */ /* 0x000fca0007ffe0ff */
[----:B------:R-:W-:-:S07]  /*2020*/  @!P2 IMAD.MOV.U32 R4, RZ, RZ, R2 ;  /* 0x000000ffff04a224 */ /* 0x000fce00078e0002 */
.L_x_112:
[----:B------:R-:W-:Y:S05]  /*2030*/  BSYNC.RECONVERGENT B2 ;  /* 0x0000000000027941 */ /* 0x000fea0003800200 */
.L_x_111:
        /* <DEDUP_REMOVED lines=57> */
[----:B------:R-:W-:Y:S02]  /*23d0*/  LOP3.LUT R102, R90, UR5, R89, 0x96, !PT ;  /* 0x000000055a667c12 */ /* 0x000fe4000f8e9659 */
[----:B------:R-:W-:Y:S01]  /*23e0*/  MOV R89, R120 ;  /* 0x0000007800597202 */ /* 0x000fe20000000f00 */
[----:B------:R-:W-:Y:S02]  /*23f0*/  IMAD.MOV.U32 R120, RZ, RZ, R88 ;  /* 0x000000ffff787224 */ /* 0x000fe400078e0058 */
[----:B------:R-:W-:-:S07]  /*2400*/  IMAD.MOV.U32 R88, RZ, RZ, RZ ;  /* 0x000000ffff587224 */ /* 0x000fce00078e00ff */
.L_x_109:
[----:B------:R-:W-:Y:S05]  /*2410*/  BSYNC.RECONVERGENT B1 ;  /* 0x0000000000017941 */ /* 0x000fea0003800200 */
.L_x_108:
[----:B------:R-:W-:Y:S01]  /*2420*/  I2FP.F32.U32 R89, R89 ;  /* 0x0000005900597245 */ /* 0x000fe20000201000 */
[----:B------:R-:W-:Y:S01]  /*2430*/  IMAD.U32 R91, R84, 0x10000, RZ ;  /* 0x00010000545b7824 */ /* 0x000fe200078e00ff */
[----:B------:R-:W-:Y:S01]  /*2440*/  ISETP.NE.AND P3, PT, R88, 0x1, PT ;  /* 0x000000015800780c */ /* 0x000fe20003f65270 */
[----:B------:R-:W-:Y:S01]  /*2450*/  BSSY.RECONVERGENT B1, `(.L_x_113) ;  /* 0x0000061000017945 */ /* 0x000fe20003800200 */
[----:B------:R-:W-:Y:S01]  /*2460*/  @P1 PRMT R84, R80, 0x7632, R84 ;  /* 0x0000763250541816 */ /* 0x000fe20000000054 */
[----:B------:R-:W-:Y:S01]  /*2470*/  FFMA.FTZ R89, R89, R136, 1.1641532182693481445e-10 ;  /* 0x2f00000059597423 */ /* 0x000fe20000010088 */
[----:B------:R-:W-:Y:S01]  /*2480*/  FMUL.FTZ R91, R91, R140 ;  /* 0x0000008c5b5b7220 */ /* 0x000fe20000410000 */
[----:B------:R-:W-:Y:S01]  /*2490*/  IMAD.MOV.U32 R90, RZ, RZ, 0x2 ;  /* 0x00000002ff5a7424 */ /* 0x000fe200078e00ff */
[----:B------:R-:W-:Y:S02]  /*24a0*/  @P1 SHF.L.U32 R84, R84, 0x10, RZ ;  /* 0x0000001054541819 */ /* 0x000fe400000006ff */
[----:B------:R-:W-:-:S04]  /*24b0*/  FSETP.GTU.FTZ.AND P2, PT, R89, R138, PT ;  /* 0x0000008a5900720b */ /* 0x000fc80003f5c000 */
[----:B------:R-:W-:Y:S02]  /*24c0*/  FSEL R129, R91, RZ, !P2 ;  /* 0x000000ff5b817208 */ /* 0x000fe40005000000 */
[----:B------:R-:W-:-:S03]  /*24d0*/  PLOP3.LUT P2, PT, P2, PT, PT, 0x8, 0x80 ;  /* 0x000000000080781c */ /* 0x000fc6000174e170 */
[----:B------:R-:W-:Y:S01]  /*24e0*/  @P1 FADD.FTZ R129, R84, R129 ;  /* 0x0000008154811221 */ /* 0x000fe20000010000 */
[----:B------:R-:W-:Y:S01]  /*24f0*/  P2R R118, PR, RZ, 0x4 ;  /* 0x00000004ff767803 */ /* 0x000fe20000000000 */
[----:B------:R-:W-:-:S03]  /*2500*/  IMAD.MOV.U32 R84, RZ, RZ, R2 ;  /* 0x000000ffff547224 */ /* 0x000fc600078e0002 */
[----:B------:R-:W-:Y:S01]  /*2510*/  F2FP.BF16.F32.PACK_AB R130, RZ, R129 ;  /* 0x00000081ff82723e */ /* 0x000fe200000010ff */
[----:B------:R-:W-:Y:S06]  /*2520*/  @!P3 BRA `(.L_x_114) ;  /* 0x00000004004cb947 */ /* 0x000fec0003800000 */
[----:B------:R-:W-:-:S13]  /*2530*/  ISETP.NE.AND P2, PT, R88, 0x3, PT ;  /* 0x000000035800780c */ /* 0x000fda0003f45270 */
[----:B------:R-:W-:Y:S05]  /*2540*/  @!P2 BRA `(.L_x_115) ;  /* 0x000000000018a947 */ /* 0x000fea0003800000 */
[----:B------:R-:W-:-:S13]  /*2550*/  ISETP.NE.AND P2, PT, R88, 0x2, PT ;  /* 0x000000025800780c */ /* 0x000fda0003f45270 */
[----:B------:R-:W-:Y:S01]  /*2560*/  @!P2 IMAD.MOV.U32 R90, RZ, RZ, 0x3 ;  /* 0x00000003ff5aa424 */ /* 0x000fe200078e00ff */
[----:B------:R-:W-:Y:S01]  /*2570*/  @!P2 MOV R84, R102 ;  /* 0x000000660054a202 */ /* 0x000fe20000000f00 */
[----:B------:R-:W-:Y:S02]  /*2580*/  @P2 VIADD R90, R88, 0x1 ;  /* 0x00000001585a2836 */ /* 0x000fe40000000000 */
[----:B------:R-:W-:Y:S01]  /*2590*/  @P2 IMAD.MOV.U32 R84, RZ, RZ, R101 ;  /* 0x000000ffff542224 */ /* 0x000fe200078e0065 */
[----:B------:R-:W-:Y:S06]  /*25a0*/  BRA `(.L_x_114) ;  /* 0x00000004002c7947 */ /* 0x000fec0003800000 */
.L_x_115:
[----:B------:R-:W-:Y:S01]  /*25b0*/  VIADD R105, R105, 0x1 ;  /* 0x0000000169697836 */ /* 0x000fe20000000000 */
[----:B------:R-:W-:Y:S03]  /*25c0*/  BSSY.RECONVERGENT B2, `(.L_x_116) ;  /* 0x000000c000027945 */ /* 0x000fe60003800200 */
[C---:B------:R-:W-:Y:S01]  /*25d0*/  IMAD.WIDE.U32 R126, R105.reuse, -0x2daee0ad, RZ ;  /* 0xd2511f53697e7825 */ /* 0x040fe200078e00ff */
[----:B------:R-:W-:-:S13]  /*25e0*/  ISETP.NE.AND P2, PT, R105, RZ, PT ;  /* 0x000000ff6900720c */ /* 0x000fda0003f45270 */
[----:B------:R-:W-:Y:S05]  /*25f0*/  @P2 BRA `(.L_x_117) ;  /* 0x0000000000202947 */ /* 0x000fea0003800000 */
[----:B------:R-:W-:-:S04]  /*2600*/  IADD3 R104, PT, PT, R104, 0x1, RZ ;  /* 0x0000000168687810 */ /* 0x000fc80007ffe0ff */
[----:B------:R-:W-:-:S13]  /*2610*/  ISETP.NE.AND P2, PT, R104, RZ, PT ;  /* 0x000000ff6800720c */ /* 0x000fda0003f45270 */
[----:B------:R-:W-:Y:S01]  /*2620*/  @!P2 VIADD R107, R107, 0x1 ;  /* 0x000000016b6ba836 */ /* 0x000fe20000000000 */
[----:B------:R-:W-:Y:S01]  /*2630*/  @!P2 MOV R104, RZ ;  /* 0x000000ff0068a202 */ /* 0x000fe20000000f00 */
[----:B------:R-:W-:-:S03]  /*2640*/  @!P2 VIADD R2, R4, 0x1 ;  /* 0x000000010402a836 */ /* 0x000fc60000000000 */
[----:B------:R-:W-:-:S13]  /*2650*/  ISETP.NE.AND P3, PT, R107, RZ, !P2 ;  /* 0x000000ff6b00720c */ /* 0x000fda0005765270 */
[----:B------:R-:W-:-:S04]  /*2660*/  @P3 IMAD.MOV R2, RZ, RZ, R4 ;  /* 0x000000ffff023224 */ /* 0x000fc800078e0204 */
[----:B------:R-:W-:-:S07]  /*2670*/  @!P2 IMAD.MOV.U32 R4, RZ, RZ, R2 ;  /* 0x000000ffff04a224 */ /* 0x000fce00078e0002 */
.L_x_117:
[----:B------:R-:W-:Y:S05]  /*2680*/  BSYNC.RECONVERGENT B2 ;  /* 0x0000000000027941 */ /* 0x000fea0003800200 */
.L_x_116:
        /* <DEDUP_REMOVED lines=8> */
[----:B------:R-:W-:Y:S02]  /*2710*/  UIADD3 UR4, UPT, UPT, UR8, 0x3c6ef372, URZ ;  /* 0x3c6ef37208047890 */ /* 0x000fe4000fffe0ff */
[----:B------:R-:W-:Y:S01]  /*2720*/  IMAD.MOV.U32 R84, RZ, RZ, R120 ;  /* 0x000000ffff547224 */ /* 0x000fe200078e0078 */
        /* <DEDUP_REMOVED lines=51> */
.L_x_114:
[----:B------:R-:W-:Y:S05]  /*2a60*/  BSYNC.RECONVERGENT B1 ;  /* 0x0000000000017941 */ /* 0x000fea0003800200 */
.L_x_113:
[----:B------:R-:W-:Y:S01]  /*2a70*/  I2FP.F32.U32 R89, R84 ;  /* 0x0000005400597245 */ /* 0x000fe20000201000 */
[----:B------:R-:W-:Y:S01]  /*2a80*/  IMAD.U32 R91, R85, 0x10000, RZ ;  /* 0x00010000555b7824 */ /* 0x000fe200078e00ff */
[----:B------:R-:W-:Y:S01]  /*2a90*/  ISETP.NE.AND P2, PT, R90, 0x1, PT ;  /* 0x000000015a00780c */ /* 0x000fe20003f45270 */
[----:B------:R-:W-:Y:S01]  /*2aa0*/  @P1 IMAD.U32 R84, R81, 0x10000, RZ ;  /* 0x0001000051541824 */ /* 0x000fe200078e00ff */
[----:B------:R-:W-:Y:S01]  /*2ab0*/  BSSY.RECONVERGENT B1, `(.L_x_118) ;  /* 0x0000060000017945 */ /* 0x000fe20003800200 */
[----:B------:R-:W-:Y:S01]  /*2ac0*/  FFMA.FTZ R89, R89, R136, 1.1641532182693481445e-10 ;  /* 0x2f00000059597423 */ /* 0x000fe20000010088 */
[----:B------:R-:W-:Y:S01]  /*2ad0*/  FMUL.FTZ R91, R91, R140 ;  /* 0x0000008c5b5b7220 */ /* 0x000fe20000410000 */
[----:B------:R-:W-:Y:S01]  /*2ae0*/  HFMA2 R88, -RZ, RZ, 0, 1.1920928955078125e-07 ;  /* 0x00000002ff587431 */ /* 0x000fe200000001ff */
[----:B------:R-:W-:Y:S01]  /*2af0*/  PRMT R126, R85, 0x7632, R126 ;  /* 0x00007632557e7816 */ /* 0x000fe2000000007e */
[----:B------:R-:W-:Y:S01]  /*2b00*/  IMAD.MOV.U32 R85, RZ, RZ, R2 ;  /* 0x000000ffff557224 */ /* 0x000fe200078e0002 */
[----:B------:R-:W-:-:S04]  /*2b10*/  FSETP.GTU.FTZ.AND P3, PT, R89, R138, PT ;  /* 0x0000008a5900720b */ /* 0x000fc80003f7c000 */
[----:B------:R-:W-:Y:S02]  /*2b20*/  FSEL R127, R91, RZ, !P3 ;  /* 0x000000ff5b7f7208 */ /* 0x000fe40005800000 */
[----:B------:R-:W-:-:S03]  /*2b30*/  PLOP3.LUT P3, PT, P3, PT, PT, 0x8, 0x80 ;  /* 0x000000000080781c */ /* 0x000fc60001f6e170 */
[----:B------:R-:W-:Y:S01]  /*2b40*/  @P1 FADD.FTZ R127, R84, R127 ;  /* 0x0000007f547f1221 */ /* 0x000fe20000010000 */
[----:B------:R-:W-:-:S04]  /*2b50*/  P2R R124, PR, RZ, 0x8 ;  /* 0x00000008ff7c7803 */ /* 0x000fc80000000000 */
[----:B------:R-:W-:Y:S01]  /*2b60*/  F2FP.BF16.F32.PACK_AB R132, RZ, R127 ;  /* 0x0000007fff84723e */ /* 0x000fe200000010ff */
[----:B------:R-:W-:Y:S06]  /*2b70*/  @!P2 BRA `(.L_x_119) ;  /* 0x00000004004ca947 */ /* 0x000fec0003800000 */
[----:B------:R-:W-:-:S13]  /*2b80*/  ISETP.NE.AND P2, PT, R90, 0x3, PT ;  /* 0x000000035a00780c */ /* 0x000fda0003f45270 */
[----:B------:R-:W-:Y:S05]  /*2b90*/  @!P2 BRA `(.L_x_120) ;  /* 0x000000000018a947 */ /* 0x000fea0003800000 */
[----:B------:R-:W-:-:S13]  /*2ba0*/  ISETP.NE.AND P2, PT, R90, 0x2, PT ;  /* 0x000000025a00780c */ /* 0x000fda0003f45270 */
[----:B------:R-:W-:Y:S01]  /*2bb0*/  @!P2 IMAD.MOV.U32 R88, RZ, RZ, 0x3 ;  /* 0x00000003ff58a424 */ /* 0x000fe200078e00ff */
[----:B------:R-:W-:Y:S01]  /*2bc0*/  @P2 IADD3 R88, PT, PT, R90, 0x1, RZ ;  /* 0x000000015a582810 */ /* 0x000fe20007ffe0ff */
[----:B------:R-:W-:Y:S02]  /*2bd0*/  @!P2 IMAD.MOV.U32 R85, RZ, RZ, R102 ;  /* 0x000000ffff55a224 */ /* 0x000fe400078e0066 */
[----:B------:R-:W-:Y:S01]  /*2be0*/  @P2 IMAD.MOV.U32 R85, RZ, RZ, R101 ;  /* 0x000000ffff552224 */ /* 0x000fe200078e0065 */
[----:B------:R-:W-:Y:S06]  /*2bf0*/  BRA `(.L_x_119) ;  /* 0x00000004002c7947 */ /* 0x000fec0003800000 */
.L_x_120:
[----:B------:R-:W-:Y:S01]  /*2c00*/  VIADD R105, R105, 0x1 ;  /* 0x0000000169697836 */ /* 0x000fe20000000000 */
[----:B------:R-:W-:Y:S03]  /*2c10*/  BSSY.RECONVERGENT B2, `(.L_x_121) ;  /* 0x000000c000027945 */ /* 0x000fe60003800200 */
[C---:B------:R-:W-:Y:S01]  /*2c20*/  IMAD.WIDE.U32 R100, R105.reuse, -0x2daee0ad, RZ ;  /* 0xd2511f5369647825 */ /* 0x040fe200078e00ff */
[----:B------:R-:W-:-:S13]  /*2c30*/  ISETP.NE.AND P2, PT, R105, RZ, PT ;  /* 0x000000ff6900720c */ /* 0x000fda0003f45270 */
[----:B------:R-:W-:Y:S05]  /*2c40*/  @P2 BRA `(.L_x_122) ;  /* 0x0000000000202947 */ /* 0x000fea0003800000 */
[----:B------:R-:W-:-:S05]  /*2c50*/  VIADD R104, R104, 0x1 ;  /* 0x0000000168687836 */ /* 0x000fca0000000000 */
[----:B------:R-:W-:-:S13]  /*2c60*/  ISETP.NE.AND P2, PT, R104, RZ, PT ;  /* 0x000000ff6800720c */ /* 0x000fda0003f45270 */
[----:B------:R-:W-:Y:S01]  /*2c70*/  @!P2 IADD3 R107, PT, PT, R107, 0x1, RZ ;  /* 0x000000016b6ba810 */ /* 0x000fe20007ffe0ff */
[----:B------:R-:W-:Y:S01]  /*2c80*/  @!P2 VIADD R2, R4, 0x1 ;  /* 0x000000010402a836 */ /* 0x000fe20000000000 */
[----:B------:R-:W-:Y:S02]  /*2c90*/  @!P2 MOV R104, RZ ;  /* 0x000000ff0068a202 */ /* 0x000fe40000000f00 */
[----:B------:R-:W-:-:S13]  /*2ca0*/  ISETP.NE.AND P3, PT, R107, RZ, !P2 ;  /* 0x000000ff6b00720c */ /* 0x000fda0005765270 */
[----:B------:R-:W-:-:S04]  /*2cb0*/  @P3 IMAD.MOV R2, RZ, RZ, R4 ;  /* 0x000000ffff023224 */ /* 0x000fc800078e0204 */
[----:B------:R-:W-:-:S07]  /*2cc0*/  @!P2 IMAD.MOV.U32 R4, RZ, RZ, R2 ;  /* 0x000000ffff04a224 */ /* 0x000fce00078e0002 */
.L_x_122:
[----:B------:R-:W-:Y:S05]  /*2cd0*/  BSYNC.RECONVERGENT B2 ;  /* 0x0000000000027941 */ /* 0x000fea0003800200 */
.L_x_121:
        /* <DEDUP_REMOVED lines=58> */
[----:B------:R-:W-:Y:S02]  /*3080*/  HFMA2 R88, -RZ, RZ, 0, 0 ;  /* 0x00000000ff587431 */ /* 0x000fe400000001ff */
[----:B------:R-:W-:Y:S02]  /*3090*/  IMAD.MOV.U32 R85, RZ, RZ, R120 ;  /* 0x000000ffff557224 */ /* 0x000fe400078e0078 */
[----:B------:R-:W-:-:S07]  /*30a0*/  IMAD.MOV.U32 R120, RZ, RZ, R84 ;  /* 0x000000ffff787224 */ /* 0x000fce00078e0054 */
.L_x_119:
[----:B------:R-:W-:Y:S05]  /*30b0*/  BSYNC.RECONVERGENT B1 ;  /* 0x0000000000017941 */ /* 0x000fea0003800200 */
.L_x_118:
[----:B------:R-:W-:Y:S01]  /*30c0*/  I2FP.F32.U32 R85, R85 ;  /* 0x0000005500557245 */ /* 0x000fe20000201000 */
[----:B------:R-:W-:Y:S01]  /*30d0*/  IMAD.U32 R89, R126, 0x10000, RZ ;  /* 0x000100007e597824 */ /* 0x000fe200078e00ff */
[----:B------:R-:W-:Y:S01]  /*30e0*/  @P1 PRMT R84, R81, 0x7632, R84 ;  /* 0x0000763251541816 */ /* 0x000fe20000000054 */
[----:B------:R-:W-:Y:S01]  /*30f0*/  BSSY.RECONVERGENT B1, `(.L_x_123) ;  /* 0x0000061000017945 */ /* 0x000fe20003800200 */
[----:B------:R-:W-:Y:S02]  /*3100*/  IMAD.MOV.U32 R90, RZ, RZ, 0x2 ;  /* 0x00000002ff5a7424 */ /* 0x000fe400078e00ff */
[----:B------:R-:W-:Y:S01]  /*3110*/  FFMA.FTZ R85, R85, R136, 1.1641532182693481445e-10 ;  /* 0x2f00000055557423 */ /* 0x000fe20000010088 */
[----:B------:R-:W-:Y:S01]  /*3120*/  FMUL.FTZ R89, R89, R140 ;  /* 0x0000008c59597220 */ /* 0x000fe20000410000 */
[----:B------:R-:W-:-:S03]  /*3130*/  @P1 IMAD.U32 R84, R84, 0x10000, RZ ;  /* 0x0001000054541824 */ /* 0x000fc600078e00ff */
[----:B------:R-:W-:Y:S02]  /*3140*/  FSETP.GTU.FTZ.AND P2, PT, R85, R138, PT ;  /* 0x0000008a5500720b */ /* 0x000fe40003f5c000 */
[----:B------:R-:W-:Y:S02]  /*3150*/  MOV R85, R2 ;  /* 0x0000000200557202 */ /* 0x000fe40000000f00 */
[----:B------:R-:W-:Y:S02]  /*3160*/  FSEL R133, R89, RZ, !P2 ;  /* 0x000000ff59857208 */ /* 0x000fe40005000000 */
[----:B------:R-:W-:Y:S02]  /*3170*/  PLOP3.LUT P3, PT, P2, PT, PT, 0x8, 0x80 ;  /* 0x000000000080781c */ /* 0x000fe4000176e170 */
[----:B------:R-:W-:Y:S01]  /*3180*/  ISETP.NE.AND P2, PT, R88, 0x1, PT ;  /* 0x000000015800780c */ /* 0x000fe20003f45270 */
[----:B------:R-:W-:Y:S01]  /*3190*/  @P1 FADD.FTZ R133, R84, R133 ;  /* 0x0000008554851221 */ /* 0x000fe20000010000 */
[----:B------:R-:W-:-:S04]  /*31a0*/  P2R R126, PR, RZ, 0x8 ;  /* 0x00000008ff7e7803 */ /* 0x000fc80000000000 */
[----:B------:R-:W-:-:S07]  /*31b0*/  F2FP.BF16.F32.PACK_AB R134, RZ, R133 ;  /* 0x00000085ff86723e */ /* 0x000fce00000010ff */
[----:B------:R-:W-:Y:S05]  /*31c0*/  @!P2 BRA `(.L_x_124) ;  /* 0x00000004004ca947 */ /* 0x000fea0003800000 */
[----:B------:R-:W-:-:S13]  /*31d0*/  ISETP.NE.AND P2, PT, R88, 0x3, PT ;  /* 0x000000035800780c */ /* 0x000fda0003f45270 */
[----:B------:R-:W-:Y:S05]  /*31e0*/  @!P2 BRA `(.L_x_125) ;  /* 0x000000000018a947 */ /* 0x000fea0003800000 */
[----:B------:R-:W-:-:S13]  /*31f0*/  ISETP.NE.AND P2, PT, R88, 0x2, PT ;  /* 0x000000025800780c */ /* 0x000fda0003f45270 */
[----:B------:R-:W-:Y:S02]  /*3200*/  @!P2 IMAD.MOV.U32 R90, RZ, RZ, 0x3 ;  /* 0x00000003ff5aa424 */ /* 0x000fe400078e00ff */
[----:B------:R-:W-:Y:S01]  /*3210*/  @!P2 IMAD.MOV.U32 R85, RZ, RZ, R102 ;  /* 0x000000ffff55a224 */ /* 0x000fe200078e0066 */
[----:B------:R-:W-:Y:S01]  /*3220*/  @P2 MOV R85, R101 ;  /* 0x0000006500552202 */ /* 0x000fe20000000f00 */
[----:B------:R-:W-:Y:S01]  /*3230*/  @P2 VIADD R90, R88, 0x1 ;  /* 0x00000001585a2836 */ /* 0x000fe20000000000 */
[----:B------:R-:W-:Y:S06]  /*3240*/  BRA `(.L_x_124) ;  /* 0x00000004002c7947 */ /* 0x000fec0003800000 */
.L_x_125:
        /* <DEDUP_REMOVED lines=13> */
.L_x_127:
[----:B------:R-:W-:Y:S05]  /*3320*/  BSYNC.RECONVERGENT B2 ;  /* 0x0000000000027941 */ /* 0x000fea0003800200 */
.L_x_126:
        /* <DEDUP_REMOVED lines=55> */
[----:B------:R-:W-:Y:S02]  /*36a0*/  MOV R2, R90 ;  /* 0x0000005a00027202 */ /* 0x000fe40000000f00 */
[----:B------:R-:W-:Y:S01]  /*36b0*/  LOP3.LUT R101, R100, UR4, R91, 0x96, !PT ;  /* 0x0000000464657c12 */ /* 0x000fe2000f8e965b */
[----:B------:R-:W-:Y:S01]  /*36c0*/  IMAD.MOV.U32 R90, RZ, RZ, RZ ;  /* 0x000000ffff5a7224 */ /* 0x000fe200078e00ff */
[----:B------:R-:W-:Y:S01]  /*36d0*/  LOP3.LUT R102, R88, UR5, R85, 0x96, !PT ;  /* 0x0000000558667c12 */ /* 0x000fe2000f8e9655 */
[----:B------:R-:W-:Y:S02]  /*36e0*/  IMAD.MOV.U32 R85, RZ, RZ, R120 ;  /* 0x000000ffff557224 */ /* 0x000fe400078e0078 */
[----:B------:R-:W-:-:S07]  /*36f0*/  IMAD.MOV.U32 R120, RZ, RZ, R84 ;  /* 0x000000ffff787224 */ /* 0x000fce00078e0054 */
.L_x_124:
[----:B------:R-:W-:Y:S05]  /*3700*/  BSYNC.RECONVERGENT B1 ;  /* 0x0000000000017941 */ /* 0x000fea0003800200 */
.L_x_123:
[----:B------:R-:W-:Y:S01]  /*3710*/  I2FP.F32.U32 R85, R85 ;  /* 0x0000005500557245 */ /* 0x000fe20000201000 */
[----:B------:R-:W-:Y:S01]  /*3720*/  @P1 IMAD.U32 R84, R82, 0x10000, RZ ;  /* 0x0001000052541824 */ /* 0x000fe200078e00ff */
[----:B------:R-:W-:Y:S01]  /*3730*/  SHF.L.U32 R89, R86, 0x10, RZ ;  /* 0x0000001056597819 */ /* 0x000fe200000006ff */
[----:B------:R-:W-:Y:S01]  /*3740*/  BSSY.RECONVERGENT B1, `(.L_x_128) ;  /* 0x0000060000017945 */ /* 0x000fe20003800200 */
[----:B------:R-:W-:Y:S01]  /*3750*/  ISETP.NE.AND P3, PT, R90, 0x1, PT ;  /* 0x000000015a00780c */ /* 0x000fe20003f65270 */
[----:B------:R-:W-:Y:S01]  /*3760*/  FFMA.FTZ R85, R85, R136, 1.1641532182693481445e-10 ;  /* 0x2f00000055557423 */ /* 0x000fe20000010088 */
[----:B------:R-:W-:Y:S01]  /*3770*/  PRMT R86, R86, 0x7632, R86 ;  /* 0x0000763256567816 */ /* 0x000fe20000000056 */
[----:B------:R-:W-:Y:S01]  /*3780*/  FMUL.FTZ R89, R89, R140 ;  /* 0x0000008c59597220 */ /* 0x000fe20000410000 */
[----:B------:R-:W-:Y:S02]  /*3790*/  IMAD.MOV.U32 R88, RZ, RZ, 0x2 ;  /* 0x00000002ff587424 */ /* 0x000fe400078e00ff */
[----:B------:R-:W-:Y:S01]  /*37a0*/  FSETP.GTU.FTZ.AND P2, PT, R85, R138, PT ;  /* 0x0000008a5500720b */ /* 0x000fe20003f5c000 */
[----:B------:R-:W-:-:S03]  /*37b0*/  IMAD.MOV.U32 R85, RZ, RZ, R2 ;  /* 0x000000ffff557224 */ /* 0x000fc600078e0002 */
[----:B------:R-:W-:Y:S02]  /*37c0*/  FSEL R135, R89, RZ, !P2 ;  /* 0x000000ff59877208 */ /* 0x000fe40005000000 */
[----:B------:R-:W-:-:S03]  /*37d0*/  PLOP3.LUT P2, PT, P2, PT, PT, 0x8, 0x80 ;  /* 0x000000000080781c */ /* 0x000fc6000174e170 */
[----:B------:R-:W-:-:S05]  /*37e0*/  @P1 FADD.FTZ R135, R84, R135 ;  /* 0x0000008754871221 */ /* 0x000fca0000010000 */
        /* <DEDUP_REMOVED lines=10> */
.L_x_130:
        /* <DEDUP_REMOVED lines=13> */
.L_x_132:
[----:B------:R-:W-:Y:S05]  /*3960*/  BSYNC.RECONVERGENT B2 ;  /* 0x0000000000027941 */ /* 0x000fea0003800200 */
.L_x_131:
        /* <DEDUP_REMOVED lines=59> */
[----:B------:R-:W-:Y:S01]  /*3d20*/  MOV R85, R120 ;  /* 0x0000007800557202 */ /* 0x000fe20000000f00 */
[----:B------:R-:W-:-:S07]  /*3d30*/  IMAD.MOV.U32 R120, RZ, RZ, R84 ;  /* 0x000000ffff787224 */ /* 0x000fce00078e0054 */
.L_x_129:
[----:B------:R-:W-:Y:S05]  /*3d40*/  BSYNC.RECONVERGENT B1 ;  /* 0x0000000000017941 */ /* 0x000fea0003800200 */
.L_x_128:
        /* <DEDUP_REMOVED lines=24> */
.L_x_135:
        /* <DEDUP_REMOVED lines=13> */
.L_x_137:
[----:B------:R-:W-:Y:S05]  /*3fa0*/  BSYNC.RECONVERGENT B2 ;  /* 0x0000000000027941 */ /* 0x000fea0003800200 */
.L_x_136:
        /* <DEDUP_REMOVED lines=9> */
[----:B------:R-:W-:Y:S01]  /*4040*/  IMAD.MOV.U32 R86, RZ, RZ, RZ ;  /* 0x000000ffff567224 */ /* 0x000fe200078e00ff */
        /* <DEDUP_REMOVED lines=49> */
[----:B------:R-:W-:Y:S01]  /*4360*/  IMAD.MOV.U32 R85, RZ, RZ, R120 ;  /* 0x000000ffff557224 */ /* 0x000fe200078e0078 */
[----:B------:R-:W-:-:S07]  /*4370*/  MOV R120, R84 ;  /* 0x0000005400787202 */ /* 0x000fce0000000f00 */
.L_x_134:
[----:B------:R-:W-:Y:S05]  /*4380*/  BSYNC.RECONVERGENT B1 ;  /* 0x0000000000017941 */ /* 0x000fea0003800200 */
.L_x_133:
        /* <DEDUP_REMOVED lines=8> */
[----:B------:R-:W-:Y:S02]  /*4410*/  PRMT R148, R87, 0x7632, R148 ;  /* 0x0000763257947816 */ /* 0x000fe40000000094 */
        /* <DEDUP_REMOVED lines=15> */
.L_x_140:
        /* <DEDUP_REMOVED lines=8> */
[----:B------:R-:W-:Y:S02]  /*4590*/  @!P5 VIADD R2, R4, 0x1 ;  /* 0x000000010402d836 */ /* 0x000fe40000000000 */
[----:B------:R-:W-:Y:S01]  /*45a0*/  @!P5 IMAD.MOV.U32 R104, RZ, RZ, RZ ;  /* 0x000000ffff68d224 */ /* 0x000fe200078e00ff */
[----:B------:R-:W-:-:S13]  /*45b0*/  ISETP.NE.AND P6, PT, R107, RZ, !P5 ;  /* 0x000000ff6b00720c */ /* 0x000fda0006fc5270 */
[----:B------:R-:W-:-:S05]  /*45c0*/  @P6 IMAD.MOV R2, RZ, RZ, R4 ;  /* 0x000000ffff026224 */ /* 0x000fca00078e0204 */
[----:B------:R-:W-:-:S07]  /*45d0*/  @!P5 MOV R4, R2 ;  /* 0x000000020004d202 */ /* 0x000fce0000000f00 */
.L_x_142:
[----:B------:R-:W-:Y:S05]  /*45e0*/  BSYNC.RECONVERGENT B2 ;  /* 0x0000000000027941 */ /* 0x000fea0003800200 */
.L_x_141:
[----:B------:R-:W-:Y:S01]  /*45f0*/  IMAD.WIDE.U32 R86, R107, -0x326172a9, RZ ;  /* 0xcd9e8d576b567825 */ /* 0x000fe200078e00ff */
[----:B------:R-:W-:Y:S01]  /*4600*/  LOP3.LUT R84, R4, UR9, R91, 0x96, !PT ;  /* 0x0000000904547c12 */ /* 0x000fe2000f8e965b */
[----:B------:R-:W-:Y:S02]  /*4610*/  UIADD3 UR4, UPT, UPT, UR8, -0x61c88647, URZ ;  /* 0x9e3779b908047890 */ /* 0x000fe4000fffe0ff */
[----:B------:R-:W-:Y:S01]  /*4620*/  HFMA2 R100, -RZ, RZ, 0, 0 ;  /* 0x00000000ff647431 */ /* 0x000fe200000001ff */
        /* <DEDUP_REMOVED lines=55> */
[----:B------:R-:W-:Y:S02]  /*49a0*/  IMAD.MOV.U32 R85, RZ, RZ, R120 ;  /* 0x000000ffff557224 */ /* 0x000fe400078e0078 */
[----:B------:R-:W-:-:S07]  /*49b0*/  IMAD.MOV.U32 R120, RZ, RZ, R84 ;  /* 0x000000ffff787224 */ /* 0x000fce00078e0054 */
.L_x_139:
[----:B------:R-:W-:Y:S05]  /*49c0*/  BSYNC.RECONVERGENT B1 ;  /* 0x0000000000017941 */ /* 0x000fea0003800200 */
.L_x_138:
[----:B------:R-:W-:Y:S01]  /*49d0*/  I2FP.F32.U32 R85, R85 ;  /* 0x0000005500557245 */ /* 0x000fe20000201000 */
[----:B------:R-:W-:Y:S01]  /*49e0*/  IMAD.U32 R87, R148, 0x10000, RZ ;  /* 0x0001000094577824 */ /* 0x000fe200078e00ff */
[----:B------:R-:W-:Y:S02]  /*49f0*/  @P1 PRMT R84, R83, 0x7632, R84 ;  /* 0x0000763253541816 */ /* 0x000fe40000000054 */
[----:B------:R-:W-:Y:S01]  /*4a00*/  PRMT R86, R144, 0x5410, R146 ;  /* 0x0000541090567816 */ /* 0x000fe20000000092 */
[----:B------:R-:W-:Y:S01]  /*4a10*/  FFMA.FTZ R85, R85, R136, 1.1641532182693481445e-10 ;  /* 0x2f00000055557423 */ /* 0x000fe20000010088 */
[----:B------:R-:W-:Y:S01]  /*4a20*/  FMUL.FTZ R87, R87, R140 ;  /* 0x0000008c57577220 */ /* 0x000fe20000410000 */
[----:B------:R-:W-:-:S03]  /*4a30*/  @P1 IMAD.U32 R84, R84, 0x10000, RZ ;  /* 0x0001000054541824 */ /* 0x000fc600078e00ff */
[----:B------:R-:W-:Y:S02]  /*4a40*/  FSETP.GTU.FTZ.AND P5, PT, R85, R138, PT ;  /* 0x0000008a5500720b */ /* 0x000fe40003fbc000 */
[----:B------:R-:W-:Y:S02]  /*4a50*/  PRMT R85, R132, 0x5410, R134 ;  /* 0x0000541084557816 */ /* 0x000fe40000000086 */
[----:B------:R-:W-:Y:S02]  /*4a60*/  FSEL R157, R87, RZ, !P5 ;  /* 0x000000ff579d7208 */ /* 0x000fe40006800000 */
[----:B------:R-:W-:-:S03]  /*4a70*/  PLOP3.LUT P5, PT, P5, PT, PT, 0x8, 0x80 ;  /* 0x000000000080781c */ /* 0x000fc60002fae170 */
[----:B------:R-:W-:Y:S01]  /*4a80*/  @P1 FADD.FTZ R157, R84, R157 ;  /* 0x0000009d549d1221 */ /* 0x000fe20000010000 */
[----:B------:R-:W-:-:S04]  /*4a90*/  PRMT R84, R128, 0x5410, R130 ;  /* 0x0000541080547816 */ /* 0x000fc80000000082 */
[----:B------:R-:W-:-:S04]  /*4aa0*/  F2FP.BF16.F32.PACK_AB R87, RZ, R157 ;  /* 0x0000009dff57723e */ /* 0x000fc800000010ff */
[----:B------:R-:W-:Y:S01]  /*4ab0*/  PRMT R87, R142, 0x5410, R87 ;  /* 0x000054108e577816 */ /* 0x000fe20000000057 */
[----:B------:R-:W-:Y:S06]  /*4ac0*/  BRA `(.L_x_143) ;  /* 0x00000060006c7947 */ /* 0x000fec0003800000 */
.L_x_102:
[----:B------:R-:W-:Y:S01]  /*4ad0*/  ISETP.NE.AND P2, PT, R100, 0x1, PT ;  /* 0x000000016400780c */ /* 0x000fe20003f45270 */
[----:B------:R-:W-:Y:S01]  /*4ae0*/  IMAD.U32 R157, RZ, RZ, UR9 ;  /* 0x00000009ff9d7e24 */ /* 0x000fe2000f8e00ff */
[----:B------:R-:W-:Y:S01]  /*4af0*/  MOV R115, UR9 ;  /* 0x0000000900737c02 */ /* 0x000fe20008000f00 */
[----:B------:R-:W-:Y:S01]  /*4b00*/  IMAD.U32 R163, RZ, RZ, UR9 ;  /* 0x00000009ffa37e24 */ /* 0x000fe2000f8e00ff */
[----:B------:R-:W-:Y:S01]  /*4b10*/  BSSY.RECONVERGENT B1, `(.L_x_144) ;  /* 0x0000059000017945 */ /* 0x000fe20003800200 */
[----:B------:R-:W-:Y:S01]  /*4b20*/  IMAD.MOV.U32 R88, RZ, RZ, 0x2 ;  /* 0x00000002ff587424 */ /* 0x000fe200078e00ff */
[----:B------:R-:W-:Y:S01]  /*4b30*/  MOV R120, R118 ;  /* 0x0000007600787202 */ /* 0x000fe20000000f00 */
[----:B------:R-:W-:Y:S02]  /*4b40*/  IMAD.MOV.U32 R3, RZ, RZ, R2 ;  /* 0x000000ffff037224 */ /* 0x000fe400078e0002 */
[----:B------:R-:W-:Y:S02]  /*4b50*/  VIADD R157, R157, 0xdb3d7428 ;  /* 0xdb3d74289d9d7836 */ /* 0x000fe40000000000 */
[----:B------:R-:W-:-:S02]  /*4b60*/  VIADD R115, R115, 0x96a522ad ;  /* 0x96a522ad73737836 */ /* 0x000fc40000000000 */
[----:B------:R-:W-:Y:S01]  /*4b70*/  VIADD R163, R163, 0xa9066899 ;  /* 0xa9066899a3a37836 */ /* 0x000fe20000000000 */
[----:B------:R-:W-:Y:S06]  /*4b80*/  @!P2 BRA `(.L_x_145) ;  /* 0x000000040044a947 */ /* 0x000fec0003800000 */
[----:B------:R-:W-:-:S13]  /*4b90*/  ISETP.NE.AND P2, PT, R100, 0x3, PT ;  /* 0x000000036400780c */ /* 0x000fda0003f45270 */
[----:B------:R-:W-:Y:S05]  /*4ba0*/  @!P2 BRA `(.L_x_146) ;  /* 0x000000000020a947 */ /* 0x000fea0003800000 */
[----:B------:R-:W-:-:S13]  /*4bb0*/  ISETP.NE.AND P2, PT, R100, 0x2, PT ;  /* 0x000000026400780c */ /* 0x000fda0003f45270 */
[----:B------:R-:W-:Y:S01]  /*4bc0*/  @!P2 MOV R88, 0x3 ;  /* 0x000000030058a802 */ /* 0x000fe20000000f00 */
[----:B------:R-:W-:Y:S01]  /*4bd0*/  @!P2 IMAD.MOV.U32 R120, RZ, RZ, R118 ;  /* 0x000000ffff78a224 */ /* 0x000fe200078e0076 */
[----:B------:R-:W-:Y:S01]  /*4be0*/  @P2 MOV R120, R118 ;  /* 0x0000007600782202 */ /* 0x000fe20000000f00 */
[----:B------:R-:W-:Y:S02]  /*4bf0*/  @!P2 IMAD.MOV.U32 R3, RZ, RZ, R102 ;  /* 0x000000ffff03a224 */ /* 0x000fe400078e0066 */
[----:B------:R-:W-:Y:S02]  /*4c00*/  @P2 VIADD R88, R100, 0x1 ;  /* 0x0000000164582836 */ /* 0x000fe40000000000 */
[----:B------:R-:W-:Y:S01]  /*4c10*/  @P2 IMAD.MOV.U32 R3, RZ, RZ, R101 ;  /* 0x000000ffff032224 */ /* 0x000fe200078e0065 */
[----:B------:R-:W-:Y:S06]  /*4c20*/  BRA `(.L_x_145) ;  /* 0x00000004001c7947 */ /* 0x000fec0003800000 */
.L_x_146:
        /* <DEDUP_REMOVED lines=13> */
.L_x_148:
[----:B0-----:R-:W-:Y:S05]  /*4d00*/  BSYNC.RECONVERGENT B2 ;  /* 0x0000000000027941 */ /* 0x001fea0003800200 */
.L_x_147:
        /* <DEDUP_REMOVED lines=33> */
[----:B------:R-:W-:Y:S01]  /*4f20*/  LOP3.LUT R100, R163, R100, R89, 0x96, !PT ;  /* 0x00000064a3647212 */ /* 0x000fe200078e9659 */
        /* <DEDUP_REMOVED lines=11> */
[----:B------:R-:W-:-:S04]  /*4fe0*/  IMAD.WIDE.U32 R90, R91, -0x2daee0ad, RZ ;  /* 0xd2511f535b5a7825 */ /* 0x000fc800078e00ff */
[----:B------:R-:W-:Y:S01]  /*4ff0*/  IMAD.WIDE.U32 R100, R100, -0x326172a9, RZ ;  /* 0xcd9e8d5764647825 */ /* 0x000fe200078e00ff */
[----:B------:R-:W-:-:S04]  /*5000*/  LOP3.LUT R3, R157, R88, R91, 0x96, !PT ;  /* 0x000000589d037212 */ /* 0x000fc800078e965b */
[----:B------:R-:W-:Y:S01]  /*5010*/  LOP3.LUT R88, R2, UR4, R101, 0x96, !PT ;  /* 0x0000000402587c12 */ /* 0x000fe2000f8e9665 */
[----:B------:R-:W-:Y:S01]  /*5020*/  UIADD3 UR4, UPT, UPT, UR8, -0x700cb87f, URZ ;  /* 0x8ff3478108047890 */ /* 0x000fe2000fffe0ff */
[----:B------:R-:W-:-:S04]  /*5030*/  IMAD.WIDE.U32 R2, R3, -0x326172a9, RZ ;  /* 0xcd9e8d5703027825 */ /* 0x000fc800078e00ff */
[----:B------:R-:W-:Y:S01]  /*5040*/  IMAD.WIDE.U32 R88, R88, -0x2daee0ad, RZ ;  /* 0xd2511f5358587825 */ /* 0x000fe200078e00ff */
[----:B------:R-:W-:-:S03]  /*5050*/  LOP3.LUT R101, R100, UR4, R3, 0x96, !PT ;  /* 0x0000000464657c12 */ /* 0x000fc6000f8e9603 */
[----:B------:R-:W-:Y:S01]  /*5060*/  IMAD.MOV.U32 R120, RZ, RZ, R88 ;  /* 0x000000ffff787224 */ /* 0x000fe200078e0058 */
[----:B------:R-:W-:Y:S01]  /*5070*/  LOP3.LUT R102, R115, R90, R89, 0x96, !PT ;  /* 0x0000005a73667212 */ /* 0x000fe200078e9659 */
[----:B------:R-:W-:Y:S02]  /*5080*/  IMAD.MOV.U32 R3, RZ, RZ, R118 ;  /* 0x000000ffff037224 */ /* 0x000fe400078e0076 */
[----:B------:R-:W-:-:S07]  /*5090*/  IMAD.MOV.U32 R88, RZ, RZ, RZ ;  /* 0x000000ffff587224 */ /* 0x000fce00078e00ff */
.L_x_145:
[----:B0-----:R-:W-:Y:S05]  /*50a0*/  BSYNC.RECONVERGENT B1 ;  /* 0x0000000000017941 */ /* 0x001fea0003800200 */
.L_x_144:
[----:B------:R-:W0:Y:S01]  /*50b0*/  LDC R138, c[0x0][0x404] ;  /* 0x00010100ff8a7b82 */ /* 0x000e220000000800 */
[----:B------:R-:W-:Y:S01]  /*50c0*/  HFMA2 R142, -RZ, RZ, 0.1171875, 0 ;  /* 0x2f800000ff8e7431 */ /* 0x000fe200000001ff */
[----:B------:R-:W-:Y:S01]  /*50d0*/  I2FP.F32.U32 R3, R3 ;  /* 0x0000000300037245 */ /* 0x000fe20000201000 */
[----:B-----5:R-:W-:Y:S01]  /*50e0*/  IMAD.U32 R89, R84, 0x10000, RZ ;  /* 0x0001000054597824 */ /* 0x020fe200078e00ff */
[----:B------:R-:W-:Y:S01]  /*50f0*/  ISETP.NE.AND P3, PT, R88, 0x1, PT ;  /* 0x000000015800780c */ /* 0x000fe20003f65270 */
[----:B------:R-:W-:Y:S01]  /*5100*/  BSSY.RECONVERGENT B1, `(.L_x_149) ;  /* 0x000005b000017945 */ /* 0x000fe20003800200 */
[----:B------:R-:W-:Y:S01]  /*5110*/  PRMT R84, R84, 0x7632, R84 ;  /* 0x0000763254547816 */ /* 0x000fe20000000054 */
[----:B------:R-:W-:Y:S01]  /*5120*/  IMAD.MOV.U32 R90, RZ, RZ, 0x2 ;  /* 0x00000002ff5a7424 */ /* 0x000fe200078e00ff */
[----:B------:R-:W1:Y:S01]  /*5130*/  LDC R140, c[0x0][0x408] ;  /* 0x00010200ff8c7b82 */ /* 0x000e620000000800 */
[----:B------:R-:W-:-:S05]  /*5140*/  FFMA.FTZ R3, R3, R142, 1.1641532182693481445e-10 ;  /* 0x2f00000003037423 */ /* 0x000fca000001008e */
[----:B0-----:R-:W-:Y:S01]  /*5150*/  FSETP.GTU.FTZ.AND P2, PT, R3, R138, PT ;  /* 0x0000008a0300720b */ /* 0x001fe20003f5c000 */
[----:B------:R-:W-:-:S03]  /*5160*/  IMAD.MOV.U32 R3, RZ, RZ, R2 ;  /* 0x000000ffff037224 */ /* 0x000fc600078e0002 */
[----:B------:R-:W-:Y:S01]  /*5170*/  PLOP3.LUT P4, PT, P2, PT, PT, 0x8, 0x80 ;  /* 0x000000000080781c */ /* 0x000fe2000178e170 */
[----:B-1----:R-:W-:-:S03]  /*5180*/  FMUL.FTZ R89, R89, R140 ;  /* 0x0000008c59597220 */ /* 0x002fc60000410000 */
[----:B------:R-:W-:Y:S02]  /*5190*/  P2R R122, PR, RZ, 0x10 ;  /* 0x00000010ff7a7803 */ /* 0x000fe40000000000 */
[----:B------:R-:W-:Y:S01]  /*51a0*/  FSEL R108, R89, RZ, !P2 ;  /* 0x000000ff596c7208 */ /* 0x000fe20005000000 */
        /* <DEDUP_REMOVED lines=9> */
.L_x_151:
        /* <DEDUP_REMOVED lines=13> */
.L_x_153:
[----:B------:R-:W-:Y:S05]  /*5310*/  BSYNC.RECONVERGENT B2 ;  /* 0x0000000000027941 */ /* 0x000fea0003800200 */
.L_x_152:
        /* <DEDUP_REMOVED lines=55> */
[----:B------:R-:W-:Y:S01]  /*5690*/  IMAD.MOV.U32 R90, RZ, RZ, RZ ;  /* 0x000000ffff5a7224 */ /* 0x000fe200078e00ff */
[----:B------:R-:W-:-:S07]  /*56a0*/  MOV R120, R88 ;  /* 0x0000005800787202 */ /* 0x000fce0000000f00 */
.L_x_150:
[----:B------:R-:W-:Y:S05]  /*56b0*/  BSYNC.RECONVERGENT B1 ;  /* 0x0000000000017941 */ /* 0x000fea0003800200 */
.L_x_149:
[----:B------:R-:W-:Y:S01]  /*56c0*/  I2FP.F32.U32 R3, R3 ;  /* 0x0000000300037245 */ /* 0x000fe20000201000 */
[----:B------:R-:W-:Y:S01]  /*56d0*/  IMAD.U32 R89, R76, 0x10000, RZ ;  /* 0x000100004c597824 */ /* 0x000fe200078e00ff */
[----:B------:R-:W-:Y:S01]  /*56e0*/  ISETP.NE.AND P3, PT, R90, 0x1, PT ;  /* 0x000000015a00780c */ /* 0x000fe20003f65270 */
[----:B------:R-:W-:Y:S01]  /*56f0*/  BSSY.RECONVERGENT B1, `(.L_x_154) ;  /* 0x000005e000017945 */ /* 0x000fe20003800200 */
[----:B------:R-:W-:Y:S02]  /*5700*/  IMAD.MOV.U32 R88, RZ, RZ, 0x2 ;  /* 0x00000002ff587424 */ /* 0x000fe400078e00ff */
[----:B------:R-:W-:Y:S01]  /*5710*/  FFMA.FTZ R3, R3, R142, 1.1641532182693481445e-10 ;  /* 0x2f00000003037423 */ /* 0x000fe2000001008e */
[----:B------:R-:W-:-:S04]  /*5720*/  FMUL.FTZ R89, R89, R140 ;  /* 0x0000008c59597220 */ /* 0x000fc80000410000 */
[----:B------:R-:W-:Y:S01]  /*5730*/  FSETP.GTU.FTZ.AND P2, PT, R3, R138, PT ;  /* 0x0000008a0300720b */ /* 0x000fe20003f5c000 */
[----:B------:R-:W-:-:S03]  /*5740*/  @P1 IMAD.U32 R3, R80, 0x10000, RZ ;  /* 0x0001000050031824 */ /* 0x000fc600078e00ff */
[----:B------:R-:W-:-:S05]  /*5750*/  FSEL R89, R89, RZ, !P2 ;  /* 0x000000ff59597208 */ /* 0x000fca0005000000 */
[----:B------:R-:W-:Y:S01]  /*5760*/  FADD.FTZ R108, R108, R89 ;  /* 0x000000596c6c7221 */ /* 0x000fe20000010000 */
[----:B------:R-:W-:-:S03]  /*5770*/  IMAD.MOV.U32 R89, RZ, RZ, R2 ;  /* 0x000000ffff597224 */ /* 0x000fc600078e0002 */
[----:B------:R-:W-:Y:S01]  /*5780*/  @P1 FADD.FTZ R3, R3, R108 ;  /* 0x0000006c03031221 */ /* 0x000fe20000010000 */
[----:B------:R-:W-:Y:S02]  /*5790*/  @!P1 MOV R3, R108 ;  /* 0x0000006c00039202 */ /* 0x000fe40000000f00 */
[----:B------:R-:W-:Y:S02]  /*57a0*/  SEL R108, RZ, 0x1, P2 ;  /* 0x00000001ff6c7807 */ /* 0x000fe40001000000 */
        /* <DEDUP_REMOVED lines=10> */
.L_x_156:
        /* <DEDUP_REMOVED lines=13> */
.L_x_158:
[----:B------:R-:W-:Y:S05]  /*5920*/  BSYNC.RECONVERGENT B2 ;  /* 0x0000000000027941 */ /* 0x000fea0003800200 */
.L_x_157:
        /* <DEDUP_REMOVED lines=55> */
[----:B------:R-:W-:Y:S01]  /*5ca0*/  IMAD.MOV.U32 R89, RZ, RZ, R120 ;  /* 0x000000ffff597224 */ /* 0x000fe200078e0078 */
[----:B------:R-:W-:Y:S01]  /*5cb0*/  MOV R120, R88 ;  /* 0x0000005800787202 */ /* 0x000fe20000000f00 */
[----:B------:R-:W-:-:S07]  /*5cc0*/  IMAD.MOV.U32 R88, RZ, RZ, RZ ;  /* 0x000000ffff587224 */ /* 0x000fce00078e00ff */
.L_x_155:
[----:B------:R-:W-:Y:S05]  /*5cd0*/  BSYNC.RECONVERGENT B1 ;  /* 0x0000000000017941 */ /* 0x000fea0003800200 */
.L_x_154:
[----:B------:R-:W-:Y:S01]  /*5ce0*/  I2FP.F32.U32 R89, R89 ;  /* 0x0000005900597245 */ /* 0x000fe20000201000 */
[----:B------:R-:W-:Y:S01]  /*5cf0*/  IMAD.U32 R91, R84, 0x10000, RZ ;  /* 0x00010000545b7824 */ /* 0x000fe200078e00ff */
[----:B------:R-:W-:Y:S01]  /*5d00*/  ISETP.NE.AND P3, PT, R88, 0x1, PT ;  /* 0x000000015800780c */ /* 0x000fe20003f65270 */
[----:B------:R-:W-:Y:S01]  /*5d10*/  BSSY.RECONVERGENT B1, `(.L_x_159) ;  /* 0x000005a000017945 */ /* 0x000fe20003800200 */
[----:B------:R-:W-:Y:S02]  /*5d20*/  IMAD.MOV.U32 R90, RZ, RZ, 0x2 ;  /* 0x00000002ff5a7424 */ /* 0x000fe400078e00ff */
[----:B------:R-:W-:Y:S01]  /*5d30*/  FFMA.FTZ R89, R89, R142, 1.1641532182693481445e-10 ;  /* 0x2f00000059597423 */ /* 0x000fe2000001008e */
[----:B------:R-:W-:-:S04]  /*5d40*/  FMUL.FTZ R84, R91, R140 ;  /* 0x0000008c5b547220 */ /* 0x000fc80000410000 */
[----:B------:R-:W-:Y:S02]  /*5d50*/  FSETP.GTU.FTZ.AND P2, PT, R89, R138, PT ;  /* 0x0000008a5900720b */ /* 0x000fe40003f5c000 */
[----:B------:R-:W-:Y:S02]  /*5d60*/  MOV R89, R2 ;  /* 0x0000000200597202 */ /* 0x000fe40000000f00 */
[----:B------:R-:W-:Y:S02]  /*5d70*/  PLOP3.LUT P4, PT, P2, PT, PT, 0x8, 0x80 ;  /* 0x000000000080781c */ /* 0x000fe4000178e170 */
[----:B------:R-:W-:Y:S02]  /*5d80*/  FSEL R84, R84, RZ, !P2 ;  /* 0x000000ff54547208 */ /* 0x000fe40005000000 */
[----:B------:R-:W-:Y:S01]  /*5d90*/  P2R R118, PR, RZ, 0x10 ;  /* 0x00000010ff767803 */ /* 0x000fe20000000000 */
[----:B------:R-:W-:Y:S08]  /*5da0*/  @!P3 BRA `(.L_x_160) ;  /* 0x000000040040b947 */ /* 0x000ff00003800000 */
        /* <DEDUP_REMOVED lines=8> */
.L_x_161:
        /* <DEDUP_REMOVED lines=13> */
.L_x_163:
[----:B------:R-:W-:Y:S05]  /*5f00*/  BSYNC.RECONVERGENT B2 ;  /* 0x0000000000027941 */ /* 0x000fea0003800200 */
.L_x_162:
        /* <DEDUP_REMOVED lines=52> */
[----:B------:R-:W-:Y:S02]  /*6250*/  LOP3.LUT R101, R110, UR4, R101, 0x96, !PT ;  /* 0x000000046e657c12 */ /* 0x000fe4000f8e9665 */
[----:B------:R-:W-:Y:S02]  /*6260*/  MOV R2, R100 ;  /* 0x0000006400027202 */ /* 0x000fe40000000f00 */
[----:B------:R-:W-:Y:S01]  /*6270*/  LOP3.LUT R102, R115, R90, R89, 0x96, !PT ;  /* 0x0000005a73667212 */ /* 0x000fe200078e9659 */
[----:B------:R-:W-:Y:S02]  /*6280*/  IMAD.MOV.U32 R89, RZ, RZ, R120 ;  /* 0x000000ffff597224 */ /* 0x000fe400078e0078 */
[----:B------:R-:W-:Y:S02]  /*6290*/  IMAD.MOV.U32 R120, RZ, RZ, R88 ;  /* 0x000000ffff787224 */ /* 0x000fe400078e0058 */
[----:B------:R-:W-:-:S07]  /*62a0*/  IMAD.MOV.U32 R90, RZ, RZ, RZ ;  /* 0x000000ffff5a7224 */ /* 0x000fce00078e00ff */
.L_x_160:
[----:B------:R-:W-:Y:S05]  /*62b0*/  BSYNC.RECONVERGENT B1 ;  /* 0x0000000000017941 */ /* 0x000fea0003800200 */
.L_x_159:
[----:B------:R-:W-:Y:S01]  /*62c0*/  I2FP.F32.U32 R89, R89 ;  /* 0x0000005900597245 */ /* 0x000fe20000201000 */
[----:B------:R-:W-:Y:S01]  /*62d0*/  BSSY.RECONVERGENT B1, `(.L_x_164) ;  /* 0x0000062000017945 */ /* 0x000fe20003800200 */
[----:B------:R-:W-:Y:S02]  /*62e0*/  PRMT R88, R76, 0x7632, R88 ;  /* 0x000076324c587816 */ /* 0x000fe40000000058 */
[----:B------:R-:W-:Y:S01]  /*62f0*/  ISETP.NE.AND P3, PT, R90, 0x1, PT ;  /* 0x000000015a00780c */ /* 0x000fe20003f65270 */
[----:B------:R-:W-:Y:S01]  /*6300*/  FFMA.FTZ R89, R89, R142, 1.1641532182693481445e-10 ;  /* 0x2f00000059597423 */ /* 0x000fe2000001008e */
[----:B------:R-:W-:Y:S02]  /*6310*/  SHF.L.U32 R91, R88, 0x10, RZ ;  /* 0x00000010585b7819 */ /* 0x000fe400000006ff */
[----:B------:R-:W-:Y:S02]  /*6320*/  @P1 PRMT R88, R80, 0x7632, R88 ;  /* 0x0000763250581816 */ /* 0x000fe40000000058 */
[----:B------:R-:W-:Y:S01]  /*6330*/  FSETP.GTU.FTZ.AND P2, PT, R89, R138, PT ;  /* 0x0000008a5900720b */ /* 0x000fe20003f5c000 */
[----:B------:R-:W-:-:S02]  /*6340*/  FMUL.FTZ R91, R91, R140 ;  /* 0x0000008c5b5b7220 */ /* 0x000fc40000410000 */
[----:B------:R-:W-:Y:S01]  /*6350*/  @P1 IMAD.U32 R129, R88, 0x10000, RZ ;  /* 0x0001000058811824 */ /* 0x000fe200078e00ff */
[----:B------:R-:W-:Y:S01]  /*6360*/  SEL R109, RZ, 0x1, P2 ;  /* 0x00000001ff6d7807 */ /* 0x000fe20001000000 */
[----:B------:R-:W-:Y:S01]  /*6370*/  IMAD.MOV.U32 R88, RZ, RZ, 0x2 ;  /* 0x00000002ff587424 */ /* 0x000fe200078e00ff */
[----:B------:R-:W-:-:S05]  /*6380*/  FSEL R91, R91, RZ, !P2 ;  /* 0x000000ff5b5b7208 */ /* 0x000fca0005000000 */
[----:B------:R-:W-:-:S04]  /*6390*/  FADD.FTZ R84, R84, R91 ;  /* 0x0000005b54547221 */ /* 0x000fc80000010000 */
[----:B------:R-:W-:Y:S01]  /*63a0*/  @P1 FADD.FTZ R129, R84, R129 ;  /* 0x0000008154811221 */ /* 0x000fe20000010000 */
[----:B------:R-:W-:Y:S01]  /*63b0*/  @!P1 IMAD.MOV.U32 R129, RZ, RZ, R84 ;  /* 0x000000ffff819224 */ /* 0x000fe200078e0054 */
[----:B------:R-:W-:-:S04]  /*63c0*/  MOV R84, R2 ;  /* 0x0000000200547202 */ /* 0x000fc80000000f00 */
[----:B------:R-:W-:Y:S01]  /*63d0*/  F2FP.BF16.F32.PACK_AB R130, RZ, R129 ;  /* 0x00000081ff82723e */ /* 0x000fe200000010ff */
[----:B------:R-:W-:Y:S06]  /*63e0*/  @!P3 BRA `(.L_x_165) ;  /* 0x000000040040b947 */ /* 0x000fec0003800000 */
        /* <DEDUP_REMOVED lines=8> */
.L_x_166:
        /* <DEDUP_REMOVED lines=13> */
.L_x_168:
[----:B------:R-:W-:Y:S05]  /*6540*/  BSYNC.RECONVERGENT B2 ;  /* 0x0000000000027941 */ /* 0x000fea0003800200 */
.L_x_167:
        /* <DEDUP_REMOVED lines=54> */
[----:B------:R-:W-:Y:S01]  /*68b0*/  MOV R2, R100 ;  /* 0x0000006400027202 */ /* 0x000fe20000000f00 */
[----:B------:R-:W-:Y:S01]  /*68c0*/  IMAD.MOV.U32 R120, RZ, RZ, R88 ;  /* 0x000000ffff787224 */ /* 0x000fe200078e0058 */
[----:B------:R-:W-:Y:S01]  /*68d0*/  LOP3.LUT R102, R115, R90, R89, 0x96, !PT ;  /* 0x0000005a73667212 */ /* 0x000fe200078e9659 */
[----:B------:R-:W-:-:S07]  /*68e0*/  IMAD.MOV.U32 R88, RZ, RZ, RZ ;  /* 0x000000ffff587224 */ /* 0x000fce00078e00ff */
.L_x_165:
[----:B------:R-:W-:Y:S05]  /*68f0*/  BSYNC.RECONVERGENT B1 ;  /* 0x0000000000017941 */ /* 0x000fea0003800200 */
.L_x_164:
[----:B------:R-:W-:Y:S01]  /*6900*/  I2FP.F32.U32 R89, R84 ;  /* 0x0000005400597245 */ /* 0x000fe20000201000 */
[----:B------:R-:W-:Y:S01]  /*6910*/  BSSY.RECONVERGENT B1, `(.L_x_169) ;  /* 0x000005d000017945 */ /* 0x000fe20003800200 */
[----:B------:R-:W-:Y:S01]  /*6920*/  SHF.L.U32 R91, R85, 0x10, RZ ;  /* 0x00000010555b7819 */ /* 0x000fe200000006ff */
[----:B------:R-:W-:Y:S01]  /*6930*/  IMAD.MOV.U32 R90, RZ, RZ, 0x2 ;  /* 0x00000002ff5a7424 */ /* 0x000fe200078e00ff */
[----:B------:R-:W-:Y:S01]  /*6940*/  ISETP.NE.AND P2, PT, R88, 0x1, PT ;  /* 0x000000015800780c */ /* 0x000fe20003f45270 */
[----:B------:R-:W-:Y:S01]  /*6950*/  FFMA.FTZ R89, R89, R142, 1.1641532182693481445e-10 ;  /* 0x2f00000059597423 */ /* 0x000fe2000001008e */
[----:B------:R-:W-:Y:S01]  /*6960*/  PRMT R111, R85, 0x7632, R111 ;  /* 0x00007632556f7816 */ /* 0x000fe2000000006f */
[----:B------:R-:W-:Y:S01]  /*6970*/  FMUL.FTZ R91, R91, R140 ;  /* 0x0000008c5b5b7220 */ /* 0x000fe20000410000 */
[----:B------:R-:W-:Y:S02]  /*6980*/  IMAD.MOV.U32 R85, RZ, RZ, R2 ;  /* 0x000000ffff557224 */ /* 0x000fe400078e0002 */
[----:B------:R-:W-:-:S04]  /*6990*/  FSETP.GTU.FTZ.AND P3, PT, R89, R138, PT ;  /* 0x0000008a5900720b */ /* 0x000fc80003f7c000 */
[----:B------:R-:W-:Y:S02]  /*69a0*/  FSEL R110, R91, RZ, !P3 ;  /* 0x000000ff5b6e7208 */ /* 0x000fe40005800000 */
[----:B------:R-:W-:-:S04]  /*69b0*/  PLOP3.LUT P3, PT, P3, PT, PT, 0x8, 0x80 ;  /* 0x000000000080781c */ /* 0x000fc80001f6e170 */
[----:B------:R-:W-:Y:S01]  /*69c0*/  P2R R124, PR, RZ, 0x8 ;  /* 0x00000008ff7c7803 */ /* 0x000fe20000000000 */
[----:B------:R-:W-:Y:S08]  /*69d0*/  @!P2 BRA `(.L_x_170) ;  /* 0x000000040040a947 */ /* 0x000ff00003800000 */
        /* <DEDUP_REMOVED lines=8> */
.L_x_171:
[----:B------:R-:W-:Y:S01]  /*6a60*/  VIADD R105, R105, 0x1 ;  /* 0x0000000169697836 */ /* 0x000fe20000000000 */
[----:B------:R-:W-:Y:S03]  /*6a70*/  BSSY.RECONVERGENT B2, `(.L_x_172) ;  /* 0x000000c000027945 */ /* 0x000fe60003800200 */
[C---:B------:R-:W-:Y:S01]  /*6a80*/  IMAD.WIDE.U32 R100, R105.reuse, -0x2daee0ad, RZ ;  /* 0xd2511f5369647825 */ /* 0x040fe200078e00ff */
[----:B------:R-:W-:-:S13]  /*6a90*/  ISETP.NE.AND P2, PT, R105, RZ, PT ;  /* 0x000000ff6900720c */ /* 0x000fda0003f45270 */
[----:B------:R-:W-:Y:S05]  /*6aa0*/  @P2 BRA `(.L_x_173) ;  /* 0x0000000000202947 */ /* 0x000fea0003800000 */
[----:B------:R-:W-:-:S04]  /*6ab0*/  IADD3 R104, PT, PT, R104, 0x1, RZ ;  /* 0x0000000168687810 */ /* 0x000fc80007ffe0ff */
[----:B------:R-:W-:-:S13]  /*6ac0*/  ISETP.NE.AND P2, PT, R104, RZ, PT ;  /* 0x000000ff6800720c */ /* 0x000fda0003f45270 */
[----:B------:R-:W-:Y:S02]  /*6ad0*/  @!P2 VIADD R107, R107, 0x1 ;  /* 0x000000016b6ba836 */ /* 0x000fe40000000000 */
[----:B------:R-:W-:Y:S02]  /*6ae0*/  @!P2 VIADD R2, R4, 0x1 ;  /* 0x000000010402a836 */ /* 0x000fe40000000000 */
[----:B------:R-:W-:Y:S01]  /*6af0*/  @!P2 IMAD.MOV.U32 R104, RZ, RZ, RZ ;  /* 0x000000ffff68a224 */ /* 0x000fe200078e00ff */
[----:B------:R-:W-:-:S13]  /*6b00*/  ISETP.NE.AND P3, PT, R107, RZ, !P2 ;  /* 0x000000ff6b00720c */ /* 0x000fda0005765270 */
[----:B------:R-:W-:-:S05]  /*6b10*/  @P3 IMAD.MOV R2, RZ, RZ, R4 ;  /* 0x000000ffff023224 */ /* 0x000fca00078e0204 */
[----:B------:R-:W-:-:S07]  /*6b20*/  @!P2 MOV R4, R2 ;  /* 0x000000020004a202 */ /* 0x000fce0000000f00 */
.L_x_173:
[----:B------:R-:W-:Y:S05]  /*6b30*/  BSYNC.RECONVERGENT B2 ;  /* 0x0000000000027941 */ /* 0x000fea0003800200 */
.L_x_172:
        /* <DEDUP_REMOVED lines=58> */
.L_x_170:
[----:B------:R-:W-:Y:S05]  /*6ee0*/  BSYNC.RECONVERGENT B1 ;  /* 0x0000000000017941 */ /* 0x000fea0003800200 */
.L_x_169:
[----:B------:R-:W-:Y:S01]  /*6ef0*/  I2FP.F32.U32 R85, R85 ;  /* 0x0000005500557245 */ /* 0x000fe20000201000 */
[----:B------:R-:W-:Y:S01]  /*6f00*/  IMAD.U32 R89, R77, 0x10000, RZ ;  /* 0x000100004d597824 */ /* 0x000fe200078e00ff */
[----:B------:R-:W-:Y:S01]  /*6f10*/  BSSY.RECONVERGENT B1, `(.L_x_174) ;  /* 0x000005f000017945 */ /* 0x000fe20003800200 */
[----:B------:R-:W-:Y:S02]  /*6f20*/  @P1 IMAD.U32 R127, R81, 0x10000, RZ ;  /* 0x00010000517f1824 */ /* 0x000fe400078e00ff */
[----:B------:R-:W-:Y:S01]  /*6f30*/  FFMA.FTZ R85, R85, R142, 1.1641532182693481445e-10 ;  /* 0x2f00000055557423 */ /* 0x000fe2000001008e */
[----:B------:R-:W-:-:S04]  /*6f40*/  FMUL.FTZ R89, R89, R140 ;  /* 0x0000008c59597220 */ /* 0x000fc80000410000 */
[----:B------:R-:W-:Y:S01]  /*6f50*/  FSETP.GTU.FTZ.AND P2, PT, R85, R138, PT ;  /* 0x0000008a5500720b */ /* 0x000fe20003f5c000 */
[----:B------:R-:W-:-:S03]  /*6f60*/  IMAD.MOV.U32 R85, RZ, RZ, R2 ;  /* 0x000000ffff557224 */ /* 0x000fc600078e0002 */
[----:B------:R-:W-:-:S05]  /*6f70*/  FSEL R89, R89, RZ, !P2 ;  /* 0x000000ff59597208 */ /* 0x000fca0005000000 */
[----:B------:R-:W-:Y:S01]  /*6f80*/  FADD.FTZ R84, R110, R89 ;  /* 0x000000596e547221 */ /* 0x000fe20000010000 */
[----:B------:R-:W-:Y:S02]  /*6f90*/  SEL R110, RZ, 0x1, P2 ;  /* 0x00000001ff6e7807 */ /* 0x000fe40001000000 */
[----:B------:R-:W-:Y:S01]  /*6fa0*/  ISETP.NE.AND P2, PT, R90, 0x1, PT ;  /* 0x000000015a00780c */ /* 0x000fe20003f45270 */
[----:B------:R-:W-:Y:S01]  /*6fb0*/  @P1 FADD.FTZ R127, R127, R84 ;  /* 0x000000547f7f1221 */ /* 0x000fe20000010000 */
[----:B------:R-:W-:Y:S01]  /*6fc0*/  @!P1 MOV R127, R84 ;  /* 0x00000054007f9202 */ /* 0x000fe20000000f00 */
[----:B------:R-:W-:-:S03]  /*6fd0*/  IMAD.MOV.U32 R84, RZ, RZ, 0x2 ;  /* 0x00000002ff547424 */ /* 0x000fc600078e00ff */
[----:B------:R-:W-:-:S07]  /*6fe0*/  F2FP.BF16.F32.PACK_AB R134, RZ, R127 ;  /* 0x0000007fff86723e */ /* 0x000fce00000010ff */
[----:B------:R-:W-:Y:S05]  /*6ff0*/  @!P2 BRA `(.L_x_175) ;  /* 0x000000040040a947 */ /* 0x000fea0003800000 */
        /* <DEDUP_REMOVED lines=8> */
.L_x_176:
        /* <DEDUP_REMOVED lines=13> */
.L_x_178:
[----:B------:R-:W-:Y:S05]  /*7150*/  BSYNC.RECONVERGENT B2 ;  /* 0x0000000000027941 */ /* 0x000fea0003800200 */
.L_x_177:
        /* <DEDUP_REMOVED lines=58> */
.L_x_175:
[----:B------:R-:W-:Y:S05]  /*7500*/  BSYNC.RECONVERGENT B1 ;  /* 0x0000000000017941 */ /* 0x000fea0003800200 */
.L_x_174:
[----:B------:R-:W-:Y:S01]  /*7510*/  I2FP.F32.U32 R85, R85 ;  /* 0x0000005500557245 */ /* 0x000fe20000201000 */
[----:B------:R-:W-:Y:S01]  /*7520*/  IMAD.U32 R111, R111, 0x10000, RZ ;  /* 0x000100006f6f7824 */ /* 0x000fe200078e00ff */
[----:B------:R-:W-:Y:S01]  /*7530*/  BSSY.RECONVERGENT B1, `(.L_x_179) ;  /* 0x000005b000017945 */ /* 0x000fe20003800200 */
[----:B------:R-:W-:Y:S02]  /*7540*/  IMAD.MOV.U32 R91, RZ, RZ, 0x2 ;  /* 0x00000002ff5b7424 */ /* 0x000fe400078e00ff */
[----:B------:R-:W-:Y:S01]  /*7550*/  FFMA.FTZ R85, R85, R142, 1.1641532182693481445e-10 ;  /* 0x2f00000055557423 */ /* 0x000fe2000001008e */
[----:B------:R-:W-:-:S04]  /*7560*/  FMUL.FTZ R111, R111, R140 ;  /* 0x0000008c6f6f7220 */ /* 0x000fc80000410000 */
[----:B------:R-:W-:Y:S02]  /*7570*/  FSETP.GTU.FTZ.AND P2, PT, R85, R138, PT ;  /* 0x0000008a5500720b */ /* 0x000fe40003f5c000 */
[----:B------:R-:W-:Y:S02]  /*7580*/  MOV R85, R2 ;  /* 0x0000000200557202 */ /* 0x000fe40000000f00 */
[----:B------:R-:W-:Y:S02]  /*7590*/  FSEL R111, R111, RZ, !P2 ;  /* 0x000000ff6f6f7208 */ /* 0x000fe40005000000 */
[----:B------:R-:W-:Y:S02]  /*75a0*/  PLOP3.LUT P3, PT, P2, PT, PT, 0x8, 0x80 ;  /* 0x000000000080781c */ /* 0x000fe4000176e170 */
[----:B------:R-:W-:Y:S02]  /*75b0*/  ISETP.NE.AND P2, PT, R84, 0x1, PT ;  /* 0x000000015400780c */ /* 0x000fe40003f45270 */
[----:B------:R-:W-:-:S11]  /*75c0*/  P2R R126, PR, RZ, 0x8 ;  /* 0x00000008ff7e7803 */ /* 0x000fd60000000000 */
        /* <DEDUP_REMOVED lines=9> */
.L_x_181:
        /* <DEDUP_REMOVED lines=13> */
.L_x_183:
[----:B------:R-:W-:Y:S05]  /*7730*/  BSYNC.RECONVERGENT B2 ;  /* 0x0000000000027941 */ /* 0x000fea0003800200 */
.L_x_182:
        /* <DEDUP_REMOVED lines=54> */
[----:B------:R-:W-:Y:S01]  /*7aa0*/  IMAD.MOV.U32 R91, RZ, RZ, RZ ;  /* 0x000000ffff5b7224 */ /* 0x000fe200078e00ff */
[----:B------:R-:W-:Y:S01]  /*7ab0*/  LOP3.LUT R102, R115, R88, R85, 0x96, !PT ;  /* 0x0000005873667212 */ /* 0x000fe200078e9655 */
[----:B------:R-:W-:Y:S02]  /*7ac0*/  IMAD.MOV.U32 R85, RZ, RZ, R120 ;  /* 0x000000ffff557224 */ /* 0x000fe400078e0078 */
[----:B------:R-:W-:-:S07]  /*7ad0*/  IMAD.MOV.U32 R120, RZ, RZ, R84 ;  /* 0x000000ffff787224 */ /* 0x000fce00078e0054 */
.L_x_180:
[----:B------:R-:W-:Y:S05]  /*7ae0*/  BSYNC.RECONVERGENT B1 ;  /* 0x0000000000017941 */ /* 0x000fea0003800200 */
.L_x_179:
[----:B------:R-:W-:Y:S01]  /*7af0*/  I2FP.F32.U32 R85, R85 ;  /* 0x0000005500557245 */ /* 0x000fe20000201000 */
[----:B------:R-:W-:Y:S01]  /*7b00*/  BSSY.RECONVERGENT B1, `(.L_x_184) ;  /* 0x0000063000017945 */ /* 0x000fe20003800200 */
[----:B------:R-:W-:-:S03]  /*7b10*/  PRMT R84, R77, 0x7632, R84 ;  /* 0x000076324d547816 */ /* 0x000fc60000000054 */
[----:B------:R-:W-:Y:S01]  /*7b20*/  FFMA.FTZ R85, R85, R142, 1.1641532182693481445e-10 ;  /* 0x2f00000055557423 */ /* 0x000fe2000001008e */
[----:B------:R-:W-:-:S04]  /*7b30*/  SHF.L.U32 R89, R84, 0x10, RZ ;  /* 0x0000001054597819 */ /* 0x000fc800000006ff */
[----:B------:R-:W-:Y:S01]  /*7b40*/  FSETP.GTU.FTZ.AND P2, PT, R85, R138, PT ;  /* 0x0000008a5500720b */ /* 0x000fe20003f5c000 */
[----:B------:R-:W-:Y:S01]  /*7b50*/  FMUL.FTZ R89, R89, R140 ;  /* 0x0000008c59597220 */ /* 0x000fe20000410000 */
[----:B------:R-:W-:Y:S02]  /*7b60*/  @P1 PRMT R85, R81, 0x7632, R85 ;  /* 0x0000763251551816 */ /* 0x000fe40000000055 */
[----:B------:R-:W-:Y:S02]  /*7b70*/  SEL R84, RZ, 0x1, P2 ;  /* 0x00000001ff547807 */ /* 0x000fe40001000000 */
[----:B------:R-:W-:Y:S01]  /*7b80*/  FSEL R90, R89, RZ, !P2 ;  /* 0x000000ff595a7208 */ /* 0x000fe20005000000 */
[----:B------:R-:W-:Y:S01]  /*7b90*/  @P1 IMAD.U32 R88, R85, 0x10000, RZ ;  /* 0x0001000055581824 */ /* 0x000fe200078e00ff */
[----:B------:R-:W-:Y:S02]  /*7ba0*/  ISETP.NE.AND P2, PT, R91, 0x1, PT ;  /* 0x000000015b00780c */ /* 0x000fe40003f45270 */
[----:B------:R-:W-:Y:S01]  /*7bb0*/  MOV R85, R2 ;  /* 0x0000000200557202 */ /* 0x000fe20000000f00 */
[----:B------:R-:W-:Y:S01]  /*7bc0*/  FADD.FTZ R111, R111, R90 ;  /* 0x0000005a6f6f7221 */ /* 0x000fe20000010000 */
[----:B------:R-:W-:-:S03]  /*7bd0*/  IMAD.MOV.U32 R90, RZ, RZ, 0x2 ;  /* 0x00000002ff5a7424 */ /* 0x000fc600078e00ff */
[----:B------:R-:W-:Y:S01]  /*7be0*/  @P1 FADD.FTZ R133, R111, R88 ;  /* 0x000000586f851221 */ /* 0x000fe20000010000 */
[--C-:B------:R-:W-:Y:S01]  /*7bf0*/  @!P1 IMAD.MOV.U32 R133, RZ, RZ, R111.reuse ;  /* 0x000000ffff859224 */ /* 0x100fe200078e006f */
[----:B------:R-:W-:-:S04]  /*7c00*/  PRMT R111, R84, 0x7610, R111 ;  /* 0x00007610546f7816 */ /* 0x000fc8000000006f */
        /* <DEDUP_REMOVED lines=10> */
.L_x_186:
        /* <DEDUP_REMOVED lines=13> */
.L_x_188:
[----:B------:R-:W-:Y:S05]  /*7d80*/  BSYNC.RECONVERGENT B2 ;  /* 0x0000000000027941 */ /* 0x000fea0003800200 */
.L_x_187:
        /* <DEDUP_REMOVED lines=52> */
[----:B------:R-:W-:Y:S02]  /*80d0*/  MOV R2, R90 ;  /* 0x0000005a00027202 */ /* 0x000fe40000000f00 */
[----:B------:R-:W-:Y:S01]  /*80e0*/  LOP3.LUT R101, R100, UR4, R91, 0x96, !PT ;  /* 0x0000000464657c12 */ /* 0x000fe2000f8e965b */
[----:B------:R-:W-:Y:S01]  /*80f0*/  IMAD.MOV.U32 R90, RZ, RZ, RZ ;  /* 0x000000ffff5a7224 */ /* 0x000fe200078e00ff */
[----:B------:R-:W-:Y:S01]  /*8100*/  LOP3.LUT R102, R115, R88, R85, 0x96, !PT ;  /* 0x0000005873667212 */ /* 0x000fe200078e9655 */
[----:B------:R-:W-:Y:S02]  /*8110*/  IMAD.MOV.U32 R85, RZ, RZ, R120 ;  /* 0x000000ffff557224 */ /* 0x000fe400078e0078 */
[----:B------:R-:W-:-:S07]  /*8120*/  IMAD.MOV.U32 R120, RZ, RZ, R84 ;  /* 0x000000ffff787224 */ /* 0x000fce00078e0054 */
.L_x_185:
[----:B------:R-:W-:Y:S05]  /*8130*/  BSYNC.RECONVERGENT B1 ;  /* 0x0000000000017941 */ /* 0x000fea0003800200 */
.L_x_184:
[----:B------:R-:W-:Y:S01]  /*8140*/  I2FP.F32.U32 R85, R85 ;  /* 0x0000005500557245 */ /* 0x000fe20000201000 */
[----:B------:R-:W-:Y:S01]  /*8150*/  BSSY.RECONVERGENT B1, `(.L_x_189) ;  /* 0x000005c000017945 */ /* 0x000fe20003800200 */
[----:B------:R-:W-:Y:S01]  /*8160*/  ISETP.NE.AND P3, PT, R90, 0x1, PT ;  /* 0x000000015a00780c */ /* 0x000fe20003f65270 */
[----:B------:R-:W-:Y:S01]  /*8170*/  IMAD.MOV.U32 R91, RZ, RZ, 0x2 ;  /* 0x00000002ff5b7424 */ /* 0x000fe200078e00ff */
[C---:B------:R-:W-:Y:S01]  /*8180*/  SHF.L.U32 R89, R86.reuse, 0x10, RZ ;  /* 0x0000001056597819 */ /* 0x040fe200000006ff */
[----:B------:R-:W-:Y:S01]  /*8190*/  FFMA.FTZ R85, R85, R142, 1.1641532182693481445e-10 ;  /* 0x2f00000055557423 */ /* 0x000fe2000001008e */
[----:B------:R-:W-:Y:S01]  /*81a0*/  PRMT R86, R86, 0x7632, R86 ;  /* 0x0000763256567816 */ /* 0x000fe20000000056 */
[----:B------:R-:W-:Y:S02]  /*81b0*/  IMAD.MOV.U32 R88, RZ, RZ, R2 ;  /* 0x000000ffff587224 */ /* 0x000fe400078e0002 */
[----:B------:R-:W-:Y:S01]  /*81c0*/  FMUL.FTZ R89, R89, R140 ;  /* 0x0000008c59597220 */ /* 0x000fe20000410000 */
[----:B------:R-:W-:-:S04]  /*81d0*/  FSETP.GTU.FTZ.AND P2, PT, R85, R138, PT ;  /* 0x0000008a5500720b */ /* 0x000fc80003f5c000 */
[----:B------:R-:W-:Y:S02]  /*81e0*/  FSEL R112, R89, RZ, !P2 ;  /* 0x000000ff59707208 */ /* 0x000fe40005000000 */
[----:B------:R-:W-:Y:S01]  /*81f0*/  PLOP3.LUT P2, PT, P2, PT, PT, 0x8, 0x80 ;  /* 0x000000000080781c */ /* 0x000fe2000174e170 */
[----:B------:R-:W-:-:S12]  /*8200*/  @!P3 BRA `(.L_x_190) ;  /* 0x000000040040b947 */ /* 0x000fd80003800000 */
        /* <DEDUP_REMOVED lines=8> */
.L_x_191:
        /* <DEDUP_REMOVED lines=13> */
.L_x_193:
[----:B------:R-:W-:Y:S05]  /*8360*/  BSYNC.RECONVERGENT B2 ;  /* 0x0000000000027941 */ /* 0x000fea0003800200 */
.L_x_192:
        /* <DEDUP_REMOVED lines=58> */
.L_x_190:
[----:B------:R-:W-:Y:S05]  /*8710*/  BSYNC.RECONVERGENT B1 ;  /* 0x0000000000017941 */ /* 0x000fea0003800200 */
.L_x_189:
[----:B------:R-:W-:Y:S01]  /*8720*/  I2FP.F32.U32 R85, R88 ;  /* 0x0000005800557245 */ /* 0x000fe20000201000 */
[----:B------:R-:W-:Y:S01]  /*8730*/  IMAD.U32 R89, R78, 0x10000, RZ ;  /* 0x000100004e597824 */ /* 0x000fe200078e00ff */
[----:B------:R-:W-:Y:S01]  /*8740*/  BSSY.RECONVERGENT B1, `(.L_x_194) ;  /* 0x0000060000017945 */ /* 0x000fe20003800200 */
[----:B------:R-:W-:Y:S02]  /*8750*/  @P1 IMAD.U32 R135, R82, 0x10000, RZ ;  /* 0x0001000052871824 */ /* 0x000fe400078e00ff */
[----:B------:R-:W-:Y:S01]  /*8760*/  FFMA.FTZ R85, R85, R142, 1.1641532182693481445e-10 ;  /* 0x2f00000055557423 */ /* 0x000fe2000001008e */
[----:B------:R-:W-:Y:S01]  /*8770*/  FMUL.FTZ R89, R89, R140 ;  /* 0x0000008c59597220 */ /* 0x000fe20000410000 */
[----:B------:R-:W-:-:S03]  /*8780*/  IMAD.MOV.U32 R90, RZ, RZ, 0x2 ;  /* 0x00000002ff5a7424 */ /* 0x000fc600078e00ff */
[----:B------:R-:W-:Y:S01]  /*8790*/  FSETP.GTU.FTZ.AND P3, PT, R85, R138, PT ;  /* 0x0000008a5500720b */ /* 0x000fe20003f7c000 */
[----:B------:R-:W-:-:S03]  /*87a0*/  IMAD.MOV.U32 R85, RZ, RZ, R2 ;  /* 0x000000ffff557224 */ /* 0x000fc600078e0002 */
[----:B------:R-:W-:Y:S02]  /*87b0*/  FSEL R89, R89, RZ, !P3 ;  /* 0x000000ff59597208 */ /* 0x000fe40005800000 */
[----:B------:R-:W-:Y:S02]  /*87c0*/  SEL R84, RZ, 0x1, P3 ;  /* 0x00000001ff547807 */ /* 0x000fe40001800000 */
[----:B------:R-:W-:Y:S01]  /*87d0*/  ISETP.NE.AND P3, PT, R91, 0x1, PT ;  /* 0x000000015b00780c */ /* 0x000fe20003f65270 */
[----:B------:R-:W-:-:S04]  /*87e0*/  FADD.FTZ R112, R112, R89 ;  /* 0x0000005970707221 */ /* 0x000fc80000010000 */
[--C-:B------:R-:W-:Y:S01]  /*87f0*/  @P1 FADD.FTZ R135, R135, R112.reuse ;  /* 0x0000007087871221 */ /* 0x100fe20000010000 */
[----:B------:R-:W-:Y:S02]  /*8800*/  @!P1 MOV R135, R112 ;  /* 0x0000007000879202 */ /* 0x000fe40000000f00 */
[----:B------:R-:W-:Y:S02]  /*8810*/  PRMT R112, R84, 0x7610, R112 ;  /* 0x0000761054707816 */ /* 0x000fe40000000070 */
[----:B------:R-:W-:-:S03]  /*8820*/  F2FP.BF16.F32.PACK_AB R144, RZ, R135 ;  /* 0x00000087ff90723e */ /* 0x000fc600000010ff */
        /* <DEDUP_REMOVED lines=9> */
.L_x_196:
        /* <DEDUP_REMOVED lines=13> */
.L_x_198:
[----:B------:R-:W-:Y:S05]  /*8990*/  BSYNC.RECONVERGENT B2 ;  /* 0x0000000000027941 */ /* 0x000fea0003800200 */
.L_x_197:
        /* <DEDUP_REMOVED lines=58> */
.L_x_195:
[----:B------:R-:W-:Y:S05]  /*8d40*/  BSYNC.RECONVERGENT B1 ;  /* 0x0000000000017941 */ /* 0x000fea0003800200 */
.L_x_194:
[----:B------:R-:W-:Y:S01]  /*8d50*/  I2FP.F32.U32 R85, R85 ;  /* 0x0000005500557245 */ /* 0x000fe20000201000 */
[----:B------:R-:W-:Y:S01]  /*8d60*/  IMAD.U32 R89, R86, 0x10000, RZ ;  /* 0x0001000056597824 */ /* 0x000fe200078e00ff */
[----:B------:R-:W-:Y:S01]  /*8d70*/  ISETP.NE.AND P4, PT, R90, 0x1, PT ;  /* 0x000000015a00780c */ /* 0x000fe20003f85270 */
[----:B------:R-:W-:Y:S01]  /*8d80*/  BSSY.RECONVERGENT B1, `(.L_x_199) ;  /* 0x0000059000017945 */ /* 0x000fe20003800200 */
[----:B------:R-:W-:Y:S02]  /*8d90*/  IMAD.MOV.U32 R91, RZ, RZ, 0x2 ;  /* 0x00000002ff5b7424 */ /* 0x000fe400078e00ff */
[----:B------:R-:W-:Y:S01]  /*8da0*/  FFMA.FTZ R85, R85, R142, 1.1641532182693481445e-10 ;  /* 0x2f00000055557423 */ /* 0x000fe2000001008e */
[----:B------:R-:W-:Y:S01]  /*8db0*/  FMUL.FTZ R86, R89, R140 ;  /* 0x0000008c59567220 */ /* 0x000fe20000410000 */
[----:B------:R-:W-:-:S03]  /*8dc0*/  MOV R88, R2 ;  /* 0x0000000200587202 */ /* 0x000fc60000000f00 */
[----:B------:R-:W-:-:S04]  /*8dd0*/  FSETP.GTU.FTZ.AND P3, PT, R85, R138, PT ;  /* 0x0000008a5500720b */ /* 0x000fc80003f7c000 */
[----:B------:R-:W-:Y:S02]  /*8de0*/  FSEL R86, R86, RZ, !P3 ;  /* 0x000000ff56567208 */ /* 0x000fe40005800000 */
[----:B------:R-:W-:Y:S01]  /*8df0*/  PLOP3.LUT P3, PT, P3, PT, PT, 0x8, 0x80 ;  /* 0x000000000080781c */ /* 0x000fe20001f6e170 */
[----:B------:R-:W-:-:S12]  /*8e00*/  @!P4 BRA `(.L_x_200) ;  /* 0x000000040040c947 */ /* 0x000fd80003800000 */
        /* <DEDUP_REMOVED lines=8> */
.L_x_201:
        /* <DEDUP_REMOVED lines=13> */
.L_x_203:
[----:B------:R-:W-:Y:S05]  /*8f60*/  BSYNC.RECONVERGENT B2 ;  /* 0x0000000000027941 */ /* 0x000fea0003800200 */
.L_x_202:
        /* <DEDUP_REMOVED lines=58> */
.L_x_200:
[----:B------:R-:W-:Y:S05]  /*9310*/  BSYNC.RECONVERGENT B1 ;  /* 0x0000000000017941 */ /* 0x000fea0003800200 */
.L_x_199:
[----:B------:R-:W-:Y:S01]  /*9320*/  I2FP.F32.U32 R85, R88 ;  /* 0x0000005800557245 */ /* 0x000fe20000201000 */
[----:B------:R-:W-:Y:S01]  /*9330*/  BSSY.RECONVERGENT B1, `(.L_x_204) ;  /* 0x0000062000017945 */ /* 0x000fe20003800200 */
[----:B------:R-:W-:-:S03]  /*9340*/  PRMT R84, R78, 0x7632, R84 ;  /* 0x000076324e547816 */ /* 0x000fc60000000054 */
[----:B------:R-:W-:Y:S01]  /*9350*/  FFMA.FTZ R85, R85, R142, 1.1641532182693481445e-10 ;  /* 0x2f00000055557423 */ /* 0x000fe2000001008e */
[----:B------:R-:W-:Y:S02]  /*9360*/  SHF.L.U32 R89, R84, 0x10, RZ ;  /* 0x0000001054597819 */ /* 0x000fe400000006ff */
[----:B------:R-:W-:Y:S02]  /*9370*/  @P1 PRMT R84, R82, 0x7632, R84 ;  /* 0x0000763252541816 */ /* 0x000fe40000000054 */
[----:B------:R-:W-:Y:S01]  /*9380*/  FSETP.GTU.FTZ.AND P4, PT, R85, R138, PT ;  /* 0x0000008a5500720b */ /* 0x000fe20003f9c000 */
[----:B------:R-:W-:Y:S01]  /*9390*/  FMUL.FTZ R89, R89, R140 ;  /* 0x0000008c59597220 */ /* 0x000fe20000410000 */
[----:B------:R-:W-:Y:S01]  /*93a0*/  MOV R85, R2 ;  /* 0x0000000200557202 */ /* 0x000fe20000000f00 */
[----:B------:R-:W-:Y:S01]  /*93b0*/  @P1 IMAD.U32 R145, R84, 0x10000, RZ ;  /* 0x0001000054911824 */ /* 0x000fe200078e00ff */
[----:B------:R-:W-:Y:S01]  /*93c0*/  SEL R113, RZ, 0x1, P4 ;  /* 0x00000001ff717807 */ /* 0x000fe20002000000 */
[----:B------:R-:W-:Y:S01]  /*93d0*/  IMAD.MOV.U32 R84, RZ, RZ, 0x2 ;  /* 0x00000002ff547424 */ /* 0x000fe200078e00ff */
[----:B------:R-:W-:-:S02]  /*93e0*/  FSEL R89, R89, RZ, !P4 ;  /* 0x000000ff59597208 */ /* 0x000fc40006000000 */
[----:B------:R-:W-:-:S03]  /*93f0*/  ISETP.NE.AND P4, PT, R91, 0x1, PT ;  /* 0x000000015b00780c */ /* 0x000fc60003f85270 */
[----:B------:R-:W-:-:S04]  /*9400*/  FADD.FTZ R86, R86, R89 ;  /* 0x0000005956567221 */ /* 0x000fc80000010000 */
[----:B------:R-:W-:Y:S01]  /*9410*/  @P1 FADD.FTZ R145, R86, R145 ;  /* 0x0000009156911221 */ /* 0x000fe20000010000 */
[----:B------:R-:W-:-:S05]  /*9420*/  @!P1 IMAD.MOV.U32 R145, RZ, RZ, R86 ;  /* 0x000000ffff919224 */ /* 0x000fca00078e0056 */
        /* <DEDUP_REMOVED lines=10> */
.L_x_206:
        /* <DEDUP_REMOVED lines=13> */
.L_x_208:
[----:B------:R-:W-:Y:S05]  /*95a0*/  BSYNC.RECONVERGENT B2 ;  /* 0x0000000000027941 */ /* 0x000fea0003800200 */
.L_x_207:
        /* <DEDUP_REMOVED lines=58> */
.L_x_205:
[----:B------:R-:W-:Y:S05]  /*9950*/  BSYNC.RECONVERGENT B1 ;  /* 0x0000000000017941 */ /* 0x000fea0003800200 */
.L_x_204:
[----:B------:R-:W-:Y:S01]  /*9960*/  I2FP.F32.U32 R85, R85 ;  /* 0x0000005500557245 */ /* 0x000fe20000201000 */
[----:B------:R-:W-:Y:S01]  /*9970*/  BSSY.RECONVERGENT B1, `(.L_x_209) ;  /* 0x000005c000017945 */ /* 0x000fe20003800200 */
[----:B------:R-:W-:Y:S01]  /*9980*/  ISETP.NE.AND P5, PT, R84, 0x1, PT ;  /* 0x000000015400780c */ /* 0x000fe20003fa5270 */
[----:B------:R-:W-:Y:S01]  /*9990*/  IMAD.MOV.U32 R88, RZ, RZ, 0x2 ;  /* 0x00000002ff587424 */ /* 0x000fe200078e00ff */
[----:B------:R-:W-:Y:S01]  /*99a0*/  SHF.L.U32 R89, R87, 0x10, RZ ;  /* 0x0000001057597819 */ /* 0x000fe200000006ff */
        /* <DEDUP_REMOVED lines=16> */
.L_x_211:
        /* <DEDUP_REMOVED lines=13> */
.L_x_213:
[----:B------:R-:W-:Y:S05]  /*9b80*/  BSYNC.RECONVERGENT B2 ;  /* 0x0000000000027941 */ /* 0x000fea0003800200 */
.L_x_212:
        /* <DEDUP_REMOVED lines=58> */
.L_x_210:
[----:B------:R-:W-:Y:S05]  /*9f30*/  BSYNC.RECONVERGENT B1 ;  /* 0x0000000000017941 */ /* 0x000fea0003800200 */
.L_x_209:
        /* <DEDUP_REMOVED lines=26> */
.L_x_216:
        /* <DEDUP_REMOVED lines=13> */
.L_x_218:
[----:B------:R-:W-:Y:S05]  /*a1b0*/  BSYNC.RECONVERGENT B2 ;  /* 0x0000000000027941 */ /* 0x000fea0003800200 */
.L_x_217:
        /* <DEDUP_REMOVED lines=58> */
.L_x_215:
[----:B------:R-:W-:Y:S05]  /*a560*/  BSYNC.RECONVERGENT B1 ;  /* 0x0000000000017941 */ /* 0x000fea0003800200 */
.L_x_214:
        /* <DEDUP_REMOVED lines=20> */
.L_x_221:
[----:B------:R-:W-:Y:S01]  /*a6b0*/  VIADD R105, R105, 0x1 ;  /* 0x0000000169697836 */ /* 0x000fe20000000000 */
[----:B------:R-:W-:Y:S03]  /*a6c0*/  BSSY.RECONVERGENT B2, `(.L_x_222) ;  /* 0x000000e000027945 */ /* 0x000fe60003800200 */
[C---:B------:R-:W-:Y:S01]  /*a6d0*/  IMAD.WIDE.U32 R88, R105.reuse, -0x2daee0ad, RZ ;  /* 0xd2511f5369587825 */ /* 0x040fe200078e00ff */
[----:B------:R-:W-:-:S13]  /*a6e0*/  ISETP.NE.AND P6, PT, R105, RZ, PT ;  /* 0x000000ff6900720c */ /* 0x000fda0003fc5270 */
[----:B------:R-:W-:Y:S05]  /*a6f0*/  @P6 BRA `(.L_x_223) ;  /* 0x0000000000286947 */ /* 0x000fea0003800000 */
[----:B------:R-:W-:Y:S01]  /*a700*/  VIADD R104, R104, 0x1 ;  /* 0x0000000168687836 */ /* 0x000fe20000000000 */
[----:B------:R-:W-:-:S04]  /*a710*/  P2R R2, PR, RZ, 0x1 ;  /* 0x00000001ff027803 */ /* 0x000fc80000000000 */
[----:B------:R-:W-:-:S13]  /*a720*/  ISETP.NE.AND P6, PT, R104, RZ, PT ;  /* 0x000000ff6800720c */ /* 0x000fda0003fc5270 */
[----:B------:R-:W-:Y:S01]  /*a730*/  @!P6 VIADD R107, R107, 0x1 ;  /* 0x000000016b6be836 */ /* 0x000fe20000000000 */
[----:B------:R-:W-:Y:S01]  /*a740*/  @!P6 IADD3 R84, PT, PT, R4, 0x1, RZ ;  /* 0x000000010454e810 */ /* 0x000fe20007ffe0ff */
[----:B------:R-:W-:-:S03]  /*a750*/  @!P6 IMAD.MOV.U32 R104, RZ, RZ, RZ ;  /* 0x000000ffff68e224 */ /* 0x000fc600078e00ff */
[----:B------:R-:W-:-:S13]  /*a760*/  ISETP.NE.AND P0, PT, R107, RZ, !P6 ;  /* 0x000000ff6b00720c */ /* 0x000fda0007705270 */
[----:B------:R-:W-:Y:S01]  /*a770*/  @P0 IMAD.MOV R84, RZ, RZ, R4 ;  /* 0x000000ffff540224 */ /* 0x000fe200078e0204 */
[----:B------:R-:W-:-:S03]  /*a780*/  ISETP.NE.AND P0, PT, R2, RZ, PT ;  /* 0x000000ff0200720c */ /* 0x000fc60003f05270 */
[----:B------:R-:W-:-:S10]  /*a790*/  @!P6 IMAD.MOV.U32 R4, RZ, RZ, R84 ;  /* 0x000000ffff04e224 */ /* 0x000fd400078e0054 */
.L_x_223:
[----:B------:R-:W-:Y:S05]  /*a7a0*/  BSYNC.RECONVERGENT B2 ;  /* 0x0000000000027941 */ /* 0x000fea0003800200 */
.L_x_222:
        /* <DEDUP_REMOVED lines=57> */
[----:B------:R-:W-:-:S07]  /*ab40*/  IMAD.MOV.U32 R120, RZ, RZ, R84 ;  /* 0x000000ffff787224 */ /* 0x000fce00078e0054 */
.L_x_220:
[----:B------:R-:W-:Y:S05]  /*ab50*/  BSYNC.RECONVERGENT B1 ;  /* 0x0000000000017941 */ /* 0x000fea0003800200 */
.L_x_219:
[----:B------:R-:W-:Y:S02]  /*ab60*/  I2FP.F32.U32 R85, R86 ;  /* 0x0000005600557245 */ /* 0x000fe40000201000 */
[----:B------:R-:W-:Y:S02]  /*ab70*/  PRMT R84, R79, 0x7632, R84 ;  /* 0x000076324f547816 */ /* 0x000fe40000000054 */
[----:B------:R-:W-:Y:S01]  /*ab80*/  PRMT R86, R144, 0x5410, R146 ;  /* 0x0000541090567816 */ /* 0x000fe20000000092 */
[----:B------:R-:W-:Y:S01]  /*ab90*/  FFMA.FTZ R85, R85, R142, 1.1641532182693481445e-10 ;  /* 0x2f00000055557423 */ /* 0x000fe2000001008e */
[----:B------:R-:W-:Y:S02]  /*aba0*/  SHF.L.U32 R87, R84, 0x10, RZ ;  /* 0x0000001054577819 */ /* 0x000fe400000006ff */
[----:B------:R-:W-:Y:S02]  /*abb0*/  @P1 PRMT R84, R83, 0x7632, R84 ;  /* 0x0000763253541816 */ /* 0x000fe40000000054 */
[----:B------:R-:W-:Y:S01]  /*abc0*/  FSETP.GTU.FTZ.AND P6, PT, R85, R138, PT ;  /* 0x0000008a5500720b */ /* 0x000fe20003fdc000 */
[----:B------:R-:W-:Y:S01]  /*abd0*/  FMUL.FTZ R87, R87, R140 ;  /* 0x0000008c57577220 */ /* 0x000fe20000410000 */
[----:B------:R-:W-:Y:S01]  /*abe0*/  PRMT R85, R134, 0x5410, R132 ;  /* 0x0000541086557816 */ /* 0x000fe20000000084 */
[----:B------:R-:W-:Y:S01]  /*abf0*/  @P1 IMAD.U32 R157, R84, 0x10000, RZ ;  /* 0x00010000549d1824 */ /* 0x000fe200078e00ff */
[----:B------:R-:W-:-:S02]  /*ac00*/  SEL R115, RZ, 0x1, P6 ;  /* 0x00000001ff737807 */ /* 0x000fc40003000000 */
[----:B------:R-:W-:Y:S02]  /*ac10*/  FSEL R87, R87, RZ, !P6 ;  /* 0x000000ff57577208 */ /* 0x000fe40007000000 */
[----:B------:R-:W-:-:S03]  /*ac20*/  PRMT R84, R128, 0x5410, R130 ;  /* 0x0000541080547816 */ /* 0x000fc60000000082 */
[----:B------:R-:W-:-:S04]  /*ac30*/  FADD.FTZ R148, R148, R87 ;  /* 0x0000005794947221 */ /* 0x000fc80000010000 */
[----:B------:R-:W-:Y:S01]  /*ac40*/  @P1 FADD.FTZ R157, R148, R157 ;  /* 0x0000009d949d1221 */ /* 0x000fe20000010000 */
[----:B------:R-:W-:-:S05]  /*ac50*/  @!P1 IMAD.MOV.U32 R157, RZ, RZ, R148 ;  /* 0x000000ffff9d9224 */ /* 0x000fca00078e0094 */
[----:B------:R-:W-:-:S04]  /*ac60*/  F2FP.BF16.F32.PACK_AB R87, RZ, R157 ;  /* 0x0000009dff57723e */ /* 0x000fc800000010ff */
[----:B------:R-:W-:-:S07]  /*ac70*/  PRMT R87, R136, 0x5410, R87 ;  /* 0x0000541088577816 */ /* 0x000fce0000000057 */
.L_x_143:
[----:B------:R-:W0:Y:S01]  /*ac80*/  LDC.64 R90, c[0x0][0x3a8] ;  /* 0x0000ea00ff5a7b82 */ /* 0x000e220000000a00 */
[----:B------:R-:W-:Y:S02]  /*ac90*/  SEL R128, RZ, 0x1000000, !P5 ;  /* 0x01000000ff807807 */ /* 0x000fe40006800000 */
[----:B------:R-:W-:Y:S02]  /*aca0*/  SEL R165, RZ, 0x10000, !P4 ;  /* 0x00010000ffa57807 */ /* 0x000fe40006000000 */
[----:B------:R-:W-:Y:S02]  /*acb0*/  ISETP.NE.AND P6, PT, R118, RZ, PT ;  /* 0x000000ff7600720c */ /* 0x000fe40003fc5270 */
[----:B------:R-:W-:Y:S01]  /*acc0*/  ISETP.NE.AND P5, PT, R124, RZ, PT ;  /* 0x000000ff7c00720c */ /* 0x000fe20003fa5270 */
[----:B------:R-:W1:Y:S01]  /*acd0*/  LDC.64 R88, c[0x0][0x3b0] ;  /* 0x0000ec00ff587b82 */ /* 0x000e620000000a00 */
[----:B------:R-:W-:Y:S02]  /*ace0*/  ISETP.NE.AND P4, PT, R126, RZ, PT ;  /* 0x000000ff7e00720c */ /* 0x000fe40003f85270 */
[----:B------:R-:W-:-:S02]  /*acf0*/  ISETP.NE.AND P1, PT, R122, RZ, PT ;  /* 0x000000ff7a00720c */ /* 0x000fc40003f25270 */
[----:B------:R-:W-:Y:S02]  /*ad00*/  SEL R124, RZ, 0x100, !P3 ;  /* 0x00000100ff7c7807 */ /* 0x000fe40005800000 */
[----:B------:R-:W-:Y:S02]  /*ad10*/  SEL R122, RZ, 0x1000000, !P4 ;  /* 0x01000000ff7a7807 */ /* 0x000fe40006000000 */
[----:B------:R-:W-:Y:S02]  /*ad20*/  SEL R163, RZ, 0x10000, !P5 ;  /* 0x00010000ffa37807 */ /* 0x000fe40006800000 */
[----:B------:R-:W-:Y:S02]  /*ad30*/  SEL R118, RZ, 0x100, !P6 ;  /* 0x00000100ff767807 */ /* 0x000fe40007000000 */
[----:B------:R-:W-:Y:S02]  /*ad40*/  LOP3.LUT R124, R124, R128, R165, 0xfe, !PT ;  /* 0x000000807c7c7212 */ /* 0x000fe400078efea5 */
[----:B------:R-:W-:Y:S01]  /*ad50*/  SEL R162, RZ, 0x1, !P2 ;  /* 0x00000001ffa27807 */ /* 0x000fe20005000000 */
[----:B0-----:R-:W-:Y:S01]  /*ad60*/  IMAD.WIDE.U32 R90, R116, 0x10, R90 ;  /* 0x00000010745a7825 */ /* 0x001fe200078e005a */
[----:B------:R-:W-:-:S02]  /*ad70*/  LOP3.LUT R118, R118, R122, R163, 0xfe, !PT ;  /* 0x0000007a76767212 */ /* 0x000fc400078efea3 */
[----:B------:R-:W-:Y:S02]  /*ad80*/  SEL R165, RZ, 0x1, !P1 ;  /* 0x00000001ffa57807 */ /* 0x000fe40004800000 */
[----:B------:R-:W-:Y:S01]  /*ad90*/  LOP3.LUT R163, R124, R162, RZ, 0xfc, !PT ;  /* 0x000000a27ca37212 */ /* 0x000fe200078efcff */
[----:B------:R0:W-:Y:S01]  /*ada0*/  STG.E.128 desc[UR6][R90.64], R84 ;  /* 0x000000545a007986 */ /* 0x0001e2000c101d06 */
[----:B------:R-:W-:Y:S01]  /*adb0*/  LOP3.LUT R162, R118, R165, RZ, 0xfc, !PT ;  /* 0x000000a576a27212 */ /* 0x000fe200078efcff */
[----:B-1----:R-:W-:-:S05]  /*adc0*/  IMAD.WIDE.U32 R88, R116, 0x8, R88 ;  /* 0x0000000874587825 */ /* 0x002fca00078e0058 */
[----:B------:R0:W-:Y:S01]  /*add0*/  STG.E.64 desc[UR6][R88.64], R162 ;  /* 0x000000a258007986 */ /* 0x0001e2000c101b06 */
[----:B------:R-:W-:Y:S05]  /*ade0*/  @!P0 BRA `(.L_x_224) ;  /* 0x0000000000508947 */ /* 0x000fea0003800000 */
[----:B0-----:R-:W-:Y:S01]  /*adf0*/  IMAD.U32 R87, R114, 0x10000, RZ ;  /* 0x0001000072577824 */ /* 0x001fe200078e00ff */
[----:B------:R-:W0:Y:S01]  /*ae00*/  LDC.64 R84, c[0x0][0x3b8] ;  /* 0x0000ee00ff547b82 */ /* 0x000e220000000a00 */
[----:B------:R-:W-:Y:S02]  /*ae10*/  LOP3.LUT R86, R115, 0xffff, RZ, 0xc0, !PT ;  /* 0x0000ffff73567812 */ /* 0x000fe400078ec0ff */
[----:B------:R-:W-:Y:S02]  /*ae20*/  LOP3.LUT R90, R111, 0xff, RZ, 0xc0, !PT ;  /* 0x000000ff6f5a7812 */ /* 0x000fe400078ec0ff */
[----:B------:R-:W-:Y:S02]  /*ae30*/  LOP3.LUT R89, R87, 0xff0000, RZ, 0xc0, !PT ;  /* 0x00ff000057597812 */ /* 0x000fe400078ec0ff */
[----:B------:R-:W-:Y:S01]  /*ae40*/  PRMT R87, R113, 0x7104, RZ ;  /* 0x0000710471577816 */ /* 0x000fe200000000ff */
[----:B------:R-:W-:Y:S01]  /*ae50*/  IMAD.WIDE.U32 R90, R90, 0x1000000, RZ ;  /* 0x010000005a5a7825 */ /* 0x000fe200078e00ff */
[----:B------:R-:W-:-:S02]  /*ae60*/  PRMT R118, R89, 0x4210, R86 ;  /* 0x0000421059767816 */ /* 0x000fc40000000056 */
[----:B------:R-:W-:Y:S02]  /*ae70*/  LOP3.LUT R88, R110, 0xff, RZ, 0xc0, !PT ;  /* 0x000000ff6e587812 */ /* 0x000fe400078ec0ff */
[----:B------:R-:W-:Y:S02]  /*ae80*/  LOP3.LUT R86, R109, 0xff, RZ, 0xc0, !PT ;  /* 0x000000ff6d567812 */ /* 0x000fe400078ec0ff */
[----:B------:R-:W-:Y:S01]  /*ae90*/  LOP3.LUT R165, R118, 0xff00, R87, 0xf8, !PT ;  /* 0x0000ff0076a57812 */ /* 0x000fe200078ef857 */
[----:B------:R-:W-:-:S03]  /*aea0*/  IMAD.WIDE.U32 R88, R88, 0x10000, RZ ;  /* 0x0001000058587825 */ /* 0x000fc600078e00ff */
[----:B------:R-:W-:Y:S01]  /*aeb0*/  LOP3.LUT R165, R165, 0xff, R112, 0xf8, !PT ;  /* 0x000000ffa5a57812 */ /* 0x000fe200078ef870 */
[----:B------:R-:W-:-:S03]  /*aec0*/  IMAD.WIDE.U32 R86, R86, 0x100, RZ ;  /* 0x0000010056567825 */ /* 0x000fc600078e00ff */
[----:B------:R-:W-:Y:S01]  /*aed0*/  LOP3.LUT R89, R89, R165, R91, 0xfe, !PT ;  /* 0x000000a559597212 */ /* 0x000fe200078efe5b */
[----:B0-----:R-:W-:Y:S01]  /*aee0*/  IMAD.WIDE.U32 R84, R116, 0x8, R84 ;  /* 0x0000000874547825 */ /* 0x001fe200078e0054 */
[----:B------:R-:W-:Y:S02]  /*aef0*/  LOP3.LUT R163, R86, R90, R88, 0xfe, !PT ;  /* 0x0000005a56a37212 */ /* 0x000fe400078efe58 */
[----:B------:R-:W-:Y:S02]  /*af00*/  LOP3.LUT R87, R89, R87, RZ, 0xfc, !PT ;  /* 0x0000005759577212 */ /* 0x000fe400078efcff */
[----:B------:R-:W-:-:S05]  /*af10*/  LOP3.LUT R86, R163, 0xff, R108, 0xf8, !PT ;  /* 0x000000ffa3567812 */ /* 0x000fca00078ef86c */
[----:B------:R1:W-:Y:S02]  /*af20*/  STG.E.64 desc[UR6][R84.64], R86 ;  /* 0x0000005654007986 */ /* 0x0003e4000c101b06 */
.L_x_224:
[----:B------:R-:W-:Y:S01]  /*af30*/  MOV R118, R120 ;  /* 0x0000007800767202 */ /* 0x000fe20000000f00 */
[----:B------:R-:W-:-:S07]  /*af40*/  VIADD R122, R116, 0x80 ;  /* 0x00000080747a7836 */ /* 0x000fce0000000000 */
.L_x_101:
[----:B0-----:R-:W-:Y:S05]  /*af50*/  BSYNC.RECONVERGENT B0 ;  /* 0x0000000000007941 */ /* 0x001fea0003800200 */
.L_x_100:
[----:B------:R-:W-:Y:S01]  /*af60*/  ISETP.GE.U32.AND P0, PT, R106, 0x100, PT ;  /* 0x000001006a00780c */ /* 0x000fe20003f06070 */
[----:B------:R-:W-:Y:S03]  /*af70*/  BSSY.RECONVERGENT B0, `(.L_x_225) ;  /* 0x0000997000007945 */ /* 0x000fe60003800200 */
[----:B------:R-:W-:-:S09]  /*af80*/  P2R R120, PR, RZ, 0x1 ;  /* 0x00000001ff787803 */ /* 0x000fd20000000000 */
[----:B------:R-:W-:Y:S05]  /*af90*/  @!P0 BRA `(.L_x_226) ;  /* 0x0000009800508947 */ /* 0x000fea0003800000 */
[----:B------:R-:W-:Y:S01]  /*afa0*/  ISETP.NE.U32.AND P0, PT, RZ, UR10, PT ;  /* 0x0000000aff007c0c */ /* 0x000fe2000bf05070 */
[----:B-1----:R-:W0:Y:S01]  /*afb0*/  LDC.64 R84, c[0x0][0x390] ;  /* 0x0000e400ff547b82 */ /* 0x002e220000000a00 */
        /* <DEDUP_REMOVED lines=12> */
[----:B------:R-:W-:Y:S01]  /*b080*/  ISETP.NE.AND P2, PT, R100, 0x1, PT ;  /* 0x000000016400780c */ /* 0x000fe20003f45270 */
[----:B------:R-:W-:Y:S01]  /*b090*/  IMAD.U32 R115, RZ, RZ, UR9 ;  /* 0x00000009ff737e24 */ /* 0x000fe2000f8e00ff */
[----:B------:R-:W-:Y:S01]  /*b0a0*/  BSSY.RECONVERGENT B1, `(.L_x_228) ;  /* 0x000005a000017945 */ /* 0x000fe20003800200 */
[----:B------:R-:W-:Y:S02]  /*b0b0*/  IMAD.U32 R159, RZ, RZ, UR9 ;  /* 0x00000009ff9f7e24 */ /* 0x000fe4000f8e00ff */
[----:B0-----:R-:W-:Y:S02]  /*b0c0*/  HFMA2 R90, -RZ, RZ, 0, 1.1920928955078125e-07 ;  /* 0x00000002ff5a7431 */ /* 0x001fe400000001ff */
[----:B------:R-:W-:Y:S01]  /*b0d0*/  IMAD.MOV.U32 R88, RZ, RZ, R2 ;  /* 0x000000ffff587224 */ /* 0x000fe200078e0002 */
[----:B------:R-:W-:Y:S01]  /*b0e0*/  IADD3 R115, PT, PT, R115, -0x695add53, RZ ;  /* 0x96a522ad73737810 */ /* 0x000fe20007ffe0ff */
[----:B------:R-:W-:Y:S02]  /*b0f0*/  IMAD.MOV.U32 R124, RZ, RZ, R118 ;  /* 0x000000ffff7c7224 */ /* 0x000fe400078e0076 */
[----:B------:R-:W-:-:S02]  /*b100*/  VIADD R159, R159, 0xdb3d7428 ;  /* 0xdb3d74289f9f7836 */ /* 0x000fc40000000000 */
[----:B------:R-:W-:Y:S05]  /*b110*/  @!P2 BRA `(.L_x_229) ;  /* 0x000000040048a947 */ /* 0x000fea0003800000 */
[----:B------:R-:W-:-:S13]  /*b120*/  ISETP.NE.AND P2, PT, R100, 0x3, PT ;  /* 0x000000036400780c */ /* 0x000fda0003f45270 */
[----:B------:R-:W-:Y:S05]  /*b130*/  @!P2 BRA `(.L_x_230) ;  /* 0x000000000020a947 */ /* 0x000fea0003800000 */
[----:B------:R-:W-:-:S13]  /*b140*/  ISETP.NE.AND P2, PT, R100, 0x2, PT ;  /* 0x000000026400780c */ /* 0x000fda0003f45270 */
[----:B------:R-:W-:Y:S01]  /*b150*/  @!P2 IMAD.MOV.U32 R90, RZ, RZ, 0x3 ;  /* 0x00000003ff5aa424 */ /* 0x000fe200078e00ff */
[----:B------:R-:W-:Y:S01]  /*b160*/  @P2 IADD3 R90, PT, PT, R100, 0x1, RZ ;  /* 0x00000001645a2810 */ /* 0x000fe20007ffe0ff */
[----:B------:R-:W-:Y:S02]  /*b170*/  @!P2 IMAD.MOV.U32 R124, RZ, RZ, R118 ;  /* 0x000000ffff7ca224 */ /* 0x000fe400078e0076 */
[----:B------:R-:W-:Y:S02]  /*b180*/  @!P2 IMAD.MOV.U32 R88, RZ, RZ, R102 ;  /* 0x000000ffff58a224 */ /* 0x000fe400078e0066 */
[----:B------:R-:W-:Y:S02]  /*b190*/  @P2 IMAD.MOV.U32 R124, RZ, RZ, R118 ;  /* 0x000000ffff7c2224 */ /* 0x000fe400078e0076 */
[----:B------:R-:W-:Y:S01]  /*b1a0*/  @P2 IMAD.MOV.U32 R88, RZ, RZ, R101 ;  /* 0x000000ffff582224 */ /* 0x000fe200078e0065 */
[----:B------:R-:W-:Y:S06]  /*b1b0*/  BRA `(.L_x_229) ;  /* 0x0000000400207947 */ /* 0x000fec0003800000 */
.L_x_230:
        /* <DEDUP_REMOVED lines=13> */
.L_x_232:
[----:B------:R-:W-:Y:S05]  /*b290*/  BSYNC.RECONVERGENT B2 ;  /* 0x0000000000027941 */ /* 0x000fea0003800200 */
.L_x_231:
        /* <DEDUP_REMOVED lines=50> */
[----:B------:R-:W-:Y:S01]  /*b5c0*/  IMAD.WIDE.U32 R90, R91, -0x326172a9, RZ ;  /* 0xcd9e8d575b5a7825 */ /* 0x000fe200078e00ff */
[----:B------:R-:W-:-:S03]  /*b5d0*/  UIADD3 UR4, UPT, UPT, UR8, -0x700cb87f, URZ ;  /* 0x8ff3478108047890 */ /* 0x000fc6000fffe0ff */
[----:B------:R-:W-:-:S03]  /*b5e0*/  IMAD.WIDE.U32 R124, R124, -0x2daee0ad, RZ ;  /* 0xd2511f537c7c7825 */ /* 0x000fc600078e00ff */
[----:B------:R-:W-:Y:S01]  /*b5f0*/  LOP3.LUT R101, R100, UR4, R91, 0x96, !PT ;  /* 0x0000000464657c12 */ /* 0x000fe2000f8e965b */
[----:B------:R-:W-:Y:S02]  /*b600*/  IMAD.MOV.U32 R2, RZ, RZ, R90 ;  /* 0x000000ffff027224 */ /* 0x000fe400078e005a */
[----:B------:R-:W-:Y:S01]  /*b610*/  HFMA2 R90, -RZ, RZ, 0, 0 ;  /* 0x00000000ff5a7431 */ /* 0x000fe200000001ff */
[----:B------:R-:W-:Y:S01]  /*b620*/  LOP3.LUT R102, R115, R88, R125, 0x96, !PT ;  /* 0x0000005873667212 */ /* 0x000fe200078e967d */
[----:B------:R-:W-:-:S07]  /*b630*/  IMAD.MOV.U32 R88, RZ, RZ, R118 ;  /* 0x000000ffff587224 */ /* 0x000fce00078e0076 */
.L_x_229:
[----:B------:R-:W-:Y:S05]  /*b640*/  BSYNC.RECONVERGENT B1 ;  /* 0x0000000000017941 */ /* 0x000fea0003800200 */
.L_x_228:
[----:B------:R-:W0:Y:S01]  /*b650*/  LDC R146, c[0x0][0x404] ;  /* 0x00010100ff927b82 */ /* 0x000e220000000800 */
[----:B------:R-:W-:Y:S01]  /*b660*/  I2FP.F32.U32 R89, R88 ;  /* 0x0000005800597245 */ /* 0x000fe20000201000 */
[----:B------:R-:W-:Y:S01]  /*b670*/  IMAD.MOV.U32 R142, RZ, RZ, 0x2f800000 ;  /* 0x2f800000ff8e7424 */ /* 0x000fe200078e00ff */
[----:B------:R-:W-:Y:S01]  /*b680*/  ISETP.NE.AND P3, PT, R90, 0x1, PT ;  /* 0x000000015a00780c */ /* 0x000fe20003f65270 */
[C---:B-----5:R-:W-:Y:S01]  /*b690*/  IMAD.U32 R91, R84.reuse, 0x10000, RZ ;  /* 0x00010000545b7824 */ /* 0x060fe200078e00ff */
[----:B------:R-:W-:Y:S01]  /*b6a0*/  BSSY.RECONVERGENT B1, `(.L_x_233) ;  /* 0x000005d000017945 */ /* 0x000fe20003800200 */
[----:B------:R-:W-:Y:S01]  /*b6b0*/  FFMA.FTZ R89, R89, R142, 1.1641532182693481445e-10 ;  /* 0x2f00000059597423 */ /* 0x000fe2000001008e */
[----:B------:R-:W-:Y:S01]  /*b6c0*/  PRMT R84, R84, 0x7632, R84 ;  /* 0x0000763254547816 */ /* 0x000fe20000000054 */
[----:B------:R-:W1:Y:S01]  /*b6d0*/  LDC R144, c[0x0][0x408] ;  /* 0x00010200ff907b82 */ /* 0x000e620000000800 */
[----:B------:R-:W-:Y:S02]  /*b6e0*/  IMAD.MOV.U32 R88, RZ, RZ, 0x2 ;  /* 0x00000002ff587424 */ /* 0x000fe400078e00ff */
[----:B0-----:R-:W-:-:S02]  /*b6f0*/  FSETP.GTU.FTZ.AND P2, PT, R89, R146, PT ;  /* 0x000000925900720b */ /* 0x001fc40003f5c000 */
[----:B------:R-:W-:Y:S02]  /*b700*/  MOV R89, R2 ;  /* 0x0000000200597202 */ /* 0x000fe40000000f00 */
        /* <DEDUP_REMOVED lines=13> */
.L_x_235:
        /* <DEDUP_REMOVED lines=13> */
.L_x_237:
[----:B------:R-:W-:Y:S05]  /*b8b0*/  BSYNC.RECONVERGENT B2 ;  /* 0x0000000000027941 */ /* 0x000fea0003800200 */
.L_x_236:
        /* <DEDUP_REMOVED lines=59> */
.L_x_234:
[----:B------:R-:W-:Y:S05]  /*bc70*/  BSYNC.RECONVERGENT B1 ;  /* 0x0000000000017941 */ /* 0x000fea0003800200 */
.L_x_233:
[----:B------:R-:W-:Y:S01]  /*bc80*/  I2FP.F32.U32 R89, R89 ;  /* 0x0000005900597245 */ /* 0x000fe20000201000 */
[----:B------:R-:W-:Y:S01]  /*bc90*/  @P1 IMAD.U32 R117, R80, 0x10000, RZ ;  /* 0x0001000050751824 */ /* 0x000fe200078e00ff */
[----:B------:R-:W-:Y:S01]  /*bca0*/  SHF.L.U32 R91, R76, 0x10, RZ ;  /* 0x000000104c5b7819 */ /* 0x000fe200000006ff */
[----:B------:R-:W-:Y:S01]  /*bcb0*/  BSSY.RECONVERGENT B1, `(.L_x_238) ;  /* 0x000005f000017945 */ /* 0x000fe20003800200 */
[----:B------:R-:W-:Y:S01]  /*bcc0*/  ISETP.NE.AND P3, PT, R88, 0x1, PT ;  /* 0x000000015800780c */ /* 0x000fe20003f65270 */
[----:B------:R-:W-:Y:S01]  /*bcd0*/  FFMA.FTZ R89, R89, R142, 1.1641532182693481445e-10 ;  /* 0x2f00000059597423 */ /* 0x000fe2000001008e */
[----:B------:R-:W-:Y:S02]  /*bce0*/  IMAD.MOV.U32 R90, RZ, RZ, 0x2 ;  /* 0x00000002ff5a7424 */ /* 0x000fe400078e00ff */
[----:B------:R-:W-:Y:S02]  /*bcf0*/  FMUL.FTZ R91, R91, R144 ;  /* 0x000000905b5b7220 */ /* 0x000fe40000410000 */
[----:B------:R-:W-:-:S04]  /*bd00*/  FSETP.GTU.FTZ.AND P2, PT, R89, R146, PT ;  /* 0x000000925900720b */ /* 0x000fc80003f5c000 */
[----:B------:R-:W-:Y:S02]  /*bd10*/  FSEL R89, R91, RZ, !P2 ;  /* 0x000000ff5b597208 */ /* 0x000fe40005000000 */
[----:B------:R-:W-:-:S03]  /*bd20*/  SEL R108, RZ, 0x1, P2 ;  /* 0x00000001ff6c7807 */ /* 0x000fc60001000000 */
[----:B------:R-:W-:Y:S01]  /*bd30*/  FADD.FTZ R110, R110, R89 ;  /* 0x000000596e6e7221 */ /* 0x000fe20000010000 */
[----:B------:R-:W-:-:S03]  /*bd40*/  MOV R89, R2 ;  /* 0x0000000200597202 */ /* 0x000fc60000000f00 */
[--C-:B------:R-:W-:Y:S01]  /*bd50*/  @P1 FADD.FTZ R117, R117, R110.reuse ;  /* 0x0000006e75751221 */ /* 0x100fe20000010000 */
        /* <DEDUP_REMOVED lines=11> */
.L_x_240:
        /* <DEDUP_REMOVED lines=13> */
.L_x_242:
[----:B------:R-:W-:Y:S05]  /*bee0*/  BSYNC.RECONVERGENT B2 ;  /* 0x0000000000027941 */ /* 0x000fea0003800200 */
.L_x_241:
        /* <DEDUP_REMOVED lines=59> */
.L_x_239:
[----:B------:R-:W-:Y:S05]  /*c2a0*/  BSYNC.RECONVERGENT B1 ;  /* 0x0000000000017941 */ /* 0x000fea0003800200 */
.L_x_238:
[----:B------:R-:W-:Y:S01]  /*c2b0*/  I2FP.F32.U32 R89, R89 ;  /* 0x0000005900597245 */ /* 0x000fe20000201000 */
[----:B------:R-:W-:Y:S01]  /*c2c0*/  BSSY.RECONVERGENT B1, `(.L_x_243) ;  /* 0x000005d000017945 */ /* 0x000fe20003800200 */
[----:B------:R-:W-:Y:S01]  /*c2d0*/  SHF.L.U32 R91, R84, 0x10, RZ ;  /* 0x00000010545b7819 */ /* 0x000fe200000006ff */
[----:B------:R-:W-:Y:S01]  /*c2e0*/  IMAD.MOV.U32 R100, RZ, RZ, 0x2 ;  /* 0x00000002ff647424 */ /* 0x000fe200078e00ff */
[----:B------:R-:W-:Y:S01]  /*c2f0*/  ISETP.NE.AND P2, PT, R90, 0x1, PT ;  /* 0x000000015a00780c */ /* 0x000fe20003f45270 */
[----:B------:R-:W-:Y:S02]  /*c300*/  FFMA.FTZ R89, R89, R142, 1.1641532182693481445e-10 ;  /* 0x2f00000059597423 */ /* 0x000fe4000001008e */
[----:B------:R-:W-:-:S03]  /*c310*/  FMUL.FTZ R84, R91, R144 ;  /* 0x000000905b547220 */ /* 0x000fc60000410000 */
[----:B------:R-:W-:Y:S01]  /*c320*/  FSETP.GTU.FTZ.AND P3, PT, R89, R146, PT ;  /* 0x000000925900720b */ /* 0x000fe20003f7c000 */
[----:B------:R-:W-:-:S03]  /*c330*/  IMAD.MOV.U32 R89, RZ, RZ, R2 ;  /* 0x000000ffff597224 */ /* 0x000fc600078e0002 */
        /* <DEDUP_REMOVED lines=12> */
.L_x_245:
        /* <DEDUP_REMOVED lines=13> */
.L_x_247:
[----:B------:R-:W-:Y:S05]  /*c4d0*/  BSYNC.RECONVERGENT B2 ;  /* 0x0000000000027941 */ /* 0x000fea0003800200 */
.L_x_246:
        /* <DEDUP_REMOVED lines=59> */
.L_x_244:
[----:B------:R-:W-:Y:S05]  /*c890*/  BSYNC.RECONVERGENT B1 ;  /* 0x0000000000017941 */ /* 0x000fea0003800200 */
.L_x_243:
[----:B------:R-:W-:Y:S01]  /*c8a0*/  I2FP.F32.U32 R89, R89 ;  /* 0x0000005900597245 */ /* 0x000fe20000201000 */
[----:B------:R-:W-:Y:S01]  /*c8b0*/  BSSY.RECONVERGENT B1, `(.L_x_248) ;  /* 0x0000063000017945 */ /* 0x000fe20003800200 */
[----:B------:R-:W-:-:S03]  /*c8c0*/  PRMT R88, R76, 0x7632, R88 ;  /* 0x000076324c587816 */ /* 0x000fc60000000058 */
[----:B------:R-:W-:Y:S02]  /*c8d0*/  FFMA.FTZ R89, R89, R142, 1.1641532182693481445e-10 ;  /* 0x2f00000059597423 */ /* 0x000fe4000001008e */
[----:B------:R-:W-:Y:S01]  /*c8e0*/  IMAD.U32 R91, R88, 0x10000, RZ ;  /* 0x00010000585b7824 */ /* 0x000fe200078e00ff */
[----:B------:R-:W-:Y:S02]  /*c8f0*/  @P1 PRMT R88, R80, 0x7632, R88 ;  /* 0x0000763250581816 */ /* 0x000fe40000000058 */
[----:B------:R-:W-:Y:S01]  /*c900*/  FSETP.GTU.FTZ.AND P2, PT, R89, R146, PT ;  /* 0x000000925900720b */ /* 0x000fe20003f5c000 */
[----:B------:R-:W-:Y:S02]  /*c910*/  FMUL.FTZ R91, R91, R144 ;  /* 0x000000905b5b7220 */ /* 0x000fe40000410000 */
[----:B------:R-:W-:Y:S01]  /*c920*/  @P1 IMAD.U32 R125, R88, 0x10000, RZ ;  /* 0x00010000587d1824 */ /* 0x000fe200078e00ff */
[----:B------:R-:W-:Y:S01]  /*c930*/  SEL R109, RZ, 0x1, P2 ;  /* 0x00000001ff6d7807 */ /* 0x000fe20001000000 */
[----:B------:R-:W-:Y:S01]  /*c940*/  IMAD.MOV.U32 R88, RZ, RZ, 0x2 ;  /* 0x00000002ff587424 */ /* 0x000fe200078e00ff */
[----:B------:R-:W-:-:S02]  /*c950*/  FSEL R91, R91, RZ, !P2 ;  /* 0x000000ff5b5b7208 */ /* 0x000fc40005000000 */
[----:B------:R-:W-:-:S03]  /*c960*/  ISETP.NE.AND P2, PT, R100, 0x1, PT ;  /* 0x000000016400780c */ /* 0x000fc60003f45270 */
[----:B------:R-:W-:-:S04]  /*c970*/  FADD.FTZ R84, R84, R91 ;  /* 0x0000005b54547221 */ /* 0x000fc80000010000 */
[----:B------:R-:W-:Y:S01]  /*c980*/  @P1 FADD.FTZ R125, R84, R125 ;  /* 0x0000007d547d1221 */ /* 0x000fe20000010000 */
[----:B------:R-:W-:Y:S01]  /*c990*/  @!P1 MOV R125, R84 ;  /* 0x00000054007d9202 */ /* 0x000fe20000000f00 */
        /* <DEDUP_REMOVED lines=11> */
.L_x_250:
        /* <DEDUP_REMOVED lines=13> */
.L_x_252:
[----:B------:R-:W-:Y:S05]  /*cb20*/  BSYNC.RECONVERGENT B2 ;  /* 0x0000000000027941 */ /* 0x000fea0003800200 */
.L_x_251:
        /* <DEDUP_REMOVED lines=56> */
[----:B------:R-:W-:Y:S01]  /*ceb0*/  MOV R124, R88 ;  /* 0x00000058007c7202 */ /* 0x000fe20000000f00 */
[----:B------:R-:W-:Y:S01]  /*cec0*/  IMAD.MOV.U32 R88, RZ, RZ, RZ ;  /* 0x000000ffff587224 */ /* 0x000fe200078e00ff */
[----:B------:R-:W-:-:S07]  /*ced0*/  LOP3.LUT R102, R115, R90, R89, 0x96, !PT ;  /* 0x0000005a73667212 */ /* 0x000fce00078e9659 */
.L_x_249:
[----:B------:R-:W-:Y:S05]  /*cee0*/  BSYNC.RECONVERGENT B1 ;  /* 0x0000000000017941 */ /* 0x000fea0003800200 */
.L_x_248:
[----:B------:R-:W-:Y:S01]  /*cef0*/  I2FP.F32.U32 R89, R84 ;  /* 0x0000005400597245 */ /* 0x000fe20000201000 */
[C---:B------:R-:W-:Y:S01]  /*cf00*/  IMAD.U32 R91, R85.reuse, 0x10000, RZ ;  /* 0x00010000555b7824 */ /* 0x040fe200078e00ff */
[----:B------:R-:W-:Y:S01]  /*cf10*/  BSSY.RECONVERGENT B1, `(.L_x_253) ;  /* 0x000005d000017945 */ /* 0x000fe20003800200 */
[----:B------:R-:W-:Y:S01]  /*cf20*/  PRMT R111, R85, 0x7632, R111 ;  /* 0x00007632556f7816 */ /* 0x000fe2000000006f */
[----:B------:R-:W-:Y:S02]  /*cf30*/  IMAD.MOV.U32 R90, RZ, RZ, 0x2 ;  /* 0x00000002ff5a7424 */ /* 0x000fe400078e00ff */
[----:B------:R-:W-:Y:S01]  /*cf40*/  FFMA.FTZ R89, R89, R142, 1.1641532182693481445e-10 ;  /* 0x2f00000059597423 */ /* 0x000fe2000001008e */
[----:B------:R-:W-:Y:S01]  /*cf50*/  FMUL.FTZ R91, R91, R144 ;  /* 0x000000905b5b7220 */ /* 0x000fe20000410000 */
[----:B------:R-:W-:-:S03]  /*cf60*/  MOV R85, R2 ;  /* 0x0000000200557202 */ /* 0x000fc60000000f00 */
[----:B------:R-:W-:-:S04]  /*cf70*/  FSETP.GTU.FTZ.AND P2, PT, R89, R146, PT ;  /* 0x000000925900720b */ /* 0x000fc80003f5c000 */
        /* <DEDUP_REMOVED lines=13> */
.L_x_255:
        /* <DEDUP_REMOVED lines=13> */
.L_x_257:
[----:B------:R-:W-:Y:S05]  /*d120*/  BSYNC.RECONVERGENT B2 ;  /* 0x0000000000027941 */ /* 0x000fea0003800200 */
.L_x_256:
        /* <DEDUP_REMOVED lines=59> */
.L_x_254:
[----:B------:R-:W-:Y:S05]  /*d4e0*/  BSYNC.RECONVERGENT B1 ;  /* 0x0000000000017941 */ /* 0x000fea0003800200 */
.L_x_253:
[----:B------:R-:W-:Y:S01]  /*d4f0*/  I2FP.F32.U32 R85, R85 ;  /* 0x0000005500557245 */ /* 0x000fe20000201000 */
[----:B------:R-:W-:Y:S01]  /*d500*/  @P1 IMAD.U32 R123, R81, 0x10000, RZ ;  /* 0x00010000517b1824 */ /* 0x000fe200078e00ff */
[----:B------:R-:W-:Y:S01]  /*d510*/  SHF.L.U32 R89, R77, 0x10, RZ ;  /* 0x000000104d597819 */ /* 0x000fe200000006ff */
[----:B------:R-:W-:Y:S02]  /*d520*/  BSSY.RECONVERGENT B1, `(.L_x_258) ;  /* 0x0000060000017945 */ /* 0x000fe40003800200 */
[----:B------:R-:W-:Y:S02]  /*d530*/  FFMA.FTZ R85, R85, R142, 1.1641532182693481445e-10 ;  /* 0x2f00000055557423 */ /* 0x000fe4000001008e */
[----:B------:R-:W-:-:S03]  /*d540*/  FMUL.FTZ R89, R89, R144 ;  /* 0x0000009059597220 */ /* 0x000fc60000410000 */
[----:B------:R-:W-:-:S04]  /*d550*/  FSETP.GTU.FTZ.AND P2, PT, R85, R146, PT ;  /* 0x000000925500720b */ /* 0x000fc80003f5c000 */
[----:B------:R-:W-:Y:S01]  /*d560*/  FSEL R85, R89, RZ, !P2 ;  /* 0x000000ff59557208 */ /* 0x000fe20005000000 */
[----:B------:R-:W-:Y:S01]  /*d570*/  IMAD.MOV.U32 R89, RZ, RZ, 0x2 ;  /* 0x00000002ff597424 */ /* 0x000fe200078e00ff */
[----:B------:R-:W-:Y:S02]  /*d580*/  SEL R84, RZ, 0x1, P2 ;  /* 0x00000001ff547807 */ /* 0x000fe40001000000 */
[----:B------:R-:W-:Y:S01]  /*d590*/  ISETP.NE.AND P2, PT, R90, 0x1, PT ;  /* 0x000000015a00780c */ /* 0x000fe20003f45270 */
[----:B------:R-:W-:Y:S01]  /*d5a0*/  FADD.FTZ R110, R110, R85 ;  /* 0x000000556e6e7221 */ /* 0x000fe20000010000 */
[----:B------:R-:W-:-:S03]  /*d5b0*/  MOV R85, R2 ;  /* 0x0000000200557202 */ /* 0x000fc60000000f00 */
[--C-:B------:R-:W-:Y:S01]  /*d5c0*/  @P1 FADD.FTZ R123, R123, R110.reuse ;  /* 0x0000006e7b7b1221 */ /* 0x100fe20000010000 */
[--C-:B------:R-:W-:Y:S01]  /*d5d0*/  @!P1 IMAD.MOV.U32 R123, RZ, RZ, R110.reuse ;  /* 0x000000ffff7b9224 */ /* 0x100fe200078e006e */
[----:B------:R-:W-:-:S04]  /*d5e0*/  PRMT R110, R84, 0x7610, R110 ;  /* 0x00007610546e7816 */ /* 0x000fc8000000006e */
[----:B------:R-:W-:Y:S02]  /*d5f0*/  F2FP.BF16.F32.PACK_AB R140, RZ, R123 ;  /* 0x0000007bff8c723e */ /* 0x000fe400000010ff */
        /* <DEDUP_REMOVED lines=9> */
.L_x_260:
        /* <DEDUP_REMOVED lines=13> */
.L_x_262:
[----:B------:R-:W-:Y:S05]  /*d760*/  BSYNC.RECONVERGENT B2 ;  /* 0x0000000000027941 */ /* 0x000fea0003800200 */
.L_x_261:
        /* <DEDUP_REMOVED lines=48> */
[----:B------:R-:W-:-:S03]  /*da70*/  LOP3.LUT R90, R159, R90, R89, 0x96, !PT ;  /* 0x0000005a9f5a7212 */ /* 0x000fc600078e9659 */
[----:B------:R-:W-:Y:S01]  /*da80*/  IMAD.MOV.U32 R89, RZ, RZ, RZ ;  /* 0x000000ffff597224 */ /* 0x000fe200078e00ff */
        /* <DEDUP_REMOVED lines=9> */
.L_x_259:
[----:B------:R-:W-:Y:S05]  /*db20*/  BSYNC.RECONVERGENT B1 ;  /* 0x0000000000017941 */ /* 0x000fea0003800200 */
.L_x_258:
[----:B------:R-:W-:Y:S01]  /*db30*/  I2FP.F32.U32 R85, R85 ;  /* 0x0000005500557245 */ /* 0x000fe20000201000 */
[----:B------:R-:W-:Y:S01]  /*db40*/  BSSY.RECONVERGENT B1, `(.L_x_263) ;  /* 0x000005d000017945 */ /* 0x000fe20003800200 */
[----:B------:R-:W-:Y:S01]  /*db50*/  SHF.L.U32 R111, R111, 0x10, RZ ;  /* 0x000000106f6f7819 */ /* 0x000fe200000006ff */
[----:B------:R-:W-:Y:S02]  /*db60*/  IMAD.MOV.U32 R91, RZ, RZ, 0x2 ;  /* 0x00000002ff5b7424 */ /* 0x000fe400078e00ff */
[----:B------:R-:W-:Y:S01]  /*db70*/  FFMA.FTZ R85, R85, R142, 1.1641532182693481445e-10 ;  /* 0x2f00000055557423 */ /* 0x000fe2000001008e */
[----:B------:R-:W-:Y:S02]  /*db80*/  IMAD.MOV.U32 R88, RZ, RZ, R2 ;  /* 0x000000ffff587224 */ /* 0x000fe400078e0002 */
[----:B------:R-:W-:Y:S02]  /*db90*/  FMUL.FTZ R111, R111, R144 ;  /* 0x000000906f6f7220 */ /* 0x000fe40000410000 */
        /* <DEDUP_REMOVED lines=14> */
.L_x_265:
        /* <DEDUP_REMOVED lines=13> */
.L_x_267:
[----:B------:R-:W-:Y:S05]  /*dd50*/  BSYNC.RECONVERGENT B2 ;  /* 0x0000000000027941 */ /* 0x000fea0003800200 */
.L_x_266:
        /* <DEDUP_REMOVED lines=59> */
.L_x_264:
[----:B------:R-:W-:Y:S05]  /*e110*/  BSYNC.RECONVERGENT B1 ;  /* 0x0000000000017941 */ /* 0x000fea0003800200 */
.L_x_263:
[----:B------:R-:W-:Y:S01]  /*e120*/  I2FP.F32.U32 R85, R88 ;  /* 0x0000005800557245 */ /* 0x000fe20000201000 */
[----:B------:R-:W-:Y:S01]  /*e130*/  BSSY.RECONVERGENT B1, `(.L_x_268) ;  /* 0x0000064000017945 */ /* 0x000fe20003800200 */
[----:B------:R-:W-:-:S03]  /*e140*/  PRMT R84, R77, 0x7632, R84 ;  /* 0x000076324d547816 */ /* 0x000fc60000000054 */
[----:B------:R-:W-:Y:S02]  /*e150*/  FFMA.FTZ R85, R85, R142, 1.1641532182693481445e-10 ;  /* 0x2f00000055557423 */ /* 0x000fe4000001008e */
[----:B------:R-:W-:-:S03]  /*e160*/  IMAD.U32 R89, R84, 0x10000, RZ ;  /* 0x0001000054597824 */ /* 0x000fc600078e00ff */
[----:B------:R-:W-:Y:S01]  /*e170*/  FSETP.GTU.FTZ.AND P2, PT, R85, R146, PT ;  /* 0x000000925500720b */ /* 0x000fe20003f5c000 */
[----:B------:R-:W-:Y:S01]  /*e180*/  FMUL.FTZ R89, R89, R144 ;  /* 0x0000009059597220 */ /* 0x000fe20000410000 */
[----:B------:R-:W-:Y:S02]  /*e190*/  @P1 PRMT R85, R81, 0x7632, R85 ;  /* 0x0000763251551816 */ /* 0x000fe40000000055 */
[----:B------:R-:W-:Y:S02]  /*e1a0*/  SEL R84, RZ, 0x1, P2 ;  /* 0x00000001ff547807 */ /* 0x000fe40001000000 */
[----:B------:R-:W-:Y:S01]  /*e1b0*/  FSEL R90, R89, RZ, !P2 ;  /* 0x000000ff595a7208 */ /* 0x000fe20005000000 */
[----:B------:R-:W-:Y:S01]  /*e1c0*/  @P1 IMAD.U32 R88, R85, 0x10000, RZ ;  /* 0x0001000055581824 */ /* 0x000fe200078e00ff */
[----:B------:R-:W-:Y:S01]  /*e1d0*/  ISETP.NE.AND P2, PT, R91, 0x1, PT ;  /* 0x000000015b00780c */ /* 0x000fe20003f45270 */
[----:B------:R-:W-:Y:S02]  /*e1e0*/  IMAD.MOV.U32 R85, RZ, RZ, R2 ;  /* 0x000000ffff557224 */ /* 0x000fe400078e0002 */
[----:B------:R-:W-:Y:S01]  /*e1f0*/  FADD.FTZ R111, R111, R90 ;  /* 0x0000005a6f6f7221 */ /* 0x000fe20000010000 */
[----:B------:R-:W-:-:S03]  /*e200*/  IMAD.MOV.U32 R90, RZ, RZ, 0x2 ;  /* 0x00000002ff5a7424 */ /* 0x000fc600078e00ff */
[----:B------:R-:W-:Y:S01]  /*e210*/  @P1 FADD.FTZ R137, R111, R88 ;  /* 0x000000586f891221 */ /* 0x000fe20000010000 */
[----:B------:R-:W-:Y:S02]  /*e220*/  @!P1 MOV R137, R111 ;  /* 0x0000006f00899202 */ /* 0x000fe40000000f00 */
[----:B------:R-:W-:Y:S02]  /*e230*/  PRMT R111, R84, 0x7610, R111 ;  /* 0x00007610546f7816 */ /* 0x000fe4000000006f */
        /* <DEDUP_REMOVED lines=10> */
.L_x_270:
        /* <DEDUP_REMOVED lines=13> */
.L_x_272:
[----:B------:R-:W-:Y:S05]  /*e3b0*/  BSYNC.RECONVERGENT B2 ;  /* 0x0000000000027941 */ /* 0x000fea0003800200 */
.L_x_271:
        /* <DEDUP_REMOVED lines=59> */
.L_x_269:
[----:B------:R-:W-:Y:S05]  /*e770*/  BSYNC.RECONVERGENT B1 ;  /* 0x0000000000017941 */ /* 0x000fea0003800200 */
.L_x_268:
[----:B------:R-:W-:Y:S01]  /*e780*/  I2FP.F32.U32 R85, R85 ;  /* 0x0000005500557245 */ /* 0x000fe20000201000 */
[----:B------:R-:W-:Y:S01]  /*e790*/  IMAD.U32 R89, R86, 0x10000, RZ ;  /* 0x0001000056597824 */ /* 0x000fe200078e00ff */
[----:B------:R-:W-:Y:S01]  /*e7a0*/  ISETP.NE.AND P3, PT, R90, 0x1, PT ;  /* 0x000000015a00780c */ /* 0x000fe20003f65270 */
[----:B------:R-:W-:Y:S01]  /*e7b0*/  BSSY.RECONVERGENT B1, `(.L_x_273) ;  /* 0x000005b000017945 */ /* 0x000fe20003800200 */
[----:B------:R-:W-:Y:S01]  /*e7c0*/  PRMT R86, R86, 0x7632, R86 ;  /* 0x0000763256567816 */ /* 0x000fe20000000056 */
[----:B------:R-:W-:Y:S01]  /*e7d0*/  FFMA.FTZ R85, R85, R142, 1.1641532182693481445e-10 ;  /* 0x2f00000055557423 */ /* 0x000fe2000001008e */
[----:B------:R-:W-:Y:S01]  /*e7e0*/  FMUL.FTZ R89, R89, R144 ;  /* 0x0000009059597220 */ /* 0x000fe20000410000 */
[----:B------:R-:W-:Y:S01]  /*e7f0*/  IMAD.MOV.U32 R91, RZ, RZ, 0x2 ;  /* 0x00000002ff5b7424 */ /* 0x000fe200078e00ff */
[----:B------:R-:W-:Y:S02]  /*e800*/  MOV R88, R2 ;  /* 0x0000000200587202 */ /* 0x000fe40000000f00 */
        /* <DEDUP_REMOVED lines=12> */
.L_x_275:
        /* <DEDUP_REMOVED lines=13> */
.L_x_277:
[----:B------:R-:W-:Y:S05]  /*e9a0*/  BSYNC.RECONVERGENT B2 ;  /* 0x0000000000027941 */ /* 0x000fea0003800200 */
.L_x_276:
        /* <DEDUP_REMOVED lines=59> */
.L_x_274:
[----:B------:R-:W-:Y:S05]  /*ed60*/  BSYNC.RECONVERGENT B1 ;  /* 0x0000000000017941 */ /* 0x000fea0003800200 */
.L_x_273:
[----:B------:R-:W-:Y:S01]  /*ed70*/  I2FP.F32.U32 R85, R88 ;  /* 0x0000005800557245 */ /* 0x000fe20000201000 */
[----:B------:R-:W-:Y:S01]  /*ed80*/  @P1 IMAD.U32 R139, R82, 0x10000, RZ ;  /* 0x00010000528b1824 */ /* 0x000fe200078e00ff */
[----:B------:R-:W-:Y:S01]  /*ed90*/  SHF.L.U32 R89, R78, 0x10, RZ ;  /* 0x000000104e597819 */ /* 0x000fe200000006ff */
[----:B------:R-:W-:Y:S01]  /*eda0*/  BSSY.RECONVERGENT B1, `(.L_x_278) ;  /* 0x0000060000017945 */ /* 0x000fe20003800200 */
[----:B------:R-:W-:Y:S02]  /*edb0*/  IMAD.MOV.U32 R90, RZ, RZ, 0x2 ;  /* 0x00000002ff5a7424 */ /* 0x000fe400078e00ff */
[----:B------:R-:W-:Y:S01]  /*edc0*/  FFMA.FTZ R85, R85, R142, 1.1641532182693481445e-10 ;  /* 0x2f00000055557423 */ /* 0x000fe2000001008e */
[----:B------:R-:W-:-:S04]  /*edd0*/  FMUL.FTZ R89, R89, R144 ;  /* 0x0000009059597220 */ /* 0x000fc80000410000 */
[----:B------:R-:W-:-:S04]  /*ede0*/  FSETP.GTU.FTZ.AND P3, PT, R85, R146, PT ;  /* 0x000000925500720b */ /* 0x000fc80003f7c000 */
[----:B------:R-:W-:Y:S02]  /*edf0*/  FSEL R85, R89, RZ, !P3 ;  /* 0x000000ff59557208 */ /* 0x000fe40005800000 */
        /* <DEDUP_REMOVED lines=17> */
.L_x_280:
        /* <DEDUP_REMOVED lines=13> */
.L_x_282:
[----:B------:R-:W-:Y:S05]  /*efe0*/  BSYNC.RECONVERGENT B2 ;  /* 0x0000000000027941 */ /* 0x000fea0003800200 */
.L_x_281:
        /* <DEDUP_REMOVED lines=59> */
.L_x_279:
[----:B------:R-:W-:Y:S05]  /*f3a0*/  BSYNC.RECONVERGENT B1 ;  /* 0x0000000000017941 */ /* 0x000fea0003800200 */
.L_x_278:
[----:B------:R-:W-:Y:S01]  /*f3b0*/  I2FP.F32.U32 R85, R85 ;  /* 0x0000005500557245 */ /* 0x000fe20000201000 */
[----:B------:R-:W-:Y:S01]  /*f3c0*/  BSSY.RECONVERGENT B1, `(.L_x_283) ;  /* 0x000005c000017945 */ /* 0x000fe20003800200 */
[----:B------:R-:W-:Y:S01]  /*f3d0*/  ISETP.NE.AND P4, PT, R90, 0x1, PT ;  /* 0x000000015a00780c */ /* 0x000fe20003f85270 */
[----:B------:R-:W-:Y:S01]  /*f3e0*/  IMAD.MOV.U32 R91, RZ, RZ, 0x2 ;  /* 0x00000002ff5b7424 */ /* 0x000fe200078e00ff */
[----:B------:R-:W-:Y:S01]  /*f3f0*/  SHF.L.U32 R89, R86, 0x10, RZ ;  /* 0x0000001056597819 */ /* 0x000fe200000006ff */
[----:B------:R-:W-:Y:S01]  /*f400*/  FFMA.FTZ R85, R85, R142, 1.1641532182693481445e-10 ;  /* 0x2f00000055557423 */ /* 0x000fe2000001008e */
[----:B------:R-:W-:-:S03]  /*f410*/  IMAD.MOV.U32 R88, RZ, RZ, R2 ;  /* 0x000000ffff587224 */ /* 0x000fc600078e0002 */
        /* <DEDUP_REMOVED lines=13> */
.L_x_285:
        /* <DEDUP_REMOVED lines=13> */
.L_x_287:
[----:B------:R-:W-:Y:S05]  /*f5c0*/  BSYNC.RECONVERGENT B2 ;  /* 0x0000000000027941 */ /* 0x000fea0003800200 */
.L_x_286:
        /* <DEDUP_REMOVED lines=59> */
.L_x_284:
[----:B------:R-:W-:Y:S05]  /*f980*/  BSYNC.RECONVERGENT B1 ;  /* 0x0000000000017941 */ /* 0x000fea0003800200 */
.L_x_283:
[----:B------:R-:W-:Y:S01]  /*f990*/  I2FP.F32.U32 R85, R88 ;  /* 0x0000005800557245 */ /* 0x000fe20000201000 */
[----:B------:R-:W-:Y:S01]  /*f9a0*/  BSSY.RECONVERGENT B1, `(.L_x_288) ;  /* 0x0000063000017945 */ /* 0x000fe20003800200 */
[----:B------:R-:W-:-:S03]  /*f9b0*/  PRMT R84, R78, 0x7632, R84 ;  /* 0x000076324e547816 */ /* 0x000fc60000000054 */
[----:B------:R-:W-:Y:S02]  /*f9c0*/  FFMA.FTZ R85, R85, R142, 1.1641532182693481445e-10 ;  /* 0x2f00000055557423 */ /* 0x000fe4000001008e */
[----:B------:R-:W-:Y:S01]  /*f9d0*/  IMAD.U32 R89, R84, 0x10000, RZ ;  /* 0x0001000054597824 */ /* 0x000fe200078e00ff */
[----:B------:R-:W-:Y:S02]  /*f9e0*/  @P1 PRMT R84, R82, 0x7632, R84 ;  /* 0x0000763252541816 */ /* 0x000fe40000000054 */
[----:B------:R-:W-:Y:S01]  /*f9f0*/  FSETP.GTU.FTZ.AND P4, PT, R85, R146, PT ;  /* 0x000000925500720b */ /* 0x000fe20003f9c000 */
[----:B------:R-:W-:Y:S01]  /*fa00*/  FMUL.FTZ R89, R89, R144 ;  /* 0x0000009059597220 */ /* 0x000fe20000410000 */
[----:B------:R-:W-:Y:S02]  /*fa10*/  IMAD.MOV.U32 R85, RZ, RZ, R2 ;  /* 0x000000ffff557224 */ /* 0x000fe400078e0002 */
[----:B------:R-:W-:Y:S01]  /*fa20*/  SEL R113, RZ, 0x1, P4 ;  /* 0x00000001ff717807 */ /* 0x000fe20002000000 */
[----:B------:R-:W-:Y:S01]  /*fa30*/  @P1 IMAD.U32 R149, R84, 0x10000, RZ ;  /* 0x0001000054951824 */ /* 0x000fe200078e00ff */
[----:B------:R-:W-:Y:S01]  /*fa40*/  FSEL R89, R89, RZ, !P4 ;  /* 0x000000ff59597208 */ /* 0x000fe20006000000 */
[----:B------:R-:W-:Y:S01]  /*fa50*/  IMAD.MOV.U32 R84, RZ, RZ, 0x2 ;  /* 0x00000002ff547424 */ /* 0x000fe200078e00ff */
[----:B------:R-:W-:-:S03]  /*fa60*/  ISETP.NE.AND P4, PT, R91, 0x1, PT ;  /* 0x000000015b00780c */ /* 0x000fc60003f85270 */
[----:B------:R-:W-:-:S04]  /*fa70*/  FADD.FTZ R86, R86, R89 ;  /* 0x0000005956567221 */ /* 0x000fc80000010000 */
[----:B------:R-:W-:Y:S01]  /*fa80*/  @P1 FADD.FTZ R149, R86, R149 ;  /* 0x0000009556951221 */ /* 0x000fe20000010000 */
[----:B------:R-:W-:-:S04]  /*fa90*/  @!P1 MOV R149, R86 ;  /* 0x0000005600959202 */ /* 0x000fc80000000f00 */
        /* <DEDUP_REMOVED lines=10> */
.L_x_290:
        /* <DEDUP_REMOVED lines=13> */
.L_x_292:
[----:B------:R-:W-:Y:S05]  /*fc10*/  BSYNC.RECONVERGENT B2 ;  /* 0x0000000000027941 */ /* 0x000fea0003800200 */
.L_x_291:
        /* <DEDUP_REMOVED lines=59> */
.L_x_289:
[----:B------:R-:W-:Y:S05]  /*ffd0*/  BSYNC.RECONVERGENT B1 ;  /* 0x0000000000017941 */ /* 0x000fea0003800200 */
.L_x_288:
[----:B------:R-:W-:Y:S01]  /*ffe0*/  I2FP.F32.U32 R85, R85 ;  /* 0x0000005500557245 */ /* 0x000fe20000201000 */
[C---:B------:R-:W-:Y:S01]  /*fff0*/  IMAD.U32 R89, R87.reuse, 0x10000, RZ ;  /* 0x0001000057597824 */ /* 0x040fe200078e00ff */
        /* <DEDUP_REMOVED lines=19> */
.L_x_295:
        /* <DEDUP_REMOVED lines=13> */
.L_x_297:
[----:B------:R-:W-:Y:S05]  /*10200*/  BSYNC.RECONVERGENT B2 ;  /* 0x0000000000027941 */ /* 0x000fea0003800200 */
.L_x_296:
        /* <DEDUP_REMOVED lines=59> */
.L_x_294:
[----:B------:R-:W-:Y:S05]  /*105c0*/  BSYNC.RECONVERGENT B1 ;  /* 0x0000000000017941 */ /* 0x000fea0003800200 */
.L_x_293:
        /* <DEDUP_REMOVED lines=26> */
.L_x_300:
        /* <DEDUP_REMOVED lines=13> */
.L_x_302:
[----:B------:R-:W-:Y:S05]  /*10840*/  BSYNC.RECONVERGENT B2 ;  /* 0x0000000000027941 */ /* 0x000fea0003800200 */
.L_x_301:
        /* <DEDUP_REMOVED lines=59> */
.L_x_299:
[----:B------:R-:W-:Y:S05]  /*10c00*/  BSYNC.RECONVERGENT B1 ;  /* 0x0000000000017941 */ /* 0x000fea0003800200 */
.L_x_298:
[----:B------:R-:W-:Y:S01]  /*10c10*/  I2FP.F32.U32 R85, R85 ;  /* 0x0000005500557245 */ /* 0x000fe20000201000 */
[----:B------:R-:W-:Y:S01]  /*10c20*/  BSSY.RECONVERGENT B1, `(.L_x_303) ;  /* 0x000005e000017945 */ /* 0x000fe20003800200 */
[----:B------:R-:W-:Y:S01]  /*10c30*/  ISETP.NE.AND P6, PT, R89, 0x1, PT ;  /* 0x000000015900780c */ /* 0x000fe20003fc5270 */
[----:B------:R-:W-:Y:S01]  /*10c40*/  IMAD.MOV.U32 R86, RZ, RZ, R2 ;  /* 0x000000ffff567224 */ /* 0x000fe200078e0002 */
[----:B------:R-:W-:Y:S01]  /*10c50*/  SHF.L.U32 R87, R100, 0x10, RZ ;  /* 0x0000001064577819 */ /* 0x000fe200000006ff */
[----:B------:R-:W-:Y:S01]  /*10c60*/  FFMA.FTZ R85, R85, R142, 1.1641532182693481445e-10 ;  /* 0x2f00000055557423 */ /* 0x000fe2000001008e */
[----:B------:R-:W-:-:S03]  /*10c70*/  IMAD.MOV.U32 R100, RZ, RZ, 0x2 ;  /* 0x00000002ff647424 */ /* 0x000fc600078e00ff */
        /* <DEDUP_REMOVED lines=13> */
.L_x_305:
[----:B------:R-:W-:Y:S01]  /*10d50*/  VIADD R105, R105, 0x1 ;  /* 0x0000000169697836 */ /* 0x000fe20000000000 */
[----:B------:R-:W-:Y:S03]  /*10d60*/  BSSY.RECONVERGENT B2, `(.L_x_306) ;  /* 0x000000e000027945 */ /* 0x000fe60003800200 */
[C---:B------:R-:W-:Y:S01]  /*10d70*/  IMAD.WIDE.U32 R90, R105.reuse, -0x2daee0ad, RZ ;  /* 0xd2511f53695a7825 */ /* 0x040fe200078e00ff */
[----:B------:R-:W-:-:S13]  /*10d80*/  ISETP.NE.AND P6, PT, R105, RZ, PT ;  /* 0x000000ff6900720c */ /* 0x000fda0003fc5270 */
[----:B------:R-:W-:Y:S05]  /*10d90*/  @P6 BRA `(.L_x_307) ;  /* 0x0000000000286947 */ /* 0x000fea0003800000 */
[----:B------:R-:W-:Y:S02]  /*10da0*/  IADD3 R104, PT, PT, R104, 0x1, RZ ;  /* 0x0000000168687810 */ /* 0x000fe40007ffe0ff */
[----:B------:R-:W-:Y:S02]  /*10db0*/  P2R R2, PR, RZ, 0x1 ;  /* 0x00000001ff027803 */ /* 0x000fe40000000000 */
[----:B------:R-:W-:-:S13]  /*10dc0*/  ISETP.NE.AND P6, PT, R104, RZ, PT ;  /* 0x000000ff6800720c */ /* 0x000fda0003fc5270 */
[----:B------:R-:W-:Y:S01]  /*10dd0*/  @!P6 VIADD R107, R107, 0x1 ;  /* 0x000000016b6be836 */ /* 0x000fe20000000000 */
[----:B------:R-:W-:Y:S01]  /*10de0*/  @!P6 MOV R104, RZ ;  /* 0x000000ff0068e202 */ /* 0x000fe20000000f00 */
[----:B------:R-:W-:-:S03]  /*10df0*/  @!P6 VIADD R84, R4, 0x1 ;  /* 0x000000010454e836 */ /* 0x000fc60000000000 */
[----:B------:R-:W-:-:S13]  /*10e00*/  ISETP.NE.AND P0, PT, R107, RZ, !P6 ;  /* 0x000000ff6b00720c */ /* 0x000fda0007705270 */
[----:B------:R-:W-:Y:S01]  /*10e10*/  @P0 IMAD.MOV R84, RZ, RZ, R4 ;  /* 0x000000ffff540224 */ /* 0x000fe200078e0204 */
[----:B------:R-:W-:-:S03]  /*10e20*/  ISETP.NE.AND P0, PT, R2, RZ, PT ;  /* 0x000000ff0200720c */ /* 0x000fc60003f05270 */
[----:B------:R-:W-:-:S10]  /*10e30*/  @!P6 IMAD.MOV.U32 R4, RZ, RZ, R84 ;  /* 0x000000ffff04e224 */ /* 0x000fd400078e0054 */
.L_x_307:
[----:B------:R-:W-:Y:S05]  /*10e40*/  BSYNC.RECONVERGENT B2 ;  /* 0x0000000000027941 */ /* 0x000fea0003800200 */
.L_x_306:
        /* <DEDUP_REMOVED lines=58> */
[----:B------:R-:W-:-:S07]  /*111f0*/  MOV R124, R84 ;  /* 0x00000054007c7202 */ /* 0x000fce0000000f00 */
.L_x_304:
[----:B------:R-:W-:Y:S05]  /*11200*/  BSYNC.RECONVERGENT B1 ;  /* 0x0000000000017941 */ /* 0x000fea0003800200 */
.L_x_303:
[----:B------:R-:W-:Y:S02]  /*11210*/  I2FP.F32.U32 R85, R86 ;  /* 0x0000005600557245 */ /* 0x000fe40000201000 */
[----:B------:R-:W-:Y:S02]  /*11220*/  PRMT R84, R79, 0x7632, R84 ;  /* 0x000076324f547816 */ /* 0x000fe40000000054 */
[----:B------:R-:W-:Y:S01]  /*11230*/  PRMT R86, R148, 0x5410, R150 ;  /* 0x0000541094567816 */ /* 0x000fe20000000096 */
[----:B------:R-:W-:Y:S02]  /*11240*/  FFMA.FTZ R85, R85, R142, 1.1641532182693481445e-10 ;  /* 0x2f00000055557423 */ /* 0x000fe4000001008e */
[----:B------:R-:W-:Y:S01]  /*11250*/  IMAD.U32 R87, R84, 0x10000, RZ ;  /* 0x0001000054577824 */ /* 0x000fe200078e00ff */
        /* <DEDUP_REMOVED lines=10> */
[----:B------:R-:W-:-:S04]  /*11300*/  @!P1 MOV R159, R152 ;  /* 0x00000098009f9202 */ /* 0x000fc80000000f00 */
[----:B------:R-:W-:-:S04]  /*11310*/  F2FP.BF16.F32.PACK_AB R87, RZ, R159 ;  /* 0x0000009fff57723e */ /* 0x000fc800000010ff */
[----:B------:R-:W-:Y:S01]  /*11320*/  PRMT R87, R136, 0x5410, R87 ;  /* 0x0000541088577816 */ /* 0x000fe20000000057 */
[----:B------:R-:W-:Y:S06]  /*11330*/  BRA `(.L_x_308) ;  /* 0x0000003000b47947 */ /* 0x000fec0003800000 */
.L_x_227:
[----:B------:R-:W-:Y:S01]  /*11340*/  ISETP.NE.AND P2, PT, R100, 0x1, PT ;  /* 0x000000016400780c */ /* 0x000fe20003f45270 */
[----:B------:R-:W-:Y:S01]  /*11350*/  BSSY.RECONVERGENT B1, `(.L_x_309) ;  /* 0x0000059000017945 */ /* 0x000fe20003800200 */
[----:B0-----:R-:W-:Y:S02]  /*11360*/  IMAD.MOV.U32 R90, RZ, RZ, 0x2 ;  /* 0x00000002ff5a7424 */ /* 0x001fe400078e00ff */
[----:B------:R-:W-:Y:S02]  /*11370*/  IMAD.MOV.U32 R88, RZ, RZ, R2 ;  /* 0x000000ffff587224 */ /* 0x000fe400078e0002 */
[----:B------:R-:W-:-:S07]  /*11380*/  IMAD.MOV.U32 R124, RZ, RZ, R118 ;  /* 0x000000ffff7c7224 */ /* 0x000fce00078e0076 */
[----:B------:R-:W-:Y:S05]  /*11390*/  @!P2 BRA `(.L_x_310) ;  /* 0x000000040050a947 */ /* 0x000fea0003800000 */
[----:B------:R-:W-:-:S13]  /*113a0*/  ISETP.NE.AND P2, PT, R100, 0x3, PT ;  /* 0x000000036400780c */ /* 0x000fda0003f45270 */
[----:B------:R-:W-:Y:S05]  /*113b0*/  @!P2 BRA `(.L_x_311) ;  /* 0x000000000020a947 */ /* 0x000fea0003800000 */
[----:B------:R-:W-:-:S13]  /*113c0*/  ISETP.NE.AND P2, PT, R100, 0x2, PT ;  /* 0x000000026400780c */ /* 0x000fda0003f45270 */
[----:B------:R-:W-:Y:S01]  /*113d0*/  @!P2 MOV R90, 0x3 ;  /* 0x00000003005aa802 */ /* 0x000fe20000000f00 */
[----:B------:R-:W-:Y:S01]  /*113e0*/  @!P2 IMAD.MOV.U32 R124, RZ, RZ, R118 ;  /* 0x000000ffff7ca224 */ /* 0x000fe200078e0076 */
[----:B------:R-:W-:Y:S01]  /*113f0*/  @P2 IADD3 R90, PT, PT, R100, 0x1, RZ ;  /* 0x00000001645a2810 */ /* 0x000fe20007ffe0ff */
[----:B------:R-:W-:Y:S02]  /*11400*/  @!P2 IMAD.MOV.U32 R88, RZ, RZ, R102 ;  /* 0x000000ffff58a224 */ /* 0x000fe400078e0066 */
[----:B------:R-:W-:Y:S02]  /*11410*/  @P2 IMAD.MOV.U32 R124, RZ, RZ, R118 ;  /* 0x000000ffff7c2224 */ /* 0x000fe400078e0076 */
[----:B------:R-:W-:Y:S01]  /*11420*/  @P2 IMAD.MOV.U32 R88, RZ, RZ, R101 ;  /* 0x000000ffff582224 */ /* 0x000fe200078e0065 */
[----:B------:R-:W-:Y:S06]  /*11430*/  BRA `(.L_x_310) ;  /* 0x0000000400287947 */ /* 0x000fec0003800000 */
.L_x_311:
[----:B------:R-:W-:Y:S01]  /*11440*/  IADD3 R105, PT, PT, R105, 0x1, RZ ;  /* 0x0000000169697810 */ /* 0x000fe20007ffe0ff */
[----:B------:R-:W-:Y:S03]  /*11450*/  BSSY.RECONVERGENT B2, `(.L_x_312) ;  /* 0x000000c000027945 */ /* 0x000fe60003800200 */
[C---:B------:R-:W-:Y:S01]  /*11460*/  ISETP.NE.AND P2, PT, R105.reuse, RZ, PT ;  /* 0x000000ff6900720c */ /* 0x040fe20003f45270 */
[----:B------:R-:W-:-:S12]  /*11470*/  IMAD.WIDE.U32 R100, R105, -0x2daee0ad, RZ ;  /* 0xd2511f5369647825 */ /* 0x000fd800078e00ff */
[----:B------:R-:W-:Y:S05]  /*11480*/  @P2 BRA `(.L_x_313) ;  /* 0x0000000000202947 */ /* 0x000fea0003800000 */
[----:B------:R-:W-:-:S05]  /*11490*/  VIADD R104, R104, 0x1 ;  /* 0x0000000168687836 */ /* 0x000fca0000000000 */
[----:B------:R-:W-:-:S13]  /*114a0*/  ISETP.NE.AND P2, PT, R104, RZ, PT ;  /* 0x000000ff6800720c */ /* 0x000fda0003f45270 */
[----:B------:R-:W-:Y:S01]  /*114b0*/  @!P2 VIADD R107, R107, 0x1 ;  /* 0x000000016b6ba836 */ /* 0x000fe20000000000 */
[----:B------:R-:W-:Y:S01]  /*114c0*/  @!P2 IADD3 R2, PT, PT, R4, 0x1, RZ ;  /* 0x000000010402a810 */ /* 0x000fe20007ffe0ff */
[----:B------:R-:W-:-:S03]  /*114d0*/  @!P2 IMAD.MOV.U32 R104, RZ, RZ, RZ ;  /* 0x000000ffff68a224 */ /* 0x000fc600078e00ff */
[----:B------:R-:W-:-:S13]  /*114e0*/  ISETP.NE.AND P3, PT, R107, RZ, !P2 ;  /* 0x000000ff6b00720c */ /* 0x000fda0005765270 */
[----:B------:R-:W-:-:S05]  /*114f0*/  @P3 IMAD.MOV R2, RZ, RZ, R4 ;  /* 0x000000ffff023224 */ /* 0x000fca00078e0204 */
[----:B------:R-:W-:-:S07]  /*11500*/  @!P2 MOV R4, R2 ;  /* 0x000000020004a202 */ /* 0x000fce0000000f00 */
.L_x_313:
[----:B------:R-:W-:Y:S05]  /*11510*/  BSYNC.RECONVERGENT B2 ;  /* 0x0000000000027941 */ /* 0x000fea0003800200 */
.L_x_312:
        /* <DEDUP_REMOVED lines=52> */
[----:B------:R-:W-:Y:S01]  /*11860*/  IMAD.WIDE.U32 R90, R91, -0x326172a9, RZ ;  /* 0xcd9e8d575b5a7825 */ /* 0x000fe200078e00ff */
[----:B------:R-:W-:-:S03]  /*11870*/  UIADD3 UR4, UPT, UPT, UR8, -0x700cb87f, URZ ;  /* 0x8ff3478108047890 */ /* 0x000fc6000fffe0ff */
[----:B------:R-:W-:-:S03]  /*11880*/  IMAD.WIDE.U32 R124, R124, -0x2daee0ad, RZ ;  /* 0xd2511f537c7c7825 */ /* 0x000fc600078e00ff */
[----:B------:R-:W-:Y:S01]  /*11890*/  LOP3.LUT R101, R100, UR4, R91, 0x96, !PT ;  /* 0x0000000464657c12 */ /* 0x000fe2000f8e965b */
[----:B------:R-:W-:Y:S02]  /*118a0*/  IMAD.MOV.U32 R2, RZ, RZ, R90 ;  /* 0x000000ffff027224 */ /* 0x000fe400078e005a */
[----:B------:R-:W-:Y:S01]  /*118b0*/  HFMA2 R90, -RZ, RZ, 0, 0 ;  /* 0x00000000ff5a7431 */ /* 0x000fe200000001ff */
[----:B------:R-:W-:Y:S01]  /*118c0*/  LOP3.LUT R102, R88, UR5, R125, 0x96, !PT ;  /* 0x0000000558667c12 */ /* 0x000fe2000f8e967d */
[----:B------:R-:W-:-:S07]  /*118d0*/  IMAD.MOV.U32 R88, RZ, RZ, R118 ;  /* 0x000000ffff587224 */ /* 0x000fce00078e0076 */
.L_x_310:
[----:B------:R-:W-:Y:S05]  /*118e0*/  BSYNC.RECONVERGENT B1 ;  /* 0x0000000000017941 */ /* 0x000fea0003800200 */
.L_x_309:
[----:B------:R-:W0:Y:S01]  /*118f0*/  LDC R144, c[0x0][0x408] ;  /* 0x00010200ff907b82 */ /* 0x000e220000000800 */
[----:B------:R-:W-:Y:S01]  /*11900*/  I2FP.F32.U32 R89, R88 ;  /* 0x0000005800597245 */ /* 0x000fe20000201000 */
[----:B------:R-:W-:Y:S01]  /*11910*/  IMAD.MOV.U32 R140, RZ, RZ, 0x2f800000 ;  /* 0x2f800000ff8c7424 */ /* 0x000fe200078e00ff */
[----:B------:R-:W-:Y:S01]  /*11920*/  ISETP.NE.AND P3, PT, R90, 0x1, PT ;  /* 0x000000015a00780c */ /* 0x000fe20003f65270 */
[----:B-----5:R-:W-:Y:S01]  /*11930*/  IMAD.U32 R91, R84, 0x10000, RZ ;  /* 0x00010000545b7824 */ /* 0x020fe200078e00ff */
[----:B------:R-:W-:Y:S01]  /*11940*/  @P1 SHF.L.U32 R88, R80, 0x10, RZ ;  /* 0x0000001050581819 */ /* 0x000fe200000006ff */
[----:B------:R-:W-:Y:S01]  /*11950*/  FFMA.FTZ R89, R89, R140, 1.1641532182693481445e-10 ;  /* 0x2f00000059597423 */ /* 0x000fe2000001008c */
[----:B------:R-:W-:Y:S01]  /*11960*/  BSSY.RECONVERGENT B1, `(.L_x_314) ;  /* 0x0000060000017945 */ /* 0x000fe20003800200 */
[----:B------:R-:W1:Y:S01]  /*11970*/  LDC R142, c[0x0][0x404] ;  /* 0x00010100ff8e7b82 */ /* 0x000e620000000800 */
[----:B------:R-:W-:Y:S01]  /*11980*/  PRMT R84, R84, 0x7632, R84 ;  /* 0x0000763254547816 */ /* 0x000fe20000000054 */
[----:B0-----:R-:W-:Y:S01]  /*11990*/  FMUL.FTZ R91, R91, R144 ;  /* 0x000000905b5b7220 */ /* 0x001fe20000410000 */
[----:B-1----:R-:W-:Y:S01]  /*119a0*/  FSETP.GTU.FTZ.AND P2, PT, R89, R142, PT ;  /* 0x0000008e5900720b */ /* 0x002fe20003f5c000 */
[----:B------:R-:W-:-:S03]  /*119b0*/  IMAD.MOV.U32 R89, RZ, RZ, R2 ;  /* 0x000000ffff597224 */ /* 0x000fc600078e0002 */
[----:B------:R-:W-:Y:S02]  /*119c0*/  FSEL R117, R91, RZ, !P2 ;  /* 0x000000ff5b757208 */ /* 0x000fe40005000000 */
        /* <DEDUP_REMOVED lines=10> */
[----:B------:R-:W-:Y:S01]  /*11a70*/  @!P2 IMAD.MOV.U32 R89, RZ, RZ, R102 ;  /* 0x000000ffff59a224 */ /* 0x000fe200078e0066 */
[----:B------:R-:W-:Y:S01]  /*11a80*/  @P2 MOV R89, R101 ;  /* 0x0000006500592202 */ /* 0x000fe20000000f00 */
[----:B------:R-:W-:Y:S01]  /*11a90*/  @P2 VIADD R88, R90, 0x1 ;  /* 0x000000015a582836 */ /* 0x000fe20000000000 */
[----:B------:R-:W-:Y:S06]  /*11aa0*/  BRA `(.L_x_315) ;  /* 0x00000004002c7947 */ /* 0x000fec0003800000 */
.L_x_316:
        /* <DEDUP_REMOVED lines=13> */
.L_x_318:
[----:B------:R-:W-:Y:S05]  /*11b80*/  BSYNC.RECONVERGENT B2 ;  /* 0x0000000000027941 */ /* 0x000fea0003800200 */
.L_x_317:
        /* <DEDUP_REMOVED lines=61> */
.L_x_315:
[----:B------:R-:W-:Y:S05]  /*11f60*/  BSYNC.RECONVERGENT B1 ;  /* 0x0000000000017941 */ /* 0x000fea0003800200 */
.L_x_314:
[----:B------:R-:W-:Y:S01]  /*11f70*/  I2FP.F32.U32 R89, R89 ;  /* 0x0000005900597245 */ /* 0x000fe20000201000 */
[----:B------:R-:W-:Y:S01]  /*11f80*/  BSSY.RECONVERGENT B1, `(.L_x_319) ;  /* 0x0000063000017945 */ /* 0x000fe20003800200 */
[----:B------:R-:W-:Y:S01]  /*11f90*/  SHF.L.U32 R91, R84, 0x10, RZ ;  /* 0x00000010545b7819 */ /* 0x000fe200000006ff */
[----:B------:R-:W-:Y:S01]  /*11fa0*/  IMAD.MOV.U32 R90, RZ, RZ, 0x2 ;  /* 0x00000002ff5a7424 */ /* 0x000fe200078e00ff */
[----:B------:R-:W-:Y:S01]  /*11fb0*/  ISETP.NE.AND P2, PT, R88, 0x1, PT ;  /* 0x000000015800780c */ /* 0x000fe20003f45270 */
[----:B------:R-:W-:Y:S01]  /*11fc0*/  FFMA.FTZ R89, R89, R140, 1.1641532182693481445e-10 ;  /* 0x2f00000059597423 */ /* 0x000fe2000001008c */
[----:B------:R-:W-:Y:S01]  /*11fd0*/  @P1 PRMT R84, R80, 0x7632, R84 ;  /* 0x0000763250541816 */ /* 0x000fe20000000054 */
[----:B------:R-:W-:-:S03]  /*11fe0*/  FMUL.FTZ R91, R91, R144 ;  /* 0x000000905b5b7220 */ /* 0x000fc60000410000 */
[----:B------:R-:W-:Y:S01]  /*11ff0*/  FSETP.GTU.FTZ.AND P3, PT, R89, R142, PT ;  /* 0x0000008e5900720b */ /* 0x000fe20003f7c000 */
[----:B------:R-:W-:-:S03]  /*12000*/  @P1 IMAD.U32 R84, R84, 0x10000, RZ ;  /* 0x0001000054541824 */ /* 0x000fc600078e00ff */
[----:B------:R-:W-:Y:S02]  /*12010*/  FSEL R125, R91, RZ, !P3 ;  /* 0x000000ff5b7d7208 */ /* 0x000fe40005800000 */
[----:B------:R-:W-:-:S03]  /*12020*/  PLOP3.LUT P3, PT, P3, PT, PT, 0x8, 0x80 ;  /* 0x000000000080781c */ /* 0x000fc60001f6e170 */
[----:B------:R-:W-:Y:S01]  /*12030*/  @P1 FADD.FTZ R125, R84, R125 ;  /* 0x0000007d547d1221 */ /* 0x000fe20000010000 */
[----:B------:R-:W-:Y:S02]  /*12040*/  P2R R118, PR, RZ, 0x8 ;  /* 0x00000008ff767803 */ /* 0x000fe40000000000 */
[----:B------:R-:W-:Y:S02]  /*12050*/  MOV R84, R2 ;  /* 0x0000000200547202 */ /* 0x000fe40000000f00 */
        /* <DEDUP_REMOVED lines=10> */
.L_x_321:
        /* <DEDUP_REMOVED lines=11> */
[----:B------:R-:W-:-:S05]  /*121b0*/  @P3 IADD3 R2, PT, PT, R4, RZ, RZ ;  /* 0x000000ff04023210 */ /* 0x000fca0007ffe0ff */
[----:B------:R-:W-:-:S07]  /*121c0*/  @!P2 IMAD.MOV.U32 R4, RZ, RZ, R2 ;  /* 0x000000ffff04a224 */ /* 0x000fce00078e0002 */
.L_x_323:
[----:B------:R-:W-:Y:S05]  /*121d0*/  BSYNC.RECONVERGENT B2 ;  /* 0x0000000000027941 */ /* 0x000fea0003800200 */
.L_x_322:
        /* <DEDUP_REMOVED lines=56> */
[----:B------:R-:W-:Y:S02]  /*12560*/  LOP3.LUT R101, R136, UR4, R101, 0x96, !PT ;  /* 0x0000000488657c12 */ /* 0x000fe4000f8e9665 */
[----:B------:R-:W-:Y:S01]  /*12570*/  MOV R2, R100 ;  /* 0x0000006400027202 */ /* 0x000fe20000000f00 */
[----:B------:R-:W-:Y:S01]  /*12580*/  IMAD.MOV.U32 R124, RZ, RZ, R88 ;  /* 0x000000ffff7c7224 */ /* 0x000fe200078e0058 */
[----:B------:R-:W-:Y:S01]  /*12590*/  LOP3.LUT R102, R90, UR5, R89, 0x96, !PT ;  /* 0x000000055a667c12 */ /* 0x000fe2000f8e9659 */
[----:B------:R-:W-:-:S07]  /*125a0*/  HFMA2 R90, -RZ, RZ, 0, 0 ;  /* 0x00000000ff5a7431 */ /* 0x000fce00000001ff */
.L_x_320:
[----:B------:R-:W-:Y:S05]  /*125b0*/  BSYNC.RECONVERGENT B1 ;  /* 0x0000000000017941 */ /* 0x000fea0003800200 */
.L_x_319:
[----:B------:R-:W-:Y:S01]  /*125c0*/  I2FP.F32.U32 R89, R84 ;  /* 0x0000005400597245 */ /* 0x000fe20000201000 */
[----:B------:R-:W-:Y:S01]  /*125d0*/  IMAD.U32 R91, R85, 0x10000, RZ ;  /* 0x00010000555b7824 */ /* 0x000fe200078e00ff */
[----:B------:R-:W-:Y:S01]  /*125e0*/  BSSY.RECONVERGENT B1, `(.L_x_324) ;  /* 0x0000062000017945 */ /* 0x000fe20003800200 */
[----:B------:R-:W-:Y:S01]  /*125f0*/  @P1 IMAD.U32 R84, R81, 0x10000, RZ ;  /* 0x0001000051541824 */ /* 0x000fe200078e00ff */
[----:B------:R-:W-:Y:S01]  /*12600*/  PRMT R130, R85, 0x7632, R130 ;  /* 0x0000763255827816 */ /* 0x000fe20000000082 */
[----:B------:R-:W-:Y:S01]  /*12610*/  FFMA.FTZ R89, R89, R140, 1.1641532182693481445e-10 ;  /* 0x2f00000059597423 */ /* 0x000fe2000001008c */
[----:B------:R-:W-:Y:S01]  /*12620*/  FMUL.FTZ R91, R91, R144 ;  /* 0x000000905b5b7220 */ /* 0x000fe20000410000 */
[----:B------:R-:W-:Y:S01]  /*12630*/  MOV R88, 0x2 ;  /* 0x0000000200587802 */ /* 0x000fe20000000f00 */
[----:B------:R-:W-:Y:S02]  /*12640*/  IMAD.MOV.U32 R85, RZ, RZ, R2 ;  /* 0x000000ffff557224 */ /* 0x000fe400078e0002 */
[----:B------:R-:W-:-:S04]  /*12650*/  FSETP.GTU.FTZ.AND P2, PT, R89, R142, PT ;  /* 0x0000008e5900720b */ /* 0x000fc80003f5c000 */
        /* <DEDUP_REMOVED lines=15> */
.L_x_326:
        /* <DEDUP_REMOVED lines=13> */
.L_x_328:
[----:B------:R-:W-:Y:S05]  /*12820*/  BSYNC.RECONVERGENT B2 ;  /* 0x0000000000027941 */ /* 0x000fea0003800200 */
.L_x_327:
        /* <DEDUP_REMOVED lines=59> */
[----:B------:R-:W-:Y:S01]  /*12be0*/  MOV R124, R84 ;  /* 0x00000054007c7202 */ /* 0x000fe20000000f00 */
[----:B------:R-:W-:-:S07]  /*12bf0*/  IMAD.MOV.U32 R88, RZ, RZ, RZ ;  /* 0x000000ffff587224 */ /* 0x000fce00078e00ff */
.L_x_325:
[----:B------:R-:W-:Y:S05]  /*12c00*/  BSYNC.RECONVERGENT B1 ;  /* 0x0000000000017941 */ /* 0x000fea0003800200 */
.L_x_324:
[----:B------:R-:W-:Y:S01]  /*12c10*/  I2FP.F32.U32 R85, R85 ;  /* 0x0000005500557245 */ /* 0x000fe20000201000 */
[----:B------:R-:W-:Y:S01]  /*12c20*/  IMAD.U32 R89, R130, 0x10000, RZ ;  /* 0x0001000082597824 */ /* 0x000fe200078e00ff */
[----:B------:R-:W-:Y:S01]  /*12c30*/  @P1 PRMT R84, R81, 0x7632, R84 ;  /* 0x0000763251541816 */ /* 0x000fe20000000054 */
[----:B------:R-:W-:Y:S01]  /*12c40*/  BSSY.RECONVERGENT B1, `(.L_x_329) ;  /* 0x0000061000017945 */ /* 0x000fe20003800200 */
[----:B------:R-:W-:Y:S02]  /*12c50*/  IMAD.MOV.U32 R90, RZ, RZ, 0x2 ;  /* 0x00000002ff5a7424 */ /* 0x000fe400078e00ff */
[----:B------:R-:W-:Y:S01]  /*12c60*/  FFMA.FTZ R85, R85, R140, 1.1641532182693481445e-10 ;  /* 0x2f00000055557423 */ /* 0x000fe2000001008c */
[----:B------:R-:W-:Y:S01]  /*12c70*/  FMUL.FTZ R89, R89, R144 ;  /* 0x0000009059597220 */ /* 0x000fe20000410000 */
[----:B------:R-:W-:-:S03]  /*12c80*/  @P1 SHF.L.U32 R84, R84, 0x10, RZ ;  /* 0x0000001054541819 */ /* 0x000fc600000006ff */
[----:B------:R-:W-:Y:S01]  /*12c90*/  FSETP.GTU.FTZ.AND P2, PT, R85, R142, PT ;  /* 0x0000008e5500720b */ /* 0x000fe20003f5c000 */
[----:B------:R-:W-:-:S03]  /*12ca0*/  IMAD.MOV.U32 R85, RZ, RZ, R2 ;  /* 0x000000ffff557224 */ /* 0x000fc600078e0002 */
        /* <DEDUP_REMOVED lines=15> */
.L_x_331:
        /* <DEDUP_REMOVED lines=13> */
.L_x_333:
[----:B------:R-:W-:Y:S05]  /*12e70*/  BSYNC.RECONVERGENT B2 ;  /* 0x0000000000027941 */ /* 0x000fea0003800200 */
.L_x_332:
        /* <DEDUP_REMOVED lines=61> */
.L_x_330:
[----:B------:R-:W-:Y:S05]  /*13250*/  BSYNC.RECONVERGENT B1 ;  /* 0x0000000000017941 */ /* 0x000fea0003800200 */
.L_x_329:
        /* <DEDUP_REMOVED lines=9> */
[----:B------:R-:W-:-:S02]  /*132f0*/  FSETP.GTU.FTZ.AND P2, PT, R85, R142, PT ;  /* 0x0000008e5500720b */ /* 0x000fc40003f5c000 */
[----:B------:R-:W-:Y:S02]  /*13300*/  MOV R85, R2 ;  /* 0x0000000200557202 */ /* 0x000fe40000000f00 */
        /* <DEDUP_REMOVED lines=13> */
.L_x_336:
        /* <DEDUP_REMOVED lines=13> */
.L_x_338:
[----:B------:R-:W-:Y:S05]  /*134b0*/  BSYNC.RECONVERGENT B2 ;  /* 0x0000000000027941 */ /* 0x000fea0003800200 */
.L_x_337:
        /* <DEDUP_REMOVED lines=56> */
[----:B------:R-:W-:Y:S02]  /*13840*/  MOV R2, R90 ;  /* 0x0000005a00027202 */ /* 0x000fe40000000f00 */
[----:B------:R-:W-:Y:S01]  /*13850*/  LOP3.LUT R102, R88, UR5, R85, 0x96, !PT ;  /* 0x0000000558667c12 */ /* 0x000fe2000f8e9655 */
[----:B------:R-:W-:Y:S02]  /*13860*/  HFMA2 R88, -RZ, RZ, 0, 0 ;  /* 0x00000000ff587431 */ /* 0x000fe400000001ff */
[----:B------:R-:W-:Y:S02]  /*13870*/  IMAD.MOV.U32 R85, RZ, RZ, R124 ;  /* 0x000000ffff557224 */ /* 0x000fe400078e007c */
[----:B------:R-:W-:-:S07]  /*13880*/  IMAD.MOV.U32 R124, RZ, RZ, R84 ;  /* 0x000000ffff7c7224 */ /* 0x000fce00078e0054 */
.L_x_335:
[----:B------:R-:W-:Y:S05]  /*13890*/  BSYNC.RECONVERGENT B1 ;  /* 0x0000000000017941 */ /* 0x000fea0003800200 */
.L_x_334:
[----:B------:R-:W-:Y:S01]  /*138a0*/  I2FP.F32.U32 R85, R85 ;  /* 0x0000005500557245 */ /* 0x000fe20000201000 */
[----:B------:R-:W-:Y:S01]  /*138b0*/  IMAD.U32 R89, R86, 0x10000, RZ ;  /* 0x0001000056597824 */ /* 0x000fe200078e00ff */
[----:B------:R-:W-:Y:S01]  /*138c0*/  ISETP.NE.AND P4, PT, R88, 0x1, PT ;  /* 0x000000015800780c */ /* 0x000fe20003f85270 */
[----:B------:R-:W-:Y:S01]  /*138d0*/  BSSY.RECONVERGENT B1, `(.L_x_339) ;  /* 0x0000060000017945 */ /* 0x000fe20003800200 */
[----:B------:R-:W-:Y:S01]  /*138e0*/  @P1 PRMT R84, R82, 0x7632, R84 ;  /* 0x0000763252541816 */ /* 0x000fe20000000054 */
[----:B------:R-:W-:Y:S01]  /*138f0*/  FFMA.FTZ R85, R85, R140, 1.1641532182693481445e-10 ;  /* 0x2f00000055557423 */ /* 0x000fe2000001008c */
[----:B------:R-:W-:Y:S01]  /*13900*/  FMUL.FTZ R89, R89, R144 ;  /* 0x0000009059597220 */ /* 0x000fe20000410000 */
[----:B------:R-:W-:Y:S02]  /*13910*/  MOV R86, 0x2 ;  /* 0x0000000200567802 */ /* 0x000fe40000000f00 */
[----:B------:R-:W-:Y:S01]  /*13920*/  @P1 IMAD.U32 R84, R84, 0x10000, RZ ;  /* 0x0001000054541824 */ /* 0x000fe200078e00ff */
        /* <DEDUP_REMOVED lines=15> */
.L_x_341:
        /* <DEDUP_REMOVED lines=13> */
.L_x_343:
[----:B------:R-:W-:Y:S05]  /*13af0*/  BSYNC.RECONVERGENT B2 ;  /* 0x0000000000027941 */ /* 0x000fea0003800200 */
.L_x_342:
        /* <DEDUP_REMOVED lines=61> */
.L_x_340:
[----:B------:R-:W-:Y:S05]  /*13ed0*/  BSYNC.RECONVERGENT B1 ;  /* 0x0000000000017941 */ /* 0x000fea0003800200 */
.L_x_339:
[----:B------:R-:W-:Y:S01]  /*13ee0*/  I2FP.F32.U32 R85, R85 ;  /* 0x0000005500557245 */ /* 0x000fe20000201000 */
[----:B------:R-:W-:Y:S01]  /*13ef0*/  IMAD.U32 R89, R87, 0x10000, RZ ;  /* 0x0001000057597824 */ /* 0x000fe200078e00ff */
[----:B------:R-:W-:Y:S01]  /*13f00*/  ISETP.NE.AND P5, PT, R86, 0x1, PT ;  /* 0x000000015600780c */ /* 0x000fe20003fa5270 */
[----:B------:R-:W-:Y:S01]  /*13f10*/  BSSY.RECONVERGENT B1, `(.L_x_344) ;  /* 0x0000060000017945 */ /* 0x000fe20003800200 */
[----:B------:R-:W-:Y:S01]  /*13f20*/  @P1 SHF.L.U32 R84, R83, 0x10, RZ ;  /* 0x0000001053541819 */ /* 0x000fe200000006ff */
[----:B------:R-:W-:Y:S01]  /*13f30*/  FFMA.FTZ R85, R85, R140, 1.1641532182693481445e-10 ;  /* 0x2f00000055557423 */ /* 0x000fe2000001008c */
[----:B------:R-:W-:Y:S01]  /*13f40*/  FMUL.FTZ R89, R89, R144 ;  /* 0x0000009059597220 */ /* 0x000fe20000410000 */
[----:B------:R-:W-:Y:S01]  /*13f50*/  PRMT R152, R87, 0x7632, R152 ;  /* 0x0000763257987816 */ /* 0x000fe20000000098 */
        /* <DEDUP_REMOVED lines=16> */
.L_x_346:
        /* <DEDUP_REMOVED lines=13> */
.L_x_348:
[----:B------:R-:W-:Y:S05]  /*14130*/  BSYNC.RECONVERGENT B2 ;  /* 0x0000000000027941 */ /* 0x000fea0003800200 */
.L_x_347:
        /* <DEDUP_REMOVED lines=60> */
[----:B------:R-:W-:-:S07]  /*14500*/  IMAD.MOV.U32 R124, RZ, RZ, R84 ;  /* 0x000000ffff7c7224 */ /* 0x000fce00078e0054 */
.L_x_345:
[----:B------:R-:W-:Y:S05]  /*14510*/  BSYNC.RECONVERGENT B1 ;  /* 0x0000000000017941 */ /* 0x000fea0003800200 */
.L_x_344:
[----:B------:R-:W-:Y:S02]  /*14520*/  I2FP.F32.U32 R85, R85 ;  /* 0x0000005500557245 */ /* 0x000fe40000201000 */
[----:B------:R-:W-:Y:S02]  /*14530*/  SHF.L.U32 R87, R152, 0x10, RZ ;  /* 0x0000001098577819 */ /* 0x000fe400000006ff */
[----:B------:R-:W-:Y:S01]  /*14540*/  @P1 PRMT R84, R83, 0x7632, R84 ;  /* 0x0000763253541816 */ /* 0x000fe20000000054 */
[----:B------:R-:W-:Y:S01]  /*14550*/  FFMA.FTZ R85, R85, R140, 1.1641532182693481445e-10 ;  /* 0x2f00000055557423 */ /* 0x000fe2000001008c */
[----:B------:R-:W-:Y:S01]  /*14560*/  PRMT R86, R148, 0x5410, R150 ;  /* 0x0000541094567816 */ /* 0x000fe20000000096 */
[----:B------:R-:W-:Y:S02]  /*14570*/  FMUL.FTZ R87, R87, R144 ;  /* 0x0000009057577220 */ /* 0x000fe40000410000 */
[----:B------:R-:W-:Y:S01]  /*14580*/  @P1 IMAD.U32 R84, R84, 0x10000, RZ ;  /* 0x0001000054541824 */ /* 0x000fe200078e00ff */
[----:B------:R-:W-:-:S02]  /*14590*/  FSETP.GTU.FTZ.AND P5, PT, R85, R142, PT ;  /* 0x0000008e5500720b */ /* 0x000fc40003fbc000 */
[----:B------:R-:W-:Y:S02]  /*145a0*/  PRMT R85, R138, 0x5410, R136 ;  /* 0x000054108a557816 */ /* 0x000fe40000000088 */
[----:B------:R-:W-:Y:S02]  /*145b0*/  FSEL R159, R87, RZ, !P5 ;  /* 0x000000ff579f7208 */ /* 0x000fe40006800000 */
[----:B------:R-:W-:-:S03]  /*145c0*/  PLOP3.LUT P5, PT, P5, PT, PT, 0x8, 0x80 ;  /* 0x000000000080781c */ /* 0x000fc60002fae170 */
[----:B------:R-:W-:Y:S01]  /*145d0*/  @P1 FADD.FTZ R159, R84, R159 ;  /* 0x0000009f549f1221 */ /* 0x000fe20000010000 */
[----:B------:R-:W-:-:S04]  /*145e0*/  PRMT R84, R132, 0x5410, R134 ;  /* 0x0000541084547816 */ /* 0x000fc80000000086 */
[----:B------:R-:W-:-:S04]  /*145f0*/  F2FP.BF16.F32.PACK_AB R87, RZ, R159 ;  /* 0x0000009fff57723e */ /* 0x000fc800000010ff */
[----:B------:R-:W-:-:S07]  /*14600*/  PRMT R87, R146, 0x5410, R87 ;  /* 0x0000541092577816 */ /* 0x000fce0000000057 */
.L_x_308:
        /* <DEDUP_REMOVED lines=26> */
[----:B------:R-:W-:Y:S02]  /*147b0*/  PRMT R89, R113, 0x7104, RZ ;  /* 0x0000710471597816 */ /* 0x000fe400000000ff */
[----:B------:R-:W-:Y:S02]  /*147c0*/  LOP3.LUT R87, R87, 0xff0000, RZ, 0xc0, !PT ;  /* 0x00ff000057577812 */ /* 0x000fe400078ec0ff */
[----:B------:R-:W-:Y:S02]  /*147d0*/  LOP3.LUT R90, R111, 0xff, RZ, 0xc0, !PT ;  /* 0x000000ff6f5a7812 */ /* 0x000fe400078ec0ff */
[----:B------:R-:W-:-:S02]  /*147e0*/  PRMT R86, R87, 0x4210, R86 ;  /* 0x0000421057567816 */ /* 0x000fc40000000056 */
[----:B------:R-:W-:Y:S01]  /*147f0*/  LOP3.LUT R88, R110, 0xff, RZ, 0xc0, !PT ;  /* 0x000000ff6e587812 */ /* 0x000fe200078ec0ff */
[----:B------:R-:W-:Y:S01]  /*14800*/  IMAD.WIDE.U32 R90, R90, 0x1000000, RZ ;  /* 0x010000005a5a7825 */ /* 0x000fe200078e00ff */
        /* <DEDUP_REMOVED lines=11> */
.L_x_349:
[----:B------:R-:W-:Y:S01]  /*148c0*/  MOV R118, R124 ;  /* 0x0000007c00767202 */ /* 0x000fe20000000f00 */
[----:B------:R-:W-:-:S07]  /*148d0*/  VIADD R122, R122, 0x80 ;  /* 0x000000807a7a7836 */ /* 0x000fce0000000000 */
.L_x_226:
[----:B------:R-:W-:Y:S05]  /*148e0*/  BSYNC.RECONVERGENT B0 ;  /* 0x0000000000007941 */ /* 0x000fea0003800200 */
.L_x_225:
[----:B------:R-:W-:Y:S01]  /*148f0*/  ISETP.GE.U32.AND P0, PT, R106, 0x180, PT ;  /* 0x000001806a00780c */ /* 0x000fe20003f06070 */
[----:B------:R-:W-:-:S12]  /*14900*/  BSSY.RECONVERGENT B0, `(.L_x_350) ;  /* 0x000099b000007945 */ /* 0x000fd80003800200 */
[----:B------:R-:W-:Y:S05]  /*14910*/  @!P0 BRA `(.L_x_351) ;  /* 0x0000009800648947 */ /* 0x000fea0003800000 */
[----:B------:R-:W-:Y:S01]  /*14920*/  ISETP.NE.U32.AND P1, PT, RZ, UR10, PT ;  /* 0x0000000aff007c0c */ /* 0x000fe2000bf25070 */
[----:B01----:R-:W0:Y:S01]  /*14930*/  LDC.64 R84, c[0x0][0x390] ;  /* 0x0000e400ff547b82 */ /* 0x003e220000000a00 */
        /* <DEDUP_REMOVED lines=14> */
[----:B------:R-:W-:Y:S01]  /*14a20*/  MOV R115, UR9 ;  /* 0x0000000900737c02 */ /* 0x000fe20008000f00 */
[----:B------:R-:W-:Y:S01]  /*14a30*/  BSSY.RECONVERGENT B1, `(.L_x_353) ;  /* 0x000005a000017945 */ /* 0x000fe20003800200 */
[----:B0-----:R-:W-:Y:S01]  /*14a40*/  IMAD.MOV.U32 R90, RZ, RZ, 0x2 ;  /* 0x00000002ff5a7424 */ /* 0x001fe200078e00ff */
[----:B------:R-:W-:Y:S01]  /*14a50*/  MOV R132, R118 ;  /* 0x0000007600847202 */ /* 0x000fe20000000f00 */
[----:B------:R-:W-:Y:S02]  /*14a60*/  IMAD.MOV.U32 R88, RZ, RZ, R2 ;  /* 0x000000ffff587224 */ /* 0x000fe400078e0002 */
[----:B------:R-:W-:Y:S02]  /*14a70*/  VIADD R161, R161, 0xdb3d7428 ;  /* 0xdb3d7428a1a17836 */ /* 0x000fe40000000000 */
[----:B------:R-:W-:-:S03]  /*14a80*/  VIADD R115, R115, 0x96a522ad ;  /* 0x96a522ad73737836 */ /* 0x000fc60000000000 */
        /* <DEDUP_REMOVED lines=11> */
.L_x_355:
        /* <DEDUP_REMOVED lines=13> */
.L_x_357:
[----:B------:R-:W-:Y:S05]  /*14c10*/  BSYNC.RECONVERGENT B2 ;  /* 0x0000000000027941 */ /* 0x000fea0003800200 */
.L_x_356:
        /* <DEDUP_REMOVED lines=59> */
.L_x_354:
[----:B------:R-:W-:Y:S05]  /*14fd0*/  BSYNC.RECONVERGENT B1 ;  /* 0x0000000000017941 */ /* 0x000fea0003800200 */
.L_x_353:
[----:B------:R-:W0:Y:S01]  /*14fe0*/  LDC R148, c[0x0][0x408] ;  /* 0x00010200ff947b82 */ /* 0x000e220000000800 */
[----:B------:R-:W-:Y:S01]  /*14ff0*/  I2FP.F32.U32 R89, R88 ;  /* 0x0000005800597245 */ /* 0x000fe20000201000 */
[----:B------:R-:W-:Y:S01]  /*15000*/  IMAD.MOV.U32 R144, RZ, RZ, 0x2f800000 ;  /* 0x2f800000ff907424 */ /* 0x000fe200078e00ff */
[----:B-----5:R-:W-:Y:S01]  /*15010*/  SHF.L.U32 R91, R84, 0x10, RZ ;  /* 0x00000010545b7819 */ /* 0x020fe200000006ff */
[----:B------:R-:W-:Y:S01]  /*15020*/  BSSY.RECONVERGENT B1, `(.L_x_358) ;  /* 0x000005e000017945 */ /* 0x000fe20003800200 */
[----:B------:R-:W-:Y:S01]  /*15030*/  ISETP.NE.AND P3, PT, R90, 0x1, PT ;  /* 0x000000015a00780c */ /* 0x000fe20003f65270 */
[----:B------:R-:W-:Y:S01]  /*15040*/  FFMA.FTZ R89, R89, R144, 1.1641532182693481445e-10 ;  /* 0x2f00000059597423 */ /* 0x000fe20000010090 */
[----:B------:R-:W-:Y:S01]  /*15050*/  PRMT R84, R84, 0x7632, R84 ;  /* 0x0000763254547816 */ /* 0x000fe20000000054 */
[----:B------:R-:W1:Y:S01]  /*15060*/  LDC R146, c[0x0][0x404] ;  /* 0x00010100ff927b82 */ /* 0x000e620000000800 */
[----:B------:R-:W-:Y:S02]  /*15070*/  IMAD.MOV.U32 R88, RZ, RZ, 0x2 ;  /* 0x00000002ff587424 */ /* 0x000fe400078e00ff */
[----:B0-----:R-:W-:Y:S01]  /*15080*/  FMUL.FTZ R91, R91, R148 ;  /* 0x000000945b5b7220 */ /* 0x001fe20000410000 */
[----:B-1----:R-:W-:Y:S01]  /*15090*/  FSETP.GTU.FTZ.AND P4, PT, R89, R146, PT ;  /* 0x000000925900720b */ /* 0x002fe20003f9c000 */
        /* <DEDUP_REMOVED lines=13> */
.L_x_360:
        /* <DEDUP_REMOVED lines=13> */
.L_x_362:
[----:B------:R-:W-:Y:S05]  /*15240*/  BSYNC.RECONVERGENT B2 ;  /* 0x0000000000027941 */ /* 0x000fea0003800200 */
.L_x_361:
        /* <DEDUP_REMOVED lines=55> */
[----:B------:R-:W-:Y:S02]  /*155c0*/  LOP3.LUT R102, R115, R90, R89, 0x96, !PT ;  /* 0x0000005a73667212 */ /* 0x000fe400078e9659 */
[----:B------:R-:W-:Y:S01]  /*155d0*/  MOV R89, R132 ;  /* 0x0000008400597202 */ /* 0x000fe20000000f00 */
[----:B------:R-:W-:Y:S02]  /*155e0*/  IMAD.MOV.U32 R132, RZ, RZ, R88 ;  /* 0x000000ffff847224 */ /* 0x000fe400078e0058 */
[----:B------:R-:W-:-:S07]  /*155f0*/  IMAD.MOV.U32 R88, RZ, RZ, RZ ;  /* 0x000000ffff587224 */ /* 0x000fce00078e00ff */
.L_x_359:
[----:B------:R-:W-:Y:S05]  /*15600*/  BSYNC.RECONVERGENT B1 ;  /* 0x0000000000017941 */ /* 0x000fea0003800200 */
.L_x_358:
[----:B------:R-:W-:Y:S01]  /*15610*/  I2FP.F32.U32 R89, R89 ;  /* 0x0000005900597245 */ /* 0x000fe20000201000 */
[----:B------:R-:W-:Y:S01]  /*15620*/  @P2 IMAD.U32 R119, R80, 0x10000, RZ ;  /* 0x0001000050772824 */ /* 0x000fe200078e00ff */
[----:B------:R-:W-:Y:S01]  /*15630*/  SHF.L.U32 R91, R76, 0x10, RZ ;  /* 0x000000104c5b7819 */ /* 0x000fe200000006ff */
[----:B------:R-:W-:Y:S01]  /*15640*/  BSSY.RECONVERGENT B1, `(.L_x_363) ;  /* 0x000005f000017945 */ /* 0x000fe20003800200 */
[----:B------:R-:W-:Y:S02]  /*15650*/  HFMA2 R90, -RZ, RZ, 0, 1.1920928955078125e-07 ;  /* 0x00000002ff5a7431 */ /* 0x000fe400000001ff */
[----:B------:R-:W-:Y:S01]  /*15660*/  FFMA.FTZ R89, R89, R144, 1.1641532182693481445e-10 ;  /* 0x2f00000059597423 */ /* 0x000fe20000010090 */
[----:B------:R-:W-:-:S04]  /*15670*/  FMUL.FTZ R91, R91, R148 ;  /* 0x000000945b5b7220 */ /* 0x000fc80000410000 */
[----:B------:R-:W-:-:S04]  /*15680*/  FSETP.GTU.FTZ.AND P3, PT, R89, R146, PT ;  /* 0x000000925900720b */ /* 0x000fc80003f7c000 */
[----:B------:R-:W-:Y:S02]  /*15690*/  FSEL R89, R91, RZ, !P3 ;  /* 0x000000ff5b597208 */ /* 0x000fe40005800000 */
[----:B------:R-:W-:Y:S02]  /*156a0*/  SEL R108, RZ, 0x1, P3 ;  /* 0x00000001ff6c7807 */ /* 0x000fe40001800000 */
[----:B------:R-:W-:Y:S01]  /*156b0*/  ISETP.NE.AND P3, PT, R88, 0x1, PT ;  /* 0x000000015800780c */ /* 0x000fe20003f65270 */
[----:B------:R-:W-:Y:S01]  /*156c0*/  FADD.FTZ R110, R110, R89 ;  /* 0x000000596e6e7221 */ /* 0x000fe20000010000 */
[----:B------:R-:W-:-:S03]  /*156d0*/  IMAD.MOV.U32 R89, RZ, RZ, R2 ;  /* 0x000000ffff597224 */ /* 0x000fc600078e0002 */
[--C-:B------:R-:W-:Y:S01]  /*156e0*/  @P2 FADD.FTZ R119, R119, R110.reuse ;  /* 0x0000006e77772221 */ /* 0x100fe20000010000 */
[----:B------:R-:W-:-:S05]  /*156f0*/  @!P2 IMAD.MOV.U32 R119, RZ, RZ, R110 ;  /* 0x000000ffff77a224 */ /* 0x000fca00078e006e */
[----:B------:R-:W-:Y:S02]  /*15700*/  F2FP.BF16.F32.PACK_AB R136, RZ, R119 ;  /* 0x00000077ff88723e */ /* 0x000fe400000010ff */
        /* <DEDUP_REMOVED lines=9> */
.L_x_365:
        /* <DEDUP_REMOVED lines=8> */
[----:B------:R-:W-:Y:S02]  /*15820*/  @!P3 IADD3 R2, PT, PT, R4, 0x1, RZ ;  /* 0x000000010402b810 */ /* 0x000fe40007ffe0ff */
[----:B------:R-:W-:Y:S02]  /*15830*/  @!P3 MOV R104, RZ ;  /* 0x000000ff0068b202 */ /* 0x000fe40000000f00 */
[----:B------:R-:W-:-:S13]  /*15840*/  ISETP.NE.AND P4, PT, R107, RZ, !P3 ;  /* 0x000000ff6b00720c */ /* 0x000fda0005f85270 */
[----:B------:R-:W-:-:S04]  /*15850*/  @P4 IMAD.MOV R2, RZ, RZ, R4 ;  /* 0x000000ffff024224 */ /* 0x000fc800078e0204 */
[----:B------:R-:W-:-:S07]  /*15860*/  @!P3 IMAD.MOV.U32 R4, RZ, RZ, R2 ;  /* 0x000000ffff04b224 */ /* 0x000fce00078e0002 */
.L_x_367:
[----:B------:R-:W-:Y:S05]  /*15870*/  BSYNC.RECONVERGENT B2 ;  /* 0x0000000000027941 */ /* 0x000fea0003800200 */
.L_x_366:
        /* <DEDUP_REMOVED lines=59> */
.L_x_364:
[----:B------:R-:W-:Y:S05]  /*15c30*/  BSYNC.RECONVERGENT B1 ;  /* 0x0000000000017941 */ /* 0x000fea0003800200 */
.L_x_363:
[----:B------:R-:W-:Y:S01]  /*15c40*/  I2FP.F32.U32 R89, R89 ;  /* 0x0000005900597245 */ /* 0x000fe20000201000 */
[----:B------:R-:W-:Y:S01]  /*15c50*/  IMAD.U32 R91, R84, 0x10000, RZ ;  /* 0x00010000545b7824 */ /* 0x000fe200078e00ff */
[----:B------:R-:W-:Y:S01]  /*15c60*/  BSSY.RECONVERGENT B1, `(.L_x_368) ;  /* 0x000005c000017945 */ /* 0x000fe20003800200 */
[----:B------:R-:W-:Y:S02]  /*15c70*/  HFMA2 R100, -RZ, RZ, 0, 1.1920928955078125e-07 ;  /* 0x00000002ff647431 */ /* 0x000fe400000001ff */
[----:B------:R-:W-:Y:S01]  /*15c80*/  FFMA.FTZ R89, R89, R144, 1.1641532182693481445e-10 ;  /* 0x2f00000059597423 */ /* 0x000fe20000010090 */
[----:B------:R-:W-:-:S04]  /*15c90*/  FMUL.FTZ R84, R91, R148 ;  /* 0x000000945b547220 */ /* 0x000fc80000410000 */
[----:B------:R-:W-:Y:S01]  /*15ca0*/  FSETP.GTU.FTZ.AND P3, PT, R89, R146, PT ;  /* 0x000000925900720b */ /* 0x000fe20003f7c000 */
[----:B------:R-:W-:-:S03]  /*15cb0*/  IMAD.MOV.U32 R89, RZ, RZ, R2 ;  /* 0x000000ffff597224 */ /* 0x000fc600078e0002 */
        /* <DEDUP_REMOVED lines=13> */
.L_x_370:
        /* <DEDUP_REMOVED lines=13> */
.L_x_372:
[----:B------:R-:W-:Y:S05]  /*15e60*/  BSYNC.RECONVERGENT B2 ;  /* 0x0000000000027941 */ /* 0x000fea0003800200 */
.L_x_371:
        /* <DEDUP_REMOVED lines=59> */
.L_x_369:
[----:B------:R-:W-:Y:S05]  /*16220*/  BSYNC.RECONVERGENT B1 ;  /* 0x0000000000017941 */ /* 0x000fea0003800200 */
.L_x_368:
        /* <DEDUP_REMOVED lines=8> */
[----:B------:R-:W-:Y:S01]  /*162b0*/  @P2 SHF.L.U32 R121, R88, 0x10, RZ ;  /* 0x0000001058792819 */ /* 0x000fe200000006ff */
[----:B------:R-:W-:Y:S01]  /*162c0*/  IMAD.MOV.U32 R88, RZ, RZ, 0x2 ;  /* 0x00000002ff587424 */ /* 0x000fe200078e00ff */
[----:B------:R-:W-:Y:S02]  /*162d0*/  SEL R109, RZ, 0x1, P3 ;  /* 0x00000001ff6d7807 */ /* 0x000fe40001800000 */
[----:B------:R-:W-:-:S02]  /*162e0*/  FSEL R91, R91, RZ, !P3 ;  /* 0x000000ff5b5b7208 */ /* 0x000fc40005800000 */
[----:B------:R-:W-:-:S03]  /*162f0*/  ISETP.NE.AND P3, PT, R100, 0x1, PT ;  /* 0x000000016400780c */ /* 0x000fc60003f65270 */
        /* <DEDUP_REMOVED lines=14> */
.L_x_375:
        /* <DEDUP_REMOVED lines=13> */
.L_x_377:
[----:B------:R-:W-:Y:S05]  /*164b0*/  BSYNC.RECONVERGENT B2 ;  /* 0x0000000000027941 */ /* 0x000fea0003800200 */
.L_x_376:
        /* <DEDUP_REMOVED lines=56> */
[----:B------:R-:W-:Y:S02]  /*16840*/  IMAD.MOV.U32 R132, RZ, RZ, R88 ;  /* 0x000000ffff847224 */ /* 0x000fe400078e0058 */
[----:B------:R-:W-:Y:S01]  /*16850*/  HFMA2 R88, -RZ, RZ, 0, 0 ;  /* 0x00000000ff587431 */ /* 0x000fe200000001ff */
[----:B------:R-:W-:-:S07]  /*16860*/  LOP3.LUT R102, R115, R90, R89, 0x96, !PT ;  /* 0x0000005a73667212 */ /* 0x000fce00078e9659 */
.L_x_374:
[----:B------:R-:W-:Y:S05]  /*16870*/  BSYNC.RECONVERGENT B1 ;  /* 0x0000000000017941 */ /* 0x000fea0003800200 */
.L_x_373:
        /* <DEDUP_REMOVED lines=22> */
.L_x_380:
        /* <DEDUP_REMOVED lines=13> */
.L_x_382:
[----:B------:R-:W-:Y:S05]  /*16ab0*/  BSYNC.RECONVERGENT B2 ;  /* 0x0000000000027941 */ /* 0x000fea0003800200 */
.L_x_381:
        /* <DEDUP_REMOVED lines=52> */
[----:B------:R-:W-:Y:S01]  /*16e00*/  IMAD.WIDE.U32 R84, R84, -0x2daee0ad, RZ ;  /* 0xd2511f5354547825 */ /* 0x000fe200078e00ff */
[----:B------:R-:W-:-:S03]  /*16e10*/  MOV R2, R90 ;  /* 0x0000005a00027202 */ /* 0x000fc60000000f00 */
[----:B------:R-:W-:Y:S01]  /*16e20*/  HFMA2 R90, -RZ, RZ, 0, 0 ;  /* 0x00000000ff5a7431 */ /* 0x000fe200000001ff */
[----:B------:R-:W-:Y:S02]  /*16e30*/  LOP3.LUT R101, R100, UR4, R91, 0x96, !PT ;  /* 0x0000000464657c12 */ /* 0x000fe4000f8e965b */
[----:B------:R-:W-:Y:S01]  /*16e40*/  LOP3.LUT R102, R115, R88, R85, 0x96, !PT ;  /* 0x0000005873667212 */ /* 0x000fe200078e9655 */
[----:B------:R-:W-:Y:S02]  /*16e50*/  IMAD.MOV.U32 R85, RZ, RZ, R132 ;  /* 0x000000ffff557224 */ /* 0x000fe400078e0084 */
[----:B------:R-:W-:-:S07]  /*16e60*/  IMAD.MOV.U32 R132, RZ, RZ, R84 ;  /* 0x000000ffff847224 */ /* 0x000fce00078e0054 */
.L_x_379:
[----:B------:R-:W-:Y:S05]  /*16e70*/  BSYNC.RECONVERGENT B1 ;  /* 0x0000000000017941 */ /* 0x000fea0003800200 */
.L_x_378:
[----:B------:R-:W-:Y:S01]  /*16e80*/  I2FP.F32.U32 R85, R85 ;  /* 0x0000005500557245 */ /* 0x000fe20000201000 */
[----:B------:R-:W-:Y:S01]  /*16e90*/  IMAD.U32 R89, R77, 0x10000, RZ ;  /* 0x000100004d597824 */ /* 0x000fe200078e00ff */
[----:B------:R-:W-:Y:S01]  /*16ea0*/  BSSY.RECONVERGENT B1, `(.L_x_383) ;  /* 0x0000061000017945 */ /* 0x000fe20003800200 */
[----:B------:R-:W-:Y:S02]  /*16eb0*/  @P2 IMAD.U32 R131, R81, 0x10000, RZ ;  /* 0x0001000051832824 */ /* 0x000fe400078e00ff */
[----:B------:R-:W-:Y:S01]  /*16ec0*/  FFMA.FTZ R85, R85, R144, 1.1641532182693481445e-10 ;  /* 0x2f00000055557423 */ /* 0x000fe20000010090 */
[----:B------:R-:W-:-:S04]  /*16ed0*/  FMUL.FTZ R89, R89, R148 ;  /* 0x0000009459597220 */ /* 0x000fc80000410000 */
[----:B------:R-:W-:-:S04]  /*16ee0*/  FSETP.GTU.FTZ.AND P3, PT, R85, R146, PT ;  /* 0x000000925500720b */ /* 0x000fc80003f7c000 */
[----:B------:R-:W-:Y:S01]  /*16ef0*/  FSEL R85, R89, RZ, !P3 ;  /* 0x000000ff59557208 */ /* 0x000fe20005800000 */
[----:B------:R-:W-:Y:S01]  /*16f00*/  IMAD.MOV.U32 R89, RZ, RZ, 0x2 ;  /* 0x00000002ff597424 */ /* 0x000fe200078e00ff */
[----:B------:R-:W-:Y:S02]  /*16f10*/  SEL R84, RZ, 0x1, P3 ;  /* 0x00000001ff547807 */ /* 0x000fe40001800000 */
[----:B------:R-:W-:Y:S01]  /*16f20*/  ISETP.NE.AND P3, PT, R90, 0x1, PT ;  /* 0x000000015a00780c */ /* 0x000fe20003f65270 */
[----:B------:R-:W-:Y:S01]  /*16f30*/  FADD.FTZ R110, R110, R85 ;  /* 0x000000556e6e7221 */ /* 0x000fe20000010000 */
[----:B------:R-:W-:-:S03]  /*16f40*/  IMAD.MOV.U32 R85, RZ, RZ, R2 ;  /* 0x000000ffff557224 */ /* 0x000fc600078e0002 */
        /* <DEDUP_REMOVED lines=13> */
.L_x_385:
        /* <DEDUP_REMOVED lines=13> */
.L_x_387:
[----:B------:R-:W-:Y:S05]  /*170f0*/  BSYNC.RECONVERGENT B2 ;  /* 0x0000000000027941 */ /* 0x000fea0003800200 */
.L_x_386:
        /* <DEDUP_REMOVED lines=58> */
[----:B------:R-:W-:-:S07]  /*174a0*/  IMAD.MOV.U32 R132, RZ, RZ, R84 ;  /* 0x000000ffff847224 */ /* 0x000fce00078e0054 */
.L_x_384:
[----:B------:R-:W-:Y:S05]  /*174b0*/  BSYNC.RECONVERGENT B1 ;  /* 0x0000000000017941 */ /* 0x000fea0003800200 */
.L_x_383:
        /* <DEDUP_REMOVED lines=21> */
.L_x_390:
        /* <DEDUP_REMOVED lines=13> */
.L_x_392:
[----:B------:R-:W-:Y:S05]  /*176e0*/  BSYNC.RECONVERGENT B2 ;  /* 0x0000000000027941 */ /* 0x000fea0003800200 */
.L_x_391:
        /* <DEDUP_REMOVED lines=57> */
[----:B------:R-:W-:Y:S01]  /*17a80*/  MOV R88, R132 ;  /* 0x0000008400587202 */ /* 0x000fe20000000f00 */
[----:B------:R-:W-:-:S07]  /*17a90*/  IMAD.MOV.U32 R132, RZ, RZ, R84 ;  /* 0x000000ffff847224 */ /* 0x000fce00078e0054 */
.L_x_389:
[----:B------:R-:W-:Y:S05]  /*17aa0*/  BSYNC.RECONVERGENT B1 ;  /* 0x0000000000017941 */ /* 0x000fea0003800200 */
.L_x_388:
        /* <DEDUP_REMOVED lines=14> */
[----:B------:R-:W-:-:S03]  /*17b90*/  HFMA2 R90, -RZ, RZ, 0, 1.1920928955078125e-07 ;  /* 0x00000002ff5a7431 */ /* 0x000fc600000001ff */
        /* <DEDUP_REMOVED lines=13> */
.L_x_395:
        /* <DEDUP_REMOVED lines=13> */
.L_x_397:
[----:B------:R-:W-:Y:S05]  /*17d40*/  BSYNC.RECONVERGENT B2 ;  /* 0x0000000000027941 */ /* 0x000fea0003800200 */
.L_x_396:
        /* <DEDUP_REMOVED lines=59> */
.L_x_394:
[----:B------:R-:W-:Y:S05]  /*18100*/  BSYNC.RECONVERGENT B1 ;  /* 0x0000000000017941 */ /* 0x000fea0003800200 */
.L_x_393:
[----:B------:R-:W-:Y:S01]  /*18110*/  I2FP.F32.U32 R85, R85 ;  /* 0x0000005500557245 */ /* 0x000fe20000201000 */
[C---:B------:R-:W-:Y:S01]  /*18120*/  IMAD.U32 R89, R86.reuse, 0x10000, RZ ;  /* 0x0001000056597824 */ /* 0x040fe200078e00ff */
[----:B------:R-:W-:Y:S01]  /*18130*/  BSSY.RECONVERGENT B1, `(.L_x_398) ;  /* 0x000005d000017945 */ /* 0x000fe20003800200 */
[----:B------:R-:W-:Y:S01]  /*18140*/  HFMA2 R91, -RZ, RZ, 0, 1.1920928955078125e-07 ;  /* 0x00000002ff5b7431 */ /* 0x000fe200000001ff */
[----:B------:R-:W-:Y:S01]  /*18150*/  PRMT R86, R86, 0x7632, R86 ;  /* 0x0000763256567816 */ /* 0x000fe20000000056 */
[----:B------:R-:W-:Y:S01]  /*18160*/  FFMA.FTZ R85, R85, R144, 1.1641532182693481445e-10 ;  /* 0x2f00000055557423 */ /* 0x000fe20000010090 */
[----:B------:R-:W-:Y:S01]  /*18170*/  FMUL.FTZ R89, R89, R148 ;  /* 0x0000009459597220 */ /* 0x000fe20000410000 */
[----:B------:R-:W-:-:S03]  /*18180*/  IMAD.MOV.U32 R88, RZ, RZ, R2 ;  /* 0x000000ffff587224 */ /* 0x000fc600078e0002 */
        /* <DEDUP_REMOVED lines=14> */
.L_x_400:
        /* <DEDUP_REMOVED lines=13> */
.L_x_402:
[----:B------:R-:W-:Y:S05]  /*18340*/  BSYNC.RECONVERGENT B2 ;  /* 0x0000000000027941 */ /* 0x000fea0003800200 */
.L_x_401:
        /* <DEDUP_REMOVED lines=59> */
.L_x_399:
[----:B------:R-:W-:Y:S05]  /*18700*/  BSYNC.RECONVERGENT B1 ;  /* 0x0000000000017941 */ /* 0x000fea0003800200 */
.L_x_398:
[----:B------:R-:W-:Y:S01]  /*18710*/  I2FP.F32.U32 R85, R88 ;  /* 0x0000005800557245 */ /* 0x000fe20000201000 */
[----:B------:R-:W-:Y:S01]  /*18720*/  IMAD.U32 R89, R78, 0x10000, RZ ;  /* 0x000100004e597824 */ /* 0x000fe200078e00ff */
[----:B------:R-:W-:Y:S01]  /*18730*/  @P2 SHF.L.U32 R143, R82, 0x10, RZ ;  /* 0x00000010528f2819 */ /* 0x000fe200000006ff */
        /* <DEDUP_REMOVED lines=23> */
.L_x_405:
        /* <DEDUP_REMOVED lines=13> */
.L_x_407:
[----:B------:R-:W-:Y:S05]  /*18980*/  BSYNC.RECONVERGENT B2 ;  /* 0x0000000000027941 */ /* 0x000fea0003800200 */
.L_x_406:
        /* <DEDUP_REMOVED lines=59> */
.L_x_404:
[----:B------:R-:W-:Y:S05]  /*18d40*/  BSYNC.RECONVERGENT B1 ;  /* 0x0000000000017941 */ /* 0x000fea0003800200 */
.L_x_403:
        /* <DEDUP_REMOVED lines=20> */
.L_x_410:
        /* <DEDUP_REMOVED lines=13> */
.L_x_412:
[----:B------:R-:W-:Y:S05]  /*18f60*/  BSYNC.RECONVERGENT B2 ;  /* 0x0000000000027941 */ /* 0x000fea0003800200 */
.L_x_411:
        /* <DEDUP_REMOVED lines=54> */
[----:B------:R-:W-:Y:S01]  /*192d0*/  HFMA2 R91, -RZ, RZ, 0, 0 ;  /* 0x00000000ff5b7431 */ /* 0x000fe200000001ff */
[----:B------:R-:W-:Y:S02]  /*192e0*/  MOV R2, R90 ;  /* 0x0000005a00027202 */ /* 0x000fe40000000f00 */
[----:B------:R-:W-:Y:S01]  /*192f0*/  LOP3.LUT R102, R115, R88, R85, 0x96, !PT ;  /* 0x0000005873667212 */ /* 0x000fe200078e9655 */
[----:B------:R-:W-:Y:S02]  /*19300*/  IMAD.MOV.U32 R88, RZ, RZ, R132 ;  /* 0x000000ffff587224 */ /* 0x000fe400078e0084 */
[----:B------:R-:W-:-:S07]  /*19310*/  IMAD.MOV.U32 R132, RZ, RZ, R84 ;  /* 0x000000ffff847224 */ /* 0x000fce00078e0054 */
.L_x_409:
[----:B------:R-:W-:Y:S05]  /*19320*/  BSYNC.RECONVERGENT B1 ;  /* 0x0000000000017941 */ /* 0x000fea0003800200 */
.L_x_408:
        /* <DEDUP_REMOVED lines=27> */
.L_x_415:
        /* <DEDUP_REMOVED lines=13> */
.L_x_417:
[----:B------:R-:W-:Y:S05]  /*195b0*/  BSYNC.RECONVERGENT B2 ;  /* 0x0000000000027941 */ /* 0x000fea0003800200 */
.L_x_416:
        /* <DEDUP_REMOVED lines=59> */
.L_x_414:
[----:B------:R-:W-:Y:S05]  /*19970*/  BSYNC.RECONVERGENT B1 ;  /* 0x0000000000017941 */ /* 0x000fea0003800200 */
.L_x_413:
        /* <DEDUP_REMOVED lines=21> */
.L_x_420:
        /* <DEDUP_REMOVED lines=13> */
.L_x_422:
[----:B------:R-:W-:Y:S05]  /*19ba0*/  BSYNC.RECONVERGENT B2 ;  /* 0x0000000000027941 */ /* 0x000fea0003800200 */
.L_x_421:
        /* <DEDUP_REMOVED lines=59> */
.L_x_419:
[----:B------:R-:W-:Y:S05]  /*19f60*/  BSYNC.RECONVERGENT B1 ;  /* 0x0000000000017941 */ /* 0x000fea0003800200 */
.L_x_418:
        /* <DEDUP_REMOVED lines=26> */
.L_x_425:
        /* <DEDUP_REMOVED lines=13> */
.L_x_427:
[----:B------:R-:W-:Y:S05]  /*1a1e0*/  BSYNC.RECONVERGENT B2 ;  /* 0x0000000000027941 */ /* 0x000fea0003800200 */
.L_x_426:
        /* <DEDUP_REMOVED lines=59> */
.L_x_424:
[----:B------:R-:W-:Y:S05]  /*1a5a0*/  BSYNC.RECONVERGENT B1 ;  /* 0x0000000000017941 */ /* 0x000fea0003800200 */
.L_x_423:
[----:B------:R-:W-:Y:S01]  /*1a5b0*/  I2FP.F32.U32 R85, R85 ;  /* 0x0000005500557245 */ /* 0x000fe20000201000 */
[----:B------:R-:W-:Y:S01]  /*1a5c0*/  IMAD.U32 R87, R100, 0x10000, RZ ;  /* 0x0001000064577824 */ /* 0x000fe200078e00ff */
[----:B------:R-:W-:Y:S01]  /*1a5d0*/  ISETP.NE.AND P6, PT, R89, 0x1, PT ;  /* 0x000000015900780c */ /* 0x000fe20003fc5270 */
[----:B------:R-:W-:Y:S01]  /*1a5e0*/  BSSY.RECONVERGENT B1, `(.L_x_428) ;  /* 0x000005c000017945 */ /* 0x000fe20003800200 */
[----:B------:R-:W-:Y:S02]  /*1a5f0*/  HFMA2 R100, -RZ, RZ, 0, 1.1920928955078125e-07 ;  /* 0x00000002ff647431 */ /* 0x000fe400000001ff */
[----:B------:R-:W-:Y:S01]  /*1a600*/  FFMA.FTZ R85, R85, R144, 1.1641532182693481445e-10 ;  /* 0x2f00000055557423 */ /* 0x000fe20000010090 */
[----:B------:R-:W-:Y:S01]  /*1a610*/  FMUL.FTZ R87, R87, R148 ;  /* 0x0000009457577220 */ /* 0x000fe20000410000 */
[----:B------:R-:W-:-:S03]  /*1a620*/  IMAD.MOV.U32 R86, RZ, RZ, R2 ;  /* 0x000000ffff567224 */ /* 0x000fc600078e0002 */
        /* <DEDUP_REMOVED lines=12> */
.L_x_430:
[----:B------:R-:W-:Y:S01]  /*1a6f0*/  IADD3 R105, PT, PT, R105, 0x1, RZ ;  /* 0x0000000169697810 */ /* 0x000fe20007ffe0ff */
[----:B------:R-:W-:Y:S03]  /*1a700*/  BSSY.RECONVERGENT B2, `(.L_x_431) ;  /* 0x000000e000027945 */ /* 0x000fe60003800200 */
[C---:B------:R-:W-:Y:S01]  /*1a710*/  ISETP.NE.AND P6, PT, R105.reuse, RZ, PT ;  /* 0x000000ff6900720c */ /* 0x040fe20003fc5270 */
[----:B------:R-:W-:-:S12]  /*1a720*/  IMAD.WIDE.U32 R90, R105, -0x2daee0ad, RZ ;  /* 0xd2511f53695a7825 */ /* 0x000fd800078e00ff */
        /* <DEDUP_REMOVED lines=9> */
[----:B------:R-:W-:-:S04]  /*1a7c0*/  ISETP.NE.AND P0, PT, R2, RZ, PT ;  /* 0x000000ff0200720c */ /* 0x000fc80003f05270 */
[----:B------:R-:W-:-:S09]  /*1a7d0*/  @!P6 MOV R4, R84 ;  /* 0x000000540004e202 */ /* 0x000fd20000000f00 */
.L_x_432:
[----:B------:R-:W-:Y:S05]  /*1a7e0*/  BSYNC.RECONVERGENT B2 ;  /* 0x0000000000027941 */ /* 0x000fea0003800200 */
.L_x_431:
        /* <DEDUP_REMOVED lines=59> */
.L_x_429:
[----:B------:R-:W-:Y:S05]  /*1aba0*/  BSYNC.RECONVERGENT B1 ;  /* 0x0000000000017941 */ /* 0x000fea0003800200 */
.L_x_428:
        /* <DEDUP_REMOVED lines=8> */
[----:B------:R-:W-:-:S02]  /*1ac30*/  @P2 SHF.L.U32 R161, R84, 0x10, RZ ;  /* 0x0000001054a12819 */ /* 0x000fc400000006ff */
[----:B------:R-:W-:Y:S01]  /*1ac40*/  PRMT R85, R142, 0x5410, R118 ;  /* 0x000054108e557816 */ /* 0x000fe20000000076 */
[----:B------:R-:W-:Y:S01]  /*1ac50*/  IMAD.MOV.U32 R118, RZ, RZ, R132 ;  /* 0x000000ffff767224 */ /* 0x000fe200078e0084 */
[----:B------:R-:W-:Y:S02]  /*1ac60*/  FSEL R87, R87, RZ, !P6 ;  /* 0x000000ff57577208 */ /* 0x000fe40007000000 */
[----:B------:R-:W-:Y:S02]  /*1ac70*/  SEL R115, RZ, 0x1, P6 ;  /* 0x00000001ff737807 */ /* 0x000fe40003000000 */
[----:B------:R-:W-:Y:S01]  /*1ac80*/  PRMT R84, R136, 0x5410, R138 ;  /* 0x0000541088547816 */ /* 0x000fe2000000008a */
[----:B------:R-:W-:-:S04]  /*1ac90*/  FADD.FTZ R154, R154, R87 ;  /* 0x000000579a9a7221 */ /* 0x000fc80000010000 */
[----:B------:R-:W-:Y:S01]  /*1aca0*/  @P2 FADD.FTZ R161, R154, R161 ;  /* 0x000000a19aa12221 */ /* 0x000fe20000010000 */
[----:B------:R-:W-:-:S05]  /*1acb0*/  @!P2 IMAD.MOV.U32 R161, RZ, RZ, R154 ;  /* 0x000000ffffa1a224 */ /* 0x000fca00078e009a */
[----:B------:R-:W-:-:S04]  /*1acc0*/  F2FP.BF16.F32.PACK_AB R87, RZ, R161 ;  /* 0x000000a1ff57723e */ /* 0x000fc800000010ff */
[----:B------:R-:W-:Y:S01]  /*1acd0*/  PRMT R87, R140, 0x5410, R87 ;  /* 0x000054108c577816 */ /* 0x000fe20000000057 */
[----:B------:R-:W-:Y:S06]  /*1ace0*/  BRA `(.L_x_433) ;  /* 0x0000003000c07947 */ /* 0x000fec0003800000 */
.L_x_352:
[----:B------:R-:W-:Y:S01]  /*1acf0*/  ISETP.NE.AND P3, PT, R100, 0x1, PT ;  /* 0x000000016400780c */ /* 0x000fe20003f65270 */
[----:B------:R-:W-:Y:S01]  /*1ad00*/  BSSY.RECONVERGENT B1, `(.L_x_434) ;  /* 0x000005a000017945 */ /* 0x000fe20003800200 */
[----:B0-----:R-:W-:Y:S02]  /*1ad10*/  HFMA2 R90, -RZ, RZ, 0, 1.1920928955078125e-07 ;  /* 0x00000002ff5a7431 */ /* 0x001fe400000001ff */
        /* <DEDUP_REMOVED lines=13> */
.L_x_436:
        /* <DEDUP_REMOVED lines=13> */
.L_x_438:
[----:B------:R-:W-:Y:S05]  /*1aec0*/  BSYNC.RECONVERGENT B2 ;  /* 0x0000000000027941 */ /* 0x000fea0003800200 */
.L_x_437:
        /* <DEDUP_REMOVED lines=61> */
.L_x_435:
[----:B------:R-:W-:Y:S05]  /*1b2a0*/  BSYNC.RECONVERGENT B1 ;  /* 0x0000000000017941 */ /* 0x000fea0003800200 */
.L_x_434:
        /* <DEDUP_REMOVED lines=11> */
[----:B-1----:R-:W-:-:S02]  /*1b360*/  FSETP.GTU.FTZ.AND P4, PT, R89, R146, PT ;  /* 0x000000925900720b */ /* 0x002fc40003f9c000 */
[----:B------:R-:W-:Y:S02]  /*1b370*/  MOV R89, R2 ;  /* 0x0000000200597202 */ /* 0x000fe40000000f00 */
        /* <DEDUP_REMOVED lines=15> */
.L_x_441:
        /* <DEDUP_REMOVED lines=13> */
.L_x_443:
[----:B------:R-:W-:Y:S05]  /*1b540*/  BSYNC.RECONVERGENT B2 ;  /* 0x0000000000027941 */ /* 0x000fea0003800200 */
.L_x_442:
        /* <DEDUP_REMOVED lines=58> */
[----:B------:R-:W-:Y:S02]  /*1b8f0*/  IMAD.MOV.U32 R89, RZ, RZ, R138 ;  /* 0x000000ffff597224 */ /* 0x000fe400078e008a */
[----:B------:R-:W-:Y:S02]  /*1b900*/  IMAD.MOV.U32 R138, RZ, RZ, R88 ;  /* 0x000000ffff8a7224 */ /* 0x000fe400078e0058 */
[----:B------:R-:W-:-:S07]  /*1b910*/  HFMA2 R88, -RZ, RZ, 0, 0 ;  /* 0x00000000ff587431 */ /* 0x000fce00000001ff */
.L_x_440:
[----:B------:R-:W-:Y:S05]  /*1b920*/  BSYNC.RECONVERGENT B1 ;  /* 0x0000000000017941 */ /* 0x000fea0003800200 */
.L_x_439:
[----:B------:R-:W-:Y:S01]  /*1b930*/  I2FP.F32.U32 R89, R89 ;  /* 0x0000005900597245 */ /* 0x000fe20000201000 */
[----:B------:R-:W-:Y:S01]  /*1b940*/  IMAD.U32 R91, R84, 0x10000, RZ ;  /* 0x00010000545b7824 */ /* 0x000fe200078e00ff */
[----:B------:R-:W-:Y:S01]  /*1b950*/  @P2 PRMT R84, R80, 0x7632, R84 ;  /* 0x0000763250542816 */ /* 0x000fe20000000054 */
[----:B------:R-:W-:Y:S01]  /*1b960*/  BSSY.RECONVERGENT B1, `(.L_x_444) ;  /* 0x0000061000017945 */ /* 0x000fe20003800200 */
[----:B------:R-:W-:Y:S01]  /*1b970*/  MOV R90, 0x2 ;  /* 0x00000002005a7802 */ /* 0x000fe20000000f00 */
[----:B------:R-:W-:Y:S01]  /*1b980*/  FFMA.FTZ R89, R89, R118, 1.1641532182693481445e-10 ;  /* 0x2f00000059597423 */ /* 0x000fe20000010076 */
[----:B------:R-:W-:Y:S01]  /*1b990*/  FMUL.FTZ R91, R91, R148 ;  /* 0x000000945b5b7220 */ /* 0x000fe20000410000 */
[----:B------:R-:W-:-:S03]  /*1b9a0*/  @P2 IMAD.U32 R84, R84, 0x10000, RZ ;  /* 0x0001000054542824 */ /* 0x000fc600078e00ff */
[----:B------:R-:W-:-:S04]  /*1b9b0*/  FSETP.GTU.FTZ.AND P3, PT, R89, R146, PT ;  /* 0x000000925900720b */ /* 0x000fc80003f7c000 */
[----:B------:R-:W-:Y:S02]  /*1b9c0*/  FSEL R121, R91, RZ, !P3 ;  /* 0x000000ff5b797208 */ /* 0x000fe40005800000 */
[----:B------:R-:W-:Y:S02]  /*1b9d0*/  PLOP3.LUT P4, PT, P3, PT, PT, 0x8, 0x80 ;  /* 0x000000000080781c */ /* 0x000fe40001f8e170 */
[----:B------:R-:W-:Y:S01]  /*1b9e0*/  ISETP.NE.AND P3, PT, R88, 0x1, PT ;  /* 0x000000015800780c */ /* 0x000fe20003f65270 */
[----:B------:R-:W-:Y:S01]  /*1b9f0*/  @P2 FADD.FTZ R121, R84, R121 ;  /* 0x0000007954792221 */ /* 0x000fe20000010000 */
[----:B------:R-:W-:Y:S01]  /*1ba00*/  IMAD.MOV.U32 R84, RZ, RZ, R2 ;  /* 0x000000ffff547224 */ /* 0x000fe200078e0002 */
[----:B------:R-:W-:-:S03]  /*1ba10*/  P2R R126, PR, RZ, 0x10 ;  /* 0x00000010ff7e7803 */ /* 0x000fc60000000000 */
        /* <DEDUP_REMOVED lines=10> */
.L_x_446:
        /* <DEDUP_REMOVED lines=13> */
.L_x_448:
[----:B------:R-:W-:Y:S05]  /*1bb90*/  BSYNC.RECONVERGENT B2 ;  /* 0x0000000000027941 */ /* 0x000fea0003800200 */
.L_x_447:
        /* <DEDUP_REMOVED lines=61> */
.L_x_445:
[----:B------:R-:W-:Y:S05]  /*1bf70*/  BSYNC.RECONVERGENT B1 ;  /* 0x0000000000017941 */ /* 0x000fea0003800200 */
.L_x_444:
[----:B------:R-:W-:Y:S01]  /*1bf80*/  I2FP.F32.U32 R89, R84 ;  /* 0x0000005400597245 */ /* 0x000fe20000201000 */
[----:B------:R-:W-:Y:S01]  /*1bf90*/  IMAD.U32 R91, R85, 0x10000, RZ ;  /* 0x00010000555b7824 */ /* 0x000fe200078e00ff */
[----:B------:R-:W-:Y:S01]  /*1bfa0*/  @P2 SHF.L.U32 R84, R81, 0x10, RZ ;  /* 0x0000001051542819 */ /* 0x000fe200000006ff */
[----:B------:R-:W-:Y:S01]  /*1bfb0*/  BSSY.RECONVERGENT B1, `(.L_x_449) ;  /* 0x0000061000017945 */ /* 0x000fe20003800200 */
[----:B------:R-:W-:Y:S01]  /*1bfc0*/  PRMT R130, R85, 0x7632, R130 ;  /* 0x0000763255827816 */ /* 0x000fe20000000082 */
[----:B------:R-:W-:Y:S01]  /*1bfd0*/  FFMA.FTZ R89, R89, R118, 1.1641532182693481445e-10 ;  /* 0x2f00000059597423 */ /* 0x000fe20000010076 */
[----:B------:R-:W-:Y:S01]  /*1bfe0*/  FMUL.FTZ R91, R91, R148 ;  /* 0x000000945b5b7220 */ /* 0x000fe20000410000 */
[----:B------:R-:W-:Y:S02]  /*1bff0*/  IMAD.MOV.U32 R88, RZ, RZ, 0x2 ;  /* 0x00000002ff587424 */ /* 0x000fe400078e00ff */
[----:B------:R-:W-:Y:S01]  /*1c000*/  IMAD.MOV.U32 R85, RZ, RZ, R2 ;  /* 0x000000ffff557224 */ /* 0x000fe200078e0002 */
        /* <DEDUP_REMOVED lines=16> */
.L_x_451:
        /* <DEDUP_REMOVED lines=13> */
.L_x_453:
[----:B------:R-:W-:Y:S05]  /*1c1e0*/  BSYNC.RECONVERGENT B2 ;  /* 0x0000000000027941 */ /* 0x000fea0003800200 */
.L_x_452:
        /* <DEDUP_REMOVED lines=61> */
.L_x_450:
[----:B------:R-:W-:Y:S05]  /*1c5c0*/  BSYNC.RECONVERGENT B1 ;  /* 0x0000000000017941 */ /* 0x000fea0003800200 */
.L_x_449:
[----:B------:R-:W-:Y:S01]  /*1c5d0*/  I2FP.F32.U32 R85, R85 ;  /* 0x0000005500557245 */ /* 0x000fe20000201000 */
[----:B------:R-:W-:Y:S01]  /*1c5e0*/  BSSY.RECONVERGENT B1, `(.L_x_454) ;  /* 0x0000063000017945 */ /* 0x000fe20003800200 */
[----:B------:R-:W-:Y:S01]  /*1c5f0*/  SHF.L.U32 R89, R130, 0x10, RZ ;  /* 0x0000001082597819 */ /* 0x000fe200000006ff */
[----:B------:R-:W-:Y:S01]  /*1c600*/  IMAD.MOV.U32 R90, RZ, RZ, 0x2 ;  /* 0x00000002ff5a7424 */ /* 0x000fe200078e00ff */
[----:B------:R-:W-:Y:S01]  /*1c610*/  @P2 PRMT R84, R81, 0x7632, R84 ;  /* 0x0000763251542816 */ /* 0x000fe20000000054 */
[----:B------:R-:W-:Y:S02]  /*1c620*/  FFMA.FTZ R85, R85, R118, 1.1641532182693481445e-10 ;  /* 0x2f00000055557423 */ /* 0x000fe40000010076 */
[----:B------:R-:W-:Y:S02]  /*1c630*/  FMUL.FTZ R89, R89, R148 ;  /* 0x0000009459597220 */ /* 0x000fe40000410000 */
[----:B------:R-:W-:Y:S01]  /*1c640*/  @P2 IMAD.U32 R84, R84, 0x10000, RZ ;  /* 0x0001000054542824 */ /* 0x000fe200078e00ff */
[----:B------:R-:W-:-:S02]  /*1c650*/  FSETP.GTU.FTZ.AND P3, PT, R85, R146, PT ;  /* 0x000000925500720b */ /* 0x000fc40003f7c000 */
        /* <DEDUP_REMOVED lines=16> */
.L_x_456:
        /* <DEDUP_REMOVED lines=13> */
.L_x_458:
[----:B------:R-:W-:Y:S05]  /*1c830*/  BSYNC.RECONVERGENT B2 ;  /* 0x0000000000027941 */ /* 0x000fea0003800200 */
.L_x_457:
        /* <DEDUP_REMOVED lines=54> */
[----:B------:R-:W-:Y:S01]  /*1cba0*/  IMAD.WIDE.U32 R84, R84, -0x2daee0ad, RZ ;  /* 0xd2511f5354547825 */ /* 0x000fe200078e00ff */
[----:B------:R-:W-:-:S03]  /*1cbb0*/  MOV R2, R90 ;  /* 0x0000005a00027202 */ /* 0x000fc60000000f00 */
[----:B------:R-:W-:Y:S01]  /*1cbc0*/  HFMA2 R90, -RZ, RZ, 0, 0 ;  /* 0x00000000ff5a7431 */ /* 0x000fe200000001ff */
[----:B------:R-:W-:Y:S02]  /*1cbd0*/  LOP3.LUT R101, R100, UR4, R91, 0x96, !PT ;  /* 0x0000000464657c12 */ /* 0x000fe4000f8e965b */
[----:B------:R-:W-:Y:S01]  /*1cbe0*/  LOP3.LUT R102, R88, UR5, R85, 0x96, !PT ;  /* 0x0000000558667c12 */ /* 0x000fe2000f8e9655 */
[----:B------:R-:W-:Y:S02]  /*1cbf0*/  IMAD.MOV.U32 R85, RZ, RZ, R138 ;  /* 0x000000ffff557224 */ /* 0x000fe400078e008a */
[----:B------:R-:W-:-:S07]  /*1cc00*/  IMAD.MOV.U32 R138, RZ, RZ, R84 ;  /* 0x000000ffff8a7224 */ /* 0x000fce00078e0054 */
.L_x_455:
[----:B------:R-:W-:Y:S05]  /*1cc10*/  BSYNC.RECONVERGENT B1 ;  /* 0x0000000000017941 */ /* 0x000fea0003800200 */
.L_x_454:
[----:B------:R-:W-:Y:S01]  /*1cc20*/  I2FP.F32.U32 R85, R85 ;  /* 0x0000005500557245 */ /* 0x000fe20000201000 */
[----:B------:R-:W-:Y:S01]  /*1cc30*/  IMAD.U32 R89, R86, 0x10000, RZ ;  /* 0x0001000056597824 */ /* 0x000fe200078e00ff */
[----:B------:R-:W-:Y:S01]  /*1cc40*/  BSSY.RECONVERGENT B1, `(.L_x_459) ;  /* 0x0000062000017945 */ /* 0x000fe20003800200 */
[----:B------:R-:W-:Y:S01]  /*1cc50*/  @P2 IMAD.U32 R84, R82, 0x10000, RZ ;  /* 0x0001000052542824 */ /* 0x000fe200078e00ff */
[----:B------:R-:W-:Y:S01]  /*1cc60*/  PRMT R86, R86, 0x7632, R86 ;  /* 0x0000763256567816 */ /* 0x000fe20000000056 */
[----:B------:R-:W-:Y:S01]  /*1cc70*/  FFMA.FTZ R85, R85, R118, 1.1641532182693481445e-10 ;  /* 0x2f00000055557423 */ /* 0x000fe20000010076 */
[----:B------:R-:W-:Y:S01]  /*1cc80*/  FMUL.FTZ R89, R89, R148 ;  /* 0x0000009459597220 */ /* 0x000fe20000410000 */
[----:B------:R-:W-:-:S03]  /*1cc90*/  MOV R88, 0x2 ;  /* 0x0000000200587802 */ /* 0x000fc60000000f00 */
        /* <DEDUP_REMOVED lines=17> */
.L_x_461:
        /* <DEDUP_REMOVED lines=13> */
.L_x_463:
[----:B------:R-:W-:Y:S05]  /*1ce80*/  BSYNC.RECONVERGENT B2 ;  /* 0x0000000000027941 */ /* 0x000fea0003800200 */
.L_x_462:
        /* <DEDUP_REMOVED lines=61> */
.L_x_460:
[----:B------:R-:W-:Y:S05]  /*1d260*/  BSYNC.RECONVERGENT B1 ;  /* 0x0000000000017941 */ /* 0x000fea0003800200 */
.L_x_459:
        /* <DEDUP_REMOVED lines=24> */
.L_x_466:
        /* <DEDUP_REMOVED lines=13> */
.L_x_468:
[----:B------:R-:W-:Y:S05]  /*1d4c0*/  BSYNC.RECONVERGENT B2 ;  /* 0x0000000000027941 */ /* 0x000fea0003800200 */
.L_x_467:
        /* <DEDUP_REMOVED lines=61> */
.L_x_465:
[----:B------:R-:W-:Y:S05]  /*1d8a0*/  BSYNC.RECONVERGENT B1 ;  /* 0x0000000000017941 */ /* 0x000fea0003800200 */
.L_x_464:
        /* <DEDUP_REMOVED lines=24> */
.L_x_471:
        /* <DEDUP_REMOVED lines=13> */
.L_x_473:
[----:B------:R-:W-:Y:S05]  /*1db00*/  BSYNC.RECONVERGENT B2 ;  /* 0x0000000000027941 */ /* 0x000fea0003800200 */
.L_x_472:
        /* <DEDUP_REMOVED lines=60> */
[----:B------:R-:W-:-:S07]  /*1ded0*/  IMAD.MOV.U32 R138, RZ, RZ, R84 ;  /* 0x000000ffff8a7224 */ /* 0x000fce00078e0054 */
.L_x_470:
[----:B------:R-:W-:Y:S05]  /*1dee0*/  BSYNC.RECONVERGENT B1 ;  /* 0x0000000000017941 */ /* 0x000fea0003800200 */
.L_x_469:
[----:B------:R-:W-:Y:S01]  /*1def0*/  I2FP.F32.U32 R85, R85 ;  /* 0x0000005500557245 */ /* 0x000fe20000201000 */
[----:B------:R-:W-:Y:S01]  /*1df00*/  IMAD.U32 R87, R154, 0x10000, RZ ;  /* 0x000100009a577824 */ /* 0x000fe200078e00ff */
[----:B------:R-:W-:Y:S02]  /*1df10*/  @P2 PRMT R84, R83, 0x7632, R84 ;  /* 0x0000763253542816 */ /* 0x000fe40000000054 */
[----:B------:R-:W-:Y:S01]  /*1df20*/  PRMT R86, R150, 0x5410, R152 ;  /* 0x0000541096567816 */ /* 0x000fe20000000098 */
[----:B------:R-:W-:Y:S01]  /*1df30*/  FFMA.FTZ R85, R85, R118, 1.1641532182693481445e-10 ;  /* 0x2f00000055557423 */ /* 0x000fe20000010076 */
[----:B------:R-:W-:Y:S01]  /*1df40*/  FMUL.FTZ R87, R87, R148 ;  /* 0x0000009457577220 */ /* 0x000fe20000410000 */
[----:B------:R-:W-:Y:S01]  /*1df50*/  @P2 IMAD.U32 R84, R84, 0x10000, RZ ;  /* 0x0001000054542824 */ /* 0x000fe200078e00ff */
[----:B------:R-:W-:Y:S02]  /*1df60*/  MOV R118, R138 ;  /* 0x0000008a00767202 */ /* 0x000fe40000000f00 */
        /* <DEDUP_REMOVED lines=8> */
.L_x_433:
[----:B------:R-:W0:Y:S01]  /*1dff0*/  LDC.64 R90, c[0x0][0x3a8] ;  /* 0x0000ea00ff5a7b82 */ /* 0x000e220000000a00 */
[----:B------:R-:W-:Y:S02]  /*1e000*/  SEL R165, RZ, 0x10000, !P4 ;  /* 0x00010000ffa57807 */ /* 0x000fe40006000000 */
[----:B------:R-:W-:Y:S02]  /*1e010*/  ISETP.NE.AND P4, PT, R128, RZ, PT ;  /* 0x000000ff8000720c */ /* 0x000fe40003f85270 */
[----:B------:R-:W-:Y:S02]  /*1e020*/  SEL R132, RZ, 0x1000000, !P5 ;  /* 0x01000000ff847807 */ /* 0x000fe40006800000 */
[----:B------:R-:W-:Y:S01]  /*1e030*/  SEL R128, RZ, 0x100, !P3 ;  /* 0x00000100ff807807 */ /* 0x000fe20005800000 */
[----:B------:R-:W1:Y:S01]  /*1e040*/  LDC.64 R88, c[0x0][0x3b0] ;  /* 0x0000ec00ff587b82 */ /* 0x000e620000000a00 */
[----:B------:R-:W-:Y:S02]  /*1e050*/  ISETP.NE.AND P5, PT, R126, RZ, PT ;  /* 0x000000ff7e00720c */ /* 0x000fe40003fa5270 */
[----:B------:R-:W-:-:S02]  /*1e060*/  ISETP.NE.AND P3, PT, R130, RZ, PT ;  /* 0x000000ff8200720c */ /* 0x000fc40003f65270 */
[----:B------:R-:W-:Y:S02]  /*1e070*/  ISETP.NE.AND P6, PT, R134, RZ, PT ;  /* 0x000000ff8600720c */ /* 0x000fe40003fc5270 */
[----:B------:R-:W-:Y:S02]  /*1e080*/  ISETP.NE.AND P2, PT, R124, RZ, PT ;  /* 0x000000ff7c00720c */ /* 0x000fe40003f45270 */
[----:B------:R-:W-:Y:S02]  /*1e090*/  SEL R126, RZ, 0x1000000, !P3 ;  /* 0x01000000ff7e7807 */ /* 0x000fe40005800000 */
[----:B------:R-:W-:Y:S02]  /*1e0a0*/  SEL R163, RZ, 0x10000, !P4 ;  /* 0x00010000ffa37807 */ /* 0x000fe40006000000 */
[----:B------:R-:W-:Y:S02]  /*1e0b0*/  SEL R124, RZ, 0x100, !P5 ;  /* 0x00000100ff7c7807 */ /* 0x000fe40006800000 */
[----:B------:R-:W-:Y:S01]  /*1e0c0*/  LOP3.LUT R128, R128, R132, R165, 0xfe, !PT ;  /* 0x0000008480807212 */ /* 0x000fe200078efea5 */
[----:B0-----:R-:W-:Y:S01]  /*1e0d0*/  IMAD.WIDE.U32 R90, R122, 0x10, R90 ;  /* 0x000000107a5a7825 */ /* 0x001fe200078e005a */
[----:B------:R-:W-:-:S02]  /*1e0e0*/  SEL R162, RZ, 0x1, !P6 ;  /* 0x00000001ffa27807 */ /* 0x000fc40007000000 */
[----:B------:R-:W-:Y:S02]  /*1e0f0*/  LOP3.LUT R124, R124, R126, R163, 0xfe, !PT ;  /* 0x0000007e7c7c7212 */ /* 0x000fe400078efea3 */
[----:B------:R-:W-:Y:S01]  /*1e100*/  SEL R165, RZ, 0x1, !P2 ;  /* 0x00000001ffa57807 */ /* 0x000fe20005000000 */
[----:B------:R2:W-:Y:S01]  /*1e110*/  STG.E.128 desc[UR6][R90.64], R84 ;  /* 0x000000545a007986 */ /* 0x0005e2000c101d06 */
[----:B------:R-:W-:Y:S01]  /*1e120*/  LOP3.LUT R163, R128, R162, RZ, 0xfc, !PT ;  /* 0x000000a280a37212 */ /* 0x000fe200078efcff */
[----:B-1----:R-:W-:Y:S01]  /*1e130*/  IMAD.WIDE.U32 R88, R122, 0x8, R88 ;  /* 0x000000087a587825 */ /* 0x002fe200078e0058 */
[----:B------:R-:W-:-:S05]  /*1e140*/  LOP3.LUT R162, R124, R165, RZ, 0xfc, !PT ;  /* 0x000000a57ca27212 */ /* 0x000fca00078efcff */
[----:B------:R2:W-:Y:S01]  /*1e150*/  STG.E.64 desc[UR6][R88.64], R162 ;  /* 0x000000a258007986 */ /* 0x0005e2000c101b06 */
[----:B------:R-:W-:Y:S05]  /*1e160*/  @!P1 BRA `(.L_x_351) ;  /* 0x0000000000509947 */ /* 0x000fea0003800000 */
[----:B--2---:R-:W-:Y:S01]  /*1e170*/  IMAD.U32 R87, R114, 0x10000, RZ ;  /* 0x0001000072577824 */ /* 0x004fe200078e00ff */
        /* <DEDUP_REMOVED lines=19> */
.L_x_351:
[----:B------:R-:W-:Y:S05]  /*1e2b0*/  BSYNC.RECONVERGENT B0 ;  /* 0x0000000000007941 */ /* 0x000fea0003800200 */
.L_x_350:
[----:B0123--:R-:W-:Y:S01]  /*1e2c0*/  FADD.FTZ R84, RZ, R3 ;  /* 0x00000003ff547221 */ /* 0x00ffe20000010000 */
[C---:B------:R-:W-:Y:S01]  /*1e2d0*/  ISETP.GE.U32.AND P1, PT, R106.reuse, 0x80, PT ;  /* 0x000000806a00780c */ /* 0x040fe20003f26070 */
[----:B------:R-:W-:Y:S01]  /*1e2e0*/  BSSY.RECONVERGENT B0, `(.L_x_474) ;  /* 0x000006e000007945 */ /* 0x000fe20003800200 */
[C---:B------:R-:W-:Y:S01]  /*1e2f0*/  ISETP.GT.U32.AND P3, PT, R106.reuse, 0xff, PT ;  /* 0x000000ff6a00780c */ /* 0x040fe20003f64070 */
[----:B------:R-:W-:Y:S01]  /*1e300*/  FADD.FTZ R84, R129, R84 ;  /* 0x0000005481547221 */ /* 0x000fe20000010000 */
[----:B------:R-:W-:-:S03]  /*1e310*/  ISETP.GT.U32.AND P2, PT, R106, 0x17f, PT ;  /* 0x0000017f6a00780c */ /* 0x000fc60003f44070 */
        /* <DEDUP_REMOVED lines=43> */
[----:B------:R-:W-:Y:S02]  /*1e5d0*/  FFMA.FTZ R85, R122, R122, R85 ;  /* 0x0000007a7a557223 */ /* 0x000fe40000010055 */
[----:B------:R-:W0:Y:S02]  /*1e5e0*/  S2R R122, SR_TID.X ;  /* 0x00000000007a7919 */ /* 0x000e240000002100 */
        /* <DEDUP_REMOVED lines=13> */
[----:B------:R-:W-:Y:S01]  /*1e6c0*/  FADD.FTZ R87, R137, -R84 ;  /* 0x8000005489577221 */ /* 0x000fe20000010000 */
[----:B0-----:R-:W-:Y:S02]  /*1e6d0*/  LOP3.LUT R91, R122, 0x1f, RZ, 0xc0, !PT ;  /* 0x0000001f7a5b7812 */ /* 0x001fe400078ec0ff */
        /* <DEDUP_REMOVED lines=12> */
[----:B------:R-:W-:Y:S01]  /*1e7a0*/  ISETP.GT.U32.AND P3, PT, R91, 0x3, PT ;  /* 0x000000035b00780c */ /* 0x000fe20003f64070 */
[----:B------:R-:W-:Y:S02]  /*1e7b0*/  IMAD.MOV.U32 R91, RZ, RZ, RZ ;  /* 0x000000ffff5b7224 */ /* 0x000fe400078e00ff */
        /* <DEDUP_REMOVED lines=13> */
[----:B------:R-:W-:-:S04]  /*1e890*/  LOP3.LUT P2, RZ, R122, 0x1f, RZ, 0xc0, !PT ;  /* 0x0000001f7aff7812 */ /* 0x000fc8000784c0ff */
        /* <DEDUP_REMOVED lines=18> */
.L_x_475:
[----:B------:R-:W-:Y:S05]  /*1e9c0*/  BSYNC.RECONVERGENT B0 ;  /* 0x0000000000007941 */ /* 0x000fea0003800200 */
.L_x_474:
[----:B------:R-:W-:Y:S01]  /*1e9d0*/  BAR.SYNC.DEFER_BLOCKING 0x0 ;  /* 0x0000000000007b1d */ /* 0x000fe20000010000 */
[----:B0-----:R-:W-:-:S05]  /*1e9e0*/  CS2R R84, SRZ ;  /* 0x0000000000547805 */ /* 0x001fca000001ff00 */
[----:B------:R-:W-:Y:S04]  /*1e9f0*/  BSSY.RECONVERGENT B0, `(.L_x_476) ;  /* 0x000000a000007945 */ /* 0x000fe80003800200 */
[----:B------:R-:W-:Y:S05]  /*1ea00*/  @P3 BRA `(.L_x_477) ;  /* 0x0000000000203947 */ /* 0x000fea0003800000 */
[----:B------:R-:W0:Y:S01]  /*1ea10*/  S2UR UR5, SR_CgaCtaId ;  /* 0x00000000000579c3 */ /* 0x000e220000008800 */
[----:B------:R-:W-:Y:S01]  /*1ea20*/  UMOV UR4, 0x400 ;  /* 0x0000040000047882 */ /* 0x000fe20000000000 */
[----:B------:R-:W-:Y:S01]  /*1ea30*/  SHF.L.U32 R84, R122, 0x3, RZ ;  /* 0x000000037a547819 */ /* 0x000fe200000006ff */
[----:B------:R-:W-:-:S03]  /*1ea40*/  IMAD.MOV.U32 R91, RZ, RZ, R103 ;  /* 0x000000ffff5b7224 */ /* 0x000fc600078e0067 */
[----:B------:R-:W-:Y:S01]  /*1ea50*/  LOP3.LUT R84, R84, 0xf8, RZ, 0xc0, !PT ;  /* 0x000000f854547812 */ /* 0x000fe200078ec0ff */
[----:B0-----:R-:W-:-:S04]  /*1ea60*/  ULEA UR4, UR5, UR4, 0x18 ;  /* 0x0000000405047291 */ /* 0x001fc8000f8ec0ff */
[----:B------:R-:W-:-:S09]  /*1ea70*/  @UP1 UIADD3 UR4, UPT, UPT, UR4, 0x20, URZ ;  /* 0x0000002004041890 */ /* 0x000fd2000fffe0ff */
[----:B------:R-:W0:Y:S03]  /*1ea80*/  LDS.64 R84, [R84+UR4] ;  /* 0x0000000454547984 */ /* 0x000e260008000a00 */
.L_x_477:
[----:B------:R-:W-:Y:S05]  /*1ea90*/  BSYNC.RECONVERGENT B0 ;  /* 0x0000000000007941 */ /* 0x000fea0003800200 */
.L_x_476:
[----:B------:R-:W1:Y:S01]  /*1eaa0*/  SHFL.DOWN PT, R86, R91, 0x2, 0x1f ;  /* 0x08401f005b567f89 */ /* 0x000e6200000e0000 */
[----:B------:R-:W-:Y:S01]  /*1eab0*/  ISETP.NE.AND P2, PT, R122, RZ, PT ;  /* 0x000000ff7a00720c */ /* 0x000fe20003f45270 */
[----:B------:R-:W-:Y:S01]  /*1eac0*/  BSSY.RECONVERGENT B0, `(.L_x_478) ;  /* 0x0000083000007945 */ /* 0x000fe20003800200 */
[----:B------:R-:W-:Y:S01]  /*1ead0*/  ISETP.NE.AND P3, PT, RZ, UR18, PT ;  /* 0x00000012ff007c0c */ /* 0x000fe2000bf65270 */
[----:B0-----:R-:W0:Y:S04]  /*1eae0*/  SHFL.DOWN PT, R87, R84, 0x2, 0x1f ;  /* 0x08401f0054577f89 */ /* 0x001e2800000e0000 */
[----:B------:R-:W2:Y:S01]  /*1eaf0*/  SHFL.DOWN PT, R88, R85, 0x2, 0x1f ;  /* 0x08401f0055587f89 */ /* 0x000ea200000e0000 */
[----:B-1----:R-:W-:Y:S01]  /*1eb00*/  IMAD.IADD R89, R86, 0x1, R91 ;  /* 0x0000000156597824 */ /* 0x002fe200078e025b */
[----:B------:R-:W-:-:S02]  /*1eb10*/  I2FP.F32.S32 R126, R86 ;  /* 0x00000056007e7245 */ /* 0x000fc40000201400 */
[----:B------:R-:W-:Y:S02]  /*1eb20*/  I2FP.F32.S32 R86, R91 ;  /* 0x0000005b00567245 */ /* 0x000fe40000201400 */
[----:B------:R-:W-:Y:S01]  /*1eb30*/  I2FP.F32.S32 R90, R89 ;  /* 0x00000059005a7245 */ /* 0x000fe20000201400 */
[----:B------:R-:W1:Y:S01]  /*1eb40*/  SHFL.DOWN PT, R128, R89, 0x1, 0x1f ;  /* 0x08201f0059807f89 */ /* 0x000e6200000e0000 */
[C---:B0-----:R-:W-:Y:S01]  /*1eb50*/  FMUL.FTZ R163, R87.reuse, R126 ;  /* 0x0000007e57a37220 */ /* 0x041fe20000410000 */
[----:B------:R-:W-:Y:S01]  /*1eb60*/  FADD.FTZ R87, -R87, R84 ;  /* 0x0000005457577221 */ /* 0x000fe20000010100 */
[----:B------:R-:W0:Y:S01]  /*1eb70*/  MUFU.RCP R124, R90 ;  /* 0x0000005a007c7308 */ /* 0x000e220000001000 */
[----:B--2---:R-:W-:Y:S01]  /*1eb80*/  FADD.FTZ R85, R88, R85 ;  /* 0x0000005558557221 */ /* 0x004fe20000010000 */
[----:B------:R-:W-:Y:S01]  /*1eb90*/  FFMA.FTZ R163, R86, R84, R163 ;  /* 0x0000005456a37223 */ /* 0x000fe200000100a3 */
[----:B------:R-:W-:-:S04]  /*1eba0*/  FMUL.FTZ R87, R87, R87 ;  /* 0x0000005757577220 */ /* 0x000fc80000410000 */
[----:B------:R-:W-:-:S04]  /*1ebb0*/  FMUL.FTZ R87, R87, R86 ;  /* 0x0000005657577220 */ /* 0x000fc80000410000 */
[----:B------:R-:W-:Y:S01]  /*1ebc0*/  FMUL.FTZ R87, R87, R126 ;  /* 0x0000007e57577220 */ /* 0x000fe20000410000 */
[----:B0-----:R-:W-:-:S03]  /*1ebd0*/  FMUL.FTZ R163, R124, R163 ;  /* 0x000000a37ca37220 */ /* 0x001fc60000410000 */
[----:B------:R-:W-:Y:S02]  /*1ebe0*/  FFMA.FTZ R85, R124, R87, R85 ;  /* 0x000000577c557223 */ /* 0x000fe40000010055 */
[----:B------:R-:W0:Y:S01]  /*1ebf0*/  LDC R124, c[0x0][0x448] ;  /* 0x00011200ff7c7b82 */ /* 0x000e220000000800 */
[-C--:B-1----:R-:W-:Y:S01]  /*1ec00*/  IADD3 R89, PT, PT, R89, R128.reuse, RZ ;  /* 0x0000008059597210 */ /* 0x082fe20007ffe0ff */
[----:B------:R-:W1:Y:S01]  /*1ec10*/  SHFL.DOWN PT, R84, R163, 0x1, 0x1f ;  /* 0x08201f00a3547f89 */ /* 0x000e6200000e0000 */
[----:B------:R-:W-:Y:S02]  /*1ec20*/  I2FP.F32.S32 R128, R128 ;  /* 0x0000008000807245 */ /* 0x000fe40000201400 */
[----:B------:R-:W-:Y:S01]  /*1ec30*/  I2FP.F32.S32 R89, R89 ;  /* 0x0000005900597245 */ /* 0x000fe20000201400 */
[----:B------:R-:W2:Y:S05]  /*1ec40*/  SHFL.DOWN PT, R86, R85, 0x1, 0x1f ;  /* 0x08201f0055567f89 */ /* 0x000eaa00000e0000 */
[----:B------:R-:W3:Y:S01]  /*1ec50*/  MUFU.RCP R89, R89 ;  /* 0x0000005900597308 */ /* 0x000ee20000001000 */
[----:B-1----:R-:W-:Y:S01]  /*1ec60*/  FADD.FTZ R87, R163, -R84 ;  /* 0x80000054a3577221 */ /* 0x002fe20000010000 */
[----:B------:R-:W-:-:S03]  /*1ec70*/  FMUL.FTZ R91, R84, R128 ;  /* 0x00000080545b7220 */ /* 0x000fc60000410000 */
[----:B------:R-:W-:Y:S01]  /*1ec80*/  FMUL.FTZ R87, R87, R87 ;  /* 0x0000005757577220 */ /* 0x000fe20000410000 */
[C---:B------:R-:W-:Y:S01]  /*1ec90*/  FFMA.FTZ R84, R90.reuse, R163, R91 ;  /* 0x000000a35a547223 */ /* 0x040fe2000001005b */
[----:B--2---:R-:W-:Y:S02]  /*1eca0*/  FADD.FTZ R86, R85, R86 ;  /* 0x0000005655567221 */ /* 0x004fe40000010000 */
[----:B------:R-:W-:Y:S01]  /*1ecb0*/  FMUL.FTZ R87, R90, R87 ;  /* 0x000000575a577220 */ /* 0x000fe20000410000 */
[----:B---3--:R-:W-:Y:S02]  /*1ecc0*/  FMUL.FTZ R88, R89, R84 ;  /* 0x0000005459587220 */ /* 0x008fe40000410000 */
[----:B------:R-:W1:Y:S01]  /*1ecd0*/  @!P2 LDC.64 R84, c[0x0][0x3c8] ;  /* 0x0000f200ff54ab82 */ /* 0x000e620000000a00 */
[----:B------:R-:W-:Y:S02]  /*1ece0*/  FMUL.FTZ R87, R87, R128 ;  /* 0x0000008057577220 */ /* 0x000fe40000410000 */
[----:B------:R-:W2:Y:S02]  /*1ecf0*/  SHFL.IDX PT, R163, R88, RZ, 0x1f ;  /* 0x00001fff58a37589 */ /* 0x000ea400000e0000 */
[----:B------:R-:W-:-:S03]  /*1ed00*/  FFMA.FTZ R89, R89, R87, R86 ;  /* 0x0000005759597223 */ /* 0x000fc60000010056 */
[----:B------:R-:W3:Y:S03]  /*1ed10*/  @!P2 LDC.64 R86, c[0x0][0x3c0] ;  /* 0x0000f000ff56ab82 */ /* 0x000ee60000000a00 */
[----:B------:R-:W0:Y:S01]  /*1ed20*/  SHFL.IDX PT, R89, R89, RZ, 0x1f ;  /* 0x00001fff59597589 */ /* 0x000e2200000e0000 */
[----:B--2---:R-:W-:-:S05]  /*1ed30*/  FMUL.FTZ R90, R163, R163 ;  /* 0x000000a3a35a7220 */ /* 0x004fca0000410000 */
[----:B------:R-:W-:Y:S01]  /*1ed40*/  FSEL R91, R90, RZ, P3 ;  /* 0x000000ff5a5b7208 */ /* 0x000fe20001800000 */
[----:B0-----:R-:W-:Y:S01]  /*1ed50*/  FFMA.FTZ R90, R89, UR19, R124 ;  /* 0x00000013595a7c23 */ /* 0x001fe2000801007c */
[----:B------:R-:W-:Y:S01]  /*1ed60*/  IMAD.U32 R89, RZ, RZ, UR16 ;  /* 0x00000010ff597e24 */ /* 0x000fe2000f8e00ff */
[----:B------:R-:W-:Y:S02]  /*1ed70*/  FSEL R124, R163, RZ, !P3 ;  /* 0x000000ffa37c7208 */ /* 0x000fe40005800000 */
[----:B------:R-:W-:Y:S01]  /*1ed80*/  FADD.FTZ R90, R90, R91 ;  /* 0x0000005b5a5a7221 */ /* 0x000fe20000010000 */
[----:B------:R-:W-:Y:S02]  /*1ed90*/  IMAD.U32 R91, RZ, RZ, UR16 ;  /* 0x00000010ff5b7e24 */ /* 0x000fe4000f8e00ff */
[----:B-1----:R-:W-:Y:S01]  /*1eda0*/  @!P2 IMAD.WIDE R84, R89, 0x4, R84 ;  /* 0x000000045954a825 */ /* 0x002fe200078e0254 */
[----:B------:R-:W0:Y:S03]  /*1edb0*/  MUFU.RSQ R126, R90 ;  /* 0x0000005a007e7308 */ /* 0x000e260000001400 */
[----:B---3--:R-:W-:-:S05]  /*1edc0*/  @!P2 IMAD.WIDE R86, R91, 0x4, R86 ;  /* 0x000000045b56a825 */ /* 0x008fca00078e0256 */
[----:B------:R1:W-:Y:S04]  /*1edd0*/  @!P2 STG.E desc[UR6][R86.64], R163 ;  /* 0x000000a35600a986 */ /* 0x0003e8000c101906 */
[----:B0-----:R1:W-:Y:S01]  /*1ede0*/  @!P2 STG.E desc[UR6][R84.64], R126 ;  /* 0x0000007e5400a986 */ /* 0x0013e2000c101906 */
[----:B------:R-:W-:Y:S05]  /*1edf0*/  @!P1 BRA `(.L_x_479) ;  /* 0x00000004003c9947 */ /* 0x000fea0003800000 */
[--C-:B-1----:R-:W-:Y:S01]  /*1ee00*/  FADD.FTZ R85, R147, -R124.reuse ;  /* 0x8000007c93557221 */ /* 0x102fe20000010000 */
[----:B------:R-:W-:Y:S01]  /*1ee10*/  SHF.L.U32 R87, R31, 0x10, RZ ;  /* 0x000000101f577819 */ /* 0x000fe200000006ff */
[----:B------:R-:W-:Y:S01]  /*1ee20*/  IMAD.U32 R89, R51, 0x10000, RZ ;  /* 0x0001000033597824 */ /* 0x000fe200078e00ff */
[----:B------:R-:W-:Y:S01]  /*1ee30*/  SHF.L.U32 R84, R50, 0x10, RZ ;  /* 0x0000001032547819 */ /* 0x000fe200000006ff */
[----:B------:R-:W-:Y:S01]  /*1ee40*/  FMUL.FTZ R130, R126, R85 ;  /* 0x000000557e827220 */ /* 0x000fe20000410000 */
[--C-:B------:R-:W-:Y:S01]  /*1ee50*/  FADD.FTZ R85, R135, -R124.reuse ;  /* 0x8000007c87557221 */ /* 0x100fe20000010000 */
[----:B------:R-:W-:Y:S01]  /*1ee60*/  IMAD.U32 R134, R30, 0x10000, RZ ;  /* 0x000100001e867824 */ /* 0x000fe200078e00ff */
[----:B------:R-:W-:Y:S01]  /*1ee70*/  SHF.L.U32 R163, R59, 0x10, RZ ;  /* 0x000000103ba37819 */ /* 0x000fe200000006ff */
[----:B------:R-:W-:Y:S01]  /*1ee80*/  FFMA.FTZ R138, R130, R87, R89 ;  /* 0x00000057828a7223 */ /* 0x000fe20000010059 */
[----:B------:R-:W-:Y:S01]  /*1ee90*/  FADD.FTZ R87, R157, -R124 ;  /* 0x8000007c9d577221 */ /* 0x000fe20000010000 */
[----:B------:R-:W-:-:S02]  /*1eea0*/  IMAD.U32 R128, R34, 0x10000, RZ ;  /* 0x0001000022807824 */ /* 0x000fc400078e00ff */
[----:B------:R-:W-:Y:S01]  /*1eeb0*/  FMUL.FTZ R85, R126, R85 ;  /* 0x000000557e557220 */ /* 0x000fe20000410000 */
[----:B------:R-:W-:Y:S01]  /*1eec0*/  IMAD.U32 R89, R58, 0x10000, RZ ;  /* 0x000100003a597824 */ /* 0x000fe200078e00ff */
[----:B------:R-:W-:Y:S01]  /*1eed0*/  SHF.L.U32 R90, R20, 0x10, RZ ;  /* 0x00000010145a7819 */ /* 0x000fe200000006ff */
[----:B------:R-:W-:Y:S02]  /*1eee0*/  IMAD.U32 R91, R35, 0x10000, RZ ;  /* 0x00010000235b7824 */ /* 0x000fe400078e00ff */
[----:B------:R-:W-:Y:S01]  /*1eef0*/  FMUL.FTZ R86, R126, R87 ;  /* 0x000000577e567220 */ /* 0x000fe20000410000 */
[----:B------:R-:W-:Y:S02]  /*1ef00*/  IMAD.U32 R165, R18, 0x10000, RZ ;  /* 0x0001000012a57824 */ /* 0x000fe400078e00ff */
[----:B------:R-:W-:Y:S01]  /*1ef10*/  FFMA.FTZ R134, R85, R134, R84 ;  /* 0x0000008655867223 */ /* 0x000fe20000010054 */
[----:B------:R-:W-:Y:S02]  /*1ef20*/  IMAD.U32 R88, R19, 0x10000, RZ ;  /* 0x0001000013587824 */ /* 0x000fe400078e00ff */
[----:B------:R-:W-:Y:S01]  /*1ef30*/  FFMA.FTZ R128, R85, R128, R89 ;  /* 0x0000008055807223 */ /* 0x000fe20000010059 */
[----:B------:R-:W-:-:S02]  /*1ef40*/  IMAD.U32 R132, R21, 0x10000, RZ ;  /* 0x0001000015847824 */ /* 0x000fc400078e00ff */
[--C-:B------:R-:W-:Y:S01]  /*1ef50*/  FADD.FTZ R89, R145, -R124.reuse ;  /* 0x8000007c91597221 */ /* 0x100fe20000010000 */
[----:B------:R-:W-:Y:S01]  /*1ef60*/  FADD.FTZ R85, R127, -R124 ;  /* 0x8000007c7f557221 */ /* 0x000fe20000010000 */
[----:B------:R-:W-:Y:S01]  /*1ef70*/  FFMA.FTZ R130, R130, R91, R163 ;  /* 0x0000005b82827223 */ /* 0x000fe200000100a3 */
[C---:B------:R-:W-:Y:S01]  /*1ef80*/  FFMA.FTZ R87, R86.reuse, R165, R88 ;  /* 0x000000a556577223 */ /* 0x040fe20000010058 */
[----:B------:R-:W-:Y:S01]  /*1ef90*/  FFMA.FTZ R91, R86, R90, R132 ;  /* 0x0000005a565b7223 */ /* 0x000fe20000010084 */
[----:B------:R-:W-:Y:S01]  /*1efa0*/  IMAD.U32 R84, R29, 0x10000, RZ ;  /* 0x000100001d547824 */ /* 0x000fe200078e00ff */
[----:B------:R-:W-:Y:S01]  /*1efb0*/  SHF.L.U32 R132, R33, 0x10, RZ ;  /* 0x0000001021847819 */ /* 0x000fe200000006ff */
[----:B------:R-:W-:Y:S02]  /*1efc0*/  IMAD.U32 R88, R49, 0x10000, RZ ;  /* 0x0001000031587824 */ /* 0x000fe400078e00ff */
[C---:B------:R-:W-:Y:S01]  /*1efd0*/  FMUL.FTZ R90, R126.reuse, R89 ;  /* 0x000000597e5a7220 */ /* 0x040fe20000410000 */
[----:B------:R-:W-:Y:S01]  /*1efe0*/  FMUL.FTZ R85, R126, R85 ;  /* 0x000000557e557220 */ /* 0x000fe20000410000 */
[----:B------:R-:W-:Y:S01]  /*1eff0*/  IMAD.U32 R89, R57, 0x10000, RZ ;  /* 0x0001000039597824 */ /* 0x000fe200078e00ff */
[----:B------:R-:W-:Y:S01]  /*1f000*/  SHF.L.U32 R163, R14, 0x10, RZ ;  /* 0x000000100ea37819 */ /* 0x000fe200000006ff */
[----:B------:R-:W-:Y:S01]  /*1f010*/  IMAD.U32 R165, R15, 0x10000, RZ ;  /* 0x000100000fa57824 */ /* 0x000fe200078e00ff */
[----:B------:R-:W-:Y:S01]  /*1f020*/  SHF.L.U32 R140, R17, 0x10, RZ ;  /* 0x00000010118c7819 */ /* 0x000fe200000006ff */
[----:B------:R-:W-:-:S02]  /*1f030*/  IMAD.U32 R136, R16, 0x10000, RZ ;  /* 0x0001000010887824 */ /* 0x000fc400078e00ff */
[C---:B------:R-:W-:Y:S01]  /*1f040*/  FFMA.FTZ R84, R85.reuse, R84, R88 ;  /* 0x0000005455547223 */ /* 0x040fe20000010058 */
[----:B------:R-:W-:Y:S01]  /*1f050*/  FFMA.FTZ R88, R85, R132, R89 ;  /* 0x0000008455587223 */ /* 0x000fe20000010059 */
[----:B------:R-:W-:Y:S01]  /*1f060*/  FADD.FTZ R85, R133, -R124 ;  /* 0x8000007c85557221 */ /* 0x000fe20000010000 */
[C---:B------:R-:W-:Y:S01]  /*1f070*/  FFMA.FTZ R86, R90.reuse, R163, R165 ;  /* 0x000000a35a567223 */ /* 0x040fe200000100a5 */
[----:B------:R-:W-:Y:S01]  /*1f080*/  FFMA.FTZ R90, R90, R136, R140 ;  /* 0x000000885a5a7223 */ /* 0x000fe2000001008c */
[----:B------:R-:W-:Y:S01]  /*1f090*/  SHF.L.U32 R136, R10, 0x10, RZ ;  /* 0x000000100a887819 */ /* 0x000fe200000006ff */
[----:B------:R-:W-:Y:S02]  /*1f0a0*/  IMAD.U32 R132, R9, 0x10000, RZ ;  /* 0x0001000009847824 */ /* 0x000fe400078e00ff */
[----:B------:R-:W-:Y:S01]  /*1f0b0*/  FMUL.FTZ R89, R126, R85 ;  /* 0x000000557e597220 */ /* 0x000fe20000410000 */
[----:B------:R-:W-:Y:S02]  /*1f0c0*/  IMAD.U32 R140, R11, 0x10000, RZ ;  /* 0x000100000b8c7824 */ /* 0x000fe400078e00ff */
[----:B------:R-:W-:Y:S01]  /*1f0d0*/  FADD.FTZ R163, R3, -R124 ;  /* 0x8000007c03a37221 */ /* 0x000fe20000010000 */
[----:B------:R-:W-:-:S02]  /*1f0e0*/  IMAD.U32 R165, R13, 0x10000, RZ ;  /* 0x000100000da57824 */ /* 0x000fc400078e00ff */
[C---:B------:R-:W-:Y:S01]  /*1f0f0*/  FFMA.FTZ R85, R89.reuse, R132, R136 ;  /* 0x0000008459557223 */ /* 0x040fe20000010088 */
[----:B------:R-:W-:Y:S01]  /*1f100*/  SHF.L.U32 R136, R28, 0x10, RZ ;  /* 0x000000101c887819 */ /* 0x000fe200000006ff */
[----:B------:R-:W-:Y:S02]  /*1f110*/  IMAD.U32 R132, R48, 0x10000, RZ ;  /* 0x0001000030847824 */ /* 0x000fe400078e00ff */
[----:B------:R-:W-:Y:S01]  /*1f120*/  FFMA.FTZ R89, R89, R140, R165 ;  /* 0x0000008c59597223 */ /* 0x000fe200000100a5 */
[----:B------:R-:W-:Y:S01]  /*1f130*/  FMUL.FTZ R163, R126, R163 ;  /* 0x000000a37ea37220 */ /* 0x000fe20000410000 */
[----:B------:R-:W-:Y:S01]  /*1f140*/  SHF.L.U32 R165, R56, 0x10, RZ ;  /* 0x0000001038a57819 */ /* 0x000fe200000006ff */
[----:B------:R-:W-:Y:S01]  /*1f150*/  IMAD.U32 R140, R32, 0x10000, RZ ;  /* 0x00010000208c7824 */ /* 0x000fe200078e00ff */
[----:B------:R-:W-:Y:S01]  /*1f160*/  SHF.L.U32 R146, R7, 0x10, RZ ;  /* 0x0000001007927819 */ /* 0x000fe200000006ff */
[----:B------:R-:W-:Y:S01]  /*1f170*/  FFMA.FTZ R136, R163, R136, R132 ;  /* 0x00000088a3887223 */ /* 0x000fe20000010084 */
[----:B------:R-:W-:-:S02]  /*1f180*/  IMAD.U32 R142, R5, 0x10000, RZ ;  /* 0x00010000058e7824 */ /* 0x000fc400078e00ff */
[----:B------:R-:W-:Y:S01]  /*1f190*/  FFMA.FTZ R132, R163, R140, R165 ;  /* 0x0000008ca3847223 */ /* 0x000fe200000100a5 */
[----:B------:R-:W-:Y:S01]  /*1f1a0*/  FADD.FTZ R140, R129, -R124 ;  /* 0x8000007c818c7221 */ /* 0x000fe20000010000 */
[----:B------:R-:W0:Y:S01]  /*1f1b0*/  LDC.64 R164, c[0x0][0x428] ;  /* 0x00010a00ffa47b82 */ /* 0x000e220000000a00 */
[----:B------:R-:W-:Y:S01]  /*1f1c0*/  IMAD.U32 R144, R6, 0x10000, RZ ;  /* 0x0001000006907824 */ /* 0x000fe200078e00ff */
[----:B------:R-:W-:Y:S01]  /*1f1d0*/  F2FP.BF16.F32.PACK_AB R85, R85, R84 ;  /* 0x000000545555723e */ /* 0x000fe200000010ff */
[----:B------:R-:W-:Y:S01]  /*1f1e0*/  FMUL.FTZ R140, R126, R140 ;  /* 0x0000008c7e8c7220 */ /* 0x000fe20000410000 */
[----:B------:R-:W-:Y:S01]  /*1f1f0*/  IMAD.U32 R148, R8, 0x10000, RZ ;  /* 0x0001000008947824 */ /* 0x000fe200078e00ff */
[----:B------:R-:W-:Y:S02]  /*1f200*/  F2FP.BF16.F32.PACK_AB R87, R87, R138 ;  /* 0x0000008a5757723e */ /* 0x000fe400000010ff */
[C---:B------:R-:W-:Y:S01]  /*1f210*/  FFMA.FTZ R142, R140.reuse, R142, R144 ;  /* 0x0000008e8c8e7223 */ /* 0x040fe20000010090 */
[----:B------:R-:W1:Y:S01]  /*1f220*/  LDC.64 R162, c[0x0][0x430] ;  /* 0x00010c00ffa27b82 */ /* 0x000e620000000a00 */
[----:B------:R-:W-:Y:S01]  /*1f230*/  FFMA.FTZ R146, R140, R146, R148 ;  /* 0x000000928c927223 */ /* 0x000fe20000010094 */
[----:B------:R-:W-:-:S02]  /*1f240*/  F2FP.BF16.F32.PACK_AB R86, R86, R134 ;  /* 0x000000865656723e */ /* 0x000fc400000010ff */
[----:B------:R-:W-:Y:S02]  /*1f250*/  F2FP.BF16.F32.PACK_AB R84, R142, R136 ;  /* 0x000000888e54723e */ /* 0x000fe400000010ff */
[----:B------:R-:W-:Y:S02]  /*1f260*/  F2FP.BF16.F32.PACK_AB R89, R89, R88 ;  /* 0x000000585959723e */ /* 0x000fe400000010ff */
[----:B------:R-:W-:Y:S02]  /*1f270*/  F2FP.BF16.F32.PACK_AB R91, R91, R130 ;  /* 0x000000825b5b723e */ /* 0x000fe400000010ff */
[----:B------:R-:W-:Y:S02]  /*1f280*/  F2FP.BF16.F32.PACK_AB R90, R90, R128 ;  /* 0x000000805a5a723e */ /* 0x000fe400000010ff */
[----:B------:R-:W-:Y:S01]  /*1f290*/  F2FP.BF16.F32.PACK_AB R88, R146, R132 ;  /* 0x000000849258723e */ /* 0x000fe200000010ff */
[----:B0-----:R-:W-:-:S05]  /*1f2a0*/  IMAD.WIDE.U32 R164, R116, 0x10, R164 ;  /* 0x0000001074a47825 */ /* 0x001fca00078e00a4 */
[----:B------:R0:W-:Y:S01]  /*1f2b0*/  STG.E.128 desc[UR6][R164.64], R84 ;  /* 0x00000054a4007986 */ /* 0x0001e2000c101d06 */
[----:B-1----:R-:W-:-:S04]  /*1f2c0*/  IMAD.WIDE.U32 R162, R116, 0x10, R162 ;  /* 0x0000001074a27825 */ /* 0x002fc800078e00a2 */
[----:B------:R-:W-:Y:S01]  /*1f2d0*/  VIADD R116, R116, 0x80 ;  /* 0x0000008074747836 */ /* 0x000fe20000000000 */
[----:B------:R0:W-:Y:S06]  /*1f2e0*/  STG.E.128 desc[UR6][R162.64], R88 ;  /* 0x00000058a2007986 */ /* 0x0001ec000c101d06 */
.L_x_479:
[----:B------:R-:W-:Y:S05]  /*1f2f0*/  BSYNC.RECONVERGENT B0 ;  /* 0x0000000000007941 */ /* 0x000fea0003800200 */
.L_x_478:
[----:B------:R-:W-:Y:S01]  /*1f300*/  ISETP.NE.AND P1, PT, R120, RZ, PT ;  /* 0x000000ff7800720c */ /* 0x000fe20003f25270 */
[----:B------:R-:W-:-:S12]  /*1f310*/  BSSY.RECONVERGENT B0, `(.L_x_480) ;  /* 0x000005c000007945 */ /* 0x000fd80003800200 */
[----:B------:R-:W-:Y:S05]  /*1f320*/  @!P1 BRA `(.L_x_481) ;  /* 0x0000000400689947 */ /* 0x000fea0003800000 */
[--C-:B01----:R-:W-:Y:S01]  /*1f330*/  FADD.FTZ R85, R151, -R124.reuse ;  /* 0x8000007c97557221 */ /* 0x103fe20000010000 */
[----:B------:R-:W-:Y:S01]  /*1f340*/  SHF.L.U32 R87, R39, 0x10, RZ ;  /* 0x0000001027577819 */ /* 0x000fe200000006ff */
[C---:B------:R-:W-:Y:S01]  /*1f350*/  IMAD.U32 R89, R47.reuse, 0x10000, RZ ;  /* 0x000100002f597824 */ /* 0x040fe200078e00ff */
[----:B------:R-:W-:Y:S01]  /*1f360*/  PRMT R165, R47, 0x7632, R165 ;  /* 0x000076322fa57816 */ /* 0x000fe200000000a5 */
[----:B------:R-:W-:Y:S01]  /*1f370*/  FMUL.FTZ R128, R126, R85 ;  /* 0x000000557e807220 */ /* 0x000fe20000410000 */
[--C-:B------:R-:W-:Y:S01]  /*1f380*/  FADD.FTZ R85, R139, -R124.reuse ;  /* 0x8000007c8b557221 */ /* 0x100fe20000010000 */
[----:B------:R-:W-:Y:S01]  /*1f390*/  SHF.L.U32 R163, R55, 0x10, RZ ;  /* 0x0000001037a37819 */ /* 0x000fe200000006ff */
[----:B------:R-:W-:Y:S02]  /*1f3a0*/  IMAD.U32 R91, R43, 0x10000, RZ ;  /* 0x000100002b5b7824 */ /* 0x000fe400078e00ff */
[--C-:B------:R-:W-:Y:S01]  /*1f3b0*/  FFMA.FTZ R136, R128, R87, R89.reuse ;  /* 0x0000005780887223 */ /* 0x100fe20000010059 */
[----:B------:R-:W-:Y:S01]  /*1f3c0*/  FADD.FTZ R87, R159, -R124 ;  /* 0x8000007c9f577221 */ /* 0x000fe20000010000 */
[----:B------:R-:W-:Y:S01]  /*1f3d0*/  PRMT R89, R39, 0x7632, R89 ;  /* 0x0000763227597816 */ /* 0x000fe20000000059 */
[----:B------:R-:W-:Y:S01]  /*1f3e0*/  IMAD.U32 R165, R165, 0x10000, RZ ;  /* 0x00010000a5a57824 */ /* 0x000fe200078e00ff */
[----:B------:R-:W-:Y:S01]  /*1f3f0*/  PRMT R88, R43, 0x7632, R88 ;  /* 0x000076322b587816 */ /* 0x000fe20000000058 */
[----:B------:R-:W-:Y:S01]  /*1f400*/  FMUL.FTZ R86, R126, R87 ;  /* 0x000000577e567220 */ /* 0x000fe20000410000 */
[----:B------:R-:W-:Y:S01]  /*1f410*/  PRMT R90, R55, 0x7632, R90 ;  /* 0x00007632375a7816 */ /* 0x000fe2000000005a */
[----:B------:R-:W-:Y:S01]  /*1f420*/  IMAD.U32 R87, R89, 0x10000, RZ ;  /* 0x0001000059577824 */ /* 0x000fe200078e00ff */
[----:B------:R-:W-:Y:S01]  /*1f430*/  SHF.L.U32 R120, R42, 0x10, RZ ;  /* 0x000000102a787819 */ /* 0x000fe200000006ff */
[----:B------:R-:W-:-:S02]  /*1f440*/  IMAD.U32 R89, R54, 0x10000, RZ ;  /* 0x0001000036597824 */ /* 0x000fc400078e00ff */
[----:B------:R-:W-:Y:S01]  /*1f450*/  FMUL.FTZ R85, R126, R85 ;  /* 0x000000557e557220 */ /* 0x000fe20000410000 */
[----:B------:R-:W-:Y:S01]  /*1f460*/  IMAD.U32 R132, R38, 0x10000, RZ ;  /* 0x0001000026847824 */ /* 0x000fe200078e00ff */
[----:B------:R-:W-:Y:S01]  /*1f470*/  SHF.L.U32 R88, R88, 0x10, RZ ;  /* 0x0000001058587819 */ /* 0x000fe200000006ff */
[----:B------:R-:W-:Y:S02]  /*1f480*/  IMAD.U32 R84, R46, 0x10000, RZ ;  /* 0x000100002e547824 */ /* 0x000fe400078e00ff */
[----:B------:R-:W-:Y:S01]  /*1f490*/  FFMA.FTZ R128, R128, R91, R163 ;  /* 0x0000005b80807223 */ /* 0x000fe200000100a3 */
[----:B------:R-:W-:Y:S01]  /*1f4a0*/  FFMA.FTZ R87, R86, R87, R165 ;  /* 0x0000005756577223 */ /* 0x000fe200000100a5 */
[----:B------:R-:W-:Y:S02]  /*1f4b0*/  IMAD.U32 R90, R90, 0x10000, RZ ;  /* 0x000100005a5a7824 */ /* 0x000fe400078e00ff */
[C---:B------:R-:W-:Y:S01]  /*1f4c0*/  FFMA.FTZ R120, R85.reuse, R120, R89 ;  /* 0x0000007855787223 */ /* 0x040fe20000010059 */
[----:B------:R-:W-:Y:S01]  /*1f4d0*/  PRMT R163, R38, 0x7632, R163 ;  /* 0x0000763226a37816 */ /* 0x000fe200000000a3 */
[----:B------:R-:W-:Y:S01]  /*1f4e0*/  FFMA.FTZ R132, R85, R132, R84 ;  /* 0x0000008455847223 */ /* 0x000fe20000010054 */
[----:B------:R-:W-:Y:S01]  /*1f4f0*/  PRMT R165, R46, 0x7632, R165 ;  /* 0x000076322ea57816 */ /* 0x000fe200000000a5 */
[----:B------:R-:W-:Y:S01]  /*1f500*/  FADD.FTZ R89, R149, -R124 ;  /* 0x8000007c95597221 */ /* 0x000fe20000010000 */
[----:B------:R-:W-:Y:S01]  /*1f510*/  PRMT R134, R42, 0x7632, R134 ;  /* 0x000076322a867816 */ /* 0x000fe20000000086 */
[----:B------:R-:W-:Y:S01]  /*1f520*/  FADD.FTZ R85, R123, -R124 ;  /* 0x8000007c7b557221 */ /* 0x000fe20000010000 */
[----:B------:R-:W-:Y:S01]  /*1f530*/  PRMT R138, R54, 0x7632, R138 ;  /* 0x00007632368a7816 */ /* 0x000fe2000000008a */
[----:B------:R-:W-:Y:S01]  /*1f540*/  FFMA.FTZ R91, R86, R88, R90 ;  /* 0x00000058565b7223 */ /* 0x000fe2000001005a */
[----:B------:R-:W-:Y:S01]  /*1f550*/  SHF.L.U32 R163, R163, 0x10, RZ ;  /* 0x00000010a3a37819 */ /* 0x000fe200000006ff */
[----:B------:R-:W-:Y:S01]  /*1f560*/  FMUL.FTZ R90, R126, R89 ;  /* 0x000000597e5a7220 */ /* 0x000fe20000410000 */
[----:B------:R-:W-:Y:S01]  /*1f570*/  SHF.L.U32 R84, R37, 0x10, RZ ;  /* 0x0000001025547819 */ /* 0x000fe200000006ff */
[----:B------:R-:W-:Y:S01]  /*1f580*/  IMAD.U32 R165, R165, 0x10000, RZ ;  /* 0x00010000a5a57824 */ /* 0x000fe200078e00ff */
[----:B------:R-:W-:Y:S01]  /*1f590*/  SHF.L.U32 R138, R138, 0x10, RZ ;  /* 0x000000108a8a7819 */ /* 0x000fe200000006ff */
[----:B------:R-:W-:-:S02]  /*1f5a0*/  IMAD.U32 R88, R45, 0x10000, RZ ;  /* 0x000100002d587824 */ /* 0x000fc400078e00ff */
[----:B------:R-:W-:Y:S01]  /*1f5b0*/  FMUL.FTZ R85, R126, R85 ;  /* 0x000000557e557220 */ /* 0x000fe20000410000 */
[----:B------:R-:W-:Y:S02]  /*1f5c0*/  IMAD.U32 R134, R134, 0x10000, RZ ;  /* 0x0001000086867824 */ /* 0x000fe400078e00ff */
[C---:B------:R-:W-:Y:S01]  /*1f5d0*/  FFMA.FTZ R86, R90.reuse, R163, R165 ;  /* 0x000000a35a567223 */ /* 0x040fe200000100a5 */
[----:B------:R-:W-:Y:S02]  /*1f5e0*/  IMAD.U32 R130, R41, 0x10000, RZ ;  /* 0x0001000029827824 */ /* 0x000fe400078e00ff */
[----:B------:R-:W-:Y:S01]  /*1f5f0*/  FFMA.FTZ R84, R85, R84, R88 ;  /* 0x0000005455547223 */ /* 0x000fe20000010058 */
[----:B------:R-:W-:Y:S02]  /*1f600*/  IMAD.U32 R89, R53, 0x10000, RZ ;  /* 0x0001000035597824 */ /* 0x000fe400078e00ff */
[----:B------:R-:W-:Y:S01]  /*1f610*/  FFMA.FTZ R90, R90, R134, R138 ;  /* 0x000000865a5a7223 */ /* 0x000fe2000001008a */
[----:B------:R-:W-:Y:S01]  /*1f620*/  PRMT R134, R45, 0x7632, R134 ;  /* 0x000076322d867816 */ /* 0x000fe20000000086 */
[--C-:B------:R-:W-:Y:S01]  /*1f630*/  FADD.FTZ R163, R117, -R124.reuse ;  /* 0x8000007c75a37221 */ /* 0x100fe20000010000 */
[----:B------:R-:W-:Y:S01]  /*1f640*/  FFMA.FTZ R88, R85, R130, R89 ;  /* 0x0000008255587223 */ /* 0x000fe20000010059 */
[----:B------:R-:W-:Y:S01]  /*1f650*/  FADD.FTZ R85, R137, -R124 ;  /* 0x8000007c89557221 */ /* 0x000fe20000010000 */
[----:B------:R-:W-:Y:S01]  /*1f660*/  PRMT R138, R41, 0x7632, R138 ;  /* 0x00007632298a7816 */ /* 0x000fe2000000008a */
[----:B------:R-:W-:Y:S01]  /*1f670*/  IMAD.U32 R130, R26, 0x10000, RZ ;  /* 0x000100001a827824 */ /* 0x000fe200078e00ff */
[----:B------:R-:W-:Y:S01]  /*1f680*/  PRMT R165, R53, 0x7632, R165 ;  /* 0x0000763235a57816 */ /* 0x000fe200000000a5 */
[----:B------:R-:W-:Y:S01]  /*1f690*/  FMUL.FTZ R89, R126, R85 ;  /* 0x000000557e597220 */ /* 0x000fe20000410000 */
[----:B------:R-:W-:Y:S01]  /*1f6a0*/  SHF.L.U32 R134, R134, 0x10, RZ ;  /* 0x0000001086867819 */ /* 0x000fe200000006ff */
[----:B------:R-:W-:-:S02]  /*1f6b0*/  IMAD.U32 R138, R138, 0x10000, RZ ;  /* 0x000100008a8a7824 */ /* 0x000fc400078e00ff */
[----:B------:R-:W-:Y:S01]  /*1f6c0*/  FMUL.FTZ R163, R126, R163 ;  /* 0x000000a37ea37220 */ /* 0x000fe20000410000 */
[----:B------:R-:W-:Y:S01]  /*1f6d0*/  IMAD.U32 R165, R165, 0x10000, RZ ;  /* 0x00010000a5a57824 */ /* 0x000fe200078e00ff */
[----:B------:R-:W-:Y:S01]  /*1f6e0*/  SHF.L.U32 R144, R24, 0x10, RZ ;  /* 0x0000001018907819 */ /* 0x000fe200000006ff */
[C---:B------:R-:W-:Y:S01]  /*1f6f0*/  FFMA.FTZ R85, R89.reuse, R130, R134 ;  /* 0x0000008259557223 */ /* 0x040fe20000010086 */
[----:B------:R-:W-:Y:S01]  /*1f700*/  SHF.L.U32 R134, R36, 0x10, RZ ;  /* 0x0000001024867819 */ /* 0x000fe200000006ff */
[----:B------:R-:W-:Y:S01]  /*1f710*/  FFMA.FTZ R89, R89, R138, R165 ;  /* 0x0000008a59597223 */ /* 0x000fe200000100a5 */
[----:B------:R-:W-:Y:S01]  /*1f720*/  IMAD.U32 R130, R44, 0x10000, RZ ;  /* 0x000100002c827824 */ /* 0x000fe200078e00ff */
[----:B------:R-:W-:Y:S01]  /*1f730*/  SHF.L.U32 R165, R52, 0x10, RZ ;  /* 0x0000001034a57819 */ /* 0x000fe200000006ff */
[----:B------:R-:W-:Y:S01]  /*1f740*/  IMAD.U32 R138, R40, 0x10000, RZ ;  /* 0x00010000288a7824 */ /* 0x000fe200078e00ff */
[----:B------:R-:W-:Y:S01]  /*1f750*/  F2FP.BF16.F32.PACK_AB R85, R85, R84 ;  /* 0x000000545555723e */ /* 0x000fe200000010ff */
        /* <DEDUP_REMOVED lines=23> */
.L_x_481:
[----:B------:R-:W-:Y:S05]  /*1f8d0*/  BSYNC.RECONVERGENT B0 ;  /* 0x0000000000007941 */ /* 0x000fea0003800200 */
.L_x_480:
[----:B------:R-:W-:Y:S04]  /*1f8e0*/  BSSY.RECONVERGENT B0, `(.L_x_482) ;  /* 0x0000057000007945 */ /* 0x000fe80003800200 */
[----:B------:R-:W-:Y:S05]  /*1f8f0*/  @!P0 BRA `(.L_x_483) ;  /* 0x0000000400548947 */ /* 0x000fea0003800000 */
[--C-:B012---:R-:W-:Y:S01]  /*1f900*/  FADD.FTZ R85, R119, -R124.reuse ;  /* 0x8000007c77557221 */ /* 0x107fe20000010000 */
[----:B------:R-:W-:Y:S01]  /*1f910*/  SHF.L.U32 R84, R60, 0x10, RZ ;  /* 0x000000103c547819 */ /* 0x000fe200000006ff */
[----:B------:R-:W-:Y:S02]  /*1f920*/  IMAD.U32 R86, R68, 0x10000, RZ ;  /* 0x0001000044567824 */ /* 0x000fe400078e00ff */
[--C-:B------:R-:W-:Y:S01]  /*1f930*/  FADD.FTZ R87, R121, -R124.reuse ;  /* 0x8000007c79577221 */ /* 0x100fe20000010000 */
[----:B------:R-:W-:Y:S01]  /*1f940*/  FMUL.FTZ R85, R126, R85 ;  /* 0x000000557e557220 */ /* 0x000fe20000410000 */
[----:B------:R-:W-:Y:S01]  /*1f950*/  PRMT R89, R68, 0x7632, R89 ;  /* 0x0000763244597816 */ /* 0x000fe20000000059 */
[----:B------:R-:W-:Y:S01]  /*1f960*/  FADD.FTZ R163, R131, -R124 ;  /* 0x8000007c83a37221 */ /* 0x000fe20000010000 */
[----:B------:R-:W-:Y:S01]  /*1f970*/  PRMT R91, R64, 0x7632, R91 ;  /* 0x00007632405b7816 */ /* 0x000fe2000000005b */
[--C-:B------:R-:W-:Y:S01]  /*1f980*/  FFMA.FTZ R84, R85, R84, R86.reuse ;  /* 0x0000005455547223 */ /* 0x100fe20000010056 */
[----:B------:R-:W-:Y:S01]  /*1f990*/  PRMT R86, R60, 0x7632, R86 ;  /* 0x000076323c567816 */ /* 0x000fe20000000056 */
[----:B------:R-:W-:Y:S01]  /*1f9a0*/  IMAD.U32 R120, R64, 0x10000, RZ ;  /* 0x0001000040787824 */ /* 0x000fe200078e00ff */
[----:B------:R-:W-:Y:S01]  /*1f9b0*/  PRMT R134, R72, 0x7632, R134 ;  /* 0x0000763248867816 */ /* 0x000fe20000000086 */
[----:B------:R-:W-:Y:S01]  /*1f9c0*/  FMUL.FTZ R128, R126, R87 ;  /* 0x000000577e807220 */ /* 0x000fe20000410000 */
[----:B------:R-:W-:Y:S01]  /*1f9d0*/  SHF.L.U32 R88, R72, 0x10, RZ ;  /* 0x0000001048587819 */ /* 0x000fe200000006ff */
[----:B------:R-:W-:Y:S01]  /*1f9e0*/  IMAD.U32 R90, R61, 0x10000, RZ ;  /* 0x000100003d5a7824 */ /* 0x000fe200078e00ff */
[----:B------:R-:W-:Y:S01]  /*1f9f0*/  SHF.L.U32 R132, R65, 0x10, RZ ;  /* 0x0000001041847819 */ /* 0x000fe200000006ff */
[----:B------:R-:W-:Y:S01]  /*1fa00*/  IMAD.U32 R130, R69, 0x10000, RZ ;  /* 0x0001000045827824 */ /* 0x000fe200078e00ff */
[----:B------:R-:W-:Y:S01]  /*1fa10*/  SHF.L.U32 R91, R91, 0x10, RZ ;  /* 0x000000105b5b7819 */ /* 0x000fe200000006ff */
[----:B------:R-:W-:-:S02]  /*1fa20*/  IMAD.U32 R87, R86, 0x10000, RZ ;  /* 0x0001000056577824 */ /* 0x000fc400078e00ff */
[----:B------:R-:W-:Y:S01]  /*1fa30*/  FMUL.FTZ R163, R126, R163 ;  /* 0x000000a37ea37220 */ /* 0x000fe20000410000 */
[----:B------:R-:W-:Y:S02]  /*1fa40*/  IMAD.U32 R89, R89, 0x10000, RZ ;  /* 0x0001000059597824 */ /* 0x000fe400078e00ff */
[----:B------:R-:W-:Y:S01]  /*1fa50*/  FFMA.FTZ R120, R85, R120, R88 ;  /* 0x0000007855787223 */ /* 0x000fe20000010058 */
[----:B------:R-:W-:Y:S02]  /*1fa60*/  IMAD.U32 R86, R134, 0x10000, RZ ;  /* 0x0001000086567824 */ /* 0x000fe400078e00ff */
[----:B------:R-:W-:Y:S01]  /*1fa70*/  FFMA.FTZ R85, R163, R90, R130 ;  /* 0x0000005aa3557223 */ /* 0x000fe20000010082 */
[----:B------:R-:W-:Y:S02]  /*1fa80*/  IMAD.U32 R165, R73, 0x10000, RZ ;  /* 0x0001000049a57824 */ /* 0x000fe400078e00ff */
[C---:B------:R-:W-:Y:S01]  /*1fa90*/  FFMA.FTZ R87, R128.reuse, R87, R89 ;  /* 0x0000005780577223 */ /* 0x040fe20000010059 */
[----:B------:R-:W-:Y:S01]  /*1faa0*/  FFMA.FTZ R128, R128, R91, R86 ;  /* 0x0000005b80807223 */ /* 0x000fe20000010056 */
[----:B------:R-:W-:Y:S01]  /*1fab0*/  PRMT R134, R61, 0x7632, R134 ;  /* 0x000076323d867816 */ /* 0x000fe20000000086 */
[----:B------:R-:W-:Y:S01]  /*1fac0*/  FFMA.FTZ R130, R163, R132, R165 ;  /* 0x00000084a3827223 */ /* 0x000fe200000100a5 */
[----:B------:R-:W-:Y:S01]  /*1fad0*/  PRMT R86, R69, 0x7632, R86 ;  /* 0x0000763245567816 */ /* 0x000fe20000000056 */
[----:B------:R-:W-:Y:S01]  /*1fae0*/  FADD.FTZ R89, R141, -R124 ;  /* 0x8000007c8d597221 */ /* 0x000fe20000010000 */
[----:B------:R-:W-:Y:S01]  /*1faf0*/  PRMT R132, R65, 0x7632, R132 ;  /* 0x0000763241847816 */ /* 0x000fe20000000084 */
[----:B------:R-:W-:Y:S01]  /*1fb00*/  FADD.FTZ R163, R143, -R124 ;  /* 0x8000007c8fa37221 */ /* 0x000fe20000010000 */
[----:B------:R-:W-:Y:S01]  /*1fb10*/  SHF.L.U32 R91, R27, 0x10, RZ ;  /* 0x000000101b5b7819 */ /* 0x000fe200000006ff */
[----:B------:R-:W-:Y:S01]  /*1fb20*/  FMUL.FTZ R89, R126, R89 ;  /* 0x000000597e597220 */ /* 0x000fe20000410000 */
[----:B------:R-:W-:Y:S01]  /*1fb30*/  SHF.L.U32 R132, R132, 0x10, RZ ;  /* 0x0000001084847819 */ /* 0x000fe200000006ff */
[----:B------:R-:W-:-:S02]  /*1fb40*/  IMAD.U32 R134, R134, 0x10000, RZ ;  /* 0x0001000086867824 */ /* 0x000fc400078e00ff */
[----:B------:R-:W-:Y:S01]  /*1fb50*/  FMUL.FTZ R163, R126, R163 ;  /* 0x000000a37ea37220 */ /* 0x000fe20000410000 */
[----:B------:R-:W-:Y:S01]  /*1fb60*/  IMAD.U32 R86, R86, 0x10000, RZ ;  /* 0x0001000056567824 */ /* 0x000fe200078e00ff */
[----:B------:R-:W-:Y:S01]  /*1fb70*/  SHF.L.U32 R136, R66, 0x10, RZ ;  /* 0x0000001042887819 */ /* 0x000fe200000006ff */
[----:B------:R-:W-:Y:S02]  /*1fb80*/  IMAD.U32 R88, R62, 0x10000, RZ ;  /* 0x000100003e587824 */ /* 0x000fe400078e00ff */
[C---:B------:R-:W-:Y:S01]  /*1fb90*/  FFMA.FTZ R132, R89.reuse, R132, R91 ;  /* 0x0000008459847223 */ /* 0x040fe2000001005b */
[----:B------:R-:W-:Y:S02]  /*1fba0*/  IMAD.U32 R90, R70, 0x10000, RZ ;  /* 0x00010000465a7824 */ /* 0x000fe400078e00ff */
[----:B------:R-:W-:Y:S01]  /*1fbb0*/  FFMA.FTZ R134, R89, R134, R86 ;  /* 0x0000008659867223 */ /* 0x000fe20000010056 */
[----:B------:R-:W-:Y:S01]  /*1fbc0*/  FADD.FTZ R89, R153, -R124 ;  /* 0x8000007c99597221 */ /* 0x000fe20000010000 */
[----:B------:R-:W-:-:S02]  /*1fbd0*/  IMAD.U32 R165, R74, 0x10000, RZ ;  /* 0x000100004aa57824 */ /* 0x000fc400078e00ff */
[----:B------:R-:W-:Y:S01]  /*1fbe0*/  FFMA.FTZ R86, R163, R88, R90 ;  /* 0x00000058a3567223 */ /* 0x000fe2000001005a */
[----:B------:R-:W-:Y:S01]  /*1fbf0*/  SHF.L.U32 R90, R93, 0x10, RZ ;  /* 0x000000105d5a7819 */ /* 0x000fe200000006ff */
[----:B------:R-:W-:Y:S02]  /*1fc00*/  IMAD.U32 R88, R92, 0x10000, RZ ;  /* 0x000100005c587824 */ /* 0x000fe400078e00ff */
[----:B------:R-:W-:Y:S01]  /*1fc10*/  FMUL.FTZ R89, R126, R89 ;  /* 0x000000597e597220 */ /* 0x000fe20000410000 */
[----:B------:R-:W-:Y:S02]  /*1fc20*/  IMAD.U32 R138, R94, 0x10000, RZ ;  /* 0x000100005e8a7824 */ /* 0x000fe400078e00ff */
[----:B------:R-:W-:Y:S01]  /*1fc30*/  FFMA.FTZ R136, R163, R136, R165 ;  /* 0x00000088a3887223 */ /* 0x000fe200000100a5 */
[----:B------:R-:W-:Y:S02]  /*1fc40*/  IMAD.U32 R91, R95, 0x10000, RZ ;  /* 0x000100005f5b7824 */ /* 0x000fe400078e00ff */
[----:B------:R-:W-:Y:S01]  /*1fc50*/  FADD.FTZ R165, R155, -R124 ;  /* 0x8000007c9ba57221 */ /* 0x000fe20000010000 */
[----:B------:R-:W-:Y:S01]  /*1fc60*/  FFMA.FTZ R163, R89, R88, R90 ;  /* 0x0000005859a37223 */ /* 0x000fe2000001005a */
[----:B------:R-:W-:Y:S01]  /*1fc70*/  SHF.L.U32 R140, R63, 0x10, RZ ;  /* 0x000000103f8c7819 */ /* 0x000fe200000006ff */
[----:B------:R-:W-:Y:S01]  /*1fc80*/  FFMA.FTZ R138, R89, R138, R91 ;  /* 0x0000008a598a7223 */ /* 0x000fe2000001005b */
[----:B------:R-:W-:Y:S01]  /*1fc90*/  IMAD.U32 R88, R71, 0x10000, RZ ;  /* 0x0001000047587824 */ /* 0x000fe200078e00ff */
[----:B------:R-:W-:Y:S01]  /*1fca0*/  SHF.L.U32 R89, R75, 0x10, RZ ;  /* 0x000000104b597819 */ /* 0x000fe200000006ff */
[----:B------:R-:W-:Y:S01]  /*1fcb0*/  FMUL.FTZ R165, R126, R165 ;  /* 0x000000a57ea57220 */ /* 0x000fe20000410000 */
[----:B------:R-:W-:Y:S01]  /*1fcc0*/  IMAD.U32 R142, R67, 0x10000, RZ ;  /* 0x00010000438e7824 */ /* 0x000fe200078e00ff */
[----:B------:R-:W0:Y:S01]  /*1fcd0*/  LDC.64 R90, c[0x0][0x428] ;  /* 0x00010a00ff5a7b82 */ /* 0x000e220000000a00 */
[----:B------:R-:W-:Y:S01]  /*1fce0*/  SHF.L.U32 R144, R98, 0x10, RZ ;  /* 0x0000001062907819 */ /* 0x000fe200000006ff */
[C---:B------:R-:W-:Y:S01]  /*1fcf0*/  FFMA.FTZ R140, R165.reuse, R140, R88 ;  /* 0x0000008ca58c7223 */ /* 0x040fe20000010058 */
[----:B------:R-:W-:Y:S01]  /*1fd00*/  FFMA.FTZ R142, R165, R142, R89 ;  /* 0x0000008ea58e7223 */ /* 0x000fe20000010059 */
[----:B------:R-:W-:Y:S01]  /*1fd10*/  FADD.FTZ R165, R161, -R124 ;  /* 0x8000007ca1a57221 */ /* 0x000fe20000010000 */
[----:B------:R-:W-:Y:S01]  /*1fd20*/  IMAD.U32 R124, R96, 0x10000, RZ ;  /* 0x00010000607c7824 */ /* 0x000fe200078e00ff */
[----:B------:R-:W-:Y:S01]  /*1fd30*/  F2FP.BF16.F32.PACK_AB R86, R163, R86 ;  /* 0x00000056a356723e */ /* 0x000fe200000010ff */
[----:B------:R-:W-:Y:S01]  /*1fd40*/  IMAD.U32 R146, R99, 0x10000, RZ ;  /* 0x0001000063927824 */ /* 0x000fe200078e00ff */
[----:B------:R-:W1:Y:S01]  /*1fd50*/  LDC.64 R88, c[0x0][0x430] ;  /* 0x00010c00ff587b82 */ /* 0x000e620000000a00 */
[----:B------:R-:W-:Y:S01]  /*1fd60*/  FMUL.FTZ R165, R126, R165 ;  /* 0x000000a57ea57220 */ /* 0x000fe20000410000 */
[----:B------:R-:W-:Y:S01]  /*1fd70*/  IMAD.U32 R126, R97, 0x10000, RZ ;  /* 0x00010000617e7824 */ /* 0x000fe200078e00ff */
[----:B------:R-:W-:-:S02]  /*1fd80*/  F2FP.BF16.F32.PACK_AB R84, R87, R84 ;  /* 0x000000545754723e */ /* 0x000fc400000010ff */
[C---:B------:R-:W-:Y:S01]  /*1fd90*/  FFMA.FTZ R144, R165.reuse, R144, R146 ;  /* 0x00000090a5907223 */ /* 0x040fe20000010092 */
[----:B------:R-:W-:Y:S01]  /*1fda0*/  FFMA.FTZ R124, R165, R124, R126 ;  /* 0x0000007ca57c7223 */ /* 0x000fe2000001007e */
[----:B------:R-:W-:-:S04]  /*1fdb0*/  F2FP.BF16.F32.PACK_AB R85, R134, R85 ;  /* 0x000000558655723e */ /* 0x000fc800000010ff */
[----:B------:R-:W-:Y:S01]  /*1fdc0*/  F2FP.BF16.F32.PACK_AB R87, R124, R140 ;  /* 0x0000008c7c57723e */ /* 0x000fe200000010ff */
[----:B0-----:R-:W-:Y:S01]  /*1fdd0*/  IMAD.WIDE.U32 R162, R116, 0x10, R90 ;  /* 0x0000001074a27825 */ /* 0x001fe200078e005a */
[----:B------:R-:W-:Y:S02]  /*1fde0*/  F2FP.BF16.F32.PACK_AB R91, R144, R142 ;  /* 0x0000008e905b723e */ /* 0x000fe400000010ff */
[----:B------:R-:W-:Y:S02]  /*1fdf0*/  F2FP.BF16.F32.PACK_AB R90, R138, R136 ;  /* 0x000000888a5a723e */ /* 0x000fe400000010ff */
[----:B------:R3:W-:Y:S01]  /*1fe00*/  STG.E.128 desc[UR6][R162.64], R84 ;  /* 0x00000054a2007986 */ /* 0x0007e2000c101d06 */
[----:B-1----:R-:W-:Y:S01]  /*1fe10*/  IMAD.WIDE.U32 R164, R116, 0x10, R88 ;  /* 0x0000001074a47825 */ /* 0x002fe200078e0058 */
[----:B------:R-:W-:Y:S02]  /*1fe20*/  F2FP.BF16.F32.PACK_AB R89, R132, R130 ;  /* 0x000000828459723e */ /* 0x000fe400000010ff */
[----:B------:R-:W-:-:S05]  /*1fe30*/  F2FP.BF16.F32.PACK_AB R88, R128, R120 ;  /* 0x000000788058723e */ /* 0x000fca00000010ff */
[----:B------:R3:W-:Y:S02]  /*1fe40*/  STG.E.128 desc[UR6][R164.64], R88 ;  /* 0x00000058a4007986 */ /* 0x0007e4000c101d06 */
.L_x_483:
[----:B------:R-:W-:Y:S05]  /*1fe50*/  BSYNC.RECONVERGENT B0 ;  /* 0x0000000000007941 */ /* 0x000fea0003800200 */
.L_x_482:
[----:B------:R-:W-:Y:S02]  /*1fe60*/  UIADD3 UR16, UPT, UPT, UR16, UR14, URZ ;  /* 0x0000000e10107290 */ /* 0x000fe4000fffe0ff */
[----:B------:R-:W-:Y:S02]  /*1fe70*/  UPLOP3.LUT UP1, UPT, UPT, UPT, UP1, 0x40, 0x4 ;  /* 0x000000000004789c */ /* 0x000fe40003f2e810 */
[----:B------:R-:W-:-:S09]  /*1fe80*/  UISETP.GE.AND UP0, UPT, UR16, UR15, UPT ;  /* 0x0000000f1000728c */ /* 0x000fd2000bf06270 */
[----:B------:R-:W-:Y:S05]  /*1fe90*/  BRA.U !UP0, `(.L_x_484) ;  /* 0xfffffe1508f07547 */ /* 0x000fea000b83ffff */
[----:B------:R-:W-:Y:S05]  /*1fea0*/  EXIT ;  /* 0x000000000000794d */ /* 0x000fea0003800000 */
.L_x_485:
        /* <DEDUP_REMOVED lines=13> */
.L_x_13568:


//--------------------- .text._ZN10layer_norm31ln_parallel_residual_fwd_kernelINS_13Kernel_traitsI13__nv_bfloat16S2_S2_S2_fjLj3072ELj1ELj1ELj4ELj16ENS_18Kernel_traits_baseILj3072ES2_S2_S2_S2_fjLj128EEEEELb1ELb0ELb1EEEvNS_9FwdParamsE --------------------------
	.section	.text._ZN10layer_norm31ln_parallel_residual_fwd_kernelINS_13Kernel_traitsI13__nv_bfloat16S2_S2_S2_fjLj3072ELj1ELj1ELj4ELj16ENS_18Kernel_traits_baseILj3072ES2_S2_S2_S2_fjLj128EEEEELb1ELb0ELb1EEEvNS_9FwdParamsE,"ax",@progbits
	.align	128
        .global         _ZN10layer_norm31ln_parallel_residual_fwd_kernelINS_13Kernel_traitsI13__nv_bfloat16S2_S2_S2_fjLj3072ELj1ELj1ELj4ELj16ENS_18Kernel_traits_baseILj3072ES2_S2_S2_S2_fjLj128EEEEELb1ELb0ELb1EEEvNS_9FwdParamsE
        .type           _ZN10layer_norm31ln_parallel_residual_fwd_kernelINS_13Kernel_traitsI13__nv_bfloat16S2_S2_S2_fjLj3072ELj1ELj1ELj4ELj16ENS_18Kernel_traits_baseILj3072ES2_S2_S2_S2_fjLj128EEEEELb1ELb0ELb1EEEvNS_9FwdParamsE,@function
        .size           _ZN10layer_norm31ln_parallel_residual_fwd_kernelINS_13Kernel_traitsI13__nv_bfloat16S2_S2_S2_fjLj3072ELj1ELj1ELj4ELj16ENS_18Kernel_traits_baseILj3072ES2_S2_S2_S2_fjLj128EEEEELb1ELb0ELb1EEEvNS_9FwdParamsE,(.L_x_13569 - _ZN10layer_norm31ln_parallel_residual_fwd_kernelINS_13Kernel_traitsI13__nv_bfloat16S2_S2_S2_fjLj3072ELj1ELj1ELj4ELj16ENS_18Kernel_traits_baseILj3072ES2_S2_S2_S2_fjLj128EEEEELb1ELb0ELb1EEEvNS_9FwdParamsE)
        .other          _ZN10layer_norm31ln_parallel_residual_fwd_kernelINS_13Kernel_traitsI13__nv_bfloat16S2_S2_S2_fjLj3072ELj1ELj1ELj4ELj16ENS_18Kernel_traits_baseILj3072ES2_S2_S2_S2_fjLj128EEEEELb1ELb0ELb1EEEvNS_9FwdParamsE,@"STO_CUDA_ENTRY STV_DEFAULT"
_ZN10layer_norm31ln_parallel_residual_fwd_kernelINS_13Kernel_traitsI13__nv_bfloat16S2_S2_S2_fjLj3072ELj1ELj1ELj4ELj16ENS_18Kernel_traits_baseILj3072ES2_S2_S2_S2_fjLj128EEEEELb1ELb0ELb1EEEvNS_9FwdParamsE:
.text._ZN10layer_norm31ln_parallel_residual_fwd_kernelINS_13Kernel_traitsI13__nv_bfloat16S2_S2_S2_fjLj3072ELj1ELj1ELj4ELj16ENS_18Kernel_traits_baseILj3072ES2_S2_S2_S2_fjLj128EEEEELb1ELb0ELb1EEEvNS_9FwdParamsE:
[----:B------:R-:W-:Y:S01]  /*0000*/  LDC R1, c[0x0][0x37c] ;  /* 0x0000df00ff017b82 */ /* 0x000fe20000000800 */
[----:B------:R-:W0:Y:S07]  /*0010*/  LDCU.U8 UR4, c[0x0][0x464] ;  /* 0x00008c80ff0477ac */ /* 0x000e2e0008000000 */
[----:B------:R-:W1:Y:S01]  /*0020*/  LDC R0, c[0x0][0x458] ;  /* 0x00011600ff007b82 */ /* 0x000e620000000800 */
[----:B------:R-:W2:Y:S01]  /*0030*/  LDCU.64 UR8, c[0x0][0x450] ;  /* 0x00008a00ff0877ac */ /* 0x000ea20008000a00 */
[----:B------:R-:W3:Y:S06]  /*0040*/  LDCU.64 UR10, c[0x0][0x358] ;  /* 0x00006b00ff0a77ac */ /* 0x000eec0008000a00 */
[----:B------:R-:W4:Y:S01]  /*0050*/  LDC R131, c[0x0][0x45c] ;  /* 0x00011700ff837b82 */ /* 0x000f220000000800 */
[----:B0-----:R-:W-:Y:S01]  /*0060*/  ISETP.NE.AND P0, PT, RZ, UR4, PT ;  /* 0x00000004ff007c0c */ /* 0x001fe2000bf05270 */
[----:B------:R-:W0:Y:S01]  /*0070*/  LDCU.64 UR4, c[0x0][0x438] ;  /* 0x00008700ff0477ac */ /* 0x000e220008000a00 */
[----:B--2---:R-:W-:-:S02]  /*0080*/  IMAD.U32 R2, RZ, RZ, UR8 ;  /* 0x00000008ff027e24 */ /* 0x004fc4000f8e00ff */
[----:B------:R-:W-:-:S09]  /*0090*/  IMAD.U32 R3, RZ, RZ, UR9 ;  /* 0x00000009ff037e24 */ /* 0x000fd2000f8e00ff */
[----:B-1----:R-:W-:Y:S01]  /*00a0*/  @P0 IMAD.MOV.U32 R4, RZ, RZ, R0 ;  /* 0x000000ffff040224 */ /* 0x002fe200078e0000 */
[----:B---3--:R-:W2:Y:S01]  /*00b0*/  @P0 LDG.E.64 R2, desc[UR10][R2.64] ;  /* 0x0000000a02020981 */ /* 0x008ea2000c1e1b00 */
[----:B----4-:R-:W-:Y:S01]  /*00c0*/  @P0 MOV R5, R131 ;  /* 0x0000008300050202 */ /* 0x010fe20000000f00 */
[----:B------:R-:W1:Y:S05]  /*00d0*/  @P0 LDC R7, c[0x0][0x460] ;  /* 0x00011800ff070b82 */ /* 0x000e6a0000000800 */
[----:B------:R-:W1:Y:S01]  /*00e0*/  @P0 LDG.E.64 R4, desc[UR10][R4.64] ;  /* 0x0000000a04040981 */ /* 0x000e62000c1e1b00 */
[----:B0-----:R-:W-:Y:S02]  /*00f0*/  UISETP.NE.U32.AND UP0, UPT, UR4, URZ, UPT ;  /* 0x000000ff0400728c */ /* 0x001fe4000bf05070 */
[----:B------:R-:W0:Y:S01]  /*0100*/  S2UR UR18, SR_CTAID.X ;  /* 0x00000000001279c3 */ /* 0x000e220000002500 */
[----:B------:R-:W0:Y:S01]  /*0110*/  S2R R136, SR_TID.X ;  /* 0x0000000000887919 */ /* 0x000e220000002100 */
[----:B------:R-:W-:-:S06]  /*0120*/  UISETP.NE.AND.EX UP0, UPT, UR5, URZ, UPT, UP0 ;  /* 0x000000ff0500728c */ /* 0x000fcc000bf05300 */
[----:B------:R-:W0:Y:S02]  /*0130*/  LDC R133, c[0x0][0x360] ;  /* 0x0000d800ff857b82 */ /* 0x000e240000000800 */
[----:B0-----:R-:W-:Y:S01]  /*0140*/  IMAD R133, R133, UR18, R136 ;  /* 0x0000001285857c24 */ /* 0x001fe2000f8e0288 */
[----:B--2---:R-:W-:Y:S02]  /*0150*/  @P0 R2UR UR8, R2 ;  /* 0x00000000020802ca */ /* 0x004fe400000e0000 */
[----:B------:R-:W-:Y:S02]  /*0160*/  @P0 R2UR UR9, R3 ;  /* 0x00000000030902ca */ /* 0x000fe400000e0000 */
[----:B-1----:R-:W-:-:S05]  /*0170*/  @P0 IADD3 R0, P1, PT, R4, R7, RZ ;  /* 0x0000000704000210 */ /* 0x002fca0007f3e0ff */
[----:B------:R-:W-:-:S04]  /*0180*/  @P0 IMAD.X R131, RZ, RZ, R5, P1 ;  /* 0x000000ffff830224 */ /* 0x000fc800008e0605 */
[----:B------:R-:W-:Y:S02]  /*0190*/  UIADD3 UR6, UPT, UPT, UR8, -0x61c88647, URZ ;  /* 0x9e3779b908067890 */ /* 0x000fe4000fffe0ff */
[----:B------:R-:W-:Y:S01]  /*01a0*/  UIADD3 UR19, UPT, UPT, UR8, 0x3c6ef372, URZ ;  /* 0x3c6ef37208137890 */ /* 0x000fe2000fffe0ff */
[--C-:B------:R-:W-:Y:S01]  /*01b0*/  SHF.R.U64 R132, R0, 0x2, R131.reuse ;  /* 0x0000000200847819 */ /* 0x100fe20000001283 */
[----:B------:R-:W-:Y:S01]  /*01c0*/  UIADD3 UR7, UPT, UPT, UR9, 0x76cf5d0a, URZ ;  /* 0x76cf5d0a09077890 */ /* 0x000fe2000fffe0ff */
[----:B------:R-:W-:Y:S01]  /*01d0*/  SHF.R.U32.HI R131, RZ, 0x2, R131 ;  /* 0x00000002ff837819 */ /* 0x000fe20000011683 */
[----:B------:R-:W-:Y:S02]  /*01e0*/  UIADD3 UR12, UPT, UPT, UR8, -0x255992d5, URZ ;  /* 0xdaa66d2b080c7890 */ /* 0x000fe4000fffe0ff */
[----:B------:R-:W-:Y:S02]  /*01f0*/  UIADD3 UR13, UPT, UPT, UR9, 0x32370b8f, URZ ;  /* 0x32370b8f090d7890 */ /* 0x000fe4000fffe0ff */
[----:B------:R-:W-:-:S02]  /*0200*/  UIADD3 UR14, UPT, UPT, UR8, 0x78dde6e4, URZ ;  /* 0x78dde6e4080e7890 */ /* 0x000fc4000fffe0ff */
[----:B------:R-:W-:Y:S02]  /*0210*/  UIADD3 UR20, UPT, UPT, UR9, -0x126145ec, URZ ;  /* 0xed9eba1409147890 */ /* 0x000fe4000fffe0ff */
[----:B------:R-:W-:Y:S02]  /*0220*/  UIADD3 UR15, UPT, UPT, UR9, -0x56f99767, URZ ;  /* 0xa9066899090f7890 */ /* 0x000fe4000fffe0ff */
[----:B------:R-:W-:Y:S02]  /*0230*/  UIADD3 UR16, UPT, UPT, UR8, -0x4ab325aa, URZ ;  /* 0xb54cda5608107890 */ /* 0x000fe4000fffe0ff */
[----:B------:R-:W-:Y:S02]  /*0240*/  UIADD3 UR21, UPT, UPT, UR9, 0x646e171e, URZ ;  /* 0x646e171e09157890 */ /* 0x000fe4000fffe0ff */
[----:B------:R-:W-:Y:S02]  /*0250*/  UIADD3 UR17, UPT, UPT, UR8, 0x5384540f, URZ ;  /* 0x5384540f08117890 */ /* 0x000fe4000fffe0ff */
[----:B------:R-:W-:-:S02]  /*0260*/  UIADD3 UR22, UPT, UPT, UR9, 0x1fd5c5a3, URZ ;  /* 0x1fd5c5a309167890 */ /* 0x000fc4000fffe0ff */
[----:B------:R-:W-:Y:S02]  /*0270*/  UIADD3 UR23, UPT, UPT, UR9, -0x24c28bd8, URZ ;  /* 0xdb3d742809177890 */ /* 0x000fe4000fffe0ff */
[----:B------:R-:W-:Y:S02]  /*0280*/  UIADD3 UR24, UPT, UPT, UR8, -0x700cb87f, URZ ;  /* 0x8ff3478108187890 */ /* 0x000fe4000fffe0ff */
[----:B------:R-:W-:Y:S01]  /*0290*/  UIADD3 UR25, UPT, UPT, UR9, -0x695add53, URZ ;  /* 0x96a522ad09197890 */ /* 0x000fe2000fffe0ff */
[----:B------:R-:W-:Y:S11]  /*02a0*/  BRA.U UP0, `(.L_x_486) ;  /* 0x0000000100cc7547 */ /* 0x000ff6000b800000 */
[----:B------:R-:W0:Y:S02]  /*02b0*/  LDCU.64 UR4, c[0x0][0x440] ;  /* 0x00008800ff0477ac */ /* 0x000e240008000a00 */
[----:B0-----:R-:W-:-:S04]  /*02c0*/  UISETP.NE.U32.AND UP0, UPT, UR4, URZ, UPT ;  /* 0x000000ff0400728c */ /* 0x001fc8000bf05070 */
[----:B------:R-:W-:-:S09]  /*02d0*/  UISETP.NE.AND.EX UP0, UPT, UR5, URZ, UPT, UP0 ;  /* 0x000000ff0500728c */ /* 0x000fd2000bf05300 */
[----:B------:R-:W-:Y:S05]  /*02e0*/  BRA.U UP0, `(.L_x_487) ;  /* 0x0000000100607547 */ /* 0x000fea000b800000 */
[----:B------:R-:W0:Y:S08]  /*02f0*/  LDC.64 R2, c[0x0][0x3d0] ;  /* 0x0000f400ff027b82 */ /* 0x000e300000000a00 */
[----:B------:R-:W1:Y:S01]  /*0300*/  LDC.64 R4, c[0x0][0x3d8] ;  /* 0x0000f600ff047b82 */ /* 0x000e620000000a00 */
[----:B0-----:R-:W-:-:S05]  /*0310*/  IMAD.WIDE.U32 R2, R136, 0x10, R2 ;  /* 0x0000001088027825 */ /* 0x001fca00078e0002 */
[----:B------:R0:W5:Y:S01]  /*0320*/  LDG.E.128 R28, desc[UR10][R2.64] ;  /* 0x0000000a021c7981 */ /* 0x000162000c1e1d00 */
[----:B-1----:R-:W-:-:S03]  /*0330*/  IMAD.WIDE.U32 R4, R136, 0x10, R4 ;  /* 0x0000001088047825 */ /* 0x002fc600078e0004 */
[----:B------:R0:W5:Y:S04]  /*0340*/  LDG.E.128 R32, desc[UR10][R2.64+0x800] ;  /* 0x0008000a02207981 */ /* 0x000168000c1e1d00 */
[----:B------:R0:W5:Y:S04]  /*0350*/  LDG.E.128 R36, desc[UR10][R2.64+0x1000] ;  /* 0x0010000a02247981 */ /* 0x000168000c1e1d00 */
[----:B------:R0:W5:Y:S04]  /*0360*/  LDG.E.128 R40, desc[UR10][R4.64] ;  /* 0x0000000a04287981 */ /* 0x000168000c1e1d00 */
[----:B------:R0:W5:Y:S04]  /*0370*/  LDG.E.128 R44, desc[UR10][R4.64+0x800] ;  /* 0x0008000a042c7981 */ /* 0x000168000c1e1d00 */
[----:B------:R0:W5:Y:S01]  /*0380*/  LDG.E.128 R48, desc[UR10][R4.64+0x1000] ;  /* 0x0010000a04307981 */ /* 0x000162000c1e1d00 */
[----:B------:R-:W-:Y:S01]  /*0390*/  IMAD.MOV.U32 R130, RZ, RZ, RZ ;  /* 0x000000ffff827224 */ /* 0x000fe200078e00ff */
[----:B------:R-:W-:-:S02]  /*03a0*/  CS2R R128, SRZ ;  /* 0x0000000000807805 */ /* 0x000fc4000001ff00 */
[----:B------:R-:W-:Y:S02]  /*03b0*/  CS2R R126, SRZ ;  /* 0x00000000007e7805 */ /* 0x000fe4000001ff00 */
[----:B------:R-:W-:Y:S02]  /*03c0*/  CS2R R124, SRZ ;  /* 0x00000000007c7805 */ /* 0x000fe4000001ff00 */
[----:B------:R-:W-:Y:S02]  /*03d0*/  CS2R R122, SRZ ;  /* 0x00000000007a7805 */ /* 0x000fe4000001ff00 */
[----:B------:R-:W-:Y:S01]  /*03e0*/  CS2R R120, SRZ ;  /* 0x0000000000787805 */ /* 0x000fe2000001ff00 */
[----:B------:R-:W-:Y:S01]  /*03f0*/  IMAD.MOV.U32 R109, RZ, RZ, RZ ;  /* 0x000000ffff6d7224 */ /* 0x000fe200078e00ff */
[----:B------:R-:W-:Y:S02]  /*0400*/  CS2R R54, SRZ ;  /* 0x0000000000367805 */ /* 0x000fe4000001ff00 */
[----:B------:R-:W-:-:S02]  /*0410*/  CS2R R52, SRZ ;  /* 0x0000000000347805 */ /* 0x000fc4000001ff00 */
[----:B------:R-:W-:Y:S02]  /*0420*/  CS2R R58, SRZ ;  /* 0x00000000003a7805 */ /* 0x000fe4000001ff00 */
[----:B------:R-:W-:Y:S02]  /*0430*/  CS2R R56, SRZ ;  /* 0x0000000000387805 */ /* 0x000fe4000001ff00 */
[----:B------:R-:W-:Y:S02]  /*0440*/  CS2R R62, SRZ ;  /* 0x00000000003e7805 */ /* 0x000fe4000001ff00 */
[----:B------:R-:W-:Y:S01]  /*0450*/  CS2R R60, SRZ ;  /* 0x00000000003c7805 */ /* 0x000fe2000001ff00 */
[----:B0-----:R-:W-:Y:S06]  /*0460*/  BRA `(.L_x_488) ;  /* 0x0000000400307947 */ /* 0x001fec0003800000 */
.L_x_487:
[----:B------:R-:W0:Y:S08]  /*0470*/  LDC.64 R4, c[0x0][0x3d0] ;  /* 0x0000f400ff047b82 */ /* 0x000e300000000a00 */
[----:B------:R-:W1:Y:S08]  /*0480*/  LDC.64 R6, c[0x0][0x3d8] ;  /* 0x0000f600ff067b82 */ /* 0x000e700000000a00 */
[----:B------:R-:W2:Y:S01]  /*0490*/  LDC.64 R2, c[0x0][0x440] ;  /* 0x00011000ff027b82 */ /* 0x000ea20000000a00 */
[----:B0-----:R-:W-:-:S05]  /*04a0*/  IMAD.WIDE.U32 R4, R136, 0x10, R4 ;  /* 0x0000001088047825 */ /* 0x001fca00078e0004 */
[----:B------:R0:W5:Y:S01]  /*04b0*/  LDG.E.128 R28, desc[UR10][R4.64] ;  /* 0x0000000a041c7981 */ /* 0x000162000c1e1d00 */
[----:B-1----:R-:W-:-:S03]  /*04c0*/  IMAD.WIDE.U32 R6, R136, 0x10, R6 ;  /* 0x0000001088067825 */ /* 0x002fc600078e0006 */
[----:B------:R0:W5:Y:S04]  /*04d0*/  LDG.E.128 R32, desc[UR10][R4.64+0x800] ;  /* 0x0008000a04207981 */ /* 0x000168000c1e1d00 */
[----:B------:R0:W5:Y:S01]  /*04e0*/  LDG.E.128 R36, desc[UR10][R4.64+0x1000] ;  /* 0x0010000a04247981 */ /* 0x000162000c1e1d00 */
[----:B--2---:R-:W-:-:S03]  /*04f0*/  IMAD.WIDE.U32 R2, R136, 0x10, R2 ;  /* 0x0000001088027825 */ /* 0x004fc600078e0002 */
[----:B------:R0:W5:Y:S04]  /*0500*/  LDG.E.128 R40, desc[UR10][R6.64] ;  /* 0x0000000a06287981 */ /* 0x000168000c1e1d00 */
[----:B------:R0:W5:Y:S04]  /*0510*/  LDG.E.128 R44, desc[UR10][R6.64+0x800] ;  /* 0x0008000a062c7981 */ /* 0x000168000c1e1d00 */
[----:B------:R0:W5:Y:S04]  /*0520*/  LDG.E.128 R48, desc[UR10][R6.64+0x1000] ;  /* 0x0010000a06307981 */ /* 0x000168000c1e1d00 */
[----:B------:R0:W5:Y:S04]  /*0530*/  LDG.E.128 R60, desc[UR10][R2.64] ;  /* 0x0000000a023c7981 */ /* 0x000168000c1e1d00 */
[----:B------:R0:W5:Y:S04]  /*0540*/  LDG.E.128 R56, desc[UR10][R2.64+0x800] ;  /* 0x0008000a02387981 */ /* 0x000168000c1e1d00 */
[----:B------:R0:W5:Y:S01]  /*0550*/  LDG.E.128 R52, desc[UR10][R2.64+0x1000] ;  /* 0x0010000a02347981 */ /* 0x000162000c1e1d00 */
[----:B------:R-:W-:Y:S01]  /*0560*/  HFMA2 R130, -RZ, RZ, 0, 0 ;  /* 0x00000000ff827431 */ /* 0x000fe200000001ff */
[----:B------:R-:W-:-:S02]  /*0570*/  CS2R R128, SRZ ;  /* 0x0000000000807805 */ /* 0x000fc4000001ff00 */
[----:B------:R-:W-:Y:S02]  /*0580*/  CS2R R126, SRZ ;  /* 0x00000000007e7805 */ /* 0x000fe4000001ff00 */
[----:B------:R-:W-:Y:S02]  /*0590*/  CS2R R124, SRZ ;  /* 0x00000000007c7805 */ /* 0x000fe4000001ff00 */
[----:B------:R-:W-:Y:S02]  /*05a0*/  CS2R R122, SRZ ;  /* 0x00000000007a7805 */ /* 0x000fe4000001ff00 */
[----:B------:R-:W-:Y:S01]  /*05b0*/  CS2R R120, SRZ ;  /* 0x0000000000787805 */ /* 0x000fe2000001ff00 */
[----:B------:R-:W-:Y:S01]  /*05c0*/  IMAD.MOV.U32 R109, RZ, RZ, RZ ;  /* 0x000000ffff6d7224 */ /* 0x000fe200078e00ff */
[----:B0-----:R-:W-:Y:S06]  /*05d0*/  BRA `(.L_x_488) ;  /* 0x0000000000d47947 */ /* 0x001fec0003800000 */
.L_x_486:
[----:B------:R-:W0:Y:S01]  /*05e0*/  LDCU.64 UR4, c[0x0][0x440] ;  /* 0x00008800ff0477ac */ /* 0x000e220008000a00 */
[----:B------:R-:W1:Y:S08]  /*05f0*/  LDC.64 R2, c[0x0][0x438] ;  /* 0x00010e00ff027b82 */ /* 0x000e700000000a00 */
[----:B------:R-:W2:Y:S08]  /*0600*/  LDC.64 R4, c[0x0][0x3d0] ;  /* 0x0000f400ff047b82 */ /* 0x000eb00000000a00 */
[----:B------:R-:W3:Y:S01]  /*0610*/  LDC.64 R6, c[0x0][0x3d8] ;  /* 0x0000f600ff067b82 */ /* 0x000ee20000000a00 */
[----:B0-----:R-:W-:-:S04]  /*0620*/  ISETP.NE.U32.AND P0, PT, RZ, UR4, PT ;  /* 0x00000004ff007c0c */ /* 0x001fc8000bf05070 */
[----:B------:R-:W-:Y:S01]  /*0630*/  ISETP.NE.AND.EX P0, PT, RZ, UR5, PT, P0 ;  /* 0x00000005ff007c0c */ /* 0x000fe2000bf05300 */
[----:B-1----:R-:W-:-:S05]  /*0640*/  IMAD.WIDE.U32 R2, R136, 0x10, R2 ;  /* 0x0000001088027825 */ /* 0x002fca00078e0002 */
[----:B------:R-:W4:Y:S01]  /*0650*/  LDG.E.128 R12, desc[UR10][R2.64] ;  /* 0x0000000a020c7981 */ /* 0x000f22000c1e1d00 */
[----:B--2---:R-:W-:-:S03]  /*0660*/  IMAD.WIDE.U32 R4, R136, 0x10, R4 ;  /* 0x0000001088047825 */ /* 0x004fc600078e0004 */
[----:B------:R-:W2:Y:S03]  /*0670*/  LDG.E.128 R16, desc[UR10][R2.64+0x800] ;  /* 0x0008000a02107981 */ /* 0x000ea6000c1e1d00 */
[----:B------:R-:W0:Y:S01]  /*0680*/  @P0 LDC.64 R8, c[0x0][0x440] ;  /* 0x00011000ff080b82 */ /* 0x000e220000000a00 */
[----:B------:R-:W2:Y:S01]  /*0690*/  LDG.E.128 R20, desc[UR10][R2.64+0x1000] ;  /* 0x0010000a02147981 */ /* 0x000ea2000c1e1d00 */
[----:B---3--:R-:W-:-:S03]  /*06a0*/  IMAD.WIDE.U32 R6, R136, 0x10, R6 ;  /* 0x0000001088067825 */ /* 0x008fc600078e0006 */
[----:B------:R1:W5:Y:S04]  /*06b0*/  LDG.E.128 R28, desc[UR10][R4.64] ;  /* 0x0000000a041c7981 */ /* 0x000368000c1e1d00 */
[----:B------:R1:W5:Y:S04]  /*06c0*/  LDG.E.128 R40, desc[UR10][R6.64] ;  /* 0x0000000a06287981 */ /* 0x000368000c1e1d00 */
[----:B------:R1:W5:Y:S04]  /*06d0*/  LDG.E.128 R32, desc[UR10][R4.64+0x800] ;  /* 0x0008000a04207981 */ /* 0x000368000c1e1d00 */
[----:B------:R1:W5:Y:S04]  /*06e0*/  LDG.E.128 R44, desc[UR10][R6.64+0x800] ;  /* 0x0008000a062c7981 */ /* 0x000368000c1e1d00 */
[----:B------:R1:W5:Y:S01]  /*06f0*/  LDG.E.128 R36, desc[UR10][R4.64+0x1000] ;  /* 0x0010000a04247981 */ /* 0x000362000c1e1d00 */
[----:B0-----:R-:W-:-:S03]  /*0700*/  @P0 IMAD.WIDE.U32 R8, R136, 0x10, R8 ;  /* 0x0000001088080825 */ /* 0x001fc600078e0008 */
[----:B------:R1:W5:Y:S04]  /*0710*/  LDG.E.128 R48, desc[UR10][R6.64+0x1000] ;  /* 0x0010000a06307981 */ /* 0x000368000c1e1d00 */
[----:B------:R1:W5:Y:S04]  /*0720*/  @P0 LDG.E.128 R60, desc[UR10][R8.64] ;  /* 0x0000000a083c0981 */ /* 0x000368000c1e1d00 */
[----:B------:R1:W5:Y:S04]  /*0730*/  @P0 LDG.E.128 R56, desc[UR10][R8.64+0x800] ;  /* 0x0008000a08380981 */ /* 0x000368000c1e1d00 */
[----:B------:R1:W5:Y:S01]  /*0740*/  @P0 LDG.E.128 R52, desc[UR10][R8.64+0x1000] ;  /* 0x0010000a08340981 */ /* 0x000362000c1e1d00 */
[----:B----4-:R-:W-:Y:S01]  /*0750*/  @P0 IMAD.MOV.U32 R109, RZ, RZ, R12 ;  /* 0x000000ffff6d0224 */ /* 0x010fe200078e000c */
[-C--:B------:R-:W-:Y:S01]  /*0760*/  @P0 MOV R121, R14.reuse ;  /* 0x0000000e00790202 */ /* 0x080fe20000000f00 */
[----:B------:R-:W-:Y:S01]  /*0770*/  @P0 IMAD.MOV.U32 R120, RZ, RZ, R13 ;  /* 0x000000ffff780224 */ /* 0x000fe200078e000d */
[----:B------:R-:W-:Y:S01]  /*0780*/  @!P0 MOV R121, R14 ;  /* 0x0000000e00798202 */ /* 0x000fe20000000f00 */
[----:B------:R-:W-:Y:S01]  /*0790*/  @P0 IMAD.MOV.U32 R122, RZ, RZ, R15 ;  /* 0x000000ffff7a0224 */ /* 0x000fe200078e000f */
[-C--:B--2---:R-:W-:Y:S01]  /*07a0*/  @P0 MOV R125, R18.reuse ;  /* 0x00000012007d0202 */ /* 0x084fe20000000f00 */
[----:B------:R-:W-:Y:S01]  /*07b0*/  @P0 IMAD.MOV.U32 R123, RZ, RZ, R16 ;  /* 0x000000ffff7b0224 */ /* 0x000fe200078e0010 */
[----:B------:R-:W-:Y:S01]  /*07c0*/  @!P0 MOV R125, R18 ;  /* 0x00000012007d8202 */ /* 0x000fe20000000f00 */
[----:B------:R-:W-:Y:S01]  /*07d0*/  @P0 IMAD.MOV.U32 R124, RZ, RZ, R17 ;  /* 0x000000ffff7c0224 */ /* 0x000fe200078e0011 */
[-C--:B------:R-:W-:Y:S01]  /*07e0*/  @P0 MOV R129, R22.reuse ;  /* 0x0000001600810202 */ /* 0x080fe20000000f00 */
[----:B------:R-:W-:Y:S01]  /*07f0*/  @P0 IMAD.MOV.U32 R126, RZ, RZ, R19 ;  /* 0x000000ffff7e0224 */ /* 0x000fe200078e0013 */
[----:B------:R-:W-:Y:S01]  /*0800*/  @!P0 MOV R129, R22 ;  /* 0x0000001600818202 */ /* 0x000fe20000000f00 */
[----:B------:R-:W-:-:S02]  /*0810*/  @P0 IMAD.MOV.U32 R127, RZ, RZ, R20 ;  /* 0x000000ffff7f0224 */ /* 0x000fc400078e0014 */
[----:B------:R-:W-:Y:S02]  /*0820*/  @P0 IMAD.MOV.U32 R128, RZ, RZ, R21 ;  /* 0x000000ffff800224 */ /* 0x000fe400078e0015 */
[----:B------:R-:W-:Y:S02]  /*0830*/  @P0 IMAD.MOV.U32 R130, RZ, RZ, R23 ;  /* 0x000000ffff820224 */ /* 0x000fe400078e0017 */
[----:B------:R-:W-:Y:S02]  /*0840*/  @!P0 IMAD.MOV.U32 R109, RZ, RZ, R12 ;  /* 0x000000ffff6d8224 */ /* 0x000fe400078e000c */
[----:B------:R-:W-:Y:S02]  /*0850*/  @!P0 IMAD.MOV.U32 R120, RZ, RZ, R13 ;  /* 0x000000ffff788224 */ /* 0x000fe400078e000d */
[----:B------:R-:W-:Y:S02]  /*0860*/  @!P0 IMAD.MOV.U32 R122, RZ, RZ, R15 ;  /* 0x000000ffff7a8224 */ /* 0x000fe400078e000f */
[----:B------:R-:W-:-:S02]  /*0870*/  @!P0 IMAD.MOV.U32 R123, RZ, RZ, R16 ;  /* 0x000000ffff7b8224 */ /* 0x000fc400078e0010 */
[----:B------:R-:W-:Y:S02]  /*0880*/  @!P0 IMAD.MOV.U32 R124, RZ, RZ, R17 ;  /* 0x000000ffff7c8224 */ /* 0x000fe400078e0011 */
[----:B------:R-:W-:Y:S02]  /*0890*/  @!P0 IMAD.MOV.U32 R126, RZ, RZ, R19 ;  /* 0x000000ffff7e8224 */ /* 0x000fe400078e0013 */
[----:B------:R-:W-:Y:S02]  /*08a0*/  @!P0 IMAD.MOV.U32 R127, RZ, RZ, R20 ;  /* 0x000000ffff7f8224 */ /* 0x000fe400078e0014 */
[----:B------:R-:W-:Y:S02]  /*08b0*/  @!P0 IMAD.MOV.U32 R128, RZ, RZ, R21 ;  /* 0x000000ffff808224 */ /* 0x000fe400078e0015 */
[----:B------:R-:W-:Y:S01]  /*08c0*/  @!P0 IMAD.MOV.U32 R130, RZ, RZ, R23 ;  /* 0x000000ffff828224 */ /* 0x000fe200078e0017 */
[----:B------:R-:W-:Y:S02]  /*08d0*/  @!P0 CS2R R62, SRZ ;  /* 0x00000000003e8805 */ /* 0x000fe4000001ff00 */
[----:B------:R-:W-:-:S02]  /*08e0*/  @!P0 CS2R R60, SRZ ;  /* 0x00000000003c8805 */ /* 0x000fc4000001ff00 */
[----:B------:R-:W-:Y:S02]  /*08f0*/  @!P0 CS2R R58, SRZ ;  /* 0x00000000003a8805 */ /* 0x000fe4000001ff00 */
[----:B------:R-:W-:Y:S02]  /*0900*/  @!P0 CS2R R56, SRZ ;  /* 0x0000000000388805 */ /* 0x000fe4000001ff00 */
[----:B------:R-:W-:Y:S02]  /*0910*/  @!P0 CS2R R54, SRZ ;  /* 0x0000000000368805 */ /* 0x000fe4000001ff00 */
[----:B-1----:R-:W-:-:S07]  /*0920*/  @!P0 CS2R R52, SRZ ;  /* 0x0000000000348805 */ /* 0x002fce000001ff00 */
.L_x_488:
[----:B------:R-:W0:Y:S02]  /*0930*/  LDCU UR4, c[0x0][0x384] ;  /* 0x00007080ff0477ac */ /* 0x000e240008000800 */
[----:B0-----:R-:W-:-:S06]  /*0940*/  UISETP.GE.AND UP0, UPT, UR18, UR4, UPT ;  /* 0x000000041200728c */ /* 0x001fcc000bf06270 */
[----:B------:R-:W-:-:S13]  /*0950*/  PLOP3.LUT P0, PT, PT, PT, UP0, 0x80, 0x8 ;  /* 0x000000000008781c */ /* 0x000fda0003f0f008 */
[----:B------:R-:W-:Y:S05]  /*0960*/  @P0 EXIT ;  /* 0x000000000000094d */ /* 0x000fea0003800000 */
[----:B------:R-:W-:Y:S01]  /*0970*/  IMAD.HI.U32 R2, R133, -0x326172a9, RZ ;  /* 0xcd9e8d5785027827 */ /* 0x000fe200078e00ff */
[----:B------:R-:W-:Y:S01]  /*0980*/  UIADD3 UR4, UPT, UPT, UR9, -0x4498517b, URZ ;  /* 0xbb67ae8509047890 */ /* 0x000fe2000fffe0ff */
[----:B------:R-:W-:Y:S01]  /*0990*/  LOP3.LUT R135, R0, 0x3, RZ, 0xc0, !PT ;  /* 0x0000000300877812 */ /* 0x000fe200078ec0ff */
[----:B------:R-:W-:Y:S01]  /*09a0*/  UPLOP3.LUT UP1, UPT, UPT, UPT, UPT, 0x40, 0x4 ;  /* 0x000000000004789c */ /* 0x000fe20003f2e870 */
[C---:B------:R-:W-:Y:S01]  /*09b0*/  IMAD.HI.U32 R3, R132.reuse, -0x2daee0ad, RZ ;  /* 0xd2511f5384037827 */ /* 0x040fe200078e00ff */
[----:B------:R-:W-:Y:S01]  /*09c0*/  LOP3.LUT R2, R131, UR8, R2, 0x96, !PT ;  /* 0x0000000883027c12 */ /* 0x000fe2000f8e9602 */
[----:B------:R-:W0:Y:S01]  /*09d0*/  LDCU UR5, c[0x0][0x408] ;  /* 0x00008100ff0577ac */ /* 0x000e220008000800 */
[----:B-----5:R-:W-:Y:S01]  /*09e0*/  PRMT R106, R59, 0x7632, R106 ;  /* 0x000076323b6a7816 */ /* 0x020fe2000000006a */
[----:B------:R-:W-:Y:S01]  /*09f0*/  IMAD R7, R132, -0x2daee0ad, RZ ;  /* 0xd2511f5384077824 */ /* 0x000fe200078e02ff */
[----:B------:R-:W-:Y:S01]  /*0a00*/  LOP3.LUT R3, R3, UR9, RZ, 0x3c, !PT ;  /* 0x0000000903037c12 */ /* 0x000fe2000f8e3cff */
[----:B------:R-:W-:Y:S01]  /*0a10*/  IMAD.HI.U32 R6, R2, -0x2daee0ad, RZ ;  /* 0xd2511f5302067827 */ /* 0x000fe200078e00ff */
[----:B------:R-:W-:-:S02]  /*0a20*/  PRMT R105, R47, 0x7632, R105 ;  /* 0x000076322f697816 */ /* 0x000fc40000000069 */
[----:B------:R-:W-:Y:S01]  /*0a30*/  PRMT R104, R126, 0x7632, R104 ;  /* 0x000076327e687816 */ /* 0x000fe20000000068 */
[----:B------:R-:W-:Y:S01]  /*0a40*/  IMAD R5, R133, -0x326172a9, RZ ;  /* 0xcd9e8d5785057824 */ /* 0x000fe200078e02ff */
[----:B------:R-:W-:Y:S01]  /*0a50*/  LOP3.LUT R6, R7, UR4, R6, 0x96, !PT ;  /* 0x0000000407067c12 */ /* 0x000fe2000f8e9606 */
[----:B------:R-:W-:Y:S01]  /*0a60*/  IMAD.HI.U32 R4, R3, -0x326172a9, RZ ;  /* 0xcd9e8d5703047827 */ /* 0x000fe200078e00ff */
[----:B------:R-:W-:Y:S01]  /*0a70*/  UIADD3 UR4, UPT, UPT, UR8, 0x1715609d, URZ ;  /* 0x1715609d08047890 */ /* 0x000fe2000fffe0ff */
[----:B------:R-:W-:Y:S02]  /*0a80*/  PRMT R103, R35, 0x7632, R103 ;  /* 0x0000763223677816 */ /* 0x000fe40000000067 */
        /* <DEDUP_REMOVED lines=13> */
[----:B------:R-:W1:Y:S01]  /*0b60*/  LDCU.64 UR6, c[0x0][0x398] ;  /* 0x00007300ff0677ac */ /* 0x000e620008000a00 */
        /* <DEDUP_REMOVED lines=8> */
[----:B------:R-:W-:Y:S01]  /*0bf0*/  IMAD R5, R2, -0x326172a9, RZ ;  /* 0xcd9e8d5702057824 */ /* 0x000fe200078e02ff */
[----:B------:R-:W-:Y:S01]  /*0c00*/  PRMT R95, R33, 0x7632, R95 ;  /* 0x00007632215f7816 */ /* 0x000fe2000000005f */
[----:B------:R-:W-:Y:S01]  /*0c10*/  IMAD.HI.U32 R2, R7, -0x326172a9, RZ ;  /* 0xcd9e8d5707027827 */ /* 0x000fe200078e00ff */
[----:B------:R-:W-:Y:S01]  /*0c20*/  PRMT R94, R56, 0x7632, R94 ;  /* 0x00007632385e7816 */ /* 0x000fe2000000005e */
[----:B------:R-:W2:Y:S01]  /*0c30*/  LDCU.64 UR12, c[0x0][0x398] ;  /* 0x00007300ff0c77ac */ /* 0x000ea20008000a00 */
[----:B------:R-:W-:Y:S01]  /*0c40*/  PRMT R93, R44, 0x7632, R93 ;  /* 0x000076322c5d7816 */ /* 0x000fe2000000005d */
[----:B------:R-:W-:Y:S01]  /*0c50*/  IMAD.HI.U32 R3, R4, -0x2daee0ad, RZ ;  /* 0xd2511f5304037827 */ /* 0x000fe200078e00ff */
[----:B------:R-:W-:Y:S01]  /*0c60*/  LOP3.LUT R2, R5, UR14, R2, 0x96, !PT ;  /* 0x0000000e05027c12 */ /* 0x000fe2000f8e9602 */
[----:B-1----:R-:W-:Y:S01]  /*0c70*/  UISETP.NE.U32.AND UP0, UPT, UR6, URZ, UPT ;  /* 0x000000ff0600728c */ /* 0x002fe2000bf05070 */
[----:B------:R-:W-:Y:S01]  /*0c80*/  PRMT R92, R123, 0x7632, R92 ;  /* 0x000076327b5c7816 */ /* 0x000fe2000000005c */
[----:B------:R-:W-:Y:S01]  /*0c90*/  IMAD R7, R7, -0x326172a9, RZ ;  /* 0xcd9e8d5707077824 */ /* 0x000fe200078e02ff */
[----:B------:R-:W-:Y:S01]  /*0ca0*/  LOP3.LUT R3, R6, UR20, R3, 0x96, !PT ;  /* 0x0000001406037c12 */ /* 0x000fe2000f8e9603 */
[----:B------:R-:W-:Y:S01]  /*0cb0*/  IMAD R6, R4, -0x2daee0ad, RZ ;  /* 0xd2511f5304067824 */ /* 0x000fe200078e02ff */
[----:B------:R-:W-:Y:S01]  /*0cc0*/  UIADD3 UR6, UPT, UPT, UR8, -0xe443238, URZ ;  /* 0xf1bbcdc808067890 */ /* 0x000fe2000fffe0ff */
[----:B------:R-:W-:Y:S01]  /*0cd0*/  IMAD.HI.U32 R5, R2, -0x2daee0ad, RZ ;  /* 0xd2511f5302057827 */ /* 0x000fe200078e00ff */
[----:B------:R-:W-:Y:S01]  /*0ce0*/  PRMT R27, R32, 0x7632, R27 ;  /* 0x00007632201b7816 */ /* 0x000fe2000000001b */
[----:B------:R-:W-:Y:S01]  /*0cf0*/  UISETP.NE.AND.EX UP0, UPT, UR7, URZ, UPT, UP0 ;  /* 0x000000ff0700728c */ /* 0x000fe2000bf05300 */
[----:B------:R-:W-:Y:S01]  /*0d00*/  PRMT R26, R63, 0x7632, R26 ;  /* 0x000076323f1a7816 */ /* 0x000fe2000000001a */
[----:B------:R-:W-:Y:S01]  /*0d10*/  IMAD.HI.U32 R4, R3, -0x326172a9, RZ ;  /* 0xcd9e8d5703047827 */ /* 0x000fe200078e00ff */
[----:B------:R-:W-:Y:S01]  /*0d20*/  LOP3.LUT R5, R6, UR15, R5, 0x96, !PT ;  /* 0x0000000f06057c12 */ /* 0x000fe2000f8e9605 */
[----:B------:R-:W1:Y:S01]  /*0d30*/  LDCU.64 UR14, c[0x0][0x3a0] ;  /* 0x00007400ff0e77ac */ /* 0x000e620008000a00 */
[----:B------:R-:W-:Y:S01]  /*0d40*/  PRMT R25, R43, 0x7632, R25 ;  /* 0x000076322b197816 */ /* 0x000fe20000000019 */
[----:B------:R-:W-:Y:S01]  /*0d50*/  IMAD R3, R3, -0x326172a9, RZ ;  /* 0xcd9e8d5703037824 */ /* 0x000fe200078e02ff */
[----:B------:R-:W-:Y:S01]  /*0d60*/  LOP3.LUT R4, R7, UR4, R4, 0x96, !PT ;  /* 0x0000000407047c12 */ /* 0x000fe2000f8e9604 */
[----:B------:R-:W-:Y:S01]  /*0d70*/  IMAD R7, R2, -0x2daee0ad, RZ ;  /* 0xd2511f5302077824 */ /* 0x000fe200078e02ff */
[----:B------:R-:W-:Y:S01]  /*0d80*/  PRMT R24, R122, 0x7632, R24 ;  /* 0x000076327a187816 */ /* 0x000fe20000000018 */
[----:B------:R-:W-:Y:S01]  /*0d90*/  IMAD.HI.U32 R2, R5, -0x326172a9, RZ ;  /* 0xcd9e8d5705027827 */ /* 0x000fe200078e00ff */
[----:B------:R-:W-:Y:S01]  /*0da0*/  PRMT R23, R31, 0x7632, R23 ;  /* 0x000076321f177816 */ /* 0x000fe20000000017 */
[----:B------:R-:W3:Y:S01]  /*0db0*/  LDCU UR4, c[0x0][0x404] ;  /* 0x00008080ff0477ac */ /* 0x000ee20008000800 */
        /* <DEDUP_REMOVED lines=9> */
[----:B------:R-:W-:Y:S02]  /*0e50*/  PRMT R19, R30, 0x7632, R19 ;  /* 0x000076321e137816 */ /* 0x000fe40000000013 */
[----:B------:R-:W-:Y:S01]  /*0e60*/  PRMT R18, R61, 0x7632, R18 ;  /* 0x000076323d127816 */ /* 0x000fe20000000012 */
[----:B------:R-:W-:Y:S01]  /*0e70*/  IMAD.HI.U32 R3, R6, -0x326172a9, RZ ;  /* 0xcd9e8d5706037827 */ /* 0x000fe200078e00ff */
[----:B------:R-:W-:Y:S01]  /*0e80*/  LOP3.LUT R4, R5, UR22, R4, 0x96, !PT ;  /* 0x0000001605047c12 */ /* 0x000fe2000f8e9604 */
[----:B------:R-:W4:Y:S01]  /*0e90*/  LDCU UR22, c[0x0][0x388] ;  /* 0x00007100ff1677ac */ /* 0x000f220008000800 */
[----:B------:R-:W-:Y:S01]  /*0ea0*/  PRMT R17, R41, 0x7632, R17 ;  /* 0x0000763229117816 */ /* 0x000fe20000000011 */
[----:B------:R-:W-:Y:S01]  /*0eb0*/  IMAD R7, R2, -0x2daee0ad, RZ ;  /* 0xd2511f5302077824 */ /* 0x000fe200078e02ff */
[----:B------:R-:W-:Y:S01]  /*0ec0*/  LOP3.LUT R3, R8, UR17, R3, 0x96, !PT ;  /* 0x0000001108037c12 */ /* 0x000fe2000f8e9603 */
[----:B------:R-:W-:Y:S01]  /*0ed0*/  IMAD R5, R6, -0x326172a9, RZ ;  /* 0xcd9e8d5706057824 */ /* 0x000fe200078e02ff */
[----:B------:R-:W-:Y:S01]  /*0ee0*/  PRMT R16, R120, 0x7632, R16 ;  /* 0x0000763278107816 */ /* 0x000fe20000000010 */
[----:B------:R-:W-:Y:S01]  /*0ef0*/  IMAD.HI.U32 R2, R4, -0x326172a9, RZ ;  /* 0xcd9e8d5704027827 */ /* 0x000fe200078e00ff */
[----:B------:R-:W-:Y:S01]  /*0f00*/  PRMT R15, R29, 0x7632, R15 ;  /* 0x000076321d0f7816 */ /* 0x000fe2000000000f */
[----:B------:R-:W0:Y:S01]  /*0f10*/  LDCU.64 UR16, c[0x0][0x380] ;  /* 0x00007000ff1077ac */ /* 0x000e220008000a00 */
[----:B------:R-:W-:Y:S01]  /*0f20*/  PRMT R14, R60, 0x7632, R14 ;  /* 0x000076323c0e7816 */ /* 0x000fe2000000000e */
[----:B------:R-:W-:Y:S01]  /*0f30*/  IMAD.HI.U32 R6, R3, -0x2daee0ad, RZ ;  /* 0xd2511f5303067827 */ /* 0x000fe200078e00ff */
[----:B------:R-:W-:-:S02]  /*0f40*/  LOP3.LUT R2, R5, UR6, R2, 0x96, !PT ;  /* 0x0000000605027c12 */ /* 0x000fc4000f8e9602 */
[----:B------:R-:W-:Y:S01]  /*0f50*/  PRMT R13, R40, 0x7632, R13 ;  /* 0x00007632280d7816 */ /* 0x000fe2000000000d */
[----:B------:R-:W-:Y:S01]  /*0f60*/  IMAD R3, R3, -0x2daee0ad, RZ ;  /* 0xd2511f5303037824 */ /* 0x000fe200078e02ff */
[----:B------:R-:W-:Y:S01]  /*0f70*/  LOP3.LUT R6, R7, UR23, R6, 0x96, !PT ;  /* 0x0000001707067c12 */ /* 0x000fe2000f8e9606 */
[----:B------:R-:W-:Y:S01]  /*0f80*/  IMAD.HI.U32 R108, R2, -0x2daee0ad, RZ ;  /* 0xd2511f53026c7827 */ /* 0x000fe200078e00ff */
[----:B------:R-:W-:Y:S01]  /*0f90*/  PRMT R12, R109, 0x7632, R12 ;  /* 0x000076326d0c7816 */ /* 0x000fe2000000000c */
[----:B------:R-:W0:Y:S01]  /*0fa0*/  LDCU.U8 UR23, c[0x0][0x410] ;  /* 0x00008200ff1777ac */ /* 0x000e220008000000 */
[----:B------:R-:W-:Y:S01]  /*0fb0*/  PRMT R11, R28, 0x7632, R11 ;  /* 0x000076321c0b7816 */ /* 0x000fe2000000000b */
[----:B------:R-:W-:Y:S01]  /*0fc0*/  IMAD R4, R4, -0x326172a9, RZ ;  /* 0xcd9e8d5704047824 */ /* 0x000fe200078e02ff */
[----:B------:R-:W-:Y:S01]  /*0fd0*/  LOP3.LUT R108, R3, UR25, R108, 0x96, !PT ;  /* 0x00000019036c7c12 */ /* 0x000fe2000f8e966c */
[----:B------:R-:W-:-:S04]  /*0fe0*/  IMAD.HI.U32 R107, R6, -0x326172a9, RZ ;  /* 0xcd9e8d57066b7827 */ /* 0x000fc800078e00ff */
[----:B------:R-:W-:Y:S01]  /*0ff0*/  IMAD.MOV.U32 R9, RZ, RZ, RZ ;  /* 0x000000ffff097224 */ /* 0x000fe200078e00ff */
[----:B------:R-:W-:Y:S01]  /*1000*/  LOP3.LUT R107, R4, UR24, R107, 0x96, !PT ;  /* 0x00000018046b7c12 */ /* 0x000fe2000f8e966b */
[----:B------:R-:W-:Y:S01]  /*1010*/  IMAD R134, R2, -0x2daee0ad, RZ ;  /* 0xd2511f5302867824 */ /* 0x000fe200078e02ff */
[----:B------:R-:W0:Y:S01]  /*1020*/  LDCU UR24, c[0x0][0x400] ;  /* 0x00008000ff1877ac */ /* 0x000e220008000800 */
[----:B-1234-:R-:W-:-:S07]  /*1030*/  IMAD R10, R6, -0x326172a9, RZ ;  /* 0xcd9e8d57060a7824 */ /* 0x01efce00078e02ff */
.L_x_718:
[----:B------:R-:W-:Y:S01]  /*1040*/  ISETP.NE.U32.AND P0, PT, RZ, UR14, PT ;  /* 0x0000000eff007c0c */ /* 0x000fe2000bf05070 */
[----:B------:R-:W-:Y:S01]  /*1050*/  UIMAD UR6, UR18, UR22, URZ ;  /* 0x00000016120672a4 */ /* 0x000fe2000f8e02ff */
[----:B-1----:R-:W1:Y:S01]  /*1060*/  LDC.64 R144, c[0x0][0x390] ;  /* 0x0000e400ff907b82 */ /* 0x002e620000000a00 */
[----:B------:R-:W2:Y:S01]  /*1070*/  @UP0 LDCU.64 UR26, c[0x0][0x398] ;  /* 0x00007300ff1a07ac */ /* 0x000ea20008000a00 */
[----:B------:R-:W-:Y:S02]  /*1080*/  ISETP.NE.AND.EX P0, PT, RZ, UR15, PT, P0 ;  /* 0x0000000fff007c0c */ /* 0x000fe4000bf05300 */
[----:B------:R-:W-:Y:S01]  /*1090*/  PLOP3.LUT P1, PT, PT, PT, UP0, 0x80, 0x8 ;  /* 0x000000000008781c */ /* 0x000fe20003f2f008 */
[----:B------:R-:W-:Y:S01]  /*10a0*/  USHF.R.S32.HI UR7, URZ, 0x1f, UR6 ;  /* 0x0000001fff077899 */ /* 0x000fe20008011406 */
[----:B------:R-:W-:-:S03]  /*10b0*/  PLOP3.LUT P2, PT, PT, PT, UP0, 0x80, 0x8 ;  /* 0x000000000008781c */ /* 0x000fc60003f4f008 */
[----:B------:R-:W-:-:S06]  /*10c0*/  ULEA.HI UR7, UR7, UR6, URZ, 0x3 ;  /* 0x0000000607077291 */ /* 0x000fcc000f8f18ff */
[----:B------:R-:W3:Y:S01]  /*10d0*/  @P0 LDC.64 R72, c[0x0][0x3a0] ;  /* 0x0000e800ff480b82 */ /* 0x000ee20000000a00 */
[----:B------:R-:W-:-:S05]  /*10e0*/  IMAD.U32 R75, RZ, RZ, UR7 ;  /* 0x00000007ff4b7e24 */ /* 0x000fca000f8e00ff */
[----:B------:R-:W-:Y:S01]  /*10f0*/  LEA.HI.SX32 R114, R75, R136, 0x1d ;  /* 0x000000884b727211 */ /* 0x000fe200078feaff */
[----:B------:R-:W-:-:S04]  /*1100*/  HFMA2 R75, -RZ, RZ, 0, 9.5367431640625e-07 ;  /* 0x00000010ff4b7431 */ /* 0x000fc800000001ff */
[----:B-1----:R-:W-:-:S04]  /*1110*/  IMAD.WIDE.U32 R76, R114, 0x10, R144 ;  /* 0x00000010724c7825 */ /* 0x002fc800078e0090 */
[----:B--2---:R-:W-:-:S05]  /*1120*/  @P1 IMAD.WIDE.U32 R74, R114, R75, UR26 ;  /* 0x0000001a724a1e25 */ /* 0x004fca000f8e004b */
[----:B------:R1:W5:Y:S01]  /*1130*/  @P2 LDG.E.128 R64, desc[UR10][R74.64] ;  /* 0x0000000a4a402981 */ /* 0x000362000c1e1d00 */
[----:B---3--:R-:W-:-:S05]  /*1140*/  @P0 IMAD.WIDE.U32 R72, R114, 0x10, R72 ;  /* 0x0000001072480825 */ /* 0x008fca00078e0048 */
[----:B------:R1:W5:Y:S04]  /*1150*/  @P0 LDG.E.128 R68, desc[UR10][R72.64] ;  /* 0x0000000a48440981 */ /* 0x000368000c1e1d00 */
[----:B------:R1:W5:Y:S01]  /*1160*/  LDG.E.128 R72, desc[UR10][R76.64] ;  /* 0x0000000a4c487981 */ /* 0x000362000c1e1d00 */
[----:B------:R-:W-:-:S04]  /*1170*/  UISETP.NE.U32.AND UP0, UPT, UR12, URZ, UPT ;  /* 0x000000ff0c00728c */ /* 0x000fc8000bf05070 */
[----:B------:R-:W-:Y:S01]  /*1180*/  UISETP.NE.AND.EX UP0, UPT, UR13, URZ, UPT, UP0 ;  /* 0x000000ff0d00728c */ /* 0x000fe2000bf05300 */
[----:B------:R-:W-:Y:S01]  /*1190*/  IMAD.MOV.U32 R91, RZ, RZ, 0x2f800000 ;  /* 0x2f800000ff5b7424 */ /* 0x000fe200078e00ff */
[----:B------:R-:W-:Y:S02]  /*11a0*/  UIADD3 UR6, UPT, UPT, UR8, -0x4ab325aa, URZ ;  /* 0xb54cda5608067890 */ /* 0x000fe4000fffe0ff */
[----:B------:R-:W-:Y:S02]  /*11b0*/  UIADD3 UR7, UPT, UPT, UR8, -0x61c88647, URZ ;  /* 0x9e3779b908077890 */ /* 0x000fe4000fffe0ff */
[----:B------:R-:W-:Y:S02]  /*11c0*/  UIADD3 UR25, UPT, UPT, UR8, 0x5384540f, URZ ;  /* 0x5384540f08197890 */ /* 0x000fe4000fffe0ff */
[----:B------:R-:W-:Y:S02]  /*11d0*/  UIADD3 UR26, UPT, UPT, UR8, 0x78dde6e4, URZ ;  /* 0x78dde6e4081a7890 */ /* 0x000fe4000fffe0ff */
[----:B------:R-:W-:-:S02]  /*11e0*/  UIADD3 UR27, UPT, UPT, UR9, -0x695add53, URZ ;  /* 0x96a522ad091b7890 */ /* 0x000fc4000fffe0ff */
[----:B------:R-:W-:Y:S02]  /*11f0*/  UIADD3 UR28, UPT, UPT, UR9, -0x56f99767, URZ ;  /* 0xa9066899091c7890 */ /* 0x000fe4000fffe0ff */
[----:B------:R-:W-:Y:S02]  /*1200*/  UIADD3 UR29, UPT, UPT, UR8, -0x700cb87f, URZ ;  /* 0x8ff34781081d7890 */ /* 0x000fe4000fffe0ff */
[----:B------:R-:W-:Y:S02]  /*1210*/  UIADD3 UR30, UPT, UPT, UR9, -0x24c28bd8, URZ ;  /* 0xdb3d7428091e7890 */ /* 0x000fe4000fffe0ff */
[----:B------:R-:W-:Y:S02]  /*1220*/  UIADD3 UR31, UPT, UPT, UR8, -0x255992d5, URZ ;  /* 0xdaa66d2b081f7890 */ /* 0x000fe4000fffe0ff */
[----:B------:R-:W-:Y:S02]  /*1230*/  UIADD3 UR32, UPT, UPT, UR9, 0x76cf5d0a, URZ ;  /* 0x76cf5d0a09207890 */ /* 0x000fe4000fffe0ff */
[----:B------:R-:W-:-:S02]  /*1240*/  UIADD3 UR33, UPT, UPT, UR9, 0x1fd5c5a3, URZ ;  /* 0x1fd5c5a309217890 */ /* 0x000fc4000fffe0ff */
[----:B------:R-:W-:Y:S01]  /*1250*/  UIADD3 UR34, UPT, UPT, UR9, 0x32370b8f, URZ ;  /* 0x32370b8f09227890 */ /* 0x000fe2000fffe0ff */
[----:B-1----:R-:W-:Y:S11]  /*1260*/  BRA.U UP0, `(.L_x_489) ;  /* 0x0000002900487547 */ /* 0x002ff6000b800000 */
[----:B------:R-:W-:Y:S01]  /*1270*/  ISETP.NE.AND P1, PT, R135, 0x1, PT ;  /* 0x000000018700780c */ /* 0x000fe20003f25270 */
[----:B------:R-:W-:Y:S01]  /*1280*/  IMAD.MOV.U32 R78, RZ, RZ, 0x2 ;  /* 0x00000002ff4e7424 */ /* 0x000fe200078e00ff */
[----:B------:R-:W-:Y:S01]  /*1290*/  MOV R86, R134 ;  /* 0x0000008600567202 */ /* 0x000fe20000000f00 */
[----:B------:R-:W-:-:S10]  /*12a0*/  IMAD.MOV.U32 R76, RZ, RZ, R10 ;  /* 0x000000ffff4c7224 */ /* 0x000fd400078e000a */
        /* <DEDUP_REMOVED lines=11> */
.L_x_491:
[----:B------:R-:W-:-:S04]  /*1360*/  VIADD R132, R132, 0x1 ;  /* 0x0000000184847836 */ /* 0x000fc80000000000 */
        /* <DEDUP_REMOVED lines=11> */
.L_x_492:
[----:B------:R-:W-:Y:S01]  /*1420*/  IMAD.WIDE.U32 R76, R133, -0x326172a9, RZ ;  /* 0xcd9e8d57854c7825 */ /* 0x000fe200078e00ff */
[----:B------:R-:W-:Y:S01]  /*1430*/  LOP3.LUT R78, R9, UR9, R81, 0x96, !PT ;  /* 0x00000009094e7c12 */ /* 0x000fe2000f8e9651 */
[----:B------:R-:W-:-:S03]  /*1440*/  UIADD3 UR35, UPT, UPT, UR9, -0x4498517b, URZ ;  /* 0xbb67ae8509237890 */ /* 0x000fc6000fffe0ff */
[----:B------:R-:W-:Y:S01]  /*1450*/  LOP3.LUT R82, R131, UR8, R77, 0x96, !PT ;  /* 0x0000000883527c12 */ /* 0x000fe2000f8e964d */
[----:B------:R-:W-:-:S04]  /*1460*/  IMAD.WIDE.U32 R78, R78, -0x326172a9, RZ ;  /* 0xcd9e8d574e4e7825 */ /* 0x000fc800078e00ff */
[----:B------:R-:W-:Y:S01]  /*1470*/  IMAD.WIDE.U32 R82, R82, -0x2daee0ad, RZ ;  /* 0xd2511f5352527825 */ /* 0x000fe200078e00ff */
[----:B------:R-:W-:-:S04]  /*1480*/  LOP3.LUT R81, R76, UR7, R79, 0x96, !PT ;  /* 0x000000074c517c12 */ /* 0x000fc8000f8e964f */
[----:B------:R-:W-:Y:S01]  /*1490*/  LOP3.LUT R76, R80, UR35, R83, 0x96, !PT ;  /* 0x00000023504c7c12 */ /* 0x000fe2000f8e9653 */
[----:B------:R-:W-:Y:S01]  /*14a0*/  IMAD.WIDE.U32 R80, R81, -0x2daee0ad, RZ ;  /* 0xd2511f5351507825 */ /* 0x000fe200078e00ff */
[----:B------:R-:W-:-:S03]  /*14b0*/  UIADD3 UR35, UPT, UPT, UR8, 0x1715609d, URZ ;  /* 0x1715609d08237890 */ /* 0x000fc6000fffe0ff */
[----:B------:R-:W-:Y:S01]  /*14c0*/  IMAD.WIDE.U32 R76, R76, -0x326172a9, RZ ;  /* 0xcd9e8d574c4c7825 */ /* 0x000fe200078e00ff */
[----:B------:R-:W-:-:S04]  /*14d0*/  LOP3.LUT R79, R82, UR32, R81, 0x96, !PT ;  /* 0x00000020524f7c12 */ /* 0x000fc8000f8e9651 */
[----:B------:R-:W-:Y:S01]  /*14e0*/  LOP3.LUT R82, R78, UR19, R77, 0x96, !PT ;  /* 0x000000134e527c12 */ /* 0x000fe2000f8e964d */
[----:B------:R-:W-:-:S04]  /*14f0*/  IMAD.WIDE.U32 R78, R79, -0x326172a9, RZ ;  /* 0xcd9e8d574f4e7825 */ /* 0x000fc800078e00ff */
        /* <DEDUP_REMOVED lines=26> */
[----:B------:R-:W-:-:S03]  /*16a0*/  LOP3.LUT R107, R80, UR29, R79, 0x96, !PT ;  /* 0x0000001d506b7c12 */ /* 0x000fc6000f8e964f */
[----:B------:R-:W-:Y:S02]  /*16b0*/  IMAD.MOV.U32 R10, RZ, RZ, R78 ;  /* 0x000000ffff0a7224 */ /* 0x000fe400078e004e */
[----:B------:R-:W-:Y:S01]  /*16c0*/  HFMA2 R78, -RZ, RZ, 0, 0 ;  /* 0x00000000ff4e7431 */ /* 0x000fe200000001ff */
[----:B------:R-:W-:Y:S01]  /*16d0*/  LOP3.LUT R108, R76, UR27, R87, 0x96, !PT ;  /* 0x0000001b4c6c7c12 */ /* 0x000fe2000f8e9657 */
[----:B------:R-:W-:-:S07]  /*16e0*/  IMAD.MOV.U32 R76, RZ, RZ, R134 ;  /* 0x000000ffff4c7224 */ /* 0x000fce00078e0086 */
.L_x_490:
[----:B------:R-:W-:Y:S01]  /*16f0*/  I2FP.F32.U32 R76, R76 ;  /* 0x0000004c004c7245 */ /* 0x000fe20000201000 */
[----:B-----5:R-:W-:Y:S01]  /*1700*/  IMAD.U32 R77, R72, 0x10000, RZ ;  /* 0x00010000484d7824 */ /* 0x020fe200078e00ff */
[----:B------:R-:W-:Y:S01]  /*1710*/  ISETP.NE.AND P2, PT, R78, 0x1, PT ;  /* 0x000000014e00780c */ /* 0x000fe20003f45270 */
[----:B------:R-:W-:Y:S01]  /*1720*/  @P0 IMAD.U32 R79, R68, 0x10000, RZ ;  /* 0x00010000444f0824 */ /* 0x000fe200078e00ff */
[----:B------:R-:W-:Y:S01]  /*1730*/  PRMT R72, R72, 0x7632, R72 ;  /* 0x0000763248487816 */ /* 0x000fe20000000048 */
[----:B------:R-:W-:Y:S01]  /*1740*/  FFMA.FTZ R76, R76, R91, 1.1641532182693481445e-10 ;  /* 0x2f0000004c4c7423 */ /* 0x000fe2000001005b */
[----:B0-----:R-:W-:-:S04]  /*1750*/  FMUL.FTZ R77, R77, UR5 ;  /* 0x000000054d4d7c20 */ /* 0x001fc80008410000 */
[----:B------:R-:W-:-:S04]  /*1760*/  FSETP.GTU.FTZ.AND P1, PT, R76, UR4, PT ;  /* 0x000000044c007c0b */ /* 0x000fc8000bf3c000 */
[----:B------:R-:W-:Y:S02]  /*1770*/  FSEL R112, R77, RZ, !P1 ;  /* 0x000000ff4d707208 */ /* 0x000fe40004800000 */
[----:B------:R-:W-:Y:S02]  /*1780*/  PLOP3.LUT P1, PT, P1, PT, PT, 0x8, 0x80 ;  /* 0x000000000080781c */ /* 0x000fe40000f2e170 */
[----:B------:R-:W-:Y:S01]  /*1790*/  MOV R77, R10 ;  /* 0x0000000a004d7202 */ /* 0x000fe20000000f00 */
        /* <DEDUP_REMOVED lines=13> */
.L_x_494:
[----:B------:R-:W-:-:S04]  /*1870*/  VIADD R132, R132, 0x1 ;  /* 0x0000000184847836 */ /* 0x000fc80000000000 */
        /* <DEDUP_REMOVED lines=11> */
.L_x_495:
        /* <DEDUP_REMOVED lines=37> */
[----:B------:R-:W-:Y:S01]  /*1b80*/  IMAD.MOV.U32 R79, RZ, RZ, RZ ;  /* 0x000000ffff4f7224 */ /* 0x000fe200078e00ff */
[----:B------:R-:W-:Y:S01]  /*1b90*/  LOP3.LUT R76, R76, UR35, R89, 0x96, !PT ;  /* 0x000000234c4c7c12 */ /* 0x000fe2000f8e9659 */
[----:B------:R-:W-:-:S04]  /*1ba0*/  IMAD.WIDE.U32 R82, R82, -0x326172a9, RZ ;  /* 0xcd9e8d5752527825 */ /* 0x000fc800078e00ff */
[----:B------:R-:W-:Y:S01]  /*1bb0*/  IMAD.WIDE.U32 R76, R76, -0x2daee0ad, RZ ;  /* 0xd2511f534c4c7825 */ /* 0x000fe200078e00ff */
[----:B------:R-:W-:Y:S02]  /*1bc0*/  LOP3.LUT R107, R88, UR29, R83, 0x96, !PT ;  /* 0x0000001d586b7c12 */ /* 0x000fe4000f8e9653 */
[----:B------:R-:W-:Y:S02]  /*1bd0*/  MOV R10, R82 ;  /* 0x00000052000a7202 */ /* 0x000fe40000000f00 */
[----:B------:R-:W-:Y:S01]  /*1be0*/  LOP3.LUT R108, R78, UR27, R77, 0x96, !PT ;  /* 0x0000001b4e6c7c12 */ /* 0x000fe2000f8e964d */
[----:B------:R-:W-:Y:S02]  /*1bf0*/  IMAD.MOV.U32 R77, RZ, RZ, R86 ;  /* 0x000000ffff4d7224 */ /* 0x000fe400078e0056 */
[----:B------:R-:W-:-:S07]  /*1c00*/  IMAD.MOV.U32 R86, RZ, RZ, R76 ;  /* 0x000000ffff567224 */ /* 0x000fce00078e004c */
.L_x_493:
[----:B------:R-:W-:Y:S01]  /*1c10*/  I2FP.F32.U32 R76, R77 ;  /* 0x0000004d004c7245 */ /* 0x000fe20000201000 */
[----:B------:R-:W-:Y:S01]  /*1c20*/  IMAD.MOV.U32 R78, RZ, RZ, 0x2 ;  /* 0x00000002ff4e7424 */ /* 0x000fe200078e00ff */
[----:B------:R-:W-:Y:S02]  /*1c30*/  SHF.L.U32 R72, R72, 0x10, RZ ;  /* 0x0000001048487819 */ /* 0x000fe400000006ff */
[----:B------:R-:W-:Y:S01]  /*1c40*/  ISETP.NE.AND P2, PT, R79, 0x1, PT ;  /* 0x000000014f00780c */ /* 0x000fe20003f45270 */
[----:B------:R-:W-:Y:S01]  /*1c50*/  FFMA.FTZ R76, R76, R91, 1.1641532182693481445e-10 ;  /* 0x2f0000004c4c7423 */ /* 0x000fe2000001005b */
[----:B------:R-:W-:Y:S01]  /*1c60*/  @P0 PRMT R77, R68, 0x7632, R77 ;  /* 0x00007632444d0816 */ /* 0x000fe2000000004d */
[----:B------:R-:W-:-:S03]  /*1c70*/  FMUL.FTZ R72, R72, UR5 ;  /* 0x0000000548487c20 */ /* 0x000fc60008410000 */
[----:B------:R-:W-:Y:S01]  /*1c80*/  FSETP.GTU.FTZ.AND P1, PT, R76, UR4, PT ;  /* 0x000000044c007c0b */ /* 0x000fe2000bf3c000 */
[----:B------:R-:W-:-:S03]  /*1c90*/  @P0 IMAD.U32 R76, R77, 0x10000, RZ ;  /* 0x000100004d4c0824 */ /* 0x000fc600078e00ff */
[----:B------:R-:W-:Y:S01]  /*1ca0*/  FSEL R141, R72, RZ, !P1 ;  /* 0x000000ff488d7208 */ /* 0x000fe20004800000 */
[----:B------:R-:W-:Y:S01]  /*1cb0*/  IMAD.MOV.U32 R72, RZ, RZ, R10 ;  /* 0x000000ffff487224 */ /* 0x000fe200078e000a */
        /* <DEDUP_REMOVED lines=13> */
.L_x_497:
[----:B------:R-:W-:-:S04]  /*1d90*/  IADD3 R132, PT, PT, R132, 0x1, RZ ;  /* 0x0000000184847810 */ /* 0x000fc80007ffe0ff */
        /* <DEDUP_REMOVED lines=11> */
.L_x_498:
[----:B------:R-:W-:Y:S01]  /*1e50*/  IMAD.WIDE.U32 R78, R133, -0x326172a9, RZ ;  /* 0xcd9e8d57854e7825 */ /* 0x000fe200078e00ff */
[----:B------:R-:W-:Y:S01]  /*1e60*/  LOP3.LUT R76, R9, UR9, R111, 0x96, !PT ;  /* 0x00000009094c7c12 */ /* 0x000fe2000f8e966f */
[----:B------:R-:W-:Y:S01]  /*1e70*/  UIADD3 UR35, UPT, UPT, UR9, -0x4498517b, URZ ;  /* 0xbb67ae8509237890 */ /* 0x000fe2000fffe0ff */
[----:B------:R-:W-:Y:S02]  /*1e80*/  MOV R72, R86 ;  /* 0x0000005600487202 */ /* 0x000fe40000000f00 */
        /* <DEDUP_REMOVED lines=38> */
[----:B------:R-:W-:Y:S01]  /*20f0*/  IMAD.MOV.U32 R10, RZ, RZ, R82 ;  /* 0x000000ffff0a7224 */ /* 0x000fe200078e0052 */
[----:B------:R-:W-:Y:S01]  /*2100*/  LOP3.LUT R108, R78, UR27, R77, 0x96, !PT ;  /* 0x0000001b4e6c7c12 */ /* 0x000fe2000f8e964d */
[----:B------:R-:W-:Y:S02]  /*2110*/  IMAD.MOV.U32 R86, RZ, RZ, R76 ;  /* 0x000000ffff567224 */ /* 0x000fe400078e004c */
[----:B------:R-:W-:-:S07]  /*2120*/  IMAD.MOV.U32 R78, RZ, RZ, RZ ;  /* 0x000000ffff4e7224 */ /* 0x000fce00078e00ff */
.L_x_496:
[----:B------:R-:W-:Y:S01]  /*2130*/  I2FP.F32.U32 R72, R72 ;  /* 0x0000004800487245 */ /* 0x000fe20000201000 */
[----:B------:R-:W-:Y:S01]  /*2140*/  IMAD.U32 R76, R73, 0x10000, RZ ;  /* 0x00010000494c7824 */ /* 0x000fe200078e00ff */
[----:B------:R-:W-:Y:S02]  /*2150*/  ISETP.NE.AND P2, PT, R78, 0x1, PT ;  /* 0x000000014e00780c */ /* 0x000fe40003f45270 */
[----:B------:R-:W-:Y:S01]  /*2160*/  @P0 SHF.L.U32 R77, R69, 0x10, RZ ;  /* 0x00000010454d0819 */ /* 0x000fe200000006ff */
[----:B------:R-:W-:Y:S01]  /*2170*/  FFMA.FTZ R72, R72, R91, 1.1641532182693481445e-10 ;  /* 0x2f00000048487423 */ /* 0x000fe2000001005b */
[----:B------:R-:W-:Y:S01]  /*2180*/  FMUL.FTZ R76, R76, UR5 ;  /* 0x000000054c4c7c20 */ /* 0x000fe20008410000 */
[----:B------:R-:W-:Y:S01]  /*2190*/  PRMT R84, R73, 0x7632, R84 ;  /* 0x0000763249547816 */ /* 0x000fe20000000054 */
[----:B------:R-:W-:Y:S02]  /*21a0*/  IMAD.MOV.U32 R73, RZ, RZ, R10 ;  /* 0x000000ffff497224 */ /* 0x000fe400078e000a */
[----:B------:R-:W-:-:S04]  /*21b0*/  FSETP.GTU.FTZ.AND P1, PT, R72, UR4, PT ;  /* 0x0000000448007c0b */ /* 0x000fc8000bf3c000 */
[----:B------:R-:W-:Y:S01]  /*21c0*/  FSEL R88, R76, RZ, !P1 ;  /* 0x000000ff4c587208 */ /* 0x000fe20004800000 */
[----:B------:R-:W-:Y:S01]  /*21d0*/  IMAD.MOV.U32 R76, RZ, RZ, 0x2 ;  /* 0x00000002ff4c7424 */ /* 0x000fe200078e00ff */
        /* <DEDUP_REMOVED lines=13> */
.L_x_500:
        /* <DEDUP_REMOVED lines=12> */
.L_x_501:
        /* <DEDUP_REMOVED lines=46> */
.L_x_499:
[----:B------:R-:W-:Y:S01]  /*2650*/  I2FP.F32.U32 R72, R73 ;  /* 0x0000004900487245 */ /* 0x000fe20000201000 */
[----:B------:R-:W-:Y:S01]  /*2660*/  IMAD.U32 R84, R84, 0x10000, RZ ;  /* 0x0001000054547824 */ /* 0x000fe200078e00ff */
[----:B------:R-:W-:Y:S01]  /*2670*/  ISETP.NE.AND P2, PT, R76, 0x1, PT ;  /* 0x000000014c00780c */ /* 0x000fe20003f45270 */
[----:B------:R-:W-:Y:S01]  /*2680*/  HFMA2 R78, -RZ, RZ, 0, 1.1920928955078125e-07 ;  /* 0x00000002ff4e7431 */ /* 0x000fe200000001ff */
[----:B------:R-:W-:Y:S01]  /*2690*/  @P0 PRMT R73, R69, 0x7632, R73 ;  /* 0x0000763245490816 */ /* 0x000fe20000000049 */
[----:B------:R-:W-:Y:S01]  /*26a0*/  FFMA.FTZ R72, R72, R91, 1.1641532182693481445e-10 ;  /* 0x2f00000048487423 */ /* 0x000fe2000001005b */
[----:B------:R-:W-:-:S03]  /*26b0*/  FMUL.FTZ R84, R84, UR5 ;  /* 0x0000000554547c20 */ /* 0x000fc60008410000 */
[----:B------:R-:W-:Y:S01]  /*26c0*/  @P0 IMAD.U32 R73, R73, 0x10000, RZ ;  /* 0x0001000049490824 */ /* 0x000fe200078e00ff */
[----:B------:R-:W-:-:S04]  /*26d0*/  FSETP.GTU.FTZ.AND P1, PT, R72, UR4, PT ;  /* 0x0000000448007c0b */ /* 0x000fc8000bf3c000 */
[----:B------:R-:W-:Y:S02]  /*26e0*/  FSEL R142, R84, RZ, !P1 ;  /* 0x000000ff548e7208 */ /* 0x000fe40004800000 */
[----:B------:R-:W-:-:S03]  /*26f0*/  PLOP3.LUT P1, PT, P1, PT, PT, 0x8, 0x80 ;  /* 0x000000000080781c */ /* 0x000fc60000f2e170 */
[----:B------:R-:W-:Y:S01]  /*2700*/  @P0 FADD.FTZ R142, R142, R73 ;  /* 0x000000498e8e0221 */ /* 0x000fe20000010000 */
[----:B------:R-:W-:-:S04]  /*2710*/  IMAD.MOV.U32 R73, RZ, RZ, R10 ;  /* 0x000000ffff497224 */ /* 0x000fc800078e000a */
        /* <DEDUP_REMOVED lines=10> */
.L_x_503:
[----:B------:R-:W-:-:S04]  /*27c0*/  VIADD R132, R132, 0x1 ;  /* 0x0000000184847836 */ /* 0x000fc80000000000 */
        /* <DEDUP_REMOVED lines=11> */
.L_x_504:
        /* <DEDUP_REMOVED lines=46> */
.L_x_502:
[----:B------:R-:W-:Y:S01]  /*2b60*/  I2FP.F32.U32 R72, R73 ;  /* 0x0000004900487245 */ /* 0x000fe20000201000 */
[----:B------:R-:W-:Y:S01]  /*2b70*/  IMAD.U32 R73, R74, 0x10000, RZ ;  /* 0x000100004a497824 */ /* 0x000fe200078e00ff */
[----:B------:R-:W-:Y:S01]  /*2b80*/  ISETP.NE.AND P3, PT, R78, 0x1, PT ;  /* 0x000000014e00780c */ /* 0x000fe20003f65270 */
[----:B------:R-:W-:Y:S01]  /*2b90*/  @P0 IMAD.U32 R77, R70, 0x10000, RZ ;  /* 0x00010000464d0824 */ /* 0x000fe200078e00ff */
[----:B------:R-:W-:Y:S01]  /*2ba0*/  PRMT R74, R74, 0x7632, R74 ;  /* 0x000076324a4a7816 */ /* 0x000fe2000000004a */
[----:B------:R-:W-:Y:S01]  /*2bb0*/  FFMA.FTZ R72, R72, R91, 1.1641532182693481445e-10 ;  /* 0x2f00000048487423 */ /* 0x000fe2000001005b */
[----:B------:R-:W-:Y:S01]  /*2bc0*/  FMUL.FTZ R73, R73, UR5 ;  /* 0x0000000549497c20 */ /* 0x000fe20008410000 */
[----:B------:R-:W-:-:S03]  /*2bd0*/  IMAD.MOV.U32 R76, RZ, RZ, 0x2 ;  /* 0x00000002ff4c7424 */ /* 0x000fc600078e00ff */
[----:B------:R-:W-:-:S04]  /*2be0*/  FSETP.GTU.FTZ.AND P2, PT, R72, UR4, PT ;  /* 0x0000000448007c0b */ /* 0x000fc8000bf5c000 */
[----:B------:R-:W-:Y:S02]  /*2bf0*/  FSEL R84, R73, RZ, !P2 ;  /* 0x000000ff49547208 */ /* 0x000fe40005000000 */
[----:B------:R-:W-:Y:S02]  /*2c00*/  PLOP3.LUT P2, PT, P2, PT, PT, 0x8, 0x80 ;  /* 0x000000000080781c */ /* 0x000fe4000174e170 */
[----:B------:R-:W-:Y:S01]  /*2c10*/  MOV R73, R10 ;  /* 0x0000000a00497202 */ /* 0x000fe20000000f00 */
[----:B------:R-:W-:-:S05]  /*2c20*/  @P0 FADD.FTZ R84, R84, R77 ;  /* 0x0000004d54540221 */ /* 0x000fca0000010000 */
        /* <DEDUP_REMOVED lines=10> */
.L_x_506:
        /* <DEDUP_REMOVED lines=12> */
.L_x_507:
        /* <DEDUP_REMOVED lines=40> */
[----:B------:R-:W-:Y:S02]  /*3010*/  LOP3.LUT R107, R82, UR29, R79, 0x96, !PT ;  /* 0x0000001d526b7c12 */ /* 0x000fe4000f8e964f */
[----:B------:R-:W-:Y:S02]  /*3020*/  MOV R10, R78 ;  /* 0x0000004e000a7202 */ /* 0x000fe40000000f00 */
[----:B------:R-:W-:Y:S01]  /*3030*/  LOP3.LUT R108, R76, UR27, R73, 0x96, !PT ;  /* 0x0000001b4c6c7c12 */ /* 0x000fe2000f8e9649 */
[----:B------:R-:W-:Y:S02]  /*3040*/  IMAD.MOV.U32 R73, RZ, RZ, R86 ;  /* 0x000000ffff497224 */ /* 0x000fe400078e0056 */
[----:B------:R-:W-:Y:S02]  /*3050*/  IMAD.MOV.U32 R86, RZ, RZ, R72 ;  /* 0x000000ffff567224 */ /* 0x000fe400078e0048 */
[----:B------:R-:W-:-:S07]  /*3060*/  IMAD.MOV.U32 R76, RZ, RZ, RZ ;  /* 0x000000ffff4c7224 */ /* 0x000fce00078e00ff */
.L_x_505:
[----:B------:R-:W-:Y:S02]  /*3070*/  I2FP.F32.U32 R72, R73 ;  /* 0x0000004900487245 */ /* 0x000fe40000201000 */
[----:B------:R-:W-:Y:S02]  /*3080*/  SHF.L.U32 R74, R74, 0x10, RZ ;  /* 0x000000104a4a7819 */ /* 0x000fe400000006ff */
[----:B------:R-:W-:Y:S01]  /*3090*/  ISETP.NE.AND P4, PT, R76, 0x1, PT ;  /* 0x000000014c00780c */ /* 0x000fe20003f85270 */
[----:B------:R-:W-:Y:S01]  /*30a0*/  FFMA.FTZ R72, R72, R91, 1.1641532182693481445e-10 ;  /* 0x2f00000048487423 */ /* 0x000fe2000001005b */
[----:B------:R-:W-:Y:S01]  /*30b0*/  @P0 PRMT R73, R70, 0x7632, R73 ;  /* 0x0000763246490816 */ /* 0x000fe20000000049 */
[----:B------:R-:W-:-:S03]  /*30c0*/  FMUL.FTZ R74, R74, UR5 ;  /* 0x000000054a4a7c20 */ /* 0x000fc60008410000 */
[----:B------:R-:W-:Y:S01]  /*30d0*/  FSETP.GTU.FTZ.AND P3, PT, R72, UR4, PT ;  /* 0x0000000448007c0b */ /* 0x000fe2000bf7c000 */
[----:B------:R-:W-:Y:S02]  /*30e0*/  @P0 IMAD.U32 R72, R73, 0x10000, RZ ;  /* 0x0001000049480824 */ /* 0x000fe400078e00ff */
[----:B------:R-:W-:Y:S01]  /*30f0*/  IMAD.MOV.U32 R73, RZ, RZ, R10 ;  /* 0x000000ffff497224 */ /* 0x000fe200078e000a */
[----:B------:R-:W-:Y:S01]  /*3100*/  FSEL R113, R74, RZ, !P3 ;  /* 0x000000ff4a717208 */ /* 0x000fe20005800000 */
[----:B------:R-:W-:Y:S01]  /*3110*/  IMAD.MOV.U32 R74, RZ, RZ, 0x2 ;  /* 0x00000002ff4a7424 */ /* 0x000fe200078e00ff */
        /* <DEDUP_REMOVED lines=12> */
.L_x_509:
        /* <DEDUP_REMOVED lines=12> */
.L_x_510:
[----:B------:R-:W-:Y:S01]  /*32a0*/  IMAD.WIDE.U32 R76, R133, -0x326172a9, RZ ;  /* 0xcd9e8d57854c7825 */ /* 0x000fe200078e00ff */
[----:B------:R-:W-:Y:S01]  /*32b0*/  LOP3.LUT R72, R9, UR9, R83, 0x96, !PT ;  /* 0x0000000909487c12 */ /* 0x000fe2000f8e9653 */
[----:B------:R-:W-:Y:S02]  /*32c0*/  UIADD3 UR35, UPT, UPT, UR9, -0x4498517b, URZ ;  /* 0xbb67ae8509237890 */ /* 0x000fe4000fffe0ff */
[----:B------:R-:W-:Y:S01]  /*32d0*/  IMAD.MOV.U32 R74, RZ, RZ, RZ ;  /* 0x000000ffff4a7224 */ /* 0x000fe200078e00ff */
        /* <DEDUP_REMOVED lines=39> */
[----:B------:R-:W-:Y:S02]  /*3550*/  LOP3.LUT R108, R76, UR27, R73, 0x96, !PT ;  /* 0x0000001b4c6c7c12 */ /* 0x000fe4000f8e9649 */
[----:B------:R-:W-:Y:S01]  /*3560*/  MOV R73, R86 ;  /* 0x0000005600497202 */ /* 0x000fe20000000f00 */
[----:B------:R-:W-:-:S07]  /*3570*/  IMAD.MOV.U32 R86, RZ, RZ, R72 ;  /* 0x000000ffff567224 */ /* 0x000fce00078e0048 */
.L_x_508:
[----:B------:R-:W-:Y:S01]  /*3580*/  I2FP.F32.U32 R72, R73 ;  /* 0x0000004900487245 */ /* 0x000fe20000201000 */
[----:B------:R-:W-:Y:S01]  /*3590*/  IMAD.U32 R73, R75, 0x10000, RZ ;  /* 0x000100004b497824 */ /* 0x000fe200078e00ff */
[----:B------:R-:W-:Y:S01]  /*35a0*/  ISETP.NE.AND P5, PT, R74, 0x1, PT ;  /* 0x000000014a00780c */ /* 0x000fe20003fa5270 */
[----:B------:R-:W-:Y:S01]  /*35b0*/  IMAD.MOV.U32 R117, RZ, RZ, 0x2 ;  /* 0x00000002ff757424 */ /* 0x000fe200078e00ff */
[----:B------:R-:W-:Y:S01]  /*35c0*/  @P0 SHF.L.U32 R77, R71, 0x10, RZ ;  /* 0x00000010474d0819 */ /* 0x000fe200000006ff */
[----:B------:R-:W-:Y:S01]  /*35d0*/  FFMA.FTZ R72, R72, R91, 1.1641532182693481445e-10 ;  /* 0x2f00000048487423 */ /* 0x000fe2000001005b */
[----:B------:R-:W-:Y:S01]  /*35e0*/  FMUL.FTZ R73, R73, UR5 ;  /* 0x0000000549497c20 */ /* 0x000fe20008410000 */
[----:B------:R-:W-:-:S03]  /*35f0*/  PRMT R83, R75, 0x7632, R83 ;  /* 0x000076324b537816 */ /* 0x000fc60000000053 */
[----:B------:R-:W-:-:S04]  /*3600*/  FSETP.GTU.FTZ.AND P4, PT, R72, UR4, PT ;  /* 0x0000000448007c0b */ /* 0x000fc8000bf9c000 */
[----:B------:R-:W-:Y:S01]  /*3610*/  FSEL R82, R73, RZ, !P4 ;  /* 0x000000ff49527208 */ /* 0x000fe20006000000 */
[----:B------:R-:W-:Y:S01]  /*3620*/  IMAD.MOV.U32 R73, RZ, RZ, R10 ;  /* 0x000000ffff497224 */ /* 0x000fe200078e000a */
        /* <DEDUP_REMOVED lines=12> */
.L_x_512:
        /* <DEDUP_REMOVED lines=12> */
.L_x_513:
        /* <DEDUP_REMOVED lines=45> */
[----:B------:R-:W-:-:S07]  /*3a80*/  MOV R86, R72 ;  /* 0x0000004800567202 */ /* 0x000fce0000000f00 */
.L_x_511:
[----:B------:R-:W-:Y:S01]  /*3a90*/  I2FP.F32.U32 R72, R73 ;  /* 0x0000004900487245 */ /* 0x000fe20000201000 */
[----:B------:R-:W-:Y:S01]  /*3aa0*/  IMAD.U32 R83, R83, 0x10000, RZ ;  /* 0x0001000053537824 */ /* 0x000fe200078e00ff */
[----:B------:R-:W-:-:S03]  /*3ab0*/  @P0 PRMT R73, R71, 0x7632, R73 ;  /* 0x0000763247490816 */ /* 0x000fc60000000049 */
[----:B------:R-:W-:Y:S01]  /*3ac0*/  FFMA.FTZ R72, R72, R91, 1.1641532182693481445e-10 ;  /* 0x2f00000048487423 */ /* 0x000fe2000001005b */
[----:B------:R-:W-:Y:S01]  /*3ad0*/  FMUL.FTZ R83, R83, UR5 ;  /* 0x0000000553537c20 */ /* 0x000fe20008410000 */
[----:B------:R-:W-:Y:S01]  /*3ae0*/  @P0 IMAD.U32 R74, R73, 0x10000, RZ ;  /* 0x00010000494a0824 */ /* 0x000fe200078e00ff */
[----:B------:R-:W-:Y:S02]  /*3af0*/  PRMT R73, R90, 0x5410, R110 ;  /* 0x000054105a497816 */ /* 0x000fe4000000006e */
[----:B------:R-:W-:Y:S02]  /*3b00*/  FSETP.GTU.FTZ.AND P5, PT, R72, UR4, PT ;  /* 0x0000000448007c0b */ /* 0x000fe4000bfbc000 */
        /* <DEDUP_REMOVED lines=8> */
.L_x_489:
[----:B------:R-:W-:Y:S01]  /*3b90*/  ISETP.NE.AND P1, PT, R135, 0x1, PT ;  /* 0x000000018700780c */ /* 0x000fe20003f25270 */
[----:B------:R-:W-:Y:S01]  /*3ba0*/  UIADD3 UR35, UPT, UPT, UR9, -0x4498517b, URZ ;  /* 0xbb67ae8509237890 */ /* 0x000fe2000fffe0ff */
[----:B------:R-:W-:Y:S01]  /*3bb0*/  MOV R4, 0x2 ;  /* 0x0000000200047802 */ /* 0x000fe20000000f00 */
[----:B------:R-:W-:Y:S01]  /*3bc0*/  UIADD3 UR36, UPT, UPT, UR8, -0xe443238, URZ ;  /* 0xf1bbcdc808247890 */ /* 0x000fe2000fffe0ff */
[----:B------:R-:W-:Y:S01]  /*3bd0*/  IMAD.MOV.U32 R0, RZ, RZ, R10 ;  /* 0x000000ffff007224 */ /* 0x000fe200078e000a */
[----:B------:R-:W-:Y:S01]  /*3be0*/  UIADD3 UR37, UPT, UPT, UR8, 0x1715609d, URZ ;  /* 0x1715609d08257890 */ /* 0x000fe2000fffe0ff */
        /* <DEDUP_REMOVED lines=12> */
.L_x_516:
        /* <DEDUP_REMOVED lines=12> */
.L_x_517:
[----:B------:R-:W-:Y:S01]  /*3d70*/  IMAD.WIDE.U32 R76, R133, -0x326172a9, RZ ;  /* 0xcd9e8d57854c7825 */ /* 0x000fe200078e00ff */
[----:B------:R-:W-:-:S03]  /*3d80*/  LOP3.LUT R4, R9, UR9, R7, 0x96, !PT ;  /* 0x0000000909047c12 */ /* 0x000fc6000f8e9607 */
[----:B------:R-:W-:Y:S01]  /*3d90*/  IMAD.MOV.U32 R0, RZ, RZ, R134 ;  /* 0x000000ffff007224 */ /* 0x000fe200078e0086 */
        /* <DEDUP_REMOVED lines=35> */
[----:B------:R-:W-:Y:S02]  /*3fd0*/  MOV R10, R4 ;  /* 0x00000004000a7202 */ /* 0x000fe40000000f00 */
[----:B------:R-:W-:Y:S01]  /*3fe0*/  LOP3.LUT R107, R6, UR29, R5, 0x96, !PT ;  /* 0x0000001d066b7c12 */ /* 0x000fe2000f8e9605 */
[----:B------:R-:W-:Y:S01]  /*3ff0*/  IMAD.MOV.U32 R4, RZ, RZ, RZ ;  /* 0x000000ffff047224 */ /* 0x000fe200078e00ff */
[----:B------:R-:W-:-:S07]  /*4000*/  LOP3.LUT R108, R2, UR27, R87, 0x96, !PT ;  /* 0x0000001b026c7c12 */ /* 0x000fce000f8e9657 */
.L_x_515:
[----:B------:R-:W-:Y:S01]  /*4010*/  I2FP.F32.U32 R0, R0 ;  /* 0x0000000000007245 */ /* 0x000fe20000201000 */
[----:B-----5:R-:W-:Y:S01]  /*4020*/  IMAD.U32 R2, R72, 0x10000, RZ ;  /* 0x0001000048027824 */ /* 0x020fe200078e00ff */
[----:B------:R-:W-:Y:S01]  /*4030*/  ISETP.NE.AND P2, PT, R4, 0x1, PT ;  /* 0x000000010400780c */ /* 0x000fe20003f45270 */
[----:B------:R-:W-:Y:S01]  /*4040*/  HFMA2 R6, -RZ, RZ, 0, 1.1920928955078125e-07 ;  /* 0x00000002ff067431 */ /* 0x000fe200000001ff */
[----:B------:R-:W-:Y:S01]  /*4050*/  PRMT R72, R72, 0x7632, R72 ;  /* 0x0000763248487816 */ /* 0x000fe20000000048 */
[----:B------:R-:W-:Y:S01]  /*4060*/  FFMA.FTZ R0, R0, R91, 1.1641532182693481445e-10 ;  /* 0x2f00000000007423 */ /* 0x000fe2000001005b */
[----:B------:R-:W-:-:S04]  /*4070*/  IMAD.MOV.U32 R3, RZ, RZ, R10 ;  /* 0x000000ffff037224 */ /* 0x000fc800078e000a */
[----:B------:R-:W-:Y:S01]  /*4080*/  FSETP.GTU.FTZ.AND P1, PT, R0, UR4, PT ;  /* 0x0000000400007c0b */ /* 0x000fe2000bf3c000 */
[----:B0-----:R-:W-:-:S03]  /*4090*/  FMUL.FTZ R0, R2, UR5 ;  /* 0x0000000502007c20 */ /* 0x001fc60008410000 */
[----:B------:R-:W-:Y:S02]  /*40a0*/  PLOP3.LUT P3, PT, P1, PT, PT, 0x8, 0x80 ;  /* 0x000000000080781c */ /* 0x000fe40000f6e170 */
[----:B------:R-:W-:Y:S02]  /*40b0*/  FSEL R0, R0, RZ, !P1 ;  /* 0x000000ff00007208 */ /* 0x000fe40004800000 */
[----:B------:R-:W-:Y:S01]  /*40c0*/  P2R R80, PR, RZ, 0x8 ;  /* 0x00000008ff507803 */ /* 0x000fe20000000000 */
[----:B------:R-:W-:Y:S08]  /*40d0*/  @!P2 BRA `(.L_x_518) ;  /* 0x0000000000fca947 */ /* 0x000ff00003800000 */
        /* <DEDUP_REMOVED lines=8> */
.L_x_519:
        /* <DEDUP_REMOVED lines=12> */
.L_x_520:
        /* <DEDUP_REMOVED lines=38> */
[----:B------:R-:W-:Y:S02]  /*4480*/  HFMA2 R6, -RZ, RZ, 0, 0 ;  /* 0x00000000ff067431 */ /* 0x000fe400000001ff */
[----:B------:R-:W-:Y:S01]  /*4490*/  IMAD.MOV.U32 R10, RZ, RZ, R76 ;  /* 0x000000ffff0a7224 */ /* 0x000fe200078e004c */
[----:B------:R-:W-:Y:S01]  /*44a0*/  LOP3.LUT R108, R4, UR27, R3, 0x96, !PT ;  /* 0x0000001b046c7c12 */ /* 0x000fe2000f8e9603 */
[----:B------:R-:W-:Y:S02]  /*44b0*/  IMAD.MOV.U32 R3, RZ, RZ, R86 ;  /* 0x000000ffff037224 */ /* 0x000fe400078e0056 */
[----:B------:R-:W-:-:S07]  /*44c0*/  IMAD.MOV.U32 R86, RZ, RZ, R2 ;  /* 0x000000ffff567224 */ /* 0x000fce00078e0002 */
.L_x_518:
[----:B------:R-:W-:Y:S01]  /*44d0*/  I2FP.F32.U32 R2, R3 ;  /* 0x0000000300027245 */ /* 0x000fe20000201000 */
[----:B------:R-:W-:Y:S01]  /*44e0*/  IMAD.U32 R3, R64, 0x10000, RZ ;  /* 0x0001000040037824 */ /* 0x000fe200078e00ff */
[----:B------:R-:W-:Y:S01]  /*44f0*/  ISETP.NE.AND P2, PT, R6, 0x1, PT ;  /* 0x000000010600780c */ /* 0x000fe20003f45270 */
[----:B------:R-:W-:Y:S02]  /*4500*/  @P0 IMAD.U32 R5, R68, 0x10000, RZ ;  /* 0x0001000044050824 */ /* 0x000fe400078e00ff */
[----:B------:R-:W-:Y:S01]  /*4510*/  FFMA.FTZ R2, R2, R91, 1.1641532182693481445e-10 ;  /* 0x2f00000002027423 */ /* 0x000fe2000001005b */
[----:B------:R-:W-:-:S04]  /*4520*/  FMUL.FTZ R3, R3, UR5 ;  /* 0x0000000503037c20 */ /* 0x000fc80008410000 */
[----:B------:R-:W-:Y:S02]  /*4530*/  FSETP.GTU.FTZ.AND P1, PT, R2, UR4, PT ;  /* 0x0000000402007c0b */ /* 0x000fe4000bf3c000 */
[----:B------:R-:W-:Y:S02]  /*4540*/  MOV R2, 0x2 ;  /* 0x0000000200027802 */ /* 0x000fe40000000f00 */
[----:B------:R-:W-:Y:S02]  /*4550*/  FSEL R3, R3, RZ, !P1 ;  /* 0x000000ff03037208 */ /* 0x000fe40004800000 */
[----:B------:R-:W-:-:S03]  /*4560*/  SEL R8, RZ, 0x1, P1 ;  /* 0x00000001ff087807 */ /* 0x000fc60000800000 */
[----:B------:R-:W-:-:S04]  /*4570*/  FADD.FTZ R0, R0, R3 ;  /* 0x0000000300007221 */ /* 0x000fc80000010000 */
[--C-:B------:R-:W-:Y:S01]  /*4580*/  @P0 FADD.FTZ R112, R5, R0.reuse ;  /* 0x0000000005700221 */ /* 0x100fe20000010000 */
[----:B------:R-:W-:Y:S02]  /*4590*/  @!P0 IMAD.MOV.U32 R112, RZ, RZ, R0 ;  /* 0x000000ffff708224 */ /* 0x000fe400078e0000 */
[----:B------:R-:W-:-:S03]  /*45a0*/  IMAD.MOV.U32 R0, RZ, RZ, R10 ;  /* 0x000000ffff007224 */ /* 0x000fc600078e000a */
        /* <DEDUP_REMOVED lines=10> */
.L_x_522:
        /* <DEDUP_REMOVED lines=12> */
.L_x_523:
        /* <DEDUP_REMOVED lines=40> */
[----:B------:R-:W-:Y:S02]  /*4990*/  HFMA2 R2, -RZ, RZ, 0, 0 ;  /* 0x00000000ff027431 */ /* 0x000fe400000001ff */
[----:B------:R-:W-:Y:S01]  /*49a0*/  IMAD.MOV.U32 R10, RZ, RZ, R6 ;  /* 0x000000ffff0a7224 */ /* 0x000fe200078e0006 */
[----:B------:R-:W-:-:S07]  /*49b0*/  LOP3.LUT R108, R4, UR27, R3, 0x96, !PT ;  /* 0x0000001b046c7c12 */ /* 0x000fce000f8e9603 */
.L_x_521:
[----:B------:R-:W-:Y:S01]  /*49c0*/  I2FP.F32.U32 R0, R0 ;  /* 0x0000000000007245 */ /* 0x000fe20000201000 */
[----:B------:R-:W-:Y:S01]  /*49d0*/  IMAD.U32 R72, R72, 0x10000, RZ ;  /* 0x0001000048487824 */ /* 0x000fe200078e00ff */
[----:B------:R-:W-:Y:S01]  /*49e0*/  ISETP.NE.AND P2, PT, R2, 0x1, PT ;  /* 0x000000010200780c */ /* 0x000fe20003f45270 */
[----:B------:R-:W-:Y:S02]  /*49f0*/  IMAD.MOV.U32 R4, RZ, RZ, 0x2 ;  /* 0x00000002ff047424 */ /* 0x000fe400078e00ff */
[----:B------:R-:W-:Y:S01]  /*4a00*/  FFMA.FTZ R0, R0, R91, 1.1641532182693481445e-10 ;  /* 0x2f00000000007423 */ /* 0x000fe2000001005b */
[----:B------:R-:W-:-:S04]  /*4a10*/  IMAD.MOV.U32 R3, RZ, RZ, R10 ;  /* 0x000000ffff037224 */ /* 0x000fc800078e000a */
[----:B------:R-:W-:Y:S01]  /*4a20*/  FSETP.GTU.FTZ.AND P1, PT, R0, UR4, PT ;  /* 0x0000000400007c0b */ /* 0x000fe2000bf3c000 */
[----:B------:R-:W-:-:S03]  /*4a30*/  FMUL.FTZ R0, R72, UR5 ;  /* 0x0000000548007c20 */ /* 0x000fc60008410000 */
[----:B------:R-:W-:Y:S02]  /*4a40*/  PLOP3.LUT P3, PT, P1, PT, PT, 0x8, 0x80 ;  /* 0x000000000080781c */ /* 0x000fe40000f6e170 */
[----:B------:R-:W-:Y:S02]  /*4a50*/  FSEL R0, R0, RZ, !P1 ;  /* 0x000000ff00007208 */ /* 0x000fe40004800000 */
[----:B------:R-:W-:Y:S01]  /*4a60*/  P2R R81, PR, RZ, 0x8 ;  /* 0x00000008ff517803 */ /* 0x000fe20000000000 */
[----:B------:R-:W-:Y:S08]  /*4a70*/  @!P2 BRA `(.L_x_524) ;  /* 0x0000000000fca947 */ /* 0x000ff00003800000 */
        /* <DEDUP_REMOVED lines=8> */
.L_x_525:
        /* <DEDUP_REMOVED lines=12> */
.L_x_526:
        /* <DEDUP_REMOVED lines=43> */
.L_x_524:
[----:B------:R-:W-:Y:S01]  /*4e70*/  I2FP.F32.U32 R2, R3 ;  /* 0x0000000300027245 */ /* 0x000fe20000201000 */
[----:B------:R-:W-:Y:S01]  /*4e80*/  IMAD.MOV.U32 R5, RZ, RZ, 0x2 ;  /* 0x00000002ff057424 */ /* 0x000fe200078e00ff */
[----:B------:R-:W-:Y:S02]  /*4e90*/  PRMT R3, R64, 0x7632, R3 ;  /* 0x0000763240037816 */ /* 0x000fe40000000003 */
[----:B------:R-:W-:Y:S01]  /*4ea0*/  ISETP.NE.AND P2, PT, R4, 0x1, PT ;  /* 0x000000010400780c */ /* 0x000fe20003f45270 */
[----:B------:R-:W-:Y:S02]  /*4eb0*/  FFMA.FTZ R2, R2, R91, 1.1641532182693481445e-10 ;  /* 0x2f00000002027423 */ /* 0x000fe4000001005b */
[----:B------:R-:W-:-:S03]  /*4ec0*/  IMAD.U32 R3, R3, 0x10000, RZ ;  /* 0x0001000003037824 */ /* 0x000fc600078e00ff */
[----:B------:R-:W-:Y:S01]  /*4ed0*/  FSETP.GTU.FTZ.AND P1, PT, R2, UR4, PT ;  /* 0x0000000402007c0b */ /* 0x000fe2000bf3c000 */
[----:B------:R-:W-:Y:S01]  /*4ee0*/  FMUL.FTZ R3, R3, UR5 ;  /* 0x0000000503037c20 */ /* 0x000fe20008410000 */
[----:B------:R-:W-:Y:S02]  /*4ef0*/  @P0 PRMT R2, R68, 0x7632, R2 ;  /* 0x0000763244020816 */ /* 0x000fe40000000002 */
[----:B------:R-:W-:Y:S02]  /*4f00*/  SEL R7, RZ, 0x1, P1 ;  /* 0x00000001ff077807 */ /* 0x000fe40000800000 */
[----:B------:R-:W-:Y:S02]  /*4f10*/  FSEL R3, R3, RZ, !P1 ;  /* 0x000000ff03037208 */ /* 0x000fe40004800000 */
[----:B------:R-:W-:-:S03]  /*4f20*/  @P0 SHF.L.U32 R141, R2, 0x10, RZ ;  /* 0x00000010028d0819 */ /* 0x000fc600000006ff */
[----:B------:R-:W-:-:S04]  /*4f30*/  FADD.FTZ R0, R0, R3 ;  /* 0x0000000300007221 */ /* 0x000fc80000010000 */
[----:B------:R-:W-:Y:S01]  /*4f40*/  @P0 FADD.FTZ R141, R0, R141 ;  /* 0x0000008d008d0221 */ /* 0x000fe20000010000 */
[----:B------:R-:W-:Y:S02]  /*4f50*/  @!P0 IMAD.MOV.U32 R141, RZ, RZ, R0 ;  /* 0x000000ffff8d8224 */ /* 0x000fe400078e0000 */
[----:B------:R-:W-:-:S03]  /*4f60*/  IMAD.MOV.U32 R0, RZ, RZ, R10 ;  /* 0x000000ffff007224 */ /* 0x000fc600078e000a */
        /* <DEDUP_REMOVED lines=10> */
.L_x_528:
        /* <DEDUP_REMOVED lines=12> */
.L_x_529:
[----:B------:R-:W-:Y:S01]  /*50d0*/  IMAD.WIDE.U32 R4, R133, -0x326172a9, RZ ;  /* 0xcd9e8d5785047825 */ /* 0x000fe200078e00ff */
[----:B------:R-:W-:Y:S02]  /*50e0*/  LOP3.LUT R2, R9, UR9, R79, 0x96, !PT ;  /* 0x0000000909027c12 */ /* 0x000fe4000f8e964f */
[----:B------:R-:W-:Y:S02]  /*50f0*/  MOV R0, R86 ;  /* 0x0000005600007202 */ /* 0x000fe40000000f00 */
        /* <DEDUP_REMOVED lines=36> */
[----:B------:R-:W-:-:S03]  /*5340*/  LOP3.LUT R107, R78, UR29, R77, 0x96, !PT ;  /* 0x0000001d4e6b7c12 */ /* 0x000fc6000f8e964d */
[----:B------:R-:W-:Y:S01]  /*5350*/  IMAD.MOV.U32 R10, RZ, RZ, R76 ;  /* 0x000000ffff0a7224 */ /* 0x000fe200078e004c */
[----:B------:R-:W-:Y:S01]  /*5360*/  LOP3.LUT R108, R4, UR27, R3, 0x96, !PT ;  /* 0x0000001b046c7c12 */ /* 0x000fe2000f8e9603 */
[----:B------:R-:W-:-:S07]  /*5370*/  IMAD.MOV.U32 R86, RZ, RZ, R2 ;  /* 0x000000ffff567224 */ /* 0x000fce00078e0002 */
.L_x_527:
[----:B------:R-:W-:Y:S01]  /*5380*/  I2FP.F32.U32 R0, R0 ;  /* 0x0000000000007245 */ /* 0x000fe20000201000 */
[----:B------:R-:W-:Y:S01]  /*5390*/  IMAD.U32 R2, R73, 0x10000, RZ ;  /* 0x0001000049027824 */ /* 0x000fe200078e00ff */
[----:B------:R-:W-:Y:S01]  /*53a0*/  ISETP.NE.AND P2, PT, R5, 0x1, PT ;  /* 0x000000010500780c */ /* 0x000fe20003f45270 */
[----:B------:R-:W-:Y:S02]  /*53b0*/  HFMA2 R4, -RZ, RZ, 0, 1.1920928955078125e-07 ;  /* 0x00000002ff047431 */ /* 0x000fe400000001ff */
[----:B------:R-:W-:Y:S02]  /*53c0*/  IMAD.MOV.U32 R3, RZ, RZ, R10 ;  /* 0x000000ffff037224 */ /* 0x000fe400078e000a */
[----:B------:R-:W-:Y:S01]  /*53d0*/  FFMA.FTZ R0, R0, R91, 1.1641532182693481445e-10 ;  /* 0x2f00000000007423 */ /* 0x000fe2000001005b */
[----:B------:R-:W-:-:S04]  /*53e0*/  FMUL.FTZ R2, R2, UR5 ;  /* 0x0000000502027c20 */ /* 0x000fc80008410000 */
[----:B------:R-:W-:Y:S02]  /*53f0*/  FSETP.GTU.FTZ.AND P1, PT, R0, UR4, PT ;  /* 0x0000000400007c0b */ /* 0x000fe4000bf3c000 */
[----:B------:R-:W-:Y:S02]  /*5400*/  PRMT R0, R73, 0x7632, R0 ;  /* 0x0000763249007816 */ /* 0x000fe40000000000 */
        /* <DEDUP_REMOVED lines=12> */
.L_x_531:
        /* <DEDUP_REMOVED lines=12> */
.L_x_532:
        /* <DEDUP_REMOVED lines=43> */
.L_x_530:
[----:B------:R-:W-:Y:S01]  /*5840*/  I2FP.F32.U32 R2, R3 ;  /* 0x0000000300027245 */ /* 0x000fe20000201000 */
[----:B------:R-:W-:Y:S01]  /*5850*/  IMAD.U32 R3, R65, 0x10000, RZ ;  /* 0x0001000041037824 */ /* 0x000fe200078e00ff */
[----:B------:R-:W-:Y:S01]  /*5860*/  ISETP.NE.AND P2, PT, R4, 0x1, PT ;  /* 0x000000010400780c */ /* 0x000fe20003f45270 */
[----:B------:R-:W-:Y:S02]  /*5870*/  @P0 IMAD.U32 R5, R69, 0x10000, RZ ;  /* 0x0001000045050824 */ /* 0x000fe400078e00ff */
[----:B------:R-:W-:Y:S01]  /*5880*/  FFMA.FTZ R2, R2, R91, 1.1641532182693481445e-10 ;  /* 0x2f00000002027423 */ /* 0x000fe2000001005b */
[----:B------:R-:W-:-:S04]  /*5890*/  FMUL.FTZ R3, R3, UR5 ;  /* 0x0000000503037c20 */ /* 0x000fc80008410000 */
[----:B------:R-:W-:-:S04]  /*58a0*/  FSETP.GTU.FTZ.AND P1, PT, R2, UR4, PT ;  /* 0x0000000402007c0b */ /* 0x000fc8000bf3c000 */
[----:B------:R-:W-:-:S05]  /*58b0*/  FSEL R3, R3, RZ, !P1 ;  /* 0x000000ff03037208 */ /* 0x000fca0004800000 */
[----:B------:R-:W-:Y:S01]  /*58c0*/  FADD.FTZ R6, R6, R3 ;  /* 0x0000000306067221 */ /* 0x000fe20000010000 */
[----:B------:R-:W-:-:S03]  /*58d0*/  IMAD.MOV.U32 R3, RZ, RZ, R10 ;  /* 0x000000ffff037224 */ /* 0x000fc600078e000a */
[--C-:B------:R-:W-:Y:S01]  /*58e0*/  @P0 FADD.FTZ R88, R5, R6.reuse ;  /* 0x0000000605580221 */ /* 0x100fe20000010000 */
[----:B------:R-:W-:Y:S01]  /*58f0*/  @!P0 IMAD.MOV.U32 R88, RZ, RZ, R6 ;  /* 0x000000ffff588224 */ /* 0x000fe200078e0006 */
[----:B------:R-:W-:Y:S02]  /*5900*/  SEL R6, RZ, 0x1, P1 ;  /* 0x00000001ff067807 */ /* 0x000fe40000800000 */
[----:B------:R-:W-:Y:S02]  /*5910*/  MOV R5, 0x2 ;  /* 0x0000000200057802 */ /* 0x000fe40000000f00 */
        /* <DEDUP_REMOVED lines=10> */
.L_x_534:
        /* <DEDUP_REMOVED lines=12> */
.L_x_535:
        /* <DEDUP_REMOVED lines=34> */
[----:B------:R-:W-:Y:S01]  /*5ca0*/  HFMA2 R5, -RZ, RZ, 0, 0 ;  /* 0x00000000ff057431 */ /* 0x000fe200000001ff */
[----:B------:R-:W-:Y:S01]  /*5cb0*/  LOP3.LUT R2, R2, UR36, R77, 0x96, !PT ;  /* 0x0000002402027c12 */ /* 0x000fe2000f8e964d */
[----:B------:R-:W-:-:S04]  /*5cc0*/  IMAD.WIDE.U32 R72, R72, -0x326172a9, RZ ;  /* 0xcd9e8d5748487825 */ /* 0x000fc800078e00ff */
[----:B------:R-:W-:Y:S01]  /*5cd0*/  IMAD.WIDE.U32 R2, R2, -0x2daee0ad, RZ ;  /* 0xd2511f5302027825 */ /* 0x000fe200078e00ff */
[----:B------:R-:W-:-:S03]  /*5ce0*/  LOP3.LUT R107, R76, UR29, R73, 0x96, !PT ;  /* 0x0000001d4c6b7c12 */ /* 0x000fc6000f8e9649 */
[----:B------:R-:W-:Y:S01]  /*5cf0*/  IMAD.MOV.U32 R10, RZ, RZ, R72 ;  /* 0x000000ffff0a7224 */ /* 0x000fe200078e0048 */
[----:B------:R-:W-:Y:S01]  /*5d00*/  LOP3.LUT R108, R4, UR27, R3, 0x96, !PT ;  /* 0x0000001b046c7c12 */ /* 0x000fe2000f8e9603 */
[----:B------:R-:W-:Y:S02]  /*5d10*/  IMAD.MOV.U32 R3, RZ, RZ, R86 ;  /* 0x000000ffff037224 */ /* 0x000fe400078e0056 */
[----:B------:R-:W-:-:S07]  /*5d20*/  IMAD.MOV.U32 R86, RZ, RZ, R2 ;  /* 0x000000ffff567224 */ /* 0x000fce00078e0002 */
.L_x_533:
[----:B------:R-:W-:Y:S01]  /*5d30*/  ISETP.NE.AND P3, PT, R5, 0x1, PT ;  /* 0x000000010500780c */ /* 0x000fe20003f65270 */
[----:B------:R-:W-:Y:S01]  /*5d40*/  IMAD.U32 R0, R0, 0x10000, RZ ;  /* 0x0001000000007824 */ /* 0x000fe200078e00ff */
[----:B------:R-:W-:Y:S01]  /*5d50*/  I2FP.F32.U32 R2, R3 ;  /* 0x0000000300027245 */ /* 0x000fe20000201000 */
[----:B------:R-:W-:Y:S02]  /*5d60*/  IMAD.MOV.U32 R4, RZ, RZ, 0x2 ;  /* 0x00000002ff047424 */ /* 0x000fe400078e00ff */
[----:B------:R-:W-:Y:S01]  /*5d70*/  FMUL.FTZ R0, R0, UR5 ;  /* 0x0000000500007c20 */ /* 0x000fe20008410000 */
[----:B------:R-:W-:Y:S02]  /*5d80*/  IMAD.MOV.U32 R3, RZ, RZ, R10 ;  /* 0x000000ffff037224 */ /* 0x000fe400078e000a */
[----:B------:R-:W-:-:S05]  /*5d90*/  FFMA.FTZ R2, R2, R91, 1.1641532182693481445e-10 ;  /* 0x2f00000002027423 */ /* 0x000fca000001005b */
[----:B------:R-:W-:-:S04]  /*5da0*/  FSETP.GTU.FTZ.AND P2, PT, R2, UR4, PT ;  /* 0x0000000402007c0b */ /* 0x000fc8000bf5c000 */
[----:B------:R-:W-:Y:S02]  /*5db0*/  PLOP3.LUT P1, PT, P2, PT, PT, 0x8, 0x80 ;  /* 0x000000000080781c */ /* 0x000fe4000172e170 */
[----:B------:R-:W-:Y:S01]  /*5dc0*/  FSEL R0, R0, RZ, !P2 ;  /* 0x000000ff00007208 */ /* 0x000fe20005000000 */
[----:B------:R-:W-:Y:S10]  /*5dd0*/  @!P3 BRA `(.L_x_536) ;  /* 0x0000000000fcb947 */ /* 0x000ff40003800000 */
        /* <DEDUP_REMOVED lines=8> */
.L_x_537:
        /* <DEDUP_REMOVED lines=12> */
.L_x_538:
        /* <DEDUP_REMOVED lines=43> */
.L_x_536:
        /* <DEDUP_REMOVED lines=8> */
[----:B------:R-:W-:-:S04]  /*6250*/  @P0 PRMT R2, R69, 0x7632, R2 ;  /* 0x0000763245020816 */ /* 0x000fc80000000002 */
[----:B------:R-:W-:Y:S02]  /*6260*/  FSEL R5, R3, RZ, !P2 ;  /* 0x000000ff03057208 */ /* 0x000fe40005000000 */
[----:B------:R-:W-:-:S03]  /*6270*/  @P0 SHF.L.U32 R3, R2, 0x10, RZ ;  /* 0x0000001002030819 */ /* 0x000fc600000006ff */
[----:B------:R-:W-:Y:S01]  /*6280*/  FADD.FTZ R0, R0, R5 ;  /* 0x0000000500007221 */ /* 0x000fe20000010000 */
[----:B------:R-:W-:-:S03]  /*6290*/  SEL R5, RZ, 0x1, P2 ;  /* 0x00000001ff057807 */ /* 0x000fc60001000000 */
        /* <DEDUP_REMOVED lines=13> */
.L_x_540:
        /* <DEDUP_REMOVED lines=12> */
.L_x_541:
        /* <DEDUP_REMOVED lines=43> */
.L_x_539:
[----:B------:R-:W-:Y:S01]  /*66e0*/  I2FP.F32.U32 R0, R0 ;  /* 0x0000000000007245 */ /* 0x000fe20000201000 */
[----:B------:R-:W-:Y:S01]  /*66f0*/  IMAD.U32 R2, R74, 0x10000, RZ ;  /* 0x000100004a027824 */ /* 0x000fe200078e00ff */
[----:B------:R-:W-:Y:S01]  /*6700*/  ISETP.NE.AND P3, PT, R72, 0x1, PT ;  /* 0x000000014800780c */ /* 0x000fe20003f65270 */
[----:B------:R-:W-:Y:S01]  /*6710*/  HFMA2 R76, -RZ, RZ, 0, 1.1920928955078125e-07 ;  /* 0x00000002ff4c7431 */ /* 0x000fe200000001ff */
[----:B------:R-:W-:Y:S01]  /*6720*/  PRMT R74, R74, 0x7632, R74 ;  /* 0x000076324a4a7816 */ /* 0x000fe2000000004a */
[----:B------:R-:W-:Y:S01]  /*6730*/  FFMA.FTZ R0, R0, R91, 1.1641532182693481445e-10 ;  /* 0x2f00000000007423 */ /* 0x000fe2000001005b */
[----:B------:R-:W-:Y:S01]  /*6740*/  FMUL.FTZ R2, R2, UR5 ;  /* 0x0000000502027c20 */ /* 0x000fe20008410000 */
[----:B------:R-:W-:-:S03]  /*6750*/  IMAD.MOV.U32 R3, RZ, RZ, R10 ;  /* 0x000000ffff037224 */ /* 0x000fc600078e000a */
[----:B------:R-:W-:-:S04]  /*6760*/  FSETP.GTU.FTZ.AND P2, PT, R0, UR4, PT ;  /* 0x0000000400007c0b */ /* 0x000fc8000bf5c000 */
        /* <DEDUP_REMOVED lines=11> */
.L_x_543:
[----:B------:R-:W-:-:S04]  /*6820*/  VIADD R132, R132, 0x1 ;  /* 0x0000000184847836 */ /* 0x000fc80000000000 */
        /* <DEDUP_REMOVED lines=11> */
.L_x_544:
        /* <DEDUP_REMOVED lines=43> */
.L_x_542:
[----:B------:R-:W-:Y:S01]  /*6b90*/  I2FP.F32.U32 R2, R3 ;  /* 0x0000000300027245 */ /* 0x000fe20000201000 */
[----:B------:R-:W-:Y:S02]  /*6ba0*/  IMAD.U32 R3, R66, 0x10000, RZ ;  /* 0x0001000042037824 */ /* 0x000fe400078e00ff */
[----:B------:R-:W-:Y:S02]  /*6bb0*/  @P0 IMAD.U32 R73, R70, 0x10000, RZ ;  /* 0x0001000046490824 */ /* 0x000fe400078e00ff */
[----:B------:R-:W-:Y:S01]  /*6bc0*/  FFMA.FTZ R2, R2, R91, 1.1641532182693481445e-10 ;  /* 0x2f00000002027423 */ /* 0x000fe2000001005b */
[----:B------:R-:W-:-:S04]  /*6bd0*/  FMUL.FTZ R3, R3, UR5 ;  /* 0x0000000503037c20 */ /* 0x000fc80008410000 */
[----:B------:R-:W-:Y:S02]  /*6be0*/  FSETP.GTU.FTZ.AND P3, PT, R2, UR4, PT ;  /* 0x0000000402007c0b */ /* 0x000fe4000bf7c000 */
[----:B------:R-:W-:Y:S02]  /*6bf0*/  MOV R2, 0x2 ;  /* 0x0000000200027802 */ /* 0x000fe40000000f00 */
[----:B------:R-:W-:Y:S02]  /*6c00*/  FSEL R3, R3, RZ, !P3 ;  /* 0x000000ff03037208 */ /* 0x000fe40005800000 */
[----:B------:R-:W-:Y:S02]  /*6c10*/  SEL R4, RZ, 0x1, P3 ;  /* 0x00000001ff047807 */ /* 0x000fe40001800000 */
[----:B------:R-:W-:Y:S01]  /*6c20*/  ISETP.NE.AND P3, PT, R76, 0x1, PT ;  /* 0x000000014c00780c */ /* 0x000fe20003f65270 */
[----:B------:R-:W-:-:S04]  /*6c30*/  FADD.FTZ R0, R0, R3 ;  /* 0x0000000300007221 */ /* 0x000fc80000010000 */
[--C-:B------:R-:W-:Y:S01]  /*6c40*/  @P0 FADD.FTZ R84, R73, R0.reuse ;  /* 0x0000000049540221 */ /* 0x100fe20000010000 */
[----:B------:R-:W-:Y:S02]  /*6c50*/  @!P0 IMAD.MOV.U32 R84, RZ, RZ, R0 ;  /* 0x000000ffff548224 */ /* 0x000fe400078e0000 */
[----:B------:R-:W-:-:S03]  /*6c60*/  IMAD.MOV.U32 R0, RZ, RZ, R10 ;  /* 0x000000ffff007224 */ /* 0x000fc600078e000a */
        /* <DEDUP_REMOVED lines=10> */
.L_x_546:
        /* <DEDUP_REMOVED lines=12> */
.L_x_547:
        /* <DEDUP_REMOVED lines=43> */
.L_x_545:
[----:B------:R-:W-:Y:S01]  /*7080*/  I2FP.F32.U32 R0, R0 ;  /* 0x0000000000007245 */ /* 0x000fe20000201000 */
[----:B------:R-:W-:Y:S01]  /*7090*/  IMAD.U32 R74, R74, 0x10000, RZ ;  /* 0x000100004a4a7824 */ /* 0x000fe200078e00ff */
[----:B------:R-:W-:Y:S01]  /*70a0*/  ISETP.NE.AND P4, PT, R2, 0x1, PT ;  /* 0x000000010200780c */ /* 0x000fe20003f85270 */
[----:B------:R-:W-:Y:S02]  /*70b0*/  IMAD.MOV.U32 R72, RZ, RZ, 0x2 ;  /* 0x00000002ff487424 */ /* 0x000fe400078e00ff */
        /* <DEDUP_REMOVED lines=15> */
.L_x_549:
        /* <DEDUP_REMOVED lines=12> */
.L_x_550:
        /* <DEDUP_REMOVED lines=43> */
.L_x_548:
[----:B------:R-:W-:Y:S01]  /*7520*/  I2FP.F32.U32 R2, R3 ;  /* 0x0000000300027245 */ /* 0x000fe20000201000 */
[----:B------:R-:W-:Y:S01]  /*7530*/  IMAD.MOV.U32 R74, RZ, RZ, 0x2 ;  /* 0x00000002ff4a7424 */ /* 0x000fe200078e00ff */
[----:B------:R-:W-:-:S03]  /*7540*/  PRMT R3, R66, 0x7632, R3 ;  /* 0x0000763242037816 */ /* 0x000fc60000000003 */
[----:B------:R-:W-:Y:S02]  /*7550*/  FFMA.FTZ R2, R2, R91, 1.1641532182693481445e-10 ;  /* 0x2f00000002027423 */ /* 0x000fe4000001005b */
[----:B------:R-:W-:-:S03]  /*7560*/  IMAD.U32 R3, R3, 0x10000, RZ ;  /* 0x0001000003037824 */ /* 0x000fc600078e00ff */
[----:B------:R-:W-:Y:S01]  /*7570*/  FSETP.GTU.FTZ.AND P4, PT, R2, UR4, PT ;  /* 0x0000000402007c0b */ /* 0x000fe2000bf9c000 */
[----:B------:R-:W-:Y:S01]  /*7580*/  FMUL.FTZ R3, R3, UR5 ;  /* 0x0000000503037c20 */ /* 0x000fe20008410000 */
[----:B------:R-:W-:-:S04]  /*7590*/  @P0 PRMT R2, R70, 0x7632, R2 ;  /* 0x0000763246020816 */ /* 0x000fc80000000002 */
[----:B------:R-:W-:Y:S02]  /*75a0*/  FSEL R73, R3, RZ, !P4 ;  /* 0x000000ff03497208 */ /* 0x000fe40006000000 */
[----:B------:R-:W-:Y:S02]  /*75b0*/  SEL R3, RZ, 0x1, P4 ;  /* 0x00000001ff037807 */ /* 0x000fe40002000000 */
[----:B------:R-:W-:Y:S01]  /*75c0*/  ISETP.NE.AND P4, PT, R72, 0x1, PT ;  /* 0x000000014800780c */ /* 0x000fe20003f85270 */
[----:B------:R-:W-:Y:S01]  /*75d0*/  FADD.FTZ R0, R0, R73 ;  /* 0x0000004900007221 */ /* 0x000fe20000010000 */
[----:B------:R-:W-:-:S05]  /*75e0*/  @P0 SHF.L.U32 R113, R2, 0x10, RZ ;  /* 0x0000001002710819 */ /* 0x000fca00000006ff */
        /* <DEDUP_REMOVED lines=13> */
.L_x_552:
        /* <DEDUP_REMOVED lines=12> */
.L_x_553:
[----:B------:R-:W-:Y:S01]  /*7780*/  IMAD.WIDE.U32 R76, R133, -0x326172a9, RZ ;  /* 0xcd9e8d57854c7825 */ /* 0x000fe200078e00ff */
[----:B------:R-:W-:Y:S02]  /*7790*/  LOP3.LUT R72, R9, UR9, R83, 0x96, !PT ;  /* 0x0000000909487c12 */ /* 0x000fe4000f8e9653 */
[----:B------:R-:W-:Y:S01]  /*77a0*/  MOV R0, R86 ;  /* 0x0000005600007202 */ /* 0x000fe20000000f00 */
[----:B------:R-:W-:Y:S01]  /*77b0*/  IMAD.MOV.U32 R74, RZ, RZ, RZ ;  /* 0x000000ffff4a7224 */ /* 0x000fe200078e00ff */
        /* <DEDUP_REMOVED lines=38> */
[----:B------:R-:W-:-:S07]  /*7a20*/  IMAD.MOV.U32 R86, RZ, RZ, R72 ;  /* 0x000000ffff567224 */ /* 0x000fce00078e0048 */
.L_x_551:
[----:B------:R-:W-:Y:S01]  /*7a30*/  I2FP.F32.U32 R0, R0 ;  /* 0x0000000000007245 */ /* 0x000fe20000201000 */
[C---:B------:R-:W-:Y:S01]  /*7a40*/  IMAD.U32 R72, R75.reuse, 0x10000, RZ ;  /* 0x000100004b487824 */ /* 0x040fe200078e00ff */
[----:B------:R-:W-:Y:S01]  /*7a50*/  ISETP.NE.AND P5, PT, R74, 0x1, PT ;  /* 0x000000014a00780c */ /* 0x000fe20003fa5270 */
[----:B------:R-:W-:Y:S02]  /*7a60*/  HFMA2 R76, -RZ, RZ, 0, 1.1920928955078125e-07 ;  /* 0x00000002ff4c7431 */ /* 0x000fe400000001ff */
[----:B------:R-:W-:Y:S02]  /*7a70*/  IMAD.MOV.U32 R73, RZ, RZ, R10 ;  /* 0x000000ffff497224 */ /* 0x000fe400078e000a */
[----:B------:R-:W-:Y:S01]  /*7a80*/  FFMA.FTZ R2, R0, R91, 1.1641532182693481445e-10 ;  /* 0x2f00000000027423 */ /* 0x000fe2000001005b */
[----:B------:R-:W-:Y:S01]  /*7a90*/  FMUL.FTZ R72, R72, UR5 ;  /* 0x0000000548487c20 */ /* 0x000fe20008410000 */
[----:B------:R-:W-:-:S03]  /*7aa0*/  PRMT R0, R75, 0x7632, R0 ;  /* 0x000076324b007816 */ /* 0x000fc60000000000 */
        /* <DEDUP_REMOVED lines=12> */
.L_x_555:
        /* <DEDUP_REMOVED lines=12> */
.L_x_556:
        /* <DEDUP_REMOVED lines=43> */
.L_x_554:
[----:B------:R-:W-:Y:S01]  /*7ee0*/  I2FP.F32.U32 R72, R73 ;  /* 0x0000004900487245 */ /* 0x000fe20000201000 */
[----:B------:R-:W-:Y:S01]  /*7ef0*/  IMAD.U32 R73, R67, 0x10000, RZ ;  /* 0x0001000043497824 */ /* 0x000fe200078e00ff */
[----:B------:R-:W-:Y:S01]  /*7f00*/  MOV R74, 0x2 ;  /* 0x00000002004a7802 */ /* 0x000fe20000000f00 */
[----:B------:R-:W-:Y:S02]  /*7f10*/  @P0 IMAD.U32 R75, R71, 0x10000, RZ ;  /* 0x00010000474b0824 */ /* 0x000fe400078e00ff */
[----:B------:R-:W-:Y:S01]  /*7f20*/  FFMA.FTZ R72, R72, R91, 1.1641532182693481445e-10 ;  /* 0x2f00000048487423 */ /* 0x000fe2000001005b */
[----:B------:R-:W-:-:S04]  /*7f30*/  FMUL.FTZ R73, R73, UR5 ;  /* 0x0000000549497c20 */ /* 0x000fc80008410000 */
[----:B------:R-:W-:-:S04]  /*7f40*/  FSETP.GTU.FTZ.AND P5, PT, R72, UR4, PT ;  /* 0x0000000448007c0b */ /* 0x000fc8000bfbc000 */
        /* <DEDUP_REMOVED lines=18> */
.L_x_558:
        /* <DEDUP_REMOVED lines=12> */
.L_x_559:
        /* <DEDUP_REMOVED lines=43> */
.L_x_557:
        /* <DEDUP_REMOVED lines=19> */
.L_x_561:
[----:B------:R-:W-:-:S04]  /*8510*/  IADD3 R132, PT, PT, R132, 0x1, RZ ;  /* 0x0000000184847810 */ /* 0x000fc80007ffe0ff */
[C---:B------:R-:W-:Y:S01]  /*8520*/  ISETP.NE.AND P6, PT, R132.reuse, RZ, PT ;  /* 0x000000ff8400720c */ /* 0x040fe20003fc5270 */
[----:B------:R-:W-:-:S12]  /*8530*/  IMAD.WIDE.U32 R78, R132, -0x2daee0ad, RZ ;  /* 0xd2511f53844e7825 */ /* 0x000fd800078e00ff */
[----:B------:R-:W-:Y:S05]  /*8540*/  @P6 BRA `(.L_x_562) ;  /* 0x0000000000286947 */ /* 0x000fea0003800000 */
[----:B------:R-:W-:Y:S01]  /*8550*/  VIADD R131, R131, 0x1 ;  /* 0x0000000183837836 */ /* 0x000fe20000000000 */
[----:B------:R-:W-:-:S04]  /*8560*/  P2R R10, PR, RZ, 0x1 ;  /* 0x00000001ff0a7803 */ /* 0x000fc80000000000 */
[----:B------:R-:W-:-:S13]  /*8570*/  ISETP.NE.AND P6, PT, R131, RZ, PT ;  /* 0x000000ff8300720c */ /* 0x000fda0003fc5270 */
[----:B------:R-:W-:Y:S02]  /*8580*/  @!P6 VIADD R133, R133, 0x1 ;  /* 0x000000018585e836 */ /* 0x000fe40000000000 */
[----:B------:R-:W-:Y:S02]  /*8590*/  @!P6 VIADD R72, R9, 0x1 ;  /* 0x000000010948e836 */ /* 0x000fe40000000000 */
[----:B------:R-:W-:Y:S01]  /*85a0*/  @!P6 IMAD.MOV.U32 R131, RZ, RZ, RZ ;  /* 0x000000ffff83e224 */ /* 0x000fe200078e00ff */
[----:B------:R-:W-:-:S13]  /*85b0*/  ISETP.NE.AND P0, PT, R133, RZ, !P6 ;  /* 0x000000ff8500720c */ /* 0x000fda0007705270 */
[----:B------:R-:W-:Y:S02]  /*85c0*/  @P0 IADD3 R72, PT, PT, R9, RZ, RZ ;  /* 0x000000ff09480210 */ /* 0x000fe40007ffe0ff */
[----:B------:R-:W-:-:S03]  /*85d0*/  ISETP.NE.AND P0, PT, R10, RZ, PT ;  /* 0x000000ff0a00720c */ /* 0x000fc60003f05270 */
[----:B------:R-:W-:-:S10]  /*85e0*/  @!P6 IMAD.MOV.U32 R9, RZ, RZ, R72 ;  /* 0x000000ffff09e224 */ /* 0x000fd400078e0048 */
.L_x_562:
[----:B------:R-:W-:Y:S01]  /*85f0*/  IMAD.WIDE.U32 R74, R133, -0x326172a9, RZ ;  /* 0xcd9e8d57854a7825 */ /* 0x000fe200078e00ff */
[----:B------:R-:W-:-:S03]  /*8600*/  LOP3.LUT R72, R9, UR9, R79, 0x96, !PT ;  /* 0x0000000909487c12 */ /* 0x000fc6000f8e964f */
        /* <DEDUP_REMOVED lines=41> */
.L_x_560:
[----:B------:R-:W-:Y:S02]  /*88a0*/  I2FP.F32.U32 R72, R73 ;  /* 0x0000004900487245 */ /* 0x000fe40000201000 */
[----:B------:R-:W-:Y:S02]  /*88b0*/  PRMT R73, R67, 0x7632, R73 ;  /* 0x0000763243497816 */ /* 0x000fe40000000049 */
[----:B------:R-:W-:Y:S01]  /*88c0*/  PRMT R74, R116, 0x5410, R115 ;  /* 0x00005410744a7816 */ /* 0x000fe20000000073 */
[----:B------:R-:W-:Y:S02]  /*88d0*/  FFMA.FTZ R72, R72, R91, 1.1641532182693481445e-10 ;  /* 0x2f00000048487423 */ /* 0x000fe4000001005b */
[----:B------:R-:W-:-:S03]  /*88e0*/  IMAD.U32 R73, R73, 0x10000, RZ ;  /* 0x0001000049497824 */ /* 0x000fc600078e00ff */
[----:B------:R-:W-:Y:S01]  /*88f0*/  FSETP.GTU.FTZ.AND P6, PT, R72, UR4, PT ;  /* 0x0000000448007c0b */ /* 0x000fe2000bfdc000 */
[----:B------:R-:W-:-:S03]  /*8900*/  FMUL.FTZ R73, R73, UR5 ;  /* 0x0000000549497c20 */ /* 0x000fc60008410000 */
[----:B------:R-:W-:Y:S02]  /*8910*/  SEL R72, RZ, 0x1, P6 ;  /* 0x00000001ff487807 */ /* 0x000fe40003000000 */
[----:B------:R-:W-:Y:S02]  /*8920*/  FSEL R75, R73, RZ, !P6 ;  /* 0x000000ff494b7208 */ /* 0x000fe40007000000 */
[----:B------:R-:W-:-:S03]  /*8930*/  @P0 PRMT R73, R71, 0x7632, R73 ;  /* 0x0000763247490816 */ /* 0x000fc60000000049 */
[----:B------:R-:W-:Y:S01]  /*8940*/  FADD.FTZ R0, R0, R75 ;  /* 0x0000004b00007221 */ /* 0x000fe20000010000 */
[----:B------:R-:W-:-:S05]  /*8950*/  @P0 SHF.L.U32 R73, R73, 0x10, RZ ;  /* 0x0000001049490819 */ /* 0x000fca00000006ff */
[----:B------:R-:W-:Y:S01]  /*8960*/  @P0 FADD.FTZ R83, R0, R73 ;  /* 0x0000004900530221 */ /* 0x000fe20000010000 */
[--C-:B------:R-:W-:Y:S01]  /*8970*/  @!P0 IMAD.MOV.U32 R83, RZ, RZ, R0.reuse ;  /* 0x000000ffff538224 */ /* 0x100fe200078e0000 */
[----:B------:R-:W-:Y:S02]  /*8980*/  PRMT R0, R72, 0x7610, R0 ;  /* 0x0000761048007816 */ /* 0x000fe40000000000 */
[----:B------:R-:W-:Y:S02]  /*8990*/  PRMT R73, R110, 0x5410, R90 ;  /* 0x000054106e497816 */ /* 0x000fe4000000005a */
[----:B------:R-:W-:Y:S02]  /*89a0*/  F2FP.BF16.F32.PACK_AB R75, RZ, R83 ;  /* 0x00000053ff4b723e */ /* 0x000fe400000010ff */
[----:B------:R-:W-:Y:S02]  /*89b0*/  PRMT R72, R89, 0x5410, R85 ;  /* 0x0000541059487816 */ /* 0x000fe40000000055 */
[----:B------:R-:W-:-:S07]  /*89c0*/  PRMT R75, R111, 0x5410, R75 ;  /* 0x000054106f4b7816 */ /* 0x000fce000000004b */
.L_x_514:
[----:B------:R-:W-:Y:S01]  /*89d0*/  SEL R89, RZ, 0x1000000, !P5 ;  /* 0x01000000ff597807 */ /* 0x000fe20006800000 */
[----:B------:R-:W0:Y:S01]  /*89e0*/  LDC.64 R78, c[0x0][0x3b0] ;  /* 0x0000ec00ff4e7b82 */ /* 0x000e220000000a00 */
[----:B------:R-:W-:Y:S01]  /*89f0*/  ISETP.NE.AND P6, PT, R80, RZ, PT ;  /* 0x000000ff5000720c */ /* 0x000fe20003fc5270 */
[----:B------:R-:W-:Y:S01]  /*8a00*/  UISETP.NE.U32.AND UP0, UPT, UR12, URZ, UPT ;  /* 0x000000ff0c00728c */ /* 0x000fe2000bf05070 */
[----:B------:R-:W-:Y:S01]  /*8a10*/  ISETP.NE.AND P5, PT, R81, RZ, PT ;  /* 0x000000ff5100720c */ /* 0x000fe20003fa5270 */
[----:B------:R-:W-:Y:S01]  /*8a20*/  VIADD R116, R114, 0x80 ;  /* 0x0000008072747836 */ /* 0x000fe20000000000 */
[----:B------:R-:W-:Y:S01]  /*8a30*/  SEL R110, RZ, 0x10000, !P4 ;  /* 0x00010000ff6e7807 */ /* 0x000fe20006000000 */
[----:B------:R-:W-:Y:S01]  /*8a40*/  UISETP.NE.AND.EX UP0, UPT, UR13, URZ, UPT, UP0 ;  /* 0x000000ff0d00728c */ /* 0x000fe2000bf05300 */
[----:B------:R-:W-:Y:S01]  /*8a50*/  ISETP.NE.AND P4, PT, R87, RZ, PT ;  /* 0x000000ff5700720c */ /* 0x000fe20003f85270 */
[----:B------:R-:W1:Y:S01]  /*8a60*/  LDC.64 R80, c[0x0][0x3a8] ;  /* 0x0000ea00ff507b82 */ /* 0x000e620000000a00 */
[----:B------:R-:W-:-:S02]  /*8a70*/  SEL R119, RZ, 0x100, !P3 ;  /* 0x00000100ff777807 */ /* 0x000fc40005800000 */
[----:B------:R-:W-:Y:S02]  /*8a80*/  SEL R87, RZ, 0x1000000, !P1 ;  /* 0x01000000ff577807 */ /* 0x000fe40004800000 */
[----:B------:R-:W-:Y:S02]  /*8a90*/  SEL R90, RZ, 0x10000, !P4 ;  /* 0x00010000ff5a7807 */ /* 0x000fe40006000000 */
[----:B------:R-:W-:Y:S01]  /*8aa0*/  SEL R85, RZ, 0x100, !P5 ;  /* 0x00000100ff557807 */ /* 0x000fe20006800000 */
[----:B------:R-:W2:Y:S01]  /*8ab0*/  @P0 LDC.64 R76, c[0x0][0x3a0] ;  /* 0x0000e800ff4c0b82 */ /* 0x000ea20000000a00 */
[----:B------:R-:W-:Y:S01]  /*8ac0*/  LOP3.LUT R119, R119, R89, R110, 0xfe, !PT ;  /* 0x0000005977777212 */ /* 0x000fe200078efe6e */
[----:B------:R-:W3:Y:S01]  /*8ad0*/  @UP0 LDCU.64 UR36, c[0x0][0x398] ;  /* 0x00007300ff2407ac */ /* 0x000ee20008000a00 */
[----:B------:R-:W-:Y:S02]  /*8ae0*/  LOP3.LUT R85, R85, R87, R90, 0xfe, !PT ;  /* 0x0000005755557212 */ /* 0x000fe400078efe5a */
[----:B------:R-:W-:-:S02]  /*8af0*/  SEL R118, RZ, 0x1, !P2 ;  /* 0x00000001ff767807 */ /* 0x000fc40005000000 */
[----:B------:R-:W-:Y:S02]  /*8b00*/  SEL R90, RZ, 0x1, !P6 ;  /* 0x00000001ff5a7807 */ /* 0x000fe40007000000 */
[----:B------:R-:W-:Y:S02]  /*8b10*/  LOP3.LUT R119, R119, R118, RZ, 0xfc, !PT ;  /* 0x0000007677777212 */ /* 0x000fe400078efcff */
[----:B------:R-:W-:Y:S01]  /*8b20*/  LOP3.LUT R118, R85, R90, RZ, 0xfc, !PT ;  /* 0x0000005a55767212 */ /* 0x000fe200078efcff */
[----:B------:R-:W-:Y:S01]  /*8b30*/  IMAD.MOV.U32 R85, RZ, RZ, 0x10 ;  /* 0x00000010ff557424 */ /* 0x000fe200078e00ff */
[----:B------:R-:W-:Y:S02]  /*8b40*/  PLOP3.LUT P1, PT, PT, PT, UP0, 0x80, 0x8 ;  /* 0x000000000008781c */ /* 0x000fe40003f2f008 */
[----:B------:R-:W-:Y:S01]  /*8b50*/  PLOP3.LUT P2, PT, PT, PT, UP0, 0x80, 0x8 ;  /* 0x000000000008781c */ /* 0x000fe20003f4f008 */
[----:B-1----:R-:W-:-:S05]  /*8b60*/  IMAD.WIDE.U32 R110, R114, 0x10, R80 ;  /* 0x00000010726e7825 */ /* 0x002fca00078e0050 */
[----:B------:R0:W-:Y:S02]  /*8b70*/  STG.E.128 desc[UR10][R110.64], R72 ;  /* 0x000000486e007986 */ /* 0x0001e4000c101d0a */
[----:B0-----:R-:W-:-:S04]  /*8b80*/  IMAD.WIDE.U32 R72, R114, 0x8, R78 ;  /* 0x0000000872487825 */ /* 0x001fc800078e004e */
[C---:B--2---:R-:W-:Y:S01]  /*8b90*/  @P0 IMAD.WIDE.U32 R74, R116.reuse, 0x10, R76 ;  /* 0x00000010744a0825 */ /* 0x044fe200078e004c */
[----:B------:R0:W-:Y:S03]  /*8ba0*/  STG.E.64 desc[UR10][R72.64], R118 ;  /* 0x0000007648007986 */ /* 0x0001e6000c101b0a */
[----:B------:R-:W-:-:S04]  /*8bb0*/  IMAD.WIDE.U32 R110, R116, 0x10, R144 ;  /* 0x00000010746e7825 */ /* 0x000fc800078e0090 */
[----:B---3--:R-:W-:Y:S01]  /*8bc0*/  @P1 IMAD.WIDE.U32 R76, R116, R85, UR36 ;  /* 0x00000024744c1e25 */ /* 0x008fe2000f8e0055 */
[----:B------:R-:W-:Y:S06]  /*8bd0*/  BRA.U !UP0, `(.L_x_563) ;  /* 0x0000000108507547 */ /* 0x000fec000b800000 */
[----:B------:R-:W-:Y:S01]  /*8be0*/  SHF.L.U32 R87, R2, 0x10, RZ ;  /* 0x0000001002577819 */ /* 0x000fe200000006ff */
[----:B0-----:R-:W0:Y:S01]  /*8bf0*/  LDC.64 R72, c[0x0][0x3b8] ;  /* 0x0000ee00ff487b82 */ /* 0x001e220000000a00 */
[----:B------:R-:W-:Y:S02]  /*8c00*/  LOP3.LUT R85, R0, 0xffff, RZ, 0xc0, !PT ;  /* 0x0000ffff00557812 */ /* 0x000fe400078ec0ff */
[----:B------:R-:W-:Y:S02]  /*8c10*/  LOP3.LUT R90, R87, 0xff0000, RZ, 0xc0, !PT ;  /* 0x00ff0000575a7812 */ /* 0x000fe400078ec0ff */
[----:B------:R-:W-:Y:S02]  /*8c20*/  PRMT R87, R3, 0x7104, RZ ;  /* 0x0000710403577816 */ /* 0x000fe400000000ff */
[----:B------:R-:W-:Y:S02]  /*8c30*/  PRMT R90, R90, 0x4210, R85 ;  /* 0x000042105a5a7816 */ /* 0x000fe40000000055 */
[----:B------:R-:W-:-:S02]  /*8c40*/  LOP3.LUT R136, R5, 0xff, RZ, 0xc0, !PT ;  /* 0x000000ff05887812 */ /* 0x000fc400078ec0ff */
[----:B------:R-:W-:Y:S02]  /*8c50*/  LOP3.LUT R134, R6, 0xff, RZ, 0xc0, !PT ;  /* 0x000000ff06867812 */ /* 0x000fe400078ec0ff */
[----:B------:R-:W-:Y:S01]  /*8c60*/  LOP3.LUT R118, R7, 0xff, RZ, 0xc0, !PT ;  /* 0x000000ff07767812 */ /* 0x000fe200078ec0ff */
[----:B------:R-:W-:Y:S01]  /*8c70*/  IMAD.WIDE.U32 R136, R136, 0x1000000, RZ ;  /* 0x0100000088887825 */ /* 0x000fe200078e00ff */
[----:B------:R-:W-:-:S03]  /*8c80*/  LOP3.LUT R87, R90, 0xff00, R87, 0xf8, !PT ;  /* 0x0000ff005a577812 */ /* 0x000fc600078ef857 */
[----:B------:R-:W-:Y:S01]  /*8c90*/  IMAD.WIDE.U32 R134, R134, 0x10000, RZ ;  /* 0x0001000086867825 */ /* 0x000fe200078e00ff */
[----:B------:R-:W-:-:S03]  /*8ca0*/  LOP3.LUT R87, R87, 0xff, R4, 0xf8, !PT ;  /* 0x000000ff57577812 */ /* 0x000fc600078ef804 */
[----:B------:R-:W-:Y:S01]  /*8cb0*/  IMAD.WIDE.U32 R118, R118, 0x100, RZ ;  /* 0x0000010076767825 */ /* 0x000fe200078e00ff */
[----:B------:R-:W-:-:S03]  /*8cc0*/  LOP3.LUT R135, R135, R87, R137, 0xfe, !PT ;  /* 0x0000005787877212 */ /* 0x000fc600078efe89 */
[----:B0-----:R-:W-:Y:S01]  /*8cd0*/  IMAD.WIDE.U32 R72, R114, 0x8, R72 ;  /* 0x0000000872487825 */ /* 0x001fe200078e0048 */
[----:B------:R-:W-:Y:S02]  /*8ce0*/  LOP3.LUT R85, R118, R136, R134, 0xfe, !PT ;  /* 0x0000008876557212 */ /* 0x000fe400078efe86 */
[----:B------:R-:W-:Y:S02]  /*8cf0*/  LOP3.LUT R119, R135, R119, RZ, 0xfc, !PT ;  /* 0x0000007787777212 */ /* 0x000fe400078efcff */
[----:B------:R-:W-:-:S05]  /*8d00*/  LOP3.LUT R118, R85, 0xff, R8, 0xf8, !PT ;  /* 0x000000ff55767812 */ /* 0x000fca00078ef808 */
[----:B------:R1:W-:Y:S02]  /*8d10*/  STG.E.64 desc[UR10][R72.64], R118 ;  /* 0x0000007648007986 */ /* 0x0003e4000c101b0a */
.L_x_563:
[----:B------:R2:W5:Y:S04]  /*8d20*/  @P0 LDG.E.128 R68, desc[UR10][R74.64] ;  /* 0x0000000a4a440981 */ /* 0x000568000c1e1d00 */
[----:B------:R2:W5:Y:S04]  /*8d30*/  @P2 LDG.E.128 R64, desc[UR10][R76.64] ;  /* 0x0000000a4c402981 */ /* 0x000568000c1e1d00 */
[----:B01----:R2:W5:Y:S01]  /*8d40*/  LDG.E.128 R72, desc[UR10][R110.64] ;  /* 0x0000000a6e487981 */ /* 0x003562000c1e1d00 */
[----:B------:R-:W-:Y:S05]  /*8d50*/  BRA.U !UP0, `(.L_x_564) ;  /* 0x00000051084c7547 */ /* 0x000fea000b800000 */
[----:B------:R-:W-:Y:S01]  /*8d60*/  ISETP.NE.AND P1, PT, R117, 0x1, PT ;  /* 0x000000017500780c */ /* 0x000fe20003f25270 */
[----:B------:R-:W-:Y:S02]  /*8d70*/  IMAD.MOV.U32 R4, RZ, RZ, 0x2 ;  /* 0x00000002ff047424 */ /* 0x000fe400078e00ff */
[----:B------:R-:W-:Y:S02]  /*8d80*/  IMAD.MOV.U32 R0, RZ, RZ, R10 ;  /* 0x000000ffff007224 */ /* 0x000fe400078e000a */
[----:B------:R-:W-:-:S08]  /*8d90*/  IMAD.MOV.U32 R89, RZ, RZ, R86 ;  /* 0x000000ffff597224 */ /* 0x000fd000078e0056 */
[----:B------:R-:W-:Y:S05]  /*8da0*/  @!P1 BRA `(.L_x_565) ;  /* 0x0000000400109947 */ /* 0x000fea0003800000 */
        /* <DEDUP_REMOVED lines=10> */
.L_x_566:
[----:B------:R-:W-:-:S04]  /*8e50*/  VIADD R132, R132, 0x1 ;  /* 0x0000000184847836 */ /* 0x000fc80000000000 */
[C---:B--2---:R-:W-:Y:S01]  /*8e60*/  IMAD.WIDE.U32 R76, R132.reuse, -0x2daee0ad, RZ ;  /* 0xd2511f53844c7825 */ /* 0x044fe200078e00ff */
        /* <DEDUP_REMOVED lines=10> */
.L_x_567:
[----:B------:R-:W-:Y:S01]  /*8f10*/  IMAD.WIDE.U32 R4, R133, -0x326172a9, RZ ;  /* 0xcd9e8d5785047825 */ /* 0x000fe200078e00ff */
[----:B------:R-:W-:Y:S01]  /*8f20*/  LOP3.LUT R2, R9, UR9, R77, 0x96, !PT ;  /* 0x0000000909027c12 */ /* 0x000fe2000f8e964d */
[----:B------:R-:W-:Y:S02]  /*8f30*/  UIADD3 UR35, UPT, UPT, UR9, -0x4498517b, URZ ;  /* 0xbb67ae8509237890 */ /* 0x000fe4000fffe0ff */
[----:B------:R-:W-:Y:S01]  /*8f40*/  IMAD.MOV.U32 R0, RZ, RZ, R86 ;  /* 0x000000ffff007224 */ /* 0x000fe200078e0056 */
        /* <DEDUP_REMOVED lines=41> */
[----:B------:R-:W-:-:S07]  /*91e0*/  IMAD.MOV.U32 R89, RZ, RZ, R2 ;  /* 0x000000ffff597224 */ /* 0x000fce00078e0002 */
.L_x_565:
[----:B------:R-:W-:Y:S01]  /*91f0*/  I2FP.F32.U32 R0, R0 ;  /* 0x0000000000007245 */ /* 0x000fe20000201000 */
[----:B-----5:R-:W-:Y:S01]  /*9200*/  IMAD.U32 R2, R72, 0x10000, RZ ;  /* 0x0001000048027824 */ /* 0x020fe200078e00ff */
[----:B------:R-:W-:Y:S01]  /*9210*/  ISETP.NE.AND P2, PT, R4, 0x1, PT ;  /* 0x000000010400780c */ /* 0x000fe20003f45270 */
[----:B------:R-:W-:Y:S01]  /*9220*/  IMAD.MOV.U32 R6, RZ, RZ, 0x2 ;  /* 0x00000002ff067424 */ /* 0x000fe200078e00ff */
[----:B------:R-:W-:Y:S01]  /*9230*/  PRMT R72, R72, 0x7632, R72 ;  /* 0x0000763248487816 */ /* 0x000fe20000000048 */
[----:B------:R-:W-:Y:S01]  /*9240*/  FFMA.FTZ R0, R0, R91, 1.1641532182693481445e-10 ;  /* 0x2f00000000007423 */ /* 0x000fe2000001005b */
[----:B------:R-:W-:-:S04]  /*9250*/  IMAD.MOV.U32 R3, RZ, RZ, R10 ;  /* 0x000000ffff037224 */ /* 0x000fc800078e000a */
[----:B------:R-:W-:Y:S01]  /*9260*/  FSETP.GTU.FTZ.AND P1, PT, R0, UR4, PT ;  /* 0x0000000400007c0b */ /* 0x000fe2000bf3c000 */
[----:B------:R-:W-:-:S03]  /*9270*/  FMUL.FTZ R0, R2, UR5 ;  /* 0x0000000502007c20 */ /* 0x000fc60008410000 */
[----:B------:R-:W-:Y:S02]  /*9280*/  PLOP3.LUT P3, PT, P1, PT, PT, 0x8, 0x80 ;  /* 0x000000000080781c */ /* 0x000fe40000f6e170 */
[----:B------:R-:W-:Y:S02]  /*9290*/  FSEL R0, R0, RZ, !P1 ;  /* 0x000000ff00007208 */ /* 0x000fe40004800000 */
[----:B--2---:R-:W-:Y:S01]  /*92a0*/  P2R R76, PR, RZ, 0x8 ;  /* 0x00000008ff4c7803 */ /* 0x004fe20000000000 */
        /* <DEDUP_REMOVED lines=9> */
.L_x_569:
        /* <DEDUP_REMOVED lines=12> */
.L_x_570:
        /* <DEDUP_REMOVED lines=46> */
.L_x_568:
[----:B------:R-:W-:Y:S01]  /*96e0*/  I2FP.F32.U32 R2, R3 ;  /* 0x0000000300027245 */ /* 0x000fe20000201000 */
[----:B------:R-:W-:Y:S01]  /*96f0*/  IMAD.U32 R3, R64, 0x10000, RZ ;  /* 0x0001000040037824 */ /* 0x000fe200078e00ff */
[----:B------:R-:W-:Y:S02]  /*9700*/  ISETP.NE.AND P2, PT, R6, 0x1, PT ;  /* 0x000000010600780c */ /* 0x000fe40003f45270 */
[----:B------:R-:W-:Y:S01]  /*9710*/  @P0 SHF.L.U32 R5, R68, 0x10, RZ ;  /* 0x0000001044050819 */ /* 0x000fe200000006ff */
[----:B------:R-:W-:Y:S01]  /*9720*/  FFMA.FTZ R2, R2, R91, 1.1641532182693481445e-10 ;  /* 0x2f00000002027423 */ /* 0x000fe2000001005b */
[----:B------:R-:W-:-:S04]  /*9730*/  FMUL.FTZ R3, R3, UR5 ;  /* 0x0000000503037c20 */ /* 0x000fc80008410000 */
[----:B------:R-:W-:Y:S01]  /*9740*/  FSETP.GTU.FTZ.AND P1, PT, R2, UR4, PT ;  /* 0x0000000402007c0b */ /* 0x000fe2000bf3c000 */
[----:B------:R-:W-:-:S03]  /*9750*/  IMAD.MOV.U32 R2, RZ, RZ, 0x2 ;  /* 0x00000002ff027424 */ /* 0x000fc600078e00ff */
        /* <DEDUP_REMOVED lines=16> */
.L_x_572:
        /* <DEDUP_REMOVED lines=12> */
.L_x_573:
        /* <DEDUP_REMOVED lines=46> */
.L_x_571:
[----:B------:R-:W-:Y:S01]  /*9c00*/  I2FP.F32.U32 R0, R0 ;  /* 0x0000000000007245 */ /* 0x000fe20000201000 */
[----:B------:R-:W-:Y:S01]  /*9c10*/  IMAD.U32 R72, R72, 0x10000, RZ ;  /* 0x0001000048487824 */ /* 0x000fe200078e00ff */
[----:B------:R-:W-:Y:S01]  /*9c20*/  ISETP.NE.AND P2, PT, R2, 0x1, PT ;  /* 0x000000010200780c */ /* 0x000fe20003f45270 */
[----:B------:R-:W-:Y:S02]  /*9c30*/  HFMA2 R4, -RZ, RZ, 0, 1.1920928955078125e-07 ;  /* 0x00000002ff047431 */ /* 0x000fe400000001ff */
[----:B------:R-:W-:Y:S02]  /*9c40*/  IMAD.MOV.U32 R3, RZ, RZ, R10 ;  /* 0x000000ffff037224 */ /* 0x000fe400078e000a */
[----:B------:R-:W-:-:S05]  /*9c50*/  FFMA.FTZ R0, R0, R91, 1.1641532182693481445e-10 ;  /* 0x2f00000000007423 */ /* 0x000fca000001005b */
        /* <DEDUP_REMOVED lines=14> */
.L_x_575:
        /* <DEDUP_REMOVED lines=12> */
.L_x_576:
        /* <DEDUP_REMOVED lines=46> */
.L_x_574:
[----:B------:R-:W-:Y:S02]  /*a0e0*/  I2FP.F32.U32 R2, R3 ;  /* 0x0000000300027245 */ /* 0x000fe40000201000 */
[----:B------:R-:W-:Y:S02]  /*a0f0*/  PRMT R3, R64, 0x7632, R3 ;  /* 0x0000763240037816 */ /* 0x000fe40000000003 */
[----:B------:R-:W-:Y:S01]  /*a100*/  ISETP.NE.AND P2, PT, R4, 0x1, PT ;  /* 0x000000010400780c */ /* 0x000fe20003f45270 */
[----:B------:R-:W-:Y:S01]  /*a110*/  FFMA.FTZ R2, R2, R91, 1.1641532182693481445e-10 ;  /* 0x2f00000002027423 */ /* 0x000fe2000001005b */
[----:B------:R-:W-:Y:S01]  /*a120*/  MOV R5, 0x2 ;  /* 0x0000000200057802 */ /* 0x000fe20000000f00 */
[----:B------:R-:W-:-:S03]  /*a130*/  IMAD.U32 R3, R3, 0x10000, RZ ;  /* 0x0001000003037824 */ /* 0x000fc600078e00ff */
[----:B------:R-:W-:Y:S01]  /*a140*/  FSETP.GTU.FTZ.AND P1, PT, R2, UR4, PT ;  /* 0x0000000402007c0b */ /* 0x000fe2000bf3c000 */
[----:B------:R-:W-:Y:S01]  /*a150*/  FMUL.FTZ R3, R3, UR5 ;  /* 0x0000000503037c20 */ /* 0x000fe20008410000 */
[----:B------:R-:W-:Y:S02]  /*a160*/  @P0 PRMT R2, R68, 0x7632, R2 ;  /* 0x0000763244020816 */ /* 0x000fe40000000002 */
[----:B------:R-:W-:Y:S02]  /*a170*/  SEL R7, RZ, 0x1, P1 ;  /* 0x00000001ff077807 */ /* 0x000fe40000800000 */
[----:B------:R-:W-:Y:S01]  /*a180*/  FSEL R3, R3, RZ, !P1 ;  /* 0x000000ff03037208 */ /* 0x000fe20004800000 */
[----:B------:R-:W-:-:S04]  /*a190*/  @P0 IMAD.U32 R85, R2, 0x10000, RZ ;  /* 0x0001000002550824 */ /* 0x000fc800078e00ff */
        /* <DEDUP_REMOVED lines=14> */
.L_x_578:
        /* <DEDUP_REMOVED lines=12> */
.L_x_579:
        /* <DEDUP_REMOVED lines=45> */
[----:B------:R-:W-:-:S07]  /*a610*/  IMAD.MOV.U32 R89, RZ, RZ, R2 ;  /* 0x000000ffff597224 */ /* 0x000fce00078e0002 */
.L_x_577:
[----:B------:R-:W-:Y:S01]  /*a620*/  I2FP.F32.U32 R0, R0 ;  /* 0x0000000000007245 */ /* 0x000fe20000201000 */
[----:B------:R-:W-:Y:S01]  /*a630*/  IMAD.U32 R2, R73, 0x10000, RZ ;  /* 0x0001000049027824 */ /* 0x000fe200078e00ff */
[----:B------:R-:W-:Y:S01]  /*a640*/  ISETP.NE.AND P2, PT, R5, 0x1, PT ;  /* 0x000000010500780c */ /* 0x000fe20003f45270 */
[----:B------:R-:W-:Y:S02]  /*a650*/  IMAD.MOV.U32 R4, RZ, RZ, 0x2 ;  /* 0x00000002ff047424 */ /* 0x000fe400078e00ff */
[----:B------:R-:W-:Y:S01]  /*a660*/  FFMA.FTZ R0, R0, R91, 1.1641532182693481445e-10 ;  /* 0x2f00000000007423 */ /* 0x000fe2000001005b */
[----:B------:R-:W-:Y:S01]  /*a670*/  FMUL.FTZ R2, R2, UR5 ;  /* 0x0000000502027c20 */ /* 0x000fe20008410000 */
[----:B------:R-:W-:-:S03]  /*a680*/  IMAD.MOV.U32 R3, RZ, RZ, R10 ;  /* 0x000000ffff037224 */ /* 0x000fc600078e000a */
        /* <DEDUP_REMOVED lines=14> */
.L_x_581:
[----:B------:R-:W-:-:S04]  /*a770*/  IADD3 R132, PT, PT, R132, 0x1, RZ ;  /* 0x0000000184847810 */ /* 0x000fc80007ffe0ff */
        /* <DEDUP_REMOVED lines=11> */
.L_x_582:
        /* <DEDUP_REMOVED lines=46> */
.L_x_580:
[----:B------:R-:W-:Y:S01]  /*ab10*/  I2FP.F32.U32 R2, R3 ;  /* 0x0000000300027245 */ /* 0x000fe20000201000 */
[----:B------:R-:W-:Y:S01]  /*ab20*/  IMAD.U32 R3, R65, 0x10000, RZ ;  /* 0x0001000041037824 */ /* 0x000fe200078e00ff */
[----:B------:R-:W-:Y:S01]  /*ab30*/  ISETP.NE.AND P2, PT, R4, 0x1, PT ;  /* 0x000000010400780c */ /* 0x000fe20003f45270 */
[----:B------:R-:W-:Y:S01]  /*ab40*/  IMAD.MOV.U32 R5, RZ, RZ, 0x2 ;  /* 0x00000002ff057424 */ /* 0x000fe200078e00ff */
[----:B------:R-:W-:Y:S01]  /*ab50*/  @P0 SHF.L.U32 R77, R69, 0x10, RZ ;  /* 0x00000010454d0819 */ /* 0x000fe200000006ff */
[----:B------:R-:W-:Y:S01]  /*ab60*/  FFMA.FTZ R2, R2, R91, 1.1641532182693481445e-10 ;  /* 0x2f00000002027423 */ /* 0x000fe2000001005b */
[----:B------:R-:W-:-:S04]  /*ab70*/  FMUL.FTZ R3, R3, UR5 ;  /* 0x0000000503037c20 */ /* 0x000fc80008410000 */
[----:B------:R-:W-:-:S04]  /*ab80*/  FSETP.GTU.FTZ.AND P1, PT, R2, UR4, PT ;  /* 0x0000000402007c0b */ /* 0x000fc8000bf3c000 */
[----:B------:R-:W-:-:S05]  /*ab90*/  FSEL R3, R3, RZ, !P1 ;  /* 0x000000ff03037208 */ /* 0x000fca0004800000 */
[----:B------:R-:W-:Y:S01]  /*aba0*/  FADD.FTZ R6, R6, R3 ;  /* 0x0000000306067221 */ /* 0x000fe20000010000 */
[----:B------:R-:W-:-:S03]  /*abb0*/  MOV R3, R10 ;  /* 0x0000000a00037202 */ /* 0x000fc60000000f00 */
[--C-:B------:R-:W-:Y:S01]  /*abc0*/  @P0 FADD.FTZ R77, R77, R6.reuse ;  /* 0x000000064d4d0221 */ /* 0x100fe20000010000 */
[----:B------:R-:W-:Y:S01]  /*abd0*/  @!P0 IMAD.MOV.U32 R77, RZ, RZ, R6 ;  /* 0x000000ffff4d8224 */ /* 0x000fe200078e0006 */
[----:B------:R-:W-:-:S04]  /*abe0*/  SEL R6, RZ, 0x1, P1 ;  /* 0x00000001ff067807 */ /* 0x000fc80000800000 */
        /* <DEDUP_REMOVED lines=10> */
.L_x_584:
[----:B------:R-:W-:-:S04]  /*ac90*/  VIADD R132, R132, 0x1 ;  /* 0x0000000184847836 */ /* 0x000fc80000000000 */
        /* <DEDUP_REMOVED lines=11> */
.L_x_585:
        /* <DEDUP_REMOVED lines=46> */
.L_x_583:
[----:B------:R-:W-:Y:S01]  /*b030*/  ISETP.NE.AND P3, PT, R5, 0x1, PT ;  /* 0x000000010500780c */ /* 0x000fe20003f65270 */
[----:B------:R-:W-:Y:S01]  /*b040*/  IMAD.U32 R0, R0, 0x10000, RZ ;  /* 0x0001000000007824 */ /* 0x000fe200078e00ff */
[----:B------:R-:W-:Y:S01]  /*b050*/  I2FP.F32.U32 R2, R3 ;  /* 0x0000000300027245 */ /* 0x000fe20000201000 */
[----:B------:R-:W-:Y:S01]  /*b060*/  IMAD.MOV.U32 R4, RZ, RZ, 0x2 ;  /* 0x00000002ff047424 */ /* 0x000fe200078e00ff */
[----:B------:R-:W-:Y:S01]  /*b070*/  MOV R3, R10 ;  /* 0x0000000a00037202 */ /* 0x000fe20000000f00 */
[----:B------:R-:W-:Y:S02]  /*b080*/  FMUL.FTZ R0, R0, UR5 ;  /* 0x0000000500007c20 */ /* 0x000fe40008410000 */
        /* <DEDUP_REMOVED lines=13> */
.L_x_587:
        /* <DEDUP_REMOVED lines=12> */
.L_x_588:
        /* <DEDUP_REMOVED lines=46> */
.L_x_586:
        /* <DEDUP_REMOVED lines=9> */
[----:B------:R-:W-:Y:S01]  /*b590*/  FSEL R5, R3, RZ, !P2 ;  /* 0x000000ff03057208 */ /* 0x000fe20005000000 */
[----:B------:R-:W-:-:S04]  /*b5a0*/  @P0 IMAD.U32 R3, R2, 0x10000, RZ ;  /* 0x0001000002030824 */ /* 0x000fc800078e00ff */
[----:B------:R-:W-:Y:S01]  /*b5b0*/  FADD.FTZ R0, R0, R5 ;  /* 0x0000000500007221 */ /* 0x000fe20000010000 */
[----:B------:R-:W-:-:S03]  /*b5c0*/  SEL R5, RZ, 0x1, P2 ;  /* 0x00000001ff057807 */ /* 0x000fc60001000000 */
        /* <DEDUP_REMOVED lines=13> */
.L_x_590:
        /* <DEDUP_REMOVED lines=12> */
.L_x_591:
        /* <DEDUP_REMOVED lines=46> */
.L_x_589:
[----:B------:R-:W-:Y:S01]  /*ba40*/  I2FP.F32.U32 R2, R3 ;  /* 0x0000000300027245 */ /* 0x000fe20000201000 */
[----:B------:R-:W-:Y:S01]  /*ba50*/  IMAD.MOV.U32 R73, RZ, RZ, 0x2 ;  /* 0x00000002ff497424 */ /* 0x000fe200078e00ff */
[----:B------:R-:W-:Y:S02]  /*ba60*/  ISETP.NE.AND P3, PT, R72, 0x1, PT ;  /* 0x000000014800780c */ /* 0x000fe40003f65270 */
[----:B------:R-:W-:Y:S01]  /*ba70*/  SHF.L.U32 R3, R74, 0x10, RZ ;  /* 0x000000104a037819 */ /* 0x000fe200000006ff */
[----:B------:R-:W-:Y:S01]  /*ba80*/  FFMA.FTZ R2, R2, R91, 1.1641532182693481445e-10 ;  /* 0x2f00000002027423 */ /* 0x000fe2000001005b */
[----:B------:R-:W-:-:S03]  /*ba90*/  PRMT R74, R74, 0x7632, R74 ;  /* 0x000076324a4a7816 */ /* 0x000fc6000000004a */
[----:B------:R-:W-:Y:S01]  /*baa0*/  FMUL.FTZ R3, R3, UR5 ;  /* 0x0000000503037c20 */ /* 0x000fe20008410000 */
[----:B------:R-:W-:-:S04]  /*bab0*/  FSETP.GTU.FTZ.AND P2, PT, R2, UR4, PT ;  /* 0x0000000402007c0b */ /* 0x000fc8000bf5c000 */
[----:B------:R-:W-:Y:S01]  /*bac0*/  FSEL R4, R3, RZ, !P2 ;  /* 0x000000ff03047208 */ /* 0x000fe20005000000 */
[----:B------:R-:W-:Y:S01]  /*bad0*/  IMAD.MOV.U32 R3, RZ, RZ, R10 ;  /* 0x000000ffff037224 */ /* 0x000fe200078e000a */
        /* <DEDUP_REMOVED lines=10> */
.L_x_593:
        /* <DEDUP_REMOVED lines=12> */
.L_x_594:
        /* <DEDUP_REMOVED lines=46> */
.L_x_592:
[----:B------:R-:W-:Y:S01]  /*bf20*/  I2FP.F32.U32 R2, R3 ;  /* 0x0000000300027245 */ /* 0x000fe20000201000 */
[----:B------:R-:W-:Y:S01]  /*bf30*/  @P0 IMAD.U32 R87, R70, 0x10000, RZ ;  /* 0x0001000046570824 */ /* 0x000fe200078e00ff */
[----:B------:R-:W-:Y:S01]  /*bf40*/  SHF.L.U32 R3, R66, 0x10, RZ ;  /* 0x0000001042037819 */ /* 0x000fe200000006ff */
[----:B------:R-:W-:Y:S02]  /*bf50*/  HFMA2 R72, -RZ, RZ, 0, 1.1920928955078125e-07 ;  /* 0x00000002ff487431 */ /* 0x000fe400000001ff */
[----:B------:R-:W-:Y:S02]  /*bf60*/  FFMA.FTZ R2, R2, R91, 1.1641532182693481445e-10 ;  /* 0x2f00000002027423 */ /* 0x000fe4000001005b */
[----:B------:R-:W-:-:S03]  /*bf70*/  FMUL.FTZ R3, R3, UR5 ;  /* 0x0000000503037c20 */ /* 0x000fc60008410000 */
[----:B------:R-:W-:-:S04]  /*bf80*/  FSETP.GTU.FTZ.AND P3, PT, R2, UR4, PT ;  /* 0x0000000402007c0b */ /* 0x000fc8000bf7c000 */
[----:B------:R-:W-:-:S05]  /*bf90*/  FSEL R3, R3, RZ, !P3 ;  /* 0x000000ff03037208 */ /* 0x000fca0005800000 */
[----:B------:R-:W-:Y:S01]  /*bfa0*/  FADD.FTZ R2, R4, R3 ;  /* 0x0000000304027221 */ /* 0x000fe20000010000 */
[----:B------:R-:W-:Y:S01]  /*bfb0*/  SEL R4, RZ, 0x1, P3 ;  /* 0x00000001ff047807 */ /* 0x000fe20001800000 */
[----:B------:R-:W-:Y:S01]  /*bfc0*/  IMAD.MOV.U32 R3, RZ, RZ, R10 ;  /* 0x000000ffff037224 */ /* 0x000fe200078e000a */
[----:B------:R-:W-:Y:S01]  /*bfd0*/  ISETP.NE.AND P3, PT, R73, 0x1, PT ;  /* 0x000000014900780c */ /* 0x000fe20003f65270 */
[--C-:B------:R-:W-:Y:S01]  /*bfe0*/  @P0 FADD.FTZ R87, R87, R2.reuse ;  /* 0x0000000257570221 */ /* 0x100fe20000010000 */
[----:B------:R-:W-:-:S05]  /*bff0*/  @!P0 IMAD.MOV.U32 R87, RZ, RZ, R2 ;  /* 0x000000ffff578224 */ /* 0x000fca00078e0002 */
[----:B------:R-:W-:-:S06]  /*c000*/  F2FP.BF16.F32.PACK_AB R143, RZ, R87 ;  /* 0x00000057ff8f723e */ /* 0x000fcc00000010ff */
        /* <DEDUP_REMOVED lines=9> */
.L_x_596:
[----:B------:R-:W-:-:S04]  /*c0a0*/  IADD3 R132, PT, PT, R132, 0x1, RZ ;  /* 0x0000000184847810 */ /* 0x000fc80007ffe0ff */
        /* <DEDUP_REMOVED lines=11> */
.L_x_597:
        /* <DEDUP_REMOVED lines=46> */
.L_x_595:
[----:B------:R-:W-:Y:S01]  /*c440*/  I2FP.F32.U32 R2, R3 ;  /* 0x0000000300027245 */ /* 0x000fe20000201000 */
[----:B------:R-:W-:Y:S01]  /*c450*/  IMAD.U32 R74, R74, 0x10000, RZ ;  /* 0x000100004a4a7824 */ /* 0x000fe200078e00ff */
[----:B------:R-:W-:Y:S01]  /*c460*/  ISETP.NE.AND P4, PT, R72, 0x1, PT ;  /* 0x000000014800780c */ /* 0x000fe20003f85270 */
[----:B------:R-:W-:Y:S01]  /*c470*/  IMAD.MOV.U32 R3, RZ, RZ, R10 ;  /* 0x000000ffff037224 */ /* 0x000fe200078e000a */
[----:B------:R-:W-:Y:S01]  /*c480*/  MOV R110, 0x2 ;  /* 0x00000002006e7802 */ /* 0x000fe20000000f00 */
[----:B------:R-:W-:Y:S01]  /*c490*/  FFMA.FTZ R2, R2, R91, 1.1641532182693481445e-10 ;  /* 0x2f00000002027423 */ /* 0x000fe2000001005b */
[----:B------:R-:W-:-:S04]  /*c4a0*/  FMUL.FTZ R74, R74, UR5 ;  /* 0x000000054a4a7c20 */ /* 0x000fc80008410000 */
        /* <DEDUP_REMOVED lines=12> */
.L_x_599:
        /* <DEDUP_REMOVED lines=12> */
.L_x_600:
        /* <DEDUP_REMOVED lines=46> */
.L_x_598:
[----:B------:R-:W-:Y:S02]  /*c910*/  I2FP.F32.U32 R2, R3 ;  /* 0x0000000300027245 */ /* 0x000fe40000201000 */
        /* <DEDUP_REMOVED lines=10> */
[----:B------:R-:W-:Y:S02]  /*c9c0*/  @P0 SHF.L.U32 R119, R2, 0x10, RZ ;  /* 0x0000001002770819 */ /* 0x000fe400000006ff */
[----:B------:R-:W-:-:S03]  /*c9d0*/  MOV R2, R10 ;  /* 0x0000000a00027202 */ /* 0x000fc60000000f00 */
[----:B------:R-:W-:Y:S01]  /*c9e0*/  @P0 FADD.FTZ R119, R74, R119 ;  /* 0x000000774a770221 */ /* 0x000fe20000010000 */
[----:B------:R-:W-:Y:S02]  /*c9f0*/  @!P0 IMAD.MOV.U32 R119, RZ, RZ, R74 ;  /* 0x000000ffff778224 */ /* 0x000fe400078e004a */
        /* <DEDUP_REMOVED lines=11> */
.L_x_602:
        /* <DEDUP_REMOVED lines=12> */
.L_x_603:
[----:B------:R-:W-:Y:S01]  /*cb70*/  IMAD.WIDE.U32 R110, R133, -0x326172a9, RZ ;  /* 0xcd9e8d57856e7825 */ /* 0x000fe200078e00ff */
[----:B------:R-:W-:Y:S01]  /*cb80*/  LOP3.LUT R72, R9, UR9, R147, 0x96, !PT ;  /* 0x0000000909487c12 */ /* 0x000fe2000f8e9693 */
[----:B------:R-:W-:Y:S02]  /*cb90*/  UIADD3 UR35, UPT, UPT, UR9, -0x4498517b, URZ ;  /* 0xbb67ae8509237890 */ /* 0x000fe4000fffe0ff */
[----:B------:R-:W-:Y:S02]  /*cba0*/  HFMA2 R74, -RZ, RZ, 0, 0 ;  /* 0x00000000ff4a7431 */ /* 0x000fe400000001ff */
        /* <DEDUP_REMOVED lines=39> */
[----:B------:R-:W-:Y:S01]  /*ce20*/  MOV R10, R134 ;  /* 0x00000086000a7202 */ /* 0x000fe20000000f00 */
[----:B------:R-:W-:Y:S01]  /*ce30*/  IMAD.MOV.U32 R89, RZ, RZ, R72 ;  /* 0x000000ffff597224 */ /* 0x000fe200078e0048 */
[----:B------:R-:W-:-:S07]  /*ce40*/  LOP3.LUT R108, R110, UR27, R73, 0x96, !PT ;  /* 0x0000001b6e6c7c12 */ /* 0x000fce000f8e9649 */
.L_x_601:
[----:B------:R-:W-:Y:S01]  /*ce50*/  I2FP.F32.U32 R2, R2 ;  /* 0x0000000200027245 */ /* 0x000fe20000201000 */
[C---:B------:R-:W-:Y:S01]  /*ce60*/  IMAD.U32 R72, R75.reuse, 0x10000, RZ ;  /* 0x000100004b487824 */ /* 0x040fe200078e00ff */
[----:B------:R-:W-:Y:S01]  /*ce70*/  ISETP.NE.AND P5, PT, R74, 0x1, PT ;  /* 0x000000014a00780c */ /* 0x000fe20003fa5270 */
[----:B------:R-:W-:Y:S01]  /*ce80*/  IMAD.MOV.U32 R110, RZ, RZ, 0x2 ;  /* 0x00000002ff6e7424 */ /* 0x000fe200078e00ff */
[----:B------:R-:W-:Y:S01]  /*ce90*/  PRMT R146, R75, 0x7632, R146 ;  /* 0x000076324b927816 */ /* 0x000fe20000000092 */
[----:B------:R-:W-:Y:S01]  /*cea0*/  FFMA.FTZ R2, R2, R91, 1.1641532182693481445e-10 ;  /* 0x2f00000002027423 */ /* 0x000fe2000001005b */
[----:B------:R-:W-:Y:S01]  /*ceb0*/  FMUL.FTZ R72, R72, UR5 ;  /* 0x0000000548487c20 */ /* 0x000fe20008410000 */
[----:B------:R-:W-:-:S03]  /*cec0*/  MOV R73, R10 ;  /* 0x0000000a00497202 */ /* 0x000fc60000000f00 */
        /* <DEDUP_REMOVED lines=12> */
.L_x_605:
        /* <DEDUP_REMOVED lines=12> */
.L_x_606:
        /* <DEDUP_REMOVED lines=40> */
[----:B------:R-:W-:-:S03]  /*d2d0*/  MOV R10, R110 ;  /* 0x0000006e000a7202 */ /* 0x000fc60000000f00 */
[----:B------:R-:W-:Y:S01]  /*d2e0*/  HFMA2 R110, -RZ, RZ, 0, 0 ;  /* 0x00000000ff6e7431 */ /* 0x000fe200000001ff */
[----:B------:R-:W-:Y:S02]  /*d2f0*/  LOP3.LUT R107, R134, UR29, R111, 0x96, !PT ;  /* 0x0000001d866b7c12 */ /* 0x000fe4000f8e966f */
[----:B------:R-:W-:Y:S01]  /*d300*/  LOP3.LUT R108, R74, UR27, R73, 0x96, !PT ;  /* 0x0000001b4a6c7c12 */ /* 0x000fe2000f8e9649 */
[----:B------:R-:W-:Y:S02]  /*d310*/  IMAD.MOV.U32 R73, RZ, RZ, R89 ;  /* 0x000000ffff497224 */ /* 0x000fe400078e0059 */
[----:B------:R-:W-:-:S07]  /*d320*/  IMAD.MOV.U32 R89, RZ, RZ, R72 ;  /* 0x000000ffff597224 */ /* 0x000fce00078e0048 */
.L_x_604:
[----:B------:R-:W-:Y:S01]  /*d330*/  I2FP.F32.U32 R72, R73 ;  /* 0x0000004900487245 */ /* 0x000fe20000201000 */
[----:B------:R-:W-:Y:S02]  /*d340*/  IMAD.U32 R73, R67, 0x10000, RZ ;  /* 0x0001000043497824 */ /* 0x000fe400078e00ff */
[----:B------:R-:W-:Y:S02]  /*d350*/  @P0 IMAD.U32 R75, R71, 0x10000, RZ ;  /* 0x00010000474b0824 */ /* 0x000fe400078e00ff */
[----:B------:R-:W-:Y:S01]  /*d360*/  FFMA.FTZ R72, R72, R91, 1.1641532182693481445e-10 ;  /* 0x2f00000048487423 */ /* 0x000fe2000001005b */
[----:B------:R-:W-:Y:S01]  /*d370*/  FMUL.FTZ R73, R73, UR5 ;  /* 0x0000000549497c20 */ /* 0x000fe20008410000 */
[----:B------:R-:W-:-:S03]  /*d380*/  IMAD.MOV.U32 R74, RZ, RZ, 0x2 ;  /* 0x00000002ff4a7424 */ /* 0x000fc600078e00ff */
[----:B------:R-:W-:-:S04]  /*d390*/  FSETP.GTU.FTZ.AND P5, PT, R72, UR4, PT ;  /* 0x0000000448007c0b */ /* 0x000fc8000bfbc000 */
[----:B------:R-:W-:Y:S02]  /*d3a0*/  FSEL R73, R73, RZ, !P5 ;  /* 0x000000ff49497208 */ /* 0x000fe40006800000 */
        /* <DEDUP_REMOVED lines=17> */
.L_x_608:
        /* <DEDUP_REMOVED lines=12> */
.L_x_609:
        /* <DEDUP_REMOVED lines=46> */
.L_x_607:
[----:B------:R-:W-:Y:S01]  /*d860*/  I2FP.F32.U32 R72, R73 ;  /* 0x0000004900487245 */ /* 0x000fe20000201000 */
[----:B------:R-:W-:Y:S01]  /*d870*/  IMAD.MOV.U32 R110, RZ, RZ, 0x2 ;  /* 0x00000002ff6e7424 */ /* 0x000fe200078e00ff */
[----:B------:R-:W-:Y:S01]  /*d880*/  ISETP.NE.AND P6, PT, R74, 0x1, PT ;  /* 0x000000014a00780c */ /* 0x000fe20003fc5270 */
[----:B------:R-:W-:Y:S01]  /*d890*/  IMAD.MOV.U32 R73, RZ, RZ, R10 ;  /* 0x000000ffff497224 */ /* 0x000fe200078e000a */
[----:B------:R-:W-:Y:S01]  /*d8a0*/  SHF.L.U32 R146, R146, 0x10, RZ ;  /* 0x0000001092927819 */ /* 0x000fe200000006ff */
[----:B------:R-:W-:-:S04]  /*d8b0*/  FFMA.FTZ R72, R72, R91, 1.1641532182693481445e-10 ;  /* 0x2f00000048487423 */ /* 0x000fc8000001005b */
[----:B------:R-:W-:Y:S01]  /*d8c0*/  FMUL.FTZ R146, R146, UR5 ;  /* 0x0000000592927c20 */ /* 0x000fe20008410000 */
        /* <DEDUP_REMOVED lines=12> */
.L_x_611:
[----:B------:R-:W-:-:S04]  /*d990*/  VIADD R132, R132, 0x1 ;  /* 0x0000000184847836 */ /* 0x000fc80000000000 */
[C---:B------:R-:W-:Y:S01]  /*d9a0*/  IMAD.WIDE.U32 R134, R132.reuse, -0x2daee0ad, RZ ;  /* 0xd2511f5384867825 */ /* 0x040fe200078e00ff */
[----:B------:R-:W-:-:S13]  /*d9b0*/  ISETP.NE.AND P6, PT, R132, RZ, PT ;  /* 0x000000ff8400720c */ /* 0x000fda0003fc5270 */
[----:B------:R-:W-:Y:S05]  /*d9c0*/  @P6 BRA `(.L_x_612) ;  /* 0x0000000000286947 */ /* 0x000fea0003800000 */
[----:B------:R-:W-:Y:S01]  /*d9d0*/  VIADD R131, R131, 0x1 ;  /* 0x0000000183837836 */ /* 0x000fe20000000000 */
[----:B------:R-:W-:-:S04]  /*d9e0*/  P2R R10, PR, RZ, 0x1 ;  /* 0x00000001ff0a7803 */ /* 0x000fc80000000000 */
[----:B------:R-:W-:-:S13]  /*d9f0*/  ISETP.NE.AND P6, PT, R131, RZ, PT ;  /* 0x000000ff8300720c */ /* 0x000fda0003fc5270 */
[----:B------:R-:W-:Y:S01]  /*da00*/  @!P6 IADD3 R133, PT, PT, R133, 0x1, RZ ;  /* 0x000000018585e810 */ /* 0x000fe20007ffe0ff */
[----:B------:R-:W-:Y:S01]  /*da10*/  @!P6 VIADD R72, R9, 0x1 ;  /* 0x000000010948e836 */ /* 0x000fe20000000000 */
[----:B------:R-:W-:Y:S02]  /*da20*/  @!P6 MOV R131, RZ ;  /* 0x000000ff0083e202 */ /* 0x000fe40000000f00 */
[----:B------:R-:W-:-:S13]  /*da30*/  ISETP.NE.AND P0, PT, R133, RZ, !P6 ;  /* 0x000000ff8500720c */ /* 0x000fda0007705270 */
[----:B------:R-:W-:Y:S01]  /*da40*/  @P0 IMAD.MOV R72, RZ, RZ, R9 ;  /* 0x000000ffff480224 */ /* 0x000fe200078e0209 */
[----:B------:R-:W-:-:S03]  /*da50*/  ISETP.NE.AND P0, PT, R10, RZ, PT ;  /* 0x000000ff0a00720c */ /* 0x000fc60003f05270 */
[----:B------:R-:W-:-:S10]  /*da60*/  @!P6 IMAD.MOV.U32 R9, RZ, RZ, R72 ;  /* 0x000000ffff09e224 */ /* 0x000fd400078e0048 */
.L_x_612:
        /* <DEDUP_REMOVED lines=46> */
.L_x_610:
[----:B------:R-:W-:Y:S02]  /*dd50*/  I2FP.F32.U32 R72, R73 ;  /* 0x0000004900487245 */ /* 0x000fe40000201000 */
[----:B------:R-:W-:Y:S02]  /*dd60*/  PRMT R73, R67, 0x7632, R73 ;  /* 0x0000763243497816 */ /* 0x000fe40000000049 */
[----:B------:R-:W-:Y:S01]  /*dd70*/  PRMT R74, R143, 0x5410, R140 ;  /* 0x000054108f4a7816 */ /* 0x000fe2000000008c */
[----:B------:R-:W-:Y:S01]  /*dd80*/  FFMA.FTZ R72, R72, R91, 1.1641532182693481445e-10 ;  /* 0x2f00000048487423 */ /* 0x000fe2000001005b */
[----:B------:R-:W-:-:S04]  /*dd90*/  SHF.L.U32 R73, R73, 0x10, RZ ;  /* 0x0000001049497819 */ /* 0x000fc800000006ff */
[----:B------:R-:W-:Y:S01]  /*dda0*/  FSETP.GTU.FTZ.AND P6, PT, R72, UR4, PT ;  /* 0x0000000448007c0b */ /* 0x000fe2000bfdc000 */
[----:B------:R-:W-:-:S03]  /*ddb0*/  FMUL.FTZ R73, R73, UR5 ;  /* 0x0000000549497c20 */ /* 0x000fc60008410000 */
[----:B------:R-:W-:Y:S02]  /*ddc0*/  SEL R72, RZ, 0x1, P6 ;  /* 0x00000001ff487807 */ /* 0x000fe40003000000 */
[----:B------:R-:W-:Y:S02]  /*ddd0*/  FSEL R75, R73, RZ, !P6 ;  /* 0x000000ff494b7208 */ /* 0x000fe40007000000 */
[----:B------:R-:W-:-:S03]  /*dde0*/  @P0 PRMT R73, R71, 0x7632, R73 ;  /* 0x0000763247490816 */ /* 0x000fc60000000049 */
[----:B------:R-:W-:Y:S02]  /*ddf0*/  FADD.FTZ R146, R146, R75 ;  /* 0x0000004b92927221 */ /* 0x000fe40000010000 */
[----:B------:R-:W-:-:S04]  /*de00*/  @P0 IMAD.U32 R73, R73, 0x10000, RZ ;  /* 0x0001000049490824 */ /* 0x000fc800078e00ff */
[----:B------:R-:W-:Y:S01]  /*de10*/  @P0 FADD.FTZ R111, R146, R73 ;  /* 0x00000049926f0221 */ /* 0x000fe20000010000 */
[----:B------:R-:W-:Y:S01]  /*de20*/  @!P0 IMAD.MOV.U32 R111, RZ, RZ, R146 ;  /* 0x000000ffff6f8224 */ /* 0x000fe200078e0092 */
[--C-:B------:R-:W-:Y:S02]  /*de30*/  PRMT R73, R139, 0x5410, R0.reuse ;  /* 0x000054108b497816 */ /* 0x100fe40000000000 */
[----:B------:R-:W-:Y:S02]  /*de40*/  PRMT R0, R72, 0x7610, R0 ;  /* 0x0000761048007816 */ /* 0x000fe40000000000 */
[----:B------:R-:W-:Y:S02]  /*de50*/  F2FP.BF16.F32.PACK_AB R75, RZ, R111 ;  /* 0x0000006fff4b723e */ /* 0x000fe400000010ff */
[----:B------:R-:W-:Y:S02]  /*de60*/  PRMT R72, R136, 0x5410, R115 ;  /* 0x0000541088487816 */ /* 0x000fe40000000073 */
[----:B------:R-:W-:Y:S01]  /*de70*/  PRMT R75, R137, 0x5410, R75 ;  /* 0x00005410894b7816 */ /* 0x000fe2000000004b */
[----:B------:R-:W-:Y:S06]  /*de80*/  BRA `(.L_x_613) ;  /* 0x0000002800487947 */ /* 0x000fec0003800000 */
.L_x_564:
[----:B------:R-:W-:Y:S01]  /*de90*/  ISETP.NE.AND P1, PT, R117, 0x1, PT ;  /* 0x000000017500780c */ /* 0x000fe20003f25270 */
[----:B------:R-:W-:Y:S02]  /*dea0*/  HFMA2 R87, -RZ, RZ, 0, 1.1920928955078125e-07 ;  /* 0x00000002ff577431 */ /* 0x000fe400000001ff */
[----:B--2---:R-:W-:Y:S02]  /*deb0*/  IMAD.MOV.U32 R76, RZ, RZ, R10 ;  /* 0x000000ffff4c7224 */ /* 0x004fe400078e000a */
[----:B------:R-:W-:-:S08]  /*dec0*/  IMAD.MOV.U32 R89, RZ, RZ, R86 ;  /* 0x000000ffff597224 */ /* 0x000fd000078e0056 */
        /* <DEDUP_REMOVED lines=11> */
.L_x_615:
        /* <DEDUP_REMOVED lines=12> */
.L_x_616:
        /* <DEDUP_REMOVED lines=46> */
.L_x_614:
[----:B------:R-:W-:Y:S01]  /*e320*/  I2FP.F32.U32 R76, R76 ;  /* 0x0000004c004c7245 */ /* 0x000fe20000201000 */
[----:B-----5:R-:W-:Y:S01]  /*e330*/  IMAD.U32 R77, R72, 0x10000, RZ ;  /* 0x00010000484d7824 */ /* 0x020fe200078e00ff */
        /* <DEDUP_REMOVED lines=22> */
.L_x_618:
        /* <DEDUP_REMOVED lines=12> */
.L_x_619:
        /* <DEDUP_REMOVED lines=46> */
.L_x_617:
[----:B------:R-:W-:Y:S02]  /*e840*/  I2FP.F32.U32 R86, R77 ;  /* 0x0000004d00567245 */ /* 0x000fe40000201000 */
[----:B------:R-:W-:Y:S02]  /*e850*/  SHF.L.U32 R72, R72, 0x10, RZ ;  /* 0x0000001048487819 */ /* 0x000fe400000006ff */
[----:B------:R-:W-:Y:S01]  /*e860*/  ISETP.NE.AND P2, PT, R110, 0x1, PT ;  /* 0x000000016e00780c */ /* 0x000fe20003f45270 */
[----:B------:R-:W-:Y:S01]  /*e870*/  FFMA.FTZ R86, R86, R91, 1.1641532182693481445e-10 ;  /* 0x2f00000056567423 */ /* 0x000fe2000001005b */
[----:B------:R-:W-:Y:S01]  /*e880*/  @P0 PRMT R77, R68, 0x7632, R77 ;  /* 0x00007632444d0816 */ /* 0x000fe2000000004d */
[----:B------:R-:W-:-:S03]  /*e890*/  FMUL.FTZ R72, R72, UR5 ;  /* 0x0000000548487c20 */ /* 0x000fc60008410000 */
[----:B------:R-:W-:Y:S01]  /*e8a0*/  FSETP.GTU.FTZ.AND P1, PT, R86, UR4, PT ;  /* 0x0000000456007c0b */ /* 0x000fe2000bf3c000 */
[----:B------:R-:W-:-:S03]  /*e8b0*/  @P0 IMAD.U32 R86, R77, 0x10000, RZ ;  /* 0x000100004d560824 */ /* 0x000fc600078e00ff */
[----:B------:R-:W-:Y:S02]  /*e8c0*/  FSEL R85, R72, RZ, !P1 ;  /* 0x000000ff48557208 */ /* 0x000fe40004800000 */
[----:B------:R-:W-:Y:S02]  /*e8d0*/  PLOP3.LUT P1, PT, P1, PT, PT, 0x8, 0x80 ;  /* 0x000000000080781c */ /* 0x000fe40000f2e170 */
[----:B------:R-:W-:Y:S01]  /*e8e0*/  MOV R72, R10 ;  /* 0x0000000a00487202 */ /* 0x000fe20000000f00 */
[----:B------:R-:W-:Y:S01]  /*e8f0*/  @P0 FADD.FTZ R85, R85, R86 ;  /* 0x0000005655550221 */ /* 0x000fe20000010000 */
[----:B------:R-:W-:Y:S01]  /*e900*/  IMAD.MOV.U32 R86, RZ, RZ, 0x2 ;  /* 0x00000002ff567424 */ /* 0x000fe200078e00ff */
[----:B------:R-:W-:-:S03]  /*e910*/  P2R R90, PR, RZ, 0x2 ;  /* 0x00000002ff5a7803 */ /* 0x000fc60000000000 */
        /* <DEDUP_REMOVED lines=10> */
.L_x_621:
        /* <DEDUP_REMOVED lines=12> */
.L_x_622:
        /* <DEDUP_REMOVED lines=43> */
[----:B------:R-:W-:Y:S02]  /*ed30*/  IMAD.MOV.U32 R89, RZ, RZ, R86 ;  /* 0x000000ffff597224 */ /* 0x000fe400078e0056 */
[----:B------:R-:W-:Y:S01]  /*ed40*/  HFMA2 R86, -RZ, RZ, 0, 0 ;  /* 0x00000000ff567431 */ /* 0x000fe200000001ff */
[----:B------:R-:W-:-:S07]  /*ed50*/  LOP3.LUT R108, R110, UR27, R87, 0x96, !PT ;  /* 0x0000001b6e6c7c12 */ /* 0x000fce000f8e9657 */
.L_x_620:
[----:B------:R-:W-:Y:S01]  /*ed60*/  I2FP.F32.U32 R72, R72 ;  /* 0x0000004800487245 */ /* 0x000fe20000201000 */
[C---:B------:R-:W-:Y:S01]  /*ed70*/  IMAD.U32 R77, R73.reuse, 0x10000, RZ ;  /* 0x00010000494d7824 */ /* 0x040fe200078e00ff */
[----:B------:R-:W-:Y:S02]  /*ed80*/  ISETP.NE.AND P2, PT, R86, 0x1, PT ;  /* 0x000000015600780c */ /* 0x000fe40003f45270 */
[----:B------:R-:W-:Y:S01]  /*ed90*/  PRMT R134, R73, 0x7632, R134 ;  /* 0x0000763249867816 */ /* 0x000fe20000000086 */
[----:B------:R-:W-:Y:S01]  /*eda0*/  FFMA.FTZ R72, R72, R91, 1.1641532182693481445e-10 ;  /* 0x2f00000048487423 */ /* 0x000fe2000001005b */
[----:B------:R-:W-:Y:S01]  /*edb0*/  FMUL.FTZ R77, R77, UR5 ;  /* 0x000000054d4d7c20 */ /* 0x000fe20008410000 */
[----:B------:R-:W-:Y:S01]  /*edc0*/  MOV R87, 0x2 ;  /* 0x0000000200577802 */ /* 0x000fe20000000f00 */
[----:B------:R-:W-:Y:S02]  /*edd0*/  IMAD.MOV.U32 R73, RZ, RZ, R10 ;  /* 0x000000ffff497224 */ /* 0x000fe400078e000a */
[----:B------:R-:W-:Y:S01]  /*ede0*/  FSETP.GTU.FTZ.AND P1, PT, R72, UR4, PT ;  /* 0x0000000448007c0b */ /* 0x000fe2000bf3c000 */
[----:B------:R-:W-:-:S03]  /*edf0*/  @P0 IMAD.U32 R72, R69, 0x10000, RZ ;  /* 0x0001000045480824 */ /* 0x000fc600078e00ff */
        /* <DEDUP_REMOVED lines=14> */
.L_x_624:
        /* <DEDUP_REMOVED lines=12> */
.L_x_625:
        /* <DEDUP_REMOVED lines=46> */
.L_x_623:
[----:B------:R-:W-:Y:S01]  /*f280*/  I2FP.F32.U32 R72, R73 ;  /* 0x0000004900487245 */ /* 0x000fe20000201000 */
[----:B------:R-:W-:Y:S01]  /*f290*/  IMAD.U32 R134, R134, 0x10000, RZ ;  /* 0x0001000086867824 */ /* 0x000fe200078e00ff */
[----:B------:R-:W-:Y:S01]  /*f2a0*/  ISETP.NE.AND P2, PT, R87, 0x1, PT ;  /* 0x000000015700780c */ /* 0x000fe20003f45270 */
[----:B------:R-:W-:Y:S01]  /*f2b0*/  IMAD.MOV.U32 R110, RZ, RZ, 0x2 ;  /* 0x00000002ff6e7424 */ /* 0x000fe200078e00ff */
[----:B------:R-:W-:Y:S01]  /*f2c0*/  @P0 PRMT R73, R69, 0x7632, R73 ;  /* 0x0000763245490816 */ /* 0x000fe20000000049 */
[----:B------:R-:W-:Y:S01]  /*f2d0*/  FFMA.FTZ R72, R72, R91, 1.1641532182693481445e-10 ;  /* 0x2f00000048487423 */ /* 0x000fe2000001005b */
[----:B------:R-:W-:Y:S02]  /*f2e0*/  FMUL.FTZ R134, R134, UR5 ;  /* 0x0000000586867c20 */ /* 0x000fe40008410000 */
[----:B------:R-:W-:Y:S02]  /*f2f0*/  @P0 SHF.L.U32 R73, R73, 0x10, RZ ;  /* 0x0000001049490819 */ /* 0x000fe400000006ff */
        /* <DEDUP_REMOVED lines=15> */
.L_x_627:
        /* <DEDUP_REMOVED lines=12> */
.L_x_628:
        /* <DEDUP_REMOVED lines=46> */
.L_x_626:
[----:B------:R-:W-:Y:S01]  /*f790*/  I2FP.F32.U32 R72, R73 ;  /* 0x0000004900487245 */ /* 0x000fe20000201000 */
[----:B------:R-:W-:Y:S01]  /*f7a0*/  IMAD.MOV.U32 R111, RZ, RZ, 0x2 ;  /* 0x00000002ff6f7424 */ /* 0x000fe200078e00ff */
[----:B------:R-:W-:Y:S02]  /*f7b0*/  SHF.L.U32 R73, R74, 0x10, RZ ;  /* 0x000000104a497819 */ /* 0x000fe400000006ff */
[----:B------:R-:W-:Y:S01]  /*f7c0*/  ISETP.NE.AND P3, PT, R110, 0x1, PT ;  /* 0x000000016e00780c */ /* 0x000fe20003f65270 */
[----:B------:R-:W-:Y:S01]  /*f7d0*/  FFMA.FTZ R72, R72, R91, 1.1641532182693481445e-10 ;  /* 0x2f00000048487423 */ /* 0x000fe2000001005b */
[----:B------:R-:W-:Y:S01]  /*f7e0*/  PRMT R74, R74, 0x7632, R74 ;  /* 0x000076324a4a7816 */ /* 0x000fe2000000004a */
[----:B------:R-:W-:-:S03]  /*f7f0*/  FMUL.FTZ R73, R73, UR5 ;  /* 0x0000000549497c20 */ /* 0x000fc60008410000 */
[----:B------:R-:W-:Y:S01]  /*f800*/  FSETP.GTU.FTZ.AND P2, PT, R72, UR4, PT ;  /* 0x0000000448007c0b */ /* 0x000fe2000bf5c000 */
[----:B------:R-:W-:-:S03]  /*f810*/  @P0 IMAD.U32 R72, R70, 0x10000, RZ ;  /* 0x0001000046480824 */ /* 0x000fc600078e00ff */
        /* <DEDUP_REMOVED lines=14> */
.L_x_630:
        /* <DEDUP_REMOVED lines=12> */
.L_x_631:
        /* <DEDUP_REMOVED lines=46> */
.L_x_629:
[----:B------:R-:W-:Y:S01]  /*fca0*/  I2FP.F32.U32 R72, R73 ;  /* 0x0000004900487245 */ /* 0x000fe20000201000 */
[----:B------:R-:W-:Y:S01]  /*fcb0*/  IMAD.U32 R74, R74, 0x10000, RZ ;  /* 0x000100004a4a7824 */ /* 0x000fe200078e00ff */
[----:B------:R-:W-:Y:S02]  /*fcc0*/  ISETP.NE.AND P4, PT, R111, 0x1, PT ;  /* 0x000000016f00780c */ /* 0x000fe40003f85270 */
[----:B------:R-:W-:Y:S01]  /*fcd0*/  @P0 PRMT R73, R70, 0x7632, R73 ;  /* 0x0000763246490816 */ /* 0x000fe20000000049 */
[----:B------:R-:W-:Y:S01]  /*fce0*/  FFMA.FTZ R72, R72, R91, 1.1641532182693481445e-10 ;  /* 0x2f00000048487423 */ /* 0x000fe2000001005b */
[----:B------:R-:W-:-:S04]  /*fcf0*/  FMUL.FTZ R74, R74, UR5 ;  /* 0x000000054a4a7c20 */ /* 0x000fc80008410000 */
[----:B------:R-:W-:Y:S01]  /*fd00*/  FSETP.GTU.FTZ.AND P3, PT, R72, UR4, PT ;  /* 0x0000000448007c0b */ /* 0x000fe2000bf7c000 */
[----:B------:R-:W-:Y:S02]  /*fd10*/  @P0 IMAD.U32 R72, R73, 0x10000, RZ ;  /* 0x0001000049480824 */ /* 0x000fe400078e00ff */
[----:B------:R-:W-:Y:S01]  /*fd20*/  IMAD.MOV.U32 R73, RZ, RZ, R10 ;  /* 0x000000ffff497224 */ /* 0x000fe200078e000a */
[----:B------:R-:W-:Y:S02]  /*fd30*/  FSEL R119, R74, RZ, !P3 ;  /* 0x000000ff4a777208 */ /* 0x000fe40005800000 */
[----:B------:R-:W-:Y:S02]  /*fd40*/  MOV R74, 0x2 ;  /* 0x00000002004a7802 */ /* 0x000fe40000000f00 */
[----:B------:R-:W-:Y:S01]  /*fd50*/  PLOP3.LUT P3, PT, P3, PT, PT, 0x8, 0x80 ;  /* 0x000000000080781c */ /* 0x000fe20001f6e170 */
        /* <DEDUP_REMOVED lines=11> */
.L_x_633:
        /* <DEDUP_REMOVED lines=12> */
.L_x_634:
        /* <DEDUP_REMOVED lines=46> */
.L_x_632:
        /* <DEDUP_REMOVED lines=23> */
.L_x_636:
        /* <DEDUP_REMOVED lines=12> */
.L_x_637:
        /* <DEDUP_REMOVED lines=46> */
.L_x_635:
[----:B------:R-:W-:Y:S02]  /*106c0*/  I2FP.F32.U32 R72, R73 ;  /* 0x0000004900487245 */ /* 0x000fe40000201000 */
[----:B------:R-:W-:Y:S02]  /*106d0*/  SHF.L.U32 R147, R147, 0x10, RZ ;  /* 0x0000001093937819 */ /* 0x000fe400000006ff */
[----:B------:R-:W-:Y:S01]  /*106e0*/  @P0 PRMT R73, R71, 0x7632, R73 ;  /* 0x0000763247490816 */ /* 0x000fe20000000049 */
[----:B------:R-:W-:Y:S02]  /*106f0*/  FFMA.FTZ R72, R72, R91, 1.1641532182693481445e-10 ;  /* 0x2f00000048487423 */ /* 0x000fe4000001005b */
[----:B------:R-:W-:Y:S02]  /*10700*/  FMUL.FTZ R147, R147, UR5 ;  /* 0x0000000593937c20 */ /* 0x000fe40008410000 */
[----:B------:R-:W-:Y:S01]  /*10710*/  @P0 IMAD.U32 R74, R73, 0x10000, RZ ;  /* 0x00010000494a0824 */ /* 0x000fe200078e00ff */
[----:B------:R-:W-:-:S02]  /*10720*/  FSETP.GTU.FTZ.AND P5, PT, R72, UR4, PT ;  /* 0x0000000448007c0b */ /* 0x000fc4000bfbc000 */
[----:B------:R-:W-:Y:S02]  /*10730*/  PRMT R73, R137, 0x5410, R139 ;  /* 0x0000541089497816 */ /* 0x000fe4000000008b */
[----:B------:R-:W-:Y:S02]  /*10740*/  FSEL R111, R147, RZ, !P5 ;  /* 0x000000ff936f7208 */ /* 0x000fe40006800000 */
[----:B------:R-:W-:Y:S02]  /*10750*/  PLOP3.LUT P5, PT, P5, PT, PT, 0x8, 0x80 ;  /* 0x000000000080781c */ /* 0x000fe40002fae170 */
[----:B------:R-:W-:Y:S01]  /*10760*/  PRMT R72, R115, 0x5410, R136 ;  /* 0x0000541073487816 */ /* 0x000fe20000000088 */
[----:B------:R-:W-:Y:S01]  /*10770*/  @P0 FADD.FTZ R111, R111, R74 ;  /* 0x0000004a6f6f0221 */ /* 0x000fe20000010000 */
[----:B------:R-:W-:-:S04]  /*10780*/  PRMT R74, R143, 0x5410, R146 ;  /* 0x000054108f4a7816 */ /* 0x000fc80000000092 */
[----:B------:R-:W-:-:S04]  /*10790*/  F2FP.BF16.F32.PACK_AB R75, RZ, R111 ;  /* 0x0000006fff4b723e */ /* 0x000fc800000010ff */
[----:B------:R-:W-:-:S07]  /*107a0*/  PRMT R75, R140, 0x5410, R75 ;  /* 0x000054108c4b7816 */ /* 0x000fce000000004b */
.L_x_613:
[----:B------:R-:W-:Y:S01]  /*107b0*/  ISETP.NE.AND P6, PT, R76, RZ, PT ;  /* 0x000000ff4c00720c */ /* 0x000fe20003fc5270 */
[----:B------:R-:W-:Y:S01]  /*107c0*/  IMAD.WIDE.U32 R136, R116, 0x10, R80 ;  /* 0x0000001074887825 */ /* 0x000fe200078e0050 */
[----:B------:R-:W-:Y:S01]  /*107d0*/  SEL R76, RZ, 0x1000000, !P5 ;  /* 0x01000000ff4c7807 */ /* 0x000fe20006800000 */
[----:B------:R-:W0:Y:S01]  /*107e0*/  @P0 LDC.64 R134, c[0x0][0x3a0] ;  /* 0x0000e800ff860b82 */ /* 0x000e220000000a00 */
[----:B------:R-:W-:Y:S01]  /*107f0*/  SEL R115, RZ, 0x10000, !P4 ;  /* 0x00010000ff737807 */ /* 0x000fe20006000000 */
[----:B------:R-:W1:Y:S01]  /*10800*/  @UP0 LDCU.64 UR36, c[0x0][0x398] ;  /* 0x00007300ff2407ac */ /* 0x000e620008000a00 */
[----:B------:R-:W-:Y:S01]  /*10810*/  SEL R140, RZ, 0x100, !P3 ;  /* 0x00000100ff8c7807 */ /* 0x000fe20005800000 */
[----:B------:R2:W-:Y:S01]  /*10820*/  STG.E.128 desc[UR10][R136.64], R72 ;  /* 0x0000004888007986 */ /* 0x0005e2000c101d0a */
[----:B------:R-:W-:Y:S01]  /*10830*/  ISETP.NE.AND P5, PT, R90, RZ, PT ;  /* 0x000000ff5a00720c */ /* 0x000fe20003fa5270 */
[----:B------:R-:W-:Y:S01]  /*10840*/  HFMA2 R147, -RZ, RZ, 0, 9.5367431640625e-07 ;  /* 0x00000010ff937431 */ /* 0x000fe200000001ff */
[----:B------:R-:W-:-:S02]  /*10850*/  ISETP.NE.AND P4, PT, R117, RZ, PT ;  /* 0x000000ff7500720c */ /* 0x000fc40003f85270 */
[----:B------:R-:W-:Y:S02]  /*10860*/  LOP3.LUT R140, R140, R76, R115, 0xfe, !PT ;  /* 0x0000004c8c8c7212 */ /* 0x000fe400078efe73 */
[----:B------:R-:W-:Y:S02]  /*10870*/  SEL R76, RZ, 0x1000000, !P1 ;  /* 0x01000000ff4c7807 */ /* 0x000fe40004800000 */
[----:B------:R-:W-:Y:S02]  /*10880*/  SEL R115, RZ, 0x10000, !P4 ;  /* 0x00010000ff737807 */ /* 0x000fe40006000000 */
[----:B------:R-:W-:Y:S02]  /*10890*/  SEL R90, RZ, 0x100, !P5 ;  /* 0x00000100ff5a7807 */ /* 0x000fe40006800000 */
[----:B------:R-:W-:Y:S02]  /*108a0*/  SEL R117, RZ, 0x1, !P2 ;  /* 0x00000001ff757807 */ /* 0x000fe40005000000 */
[----:B------:R-:W-:Y:S01]  /*108b0*/  LOP3.LUT R90, R90, R76, R115, 0xfe, !PT ;  /* 0x0000004c5a5a7212 */ /* 0x000fe200078efe73 */
[----:B------:R-:W-:Y:S01]  /*108c0*/  VIADD R76, R114, 0x100 ;  /* 0x00000100724c7836 */ /* 0x000fe20000000000 */
[----:B------:R-:W-:Y:S01]  /*108d0*/  SEL R115, RZ, 0x1, !P6 ;  /* 0x00000001ff737807 */ /* 0x000fe20007000000 */
[----:B--2---:R-:W-:Y:S01]  /*108e0*/  IMAD.WIDE.U32 R74, R116, 0x8, R78 ;  /* 0x00000008744a7825 */ /* 0x004fe200078e004e */
[----:B------:R-:W-:-:S02]  /*108f0*/  LOP3.LUT R73, R140, R117, RZ, 0xfc, !PT ;  /* 0x000000758c497212 */ /* 0x000fc400078efcff */
[----:B------:R-:W-:Y:S01]  /*10900*/  LOP3.LUT R72, R90, R115, RZ, 0xfc, !PT ;  /* 0x000000735a487212 */ /* 0x000fe200078efcff */
[C---:B------:R-:W-:Y:S01]  /*10910*/  IMAD.WIDE.U32 R148, R76.reuse, 0x10, R144 ;  /* 0x000000104c947825 */ /* 0x040fe200078e0090 */
[----:B------:R-:W-:Y:S02]  /*10920*/  PLOP3.LUT P3, PT, PT, PT, UP0, 0x80, 0x8 ;  /* 0x000000000008781c */ /* 0x000fe40003f6f008 */
[----:B------:R-:W-:Y:S01]  /*10930*/  PLOP3.LUT P1, PT, PT, PT, UP0, 0x80, 0x8 ;  /* 0x000000000008781c */ /* 0x000fe20003f2f008 */
[----:B------:R2:W-:Y:S01]  /*10940*/  STG.E.64 desc[UR10][R74.64], R72 ;  /* 0x000000484a007986 */ /* 0x0005e2000c101b0a */
[----:B0-----:R-:W-:-:S09]  /*10950*/  @P0 IMAD.WIDE.U32 R144, R76, 0x10, R134 ;  /* 0x000000104c900825 */ /* 0x001fd200078e0086 */
[----:B-1----:R-:W-:Y:S01]  /*10960*/  @P3 IMAD.WIDE.U32 R146, R76, R147, UR36 ;  /* 0x000000244c923e25 */ /* 0x002fe2000f8e0093 */
[----:B--2---:R-:W-:Y:S06]  /*10970*/  BRA.U !UP0, `(.L_x_638) ;  /* 0x0000000108507547 */ /* 0x004fec000b800000 */
[----:B------:R-:W-:Y:S01]  /*10980*/  IMAD.U32 R75, R2, 0x10000, RZ ;  /* 0x00010000024b7824 */ /* 0x000fe200078e00ff */
        /* <DEDUP_REMOVED lines=19> */
.L_x_638:
[----:B------:R1:W5:Y:S04]  /*10ac0*/  @P1 LDG.E.128 R64, desc[UR10][R146.64] ;  /* 0x0000000a92401981 */ /* 0x000368000c1e1d00 */
[----:B------:R1:W5:Y:S04]  /*10ad0*/  @P0 LDG.E.128 R68, desc[UR10][R144.64] ;  /* 0x0000000a90440981 */ /* 0x000368000c1e1d00 */
[----:B0-----:R1:W5:Y:S01]  /*10ae0*/  LDG.E.128 R72, desc[UR10][R148.64] ;  /* 0x0000000a94487981 */ /* 0x001362000c1e1d00 */
[----:B------:R-:W-:Y:S05]  /*10af0*/  BRA.U !UP0, `(.L_x_639) ;  /* 0x0000005108487547 */ /* 0x000fea000b800000 */
        /* <DEDUP_REMOVED lines=9> */
[-C--:B------:R-:W-:Y:S01]  /*10b90*/  @!P1 MOV R134, R89.reuse ;  /* 0x0000005900869202 */ /* 0x080fe20000000f00 */
[----:B------:R-:W-:Y:S01]  /*10ba0*/  @!P1 IMAD.MOV.U32 R0, RZ, RZ, R108 ;  /* 0x000000ffff009224 */ /* 0x000fe200078e006c */
[----:B------:R-:W-:Y:S01]  /*10bb0*/  @P1 MOV R134, R89 ;  /* 0x0000005900861202 */ /* 0x000fe20000000f00 */
[----:B------:R-:W-:Y:S02]  /*10bc0*/  @P1 VIADD R4, R110, 0x1 ;  /* 0x000000016e041836 */ /* 0x000fe40000000000 */
[----:B------:R-:W-:Y:S01]  /*10bd0*/  @P1 IMAD.MOV.U32 R0, RZ, RZ, R107 ;  /* 0x000000ffff001224 */ /* 0x000fe200078e006b */
[----:B------:R-:W-:Y:S06]  /*10be0*/  BRA `(.L_x_640) ;  /* 0x0000000000e47947 */ /* 0x000fec0003800000 */
.L_x_641:
        /* <DEDUP_REMOVED lines=12> */
.L_x_642:
        /* <DEDUP_REMOVED lines=45> */
.L_x_640:
[----:B------:R-:W-:Y:S01]  /*10f80*/  I2FP.F32.U32 R0, R0 ;  /* 0x0000000000007245 */ /* 0x000fe20000201000 */
[----:B------:R-:W-:Y:S01]  /*10f90*/  IMAD.MOV.U32 R5, RZ, RZ, 0x2 ;  /* 0x00000002ff057424 */ /* 0x000fe200078e00ff */
[----:B------:R-:W-:Y:S01]  /*10fa0*/  ISETP.NE.AND P2, PT, R4, 0x1, PT ;  /* 0x000000010400780c */ /* 0x000fe20003f45270 */
[----:B------:R-:W-:Y:S01]  /*10fb0*/  IMAD.MOV.U32 R3, RZ, RZ, R10 ;  /* 0x000000ffff037224 */ /* 0x000fe200078e000a */
[----:B-----5:R-:W-:Y:S01]  /*10fc0*/  SHF.L.U32 R2, R72, 0x10, RZ ;  /* 0x0000001048027819 */ /* 0x020fe200000006ff */
[----:B------:R-:W-:Y:S01]  /*10fd0*/  FFMA.FTZ R0, R0, R91, 1.1641532182693481445e-10 ;  /* 0x2f00000000007423 */ /* 0x000fe2000001005b */
[----:B------:R-:W-:-:S04]  /*10fe0*/  PRMT R72, R72, 0x7632, R72 ;  /* 0x0000763248487816 */ /* 0x000fc80000000048 */
        /* <DEDUP_REMOVED lines=14> */
.L_x_644:
        /* <DEDUP_REMOVED lines=12> */
.L_x_645:
        /* <DEDUP_REMOVED lines=46> */
.L_x_643:
[----:B------:R-:W-:Y:S01]  /*11470*/  I2FP.F32.U32 R2, R3 ;  /* 0x0000000300027245 */ /* 0x000fe20000201000 */
[----:B------:R-:W-:Y:S01]  /*11480*/  @P0 IMAD.U32 R137, R68, 0x10000, RZ ;  /* 0x0001000044890824 */ /* 0x000fe200078e00ff */
[----:B------:R-:W-:Y:S02]  /*11490*/  SHF.L.U32 R3, R64, 0x10, RZ ;  /* 0x0000001040037819 */ /* 0x000fe400000006ff */
[----:B------:R-:W-:Y:S01]  /*114a0*/  ISETP.NE.AND P2, PT, R5, 0x1, PT ;  /* 0x000000010500780c */ /* 0x000fe20003f45270 */
[----:B------:R-:W-:Y:S02]  /*114b0*/  FFMA.FTZ R2, R2, R91, 1.1641532182693481445e-10 ;  /* 0x2f00000002027423 */ /* 0x000fe4000001005b */
[----:B------:R-:W-:-:S03]  /*114c0*/  FMUL.FTZ R3, R3, UR5 ;  /* 0x0000000503037c20 */ /* 0x000fc60008410000 */
[----:B------:R-:W-:Y:S01]  /*114d0*/  FSETP.GTU.FTZ.AND P1, PT, R2, UR4, PT ;  /* 0x0000000402007c0b */ /* 0x000fe2000bf3c000 */
[----:B------:R-:W-:-:S03]  /*114e0*/  HFMA2 R2, -RZ, RZ, 0, 1.1920928955078125e-07 ;  /* 0x00000002ff027431 */ /* 0x000fc600000001ff */
[----:B------:R-:W-:Y:S02]  /*114f0*/  FSEL R3, R3, RZ, !P1 ;  /* 0x000000ff03037208 */ /* 0x000fe40004800000 */
[----:B------:R-:W-:-:S03]  /*11500*/  SEL R8, RZ, 0x1, P1 ;  /* 0x00000001ff087807 */ /* 0x000fc60000800000 */
[----:B------:R-:W-:-:S04]  /*11510*/  FADD.FTZ R0, R0, R3 ;  /* 0x0000000300007221 */ /* 0x000fc80000010000 */
[--C-:B------:R-:W-:Y:S01]  /*11520*/  @P0 FADD.FTZ R137, R137, R0.reuse ;  /* 0x0000000089890221 */ /* 0x100fe20000010000 */
[----:B------:R-:W-:Y:S02]  /*11530*/  @!P0 IMAD.MOV.U32 R137, RZ, RZ, R0 ;  /* 0x000000ffff898224 */ /* 0x000fe400078e0000 */
[----:B------:R-:W-:-:S03]  /*11540*/  IMAD.MOV.U32 R0, RZ, RZ, R10 ;  /* 0x000000ffff007224 */ /* 0x000fc600078e000a */
[----:B-1----:R-:W-:Y:S01]  /*11550*/  F2FP.BF16.F32.PACK_AB R149, RZ, R137 ;  /* 0x00000089ff95723e */ /* 0x002fe200000010ff */
        /* <DEDUP_REMOVED lines=9> */
.L_x_647:
        /* <DEDUP_REMOVED lines=12> */
.L_x_648:
        /* <DEDUP_REMOVED lines=43> */
[----:B------:R-:W-:Y:S01]  /*11960*/  MOV R134, R2 ;  /* 0x0000000200867202 */ /* 0x000fe20000000f00 */
[----:B------:R-:W-:Y:S01]  /*11970*/  IMAD.MOV.U32 R2, RZ, RZ, RZ ;  /* 0x000000ffff027224 */ /* 0x000fe200078e00ff */
[----:B------:R-:W-:-:S07]  /*11980*/  LOP3.LUT R108, R4, UR27, R3, 0x96, !PT ;  /* 0x0000001b046c7c12 */ /* 0x000fce000f8e9603 */
.L_x_646:
[----:B------:R-:W-:Y:S01]  /*11990*/  I2FP.F32.U32 R0, R0 ;  /* 0x0000000000007245 */ /* 0x000fe20000201000 */
[----:B------:R-:W-:Y:S01]  /*119a0*/  IMAD.U32 R72, R72, 0x10000, RZ ;  /* 0x0001000048487824 */ /* 0x000fe200078e00ff */
[----:B------:R-:W-:Y:S01]  /*119b0*/  ISETP.NE.AND P2, PT, R2, 0x1, PT ;  /* 0x000000010200780c */ /* 0x000fe20003f45270 */
[----:B------:R-:W-:Y:S01]  /*119c0*/  IMAD.MOV.U32 R3, RZ, RZ, R10 ;  /* 0x000000ffff037224 */ /* 0x000fe200078e000a */
[----:B------:R-:W-:Y:S01]  /*119d0*/  MOV R4, 0x2 ;  /* 0x0000000200047802 */ /* 0x000fe20000000f00 */
        /* <DEDUP_REMOVED lines=15> */
.L_x_650:
        /* <DEDUP_REMOVED lines=12> */
.L_x_651:
        /* <DEDUP_REMOVED lines=46> */
.L_x_649:
        /* <DEDUP_REMOVED lines=26> */
.L_x_653:
        /* <DEDUP_REMOVED lines=12> */
.L_x_654:
        /* <DEDUP_REMOVED lines=43> */
[----:B------:R-:W-:Y:S01]  /*12380*/  MOV R10, R144 ;  /* 0x00000090000a7202 */ /* 0x000fe20000000f00 */
[----:B------:R-:W-:Y:S01]  /*12390*/  IMAD.MOV.U32 R134, RZ, RZ, R2 ;  /* 0x000000ffff867224 */ /* 0x000fe200078e0002 */
[----:B------:R-:W-:-:S07]  /*123a0*/  LOP3.LUT R108, R4, UR27, R3, 0x96, !PT ;  /* 0x0000001b046c7c12 */ /* 0x000fce000f8e9603 */
.L_x_652:
[----:B------:R-:W-:Y:S01]  /*123b0*/  I2FP.F32.U32 R0, R0 ;  /* 0x0000000000007245 */ /* 0x000fe20000201000 */
[----:B------:R-:W-:Y:S01]  /*123c0*/  IMAD.U32 R2, R73, 0x10000, RZ ;  /* 0x0001000049027824 */ /* 0x000fe200078e00ff */
[----:B------:R-:W-:Y:S01]  /*123d0*/  ISETP.NE.AND P2, PT, R5, 0x1, PT ;  /* 0x000000010500780c */ /* 0x000fe20003f45270 */
[----:B------:R-:W-:Y:S01]  /*123e0*/  IMAD.MOV.U32 R4, RZ, RZ, 0x2 ;  /* 0x00000002ff047424 */ /* 0x000fe200078e00ff */
[----:B------:R-:W-:Y:S01]  /*123f0*/  MOV R3, R10 ;  /* 0x0000000a00037202 */ /* 0x000fe20000000f00 */
        /* <DEDUP_REMOVED lines=16> */
.L_x_656:
        /* <DEDUP_REMOVED lines=12> */
.L_x_657:
        /* <DEDUP_REMOVED lines=46> */
.L_x_655:
[----:B------:R-:W-:Y:S01]  /*128a0*/  I2FP.F32.U32 R2, R3 ;  /* 0x0000000300027245 */ /* 0x000fe20000201000 */
[----:B------:R-:W-:Y:S01]  /*128b0*/  IMAD.U32 R3, R65, 0x10000, RZ ;  /* 0x0001000041037824 */ /* 0x000fe200078e00ff */
[----:B------:R-:W-:Y:S01]  /*128c0*/  ISETP.NE.AND P2, PT, R4, 0x1, PT ;  /* 0x000000010400780c */ /* 0x000fe20003f45270 */
[----:B------:R-:W-:Y:S02]  /*128d0*/  @P0 IMAD.U32 R115, R69, 0x10000, RZ ;  /* 0x0001000045730824 */ /* 0x000fe400078e00ff */
[----:B------:R-:W-:Y:S01]  /*128e0*/  FFMA.FTZ R2, R2, R91, 1.1641532182693481445e-10 ;  /* 0x2f00000002027423 */ /* 0x000fe2000001005b */
[----:B------:R-:W-:Y:S01]  /*128f0*/  FMUL.FTZ R3, R3, UR5 ;  /* 0x0000000503037c20 */ /* 0x000fe20008410000 */
[----:B------:R-:W-:-:S03]  /*12900*/  IMAD.MOV.U32 R5, RZ, RZ, 0x2 ;  /* 0x00000002ff057424 */ /* 0x000fc600078e00ff */
[----:B------:R-:W-:-:S04]  /*12910*/  FSETP.GTU.FTZ.AND P1, PT, R2, UR4, PT ;  /* 0x0000000402007c0b */ /* 0x000fc8000bf3c000 */
        /* <DEDUP_REMOVED lines=16> */
.L_x_659:
        /* <DEDUP_REMOVED lines=12> */
.L_x_660:
        /* <DEDUP_REMOVED lines=46> */
.L_x_658:
[----:B------:R-:W-:Y:S01]  /*12dc0*/  ISETP.NE.AND P3, PT, R5, 0x1, PT ;  /* 0x000000010500780c */ /* 0x000fe20003f65270 */
[----:B------:R-:W-:Y:S01]  /*12dd0*/  IMAD.MOV.U32 R4, RZ, RZ, 0x2 ;  /* 0x00000002ff047424 */ /* 0x000fe200078e00ff */
[----:B------:R-:W-:Y:S01]  /*12de0*/  I2FP.F32.U32 R2, R3 ;  /* 0x0000000300027245 */ /* 0x000fe20000201000 */
[----:B------:R-:W-:Y:S01]  /*12df0*/  IMAD.MOV.U32 R3, RZ, RZ, R10 ;  /* 0x000000ffff037224 */ /* 0x000fe200078e000a */
[----:B------:R-:W-:-:S03]  /*12e00*/  SHF.L.U32 R0, R0, 0x10, RZ ;  /* 0x0000001000007819 */ /* 0x000fc600000006ff */
[----:B------:R-:W-:Y:S02]  /*12e10*/  FFMA.FTZ R2, R2, R91, 1.1641532182693481445e-10 ;  /* 0x2f00000002027423 */ /* 0x000fe4000001005b */
[----:B------:R-:W-:-:S03]  /*12e20*/  FMUL.FTZ R0, R0, UR5 ;  /* 0x0000000500007c20 */ /* 0x000fc60008410000 */
        /* <DEDUP_REMOVED lines=12> */
.L_x_662:
        /* <DEDUP_REMOVED lines=12> */
.L_x_663:
        /* <DEDUP_REMOVED lines=46> */
.L_x_661:
[----:B------:R-:W-:Y:S01]  /*13290*/  I2FP.F32.U32 R2, R3 ;  /* 0x0000000300027245 */ /* 0x000fe20000201000 */
[----:B------:R-:W-:Y:S01]  /*132a0*/  HFMA2 R72, -RZ, RZ, 0, 1.1920928955078125e-07 ;  /* 0x00000002ff487431 */ /* 0x000fe200000001ff */
[----:B------:R-:W-:Y:S02]  /*132b0*/  PRMT R3, R65, 0x7632, R3 ;  /* 0x0000763241037816 */ /* 0x000fe40000000003 */
[----:B------:R-:W-:Y:S01]  /*132c0*/  ISETP.NE.AND P3, PT, R4, 0x1, PT ;  /* 0x000000010400780c */ /* 0x000fe20003f65270 */
[----:B------:R-:W-:Y:S01]  /*132d0*/  FFMA.FTZ R2, R2, R91, 1.1641532182693481445e-10 ;  /* 0x2f00000002027423 */ /* 0x000fe2000001005b */
[----:B------:R-:W-:-:S04]  /*132e0*/  SHF.L.U32 R3, R3, 0x10, RZ ;  /* 0x0000001003037819 */ /* 0x000fc800000006ff */
[----:B------:R-:W-:Y:S01]  /*132f0*/  FSETP.GTU.FTZ.AND P2, PT, R2, UR4, PT ;  /* 0x0000000402007c0b */ /* 0x000fe2000bf5c000 */
[----:B------:R-:W-:Y:S01]  /*13300*/  FMUL.FTZ R3, R3, UR5 ;  /* 0x0000000503037c20 */ /* 0x000fe20008410000 */
[----:B------:R-:W-:Y:S02]  /*13310*/  @P0 PRMT R2, R69, 0x7632, R2 ;  /* 0x0000763245020816 */ /* 0x000fe40000000002 */
[----:B------:R-:W-:Y:S02]  /*13320*/  SEL R5, RZ, 0x1, P2 ;  /* 0x00000001ff057807 */ /* 0x000fe40001000000 */
[----:B------:R-:W-:Y:S01]  /*13330*/  FSEL R3, R3, RZ, !P2 ;  /* 0x000000ff03037208 */ /* 0x000fe20005000000 */
[----:B------:R-:W-:-:S04]  /*13340*/  @P0 IMAD.U32 R89, R2, 0x10000, RZ ;  /* 0x0001000002590824 */ /* 0x000fc800078e00ff */
[----:B------:R-:W-:Y:S01]  /*13350*/  FADD.FTZ R0, R0, R3 ;  /* 0x0000000300007221 */ /* 0x000fe20000010000 */
[----:B------:R-:W-:-:S03]  /*13360*/  IMAD.MOV.U32 R3, RZ, RZ, R10 ;  /* 0x000000ffff037224 */ /* 0x000fc600078e000a */
[----:B------:R-:W-:Y:S01]  /*13370*/  @P0 FADD.FTZ R89, R0, R89 ;  /* 0x0000005900590221 */ /* 0x000fe20000010000 */
[----:B------:R-:W-:-:S05]  /*13380*/  @!P0 IMAD.MOV.U32 R89, RZ, RZ, R0 ;  /* 0x000000ffff598224 */ /* 0x000fca00078e0000 */
        /* <DEDUP_REMOVED lines=10> */
.L_x_665:
        /* <DEDUP_REMOVED lines=12> */
.L_x_666:
        /* <DEDUP_REMOVED lines=46> */
.L_x_664:
[----:B------:R-:W-:Y:S01]  /*137d0*/  I2FP.F32.U32 R2, R3 ;  /* 0x0000000300027245 */ /* 0x000fe20000201000 */
[----:B------:R-:W-:Y:S01]  /*137e0*/  IMAD.U32 R3, R74, 0x10000, RZ ;  /* 0x000100004a037824 */ /* 0x000fe200078e00ff */
[----:B------:R-:W-:Y:S02]  /*137f0*/  ISETP.NE.AND P3, PT, R72, 0x1, PT ;  /* 0x000000014800780c */ /* 0x000fe40003f65270 */
[----:B------:R-:W-:Y:S01]  /*13800*/  PRMT R74, R74, 0x7632, R74 ;  /* 0x000076324a4a7816 */ /* 0x000fe2000000004a */
[----:B------:R-:W-:Y:S01]  /*13810*/  FFMA.FTZ R2, R2, R91, 1.1641532182693481445e-10 ;  /* 0x2f00000002027423 */ /* 0x000fe2000001005b */
[----:B------:R-:W-:Y:S01]  /*13820*/  FMUL.FTZ R3, R3, UR5 ;  /* 0x0000000503037c20 */ /* 0x000fe20008410000 */
[----:B------:R-:W-:-:S03]  /*13830*/  MOV R90, 0x2 ;  /* 0x00000002005a7802 */ /* 0x000fc60000000f00 */
        /* <DEDUP_REMOVED lines=13> */
.L_x_668:
        /* <DEDUP_REMOVED lines=12> */
.L_x_669:
        /* <DEDUP_REMOVED lines=46> */
.L_x_667:
[----:B------:R-:W-:Y:S01]  /*13cb0*/  I2FP.F32.U32 R2, R3 ;  /* 0x0000000300027245 */ /* 0x000fe20000201000 */
[----:B------:R-:W-:Y:S01]  /*13cc0*/  IMAD.U32 R3, R66, 0x10000, RZ ;  /* 0x0001000042037824 */ /* 0x000fe200078e00ff */
[----:B------:R-:W-:Y:S01]  /*13cd0*/  @P0 SHF.L.U32 R73, R70, 0x10, RZ ;  /* 0x0000001046490819 */ /* 0x000fe200000006ff */
[----:B------:R-:W-:Y:S02]  /*13ce0*/  IMAD.MOV.U32 R72, RZ, RZ, 0x2 ;  /* 0x00000002ff487424 */ /* 0x000fe400078e00ff */
[----:B------:R-:W-:Y:S01]  /*13cf0*/  FFMA.FTZ R2, R2, R91, 1.1641532182693481445e-10 ;  /* 0x2f00000002027423 */ /* 0x000fe2000001005b */
[----:B------:R-:W-:-:S04]  /*13d00*/  FMUL.FTZ R3, R3, UR5 ;  /* 0x0000000503037c20 */ /* 0x000fc80008410000 */
[----:B------:R-:W-:-:S04]  /*13d10*/  FSETP.GTU.FTZ.AND P3, PT, R2, UR4, PT ;  /* 0x0000000402007c0b */ /* 0x000fc8000bf7c000 */
[----:B------:R-:W-:-:S05]  /*13d20*/  FSEL R3, R3, RZ, !P3 ;  /* 0x000000ff03037208 */ /* 0x000fca0005800000 */
[----:B------:R-:W-:Y:S01]  /*13d30*/  FADD.FTZ R2, R4, R3 ;  /* 0x0000000304027221 */ /* 0x000fe20000010000 */
[----:B------:R-:W-:Y:S02]  /*13d40*/  SEL R4, RZ, 0x1, P3 ;  /* 0x00000001ff047807 */ /* 0x000fe40001800000 */
[----:B------:R-:W-:Y:S01]  /*13d50*/  ISETP.NE.AND P3, PT, R90, 0x1, PT ;  /* 0x000000015a00780c */ /* 0x000fe20003f65270 */
[--C-:B------:R-:W-:Y:S01]  /*13d60*/  @P0 FADD.FTZ R110, R73, R2.reuse ;  /* 0x00000002496e0221 */ /* 0x100fe20000010000 */
[----:B------:R-:W-:Y:S01]  /*13d70*/  @!P0 IMAD.MOV.U32 R110, RZ, RZ, R2 ;  /* 0x000000ffff6e8224 */ /* 0x000fe200078e0002 */
[----:B------:R-:W-:-:S04]  /*13d80*/  MOV R3, R10 ;  /* 0x0000000a00037202 */ /* 0x000fc80000000f00 */
[----:B------:R-:W-:-:S06]  /*13d90*/  F2FP.BF16.F32.PACK_AB R153, RZ, R110 ;  /* 0x0000006eff99723e */ /* 0x000fcc00000010ff */
        /* <DEDUP_REMOVED lines=9> */
.L_x_671:
        /* <DEDUP_REMOVED lines=12> */
.L_x_672:
        /* <DEDUP_REMOVED lines=46> */
.L_x_670:
[----:B------:R-:W-:Y:S01]  /*141d0*/  I2FP.F32.U32 R2, R3 ;  /* 0x0000000300027245 */ /* 0x000fe20000201000 */
[----:B------:R-:W-:Y:S01]  /*141e0*/  IMAD.U32 R74, R74, 0x10000, RZ ;  /* 0x000100004a4a7824 */ /* 0x000fe200078e00ff */
[----:B------:R-:W-:Y:S01]  /*141f0*/  ISETP.NE.AND P4, PT, R72, 0x1, PT ;  /* 0x000000014800780c */ /* 0x000fe20003f85270 */
[----:B------:R-:W-:Y:S01]  /*14200*/  IMAD.MOV.U32 R135, RZ, RZ, 0x2 ;  /* 0x00000002ff877424 */ /* 0x000fe200078e00ff */
[----:B------:R-:W-:Y:S01]  /*14210*/  MOV R3, R10 ;  /* 0x0000000a00037202 */ /* 0x000fe20000000f00 */
        /* <DEDUP_REMOVED lines=14> */
.L_x_674:
        /* <DEDUP_REMOVED lines=12> */
.L_x_675:
[----:B------:R-:W-:Y:S01]  /*143c0*/  IMAD.WIDE.U32 R72, R133, -0x326172a9, RZ ;  /* 0xcd9e8d5785487825 */ /* 0x000fe200078e00ff */
[----:B------:R-:W-:Y:S01]  /*143d0*/  LOP3.LUT R2, R9, UR9, R147, 0x96, !PT ;  /* 0x0000000909027c12 */ /* 0x000fe2000f8e9693 */
[----:B------:R-:W-:Y:S02]  /*143e0*/  UIADD3 UR35, UPT, UPT, UR9, -0x4498517b, URZ ;  /* 0xbb67ae8509237890 */ /* 0x000fe4000fffe0ff */
[----:B------:R-:W-:Y:S01]  /*143f0*/  HFMA2 R135, -RZ, RZ, 0, 0 ;  /* 0x00000000ff877431 */ /* 0x000fe200000001ff */
        /* <DEDUP_REMOVED lines=42> */
.L_x_673:
[----:B------:R-:W-:Y:S02]  /*146a0*/  I2FP.F32.U32 R2, R3 ;  /* 0x0000000300027245 */ /* 0x000fe40000201000 */
[----:B------:R-:W-:-:S03]  /*146b0*/  PRMT R3, R66, 0x7632, R3 ;  /* 0x0000763242037816 */ /* 0x000fc60000000003 */
[----:B------:R-:W-:Y:S02]  /*146c0*/  FFMA.FTZ R2, R2, R91, 1.1641532182693481445e-10 ;  /* 0x2f00000002027423 */ /* 0x000fe4000001005b */
[----:B------:R-:W-:-:S03]  /*146d0*/  IMAD.U32 R3, R3, 0x10000, RZ ;  /* 0x0001000003037824 */ /* 0x000fc600078e00ff */
[----:B------:R-:W-:Y:S01]  /*146e0*/  FSETP.GTU.FTZ.AND P4, PT, R2, UR4, PT ;  /* 0x0000000402007c0b */ /* 0x000fe2000bf9c000 */
[----:B------:R-:W-:Y:S01]  /*146f0*/  FMUL.FTZ R3, R3, UR5 ;  /* 0x0000000503037c20 */ /* 0x000fe20008410000 */
[----:B------:R-:W-:-:S04]  /*14700*/  @P0 PRMT R2, R70, 0x7632, R2 ;  /* 0x0000763246020816 */ /* 0x000fc80000000002 */
[----:B------:R-:W-:Y:S01]  /*14710*/  FSEL R117, R3, RZ, !P4 ;  /* 0x000000ff03757208 */ /* 0x000fe20006000000 */
[----:B------:R-:W-:Y:S01]  /*14720*/  @P0 IMAD.U32 R73, R2, 0x10000, RZ ;  /* 0x0001000002490824 */ /* 0x000fe200078e00ff */
[----:B------:R-:W-:Y:S01]  /*14730*/  SEL R3, RZ, 0x1, P4 ;  /* 0x00000001ff037807 */ /* 0x000fe20002000000 */
[----:B------:R-:W-:Y:S01]  /*14740*/  IMAD.MOV.U32 R2, RZ, RZ, R10 ;  /* 0x000000ffff027224 */ /* 0x000fe200078e000a */
[----:B------:R-:W-:Y:S01]  /*14750*/  ISETP.NE.AND P4, PT, R135, 0x1, PT ;  /* 0x000000018700780c */ /* 0x000fe20003f85270 */
[----:B------:R-:W-:-:S04]  /*14760*/  FADD.FTZ R74, R74, R117 ;  /* 0x000000754a4a7221 */ /* 0x000fc80000010000 */
[----:B------:R-:W-:Y:S01]  /*14770*/  @P0 FADD.FTZ R90, R74, R73 ;  /* 0x000000494a5a0221 */ /* 0x000fe20000010000 */
[----:B------:R-:W-:Y:S01]  /*14780*/  @!P0 MOV R90, R74 ;  /* 0x0000004a005a8202 */ /* 0x000fe20000000f00 */
[----:B------:R-:W-:-:S03]  /*14790*/  IMAD.MOV.U32 R74, RZ, RZ, 0x2 ;  /* 0x00000002ff4a7424 */ /* 0x000fc600078e00ff */
        /* <DEDUP_REMOVED lines=10> */
.L_x_677:
        /* <DEDUP_REMOVED lines=12> */
.L_x_678:
[----:B------:R-:W-:Y:S01]  /*14900*/  IMAD.WIDE.U32 R144, R133, -0x326172a9, RZ ;  /* 0xcd9e8d5785907825 */ /* 0x000fe200078e00ff */
[----:B------:R-:W-:Y:S01]  /*14910*/  LOP3.LUT R72, R9, UR9, R155, 0x96, !PT ;  /* 0x0000000909487c12 */ /* 0x000fe2000f8e969b */
[----:B------:R-:W-:Y:S01]  /*14920*/  UIADD3 UR35, UPT, UPT, UR9, -0x4498517b, URZ ;  /* 0xbb67ae8509237890 */ /* 0x000fe2000fffe0ff */
[----:B------:R-:W-:Y:S01]  /*14930*/  MOV R2, R134 ;  /* 0x0000008600027202 */ /* 0x000fe20000000f00 */
        /* <DEDUP_REMOVED lines=42> */
.L_x_676:
[----:B------:R-:W-:Y:S01]  /*14be0*/  I2FP.F32.U32 R2, R2 ;  /* 0x0000000200027245 */ /* 0x000fe20000201000 */
[----:B------:R-:W-:Y:S01]  /*14bf0*/  IMAD.MOV.U32 R73, RZ, RZ, R10 ;  /* 0x000000ffff497224 */ /* 0x000fe200078e000a */
[----:B------:R-:W-:Y:S02]  /*14c00*/  ISETP.NE.AND P5, PT, R74, 0x1, PT ;  /* 0x000000014a00780c */ /* 0x000fe40003fa5270 */
[C---:B------:R-:W-:Y:S01]  /*14c10*/  SHF.L.U32 R72, R75.reuse, 0x10, RZ ;  /* 0x000000104b487819 */ /* 0x040fe200000006ff */
[----:B------:R-:W-:Y:S01]  /*14c20*/  FFMA.FTZ R2, R2, R91, 1.1641532182693481445e-10 ;  /* 0x2f00000002027423 */ /* 0x000fe2000001005b */
[----:B------:R-:W-:Y:S01]  /*14c30*/  PRMT R135, R75, 0x7632, R135 ;  /* 0x000076324b877816 */ /* 0x000fe20000000087 */
[----:B------:R-:W-:Y:S02]  /*14c40*/  IMAD.MOV.U32 R75, RZ, RZ, 0x2 ;  /* 0x00000002ff4b7424 */ /* 0x000fe400078e00ff */
        /* <DEDUP_REMOVED lines=13> */
.L_x_680:
        /* <DEDUP_REMOVED lines=12> */
.L_x_681:
        /* <DEDUP_REMOVED lines=46> */
.L_x_679:
[----:B------:R-:W-:Y:S01]  /*150c0*/  I2FP.F32.U32 R72, R73 ;  /* 0x0000004900487245 */ /* 0x000fe20000201000 */
[----:B------:R-:W-:Y:S01]  /*150d0*/  @P0 IMAD.U32 R117, R71, 0x10000, RZ ;  /* 0x0001000047750824 */ /* 0x000fe200078e00ff */
[----:B------:R-:W-:Y:S01]  /*150e0*/  SHF.L.U32 R73, R67, 0x10, RZ ;  /* 0x0000001043497819 */ /* 0x000fe200000006ff */
[----:B------:R-:W-:Y:S02]  /*150f0*/  HFMA2 R144, -RZ, RZ, 0, 1.1920928955078125e-07 ;  /* 0x00000002ff907431 */ /* 0x000fe400000001ff */
[----:B------:R-:W-:Y:S02]  /*15100*/  FFMA.FTZ R72, R72, R91, 1.1641532182693481445e-10 ;  /* 0x2f00000048487423 */ /* 0x000fe4000001005b */
[----:B------:R-:W-:-:S03]  /*15110*/  FMUL.FTZ R73, R73, UR5 ;  /* 0x0000000549497c20 */ /* 0x000fc60008410000 */
        /* <DEDUP_REMOVED lines=19> */
.L_x_683:
        /* <DEDUP_REMOVED lines=12> */
.L_x_684:
        /* <DEDUP_REMOVED lines=46> */
.L_x_682:
        /* <DEDUP_REMOVED lines=19> */
.L_x_686:
[----:B------:R-:W-:-:S04]  /*15720*/  IADD3 R132, PT, PT, R132, 0x1, RZ ;  /* 0x0000000184847810 */ /* 0x000fc80007ffe0ff */
        /* <DEDUP_REMOVED lines=13> */
.L_x_687:
[----:B------:R-:W-:Y:S01]  /*15800*/  IMAD.WIDE.U32 R74, R133, -0x326172a9, RZ ;  /* 0xcd9e8d57854a7825 */ /* 0x000fe200078e00ff */
[----:B------:R-:W-:Y:S01]  /*15810*/  LOP3.LUT R72, R9, UR9, R147, 0x96, !PT ;  /* 0x0000000909487c12 */ /* 0x000fe2000f8e9693 */
[----:B------:R-:W-:Y:S02]  /*15820*/  UIADD3 UR35, UPT, UPT, UR9, -0x4498517b, URZ ;  /* 0xbb67ae8509237890 */ /* 0x000fe4000fffe0ff */
[----:B------:R-:W-:Y:S01]  /*15830*/  IMAD.MOV.U32 R135, RZ, RZ, RZ ;  /* 0x000000ffff877224 */ /* 0x000fe200078e00ff */
[----:B------:R-:W-:Y:S01]  /*15840*/  LOP3.LUT R144, R131, UR8, R75, 0x96, !PT ;  /* 0x0000000883907c12 */ /* 0x000fe2000f8e964b */
[----:B------:R-:W-:-:S04]  /*15850*/  IMAD.WIDE.U32 R72, R72, -0x326172a9, RZ ;  /* 0xcd9e8d5748487825 */ /* 0x000fc800078e00ff */
[----:B------:R-:W-:Y:S01]  /*15860*/  IMAD.WIDE.U32 R144, R144, -0x2daee0ad, RZ ;  /* 0xd2511f5390907825 */ /* 0x000fe200078e00ff */
[----:B------:R-:W-:Y:S01]  /*15870*/  LOP3.LUT R147, R74, UR7, R73, 0x96, !PT ;  /* 0x000000074a937c12 */ /* 0x000fe2000f8e9649 */
[----:B------:R-:W-:-:S03]  /*15880*/  UIADD3 UR7, UPT, UPT, UR8, 0x1715609d, URZ ;  /* 0x1715609d08077890 */ /* 0x000fc6000fffe0ff */
        /* <DEDUP_REMOVED lines=21> */
[----:B------:R-:W-:Y:S01]  /*159e0*/  IMAD.WIDE.U32 R72, R73, -0x326172a9, RZ ;  /* 0xcd9e8d5749487825 */ /* 0x000fe200078e00ff */
[----:B------:R-:W-:-:S03]  /*159f0*/  UIADD3 UR6, UPT, UPT, UR8, -0xe443238, URZ ;  /* 0xf1bbcdc808067890 */ /* 0x000fc6000fffe0ff */
        /* <DEDUP_REMOVED lines=14> */
.L_x_685:
[----:B------:R-:W-:Y:S02]  /*15ae0*/  I2FP.F32.U32 R72, R74 ;  /* 0x0000004a00487245 */ /* 0x000fe40000201000 */
[----:B------:R-:W-:Y:S02]  /*15af0*/  PRMT R73, R67, 0x7632, R73 ;  /* 0x0000763243497816 */ /* 0x000fe40000000049 */
[----:B------:R-:W-:Y:S01]  /*15b00*/  @P0 PRMT R74, R71, 0x7632, R74 ;  /* 0x00007632474a0816 */ /* 0x000fe2000000004a */
[----:B------:R-:W-:Y:S02]  /*15b10*/  FFMA.FTZ R72, R72, R91, 1.1641532182693481445e-10 ;  /* 0x2f00000048487423 */ /* 0x000fe4000001005b */
[----:B------:R-:W-:Y:S01]  /*15b20*/  IMAD.U32 R73, R73, 0x10000, RZ ;  /* 0x0001000049497824 */ /* 0x000fe200078e00ff */
[----:B------:R-:W-:Y:S02]  /*15b30*/  @P0 SHF.L.U32 R91, R74, 0x10, RZ ;  /* 0x000000104a5b0819 */ /* 0x000fe400000006ff */
[----:B------:R-:W-:Y:S01]  /*15b40*/  FSETP.GTU.FTZ.AND P6, PT, R72, UR4, PT ;  /* 0x0000000448007c0b */ /* 0x000fe2000bfdc000 */
[----:B------:R-:W-:Y:S01]  /*15b50*/  FMUL.FTZ R73, R73, UR5 ;  /* 0x0000000549497c20 */ /* 0x000fe20008410000 */
[----:B------:R-:W-:-:S02]  /*15b60*/  PRMT R74, R153, 0x5410, R152 ;  /* 0x00005410994a7816 */ /* 0x000fc40000000098 */
[----:B------:R-:W-:Y:S02]  /*15b70*/  SEL R72, RZ, 0x1, P6 ;  /* 0x00000001ff487807 */ /* 0x000fe40003000000 */
[----:B------:R-:W-:-:S05]  /*15b80*/  FSEL R73, R73, RZ, !P6 ;  /* 0x000000ff49497208 */ /* 0x000fca0007000000 */
[----:B------:R-:W-:Y:S01]  /*15b90*/  FADD.FTZ R154, R154, R73 ;  /* 0x000000499a9a7221 */ /* 0x000fe20000010000 */
[--C-:B------:R-:W-:Y:S02]  /*15ba0*/  PRMT R73, R151, 0x5410, R0.reuse ;  /* 0x0000541097497816 */ /* 0x100fe40000000000 */
[----:B------:R-:W-:Y:S01]  /*15bb0*/  PRMT R0, R72, 0x7610, R0 ;  /* 0x0000761048007816 */ /* 0x000fe20000000000 */
[----:B------:R-:W-:Y:S01]  /*15bc0*/  @P0 FADD.FTZ R91, R154, R91 ;  /* 0x0000005b9a5b0221 */ /* 0x000fe20000010000 */
[----:B------:R-:W-:Y:S01]  /*15bd0*/  @!P0 IMAD.MOV.U32 R91, RZ, RZ, R154 ;  /* 0x000000ffff5b8224 */ /* 0x000fe200078e009a */
[----:B------:R-:W-:-:S04]  /*15be0*/  PRMT R72, R149, 0x5410, R140 ;  /* 0x0000541095487816 */ /* 0x000fc8000000008c */
[----:B------:R-:W-:-:S04]  /*15bf0*/  F2FP.BF16.F32.PACK_AB R75, RZ, R91 ;  /* 0x0000005bff4b723e */ /* 0x000fc800000010ff */
[----:B------:R-:W-:Y:S01]  /*15c00*/  PRMT R75, R150, 0x5410, R75 ;  /* 0x00005410964b7816 */ /* 0x000fe2000000004b */
[----:B------:R-:W-:Y:S06]  /*15c10*/  BRA `(.L_x_688) ;  /* 0x0000002800447947 */ /* 0x000fec0003800000 */
.L_x_639:
        /* <DEDUP_REMOVED lines=15> */
.L_x_690:
[----:B------:R-:W-:-:S04]  /*15d10*/  VIADD R132, R132, 0x1 ;  /* 0x0000000184847836 */ /* 0x000fc80000000000 */
[C---:B-1----:R-:W-:Y:S01]  /*15d20*/  IMAD.WIDE.U32 R146, R132.reuse, -0x2daee0ad, RZ ;  /* 0xd2511f5384927825 */ /* 0x042fe200078e00ff */
        /* <DEDUP_REMOVED lines=10> */
.L_x_691:
[----:B------:R-:W-:Y:S01]  /*15dd0*/  IMAD.WIDE.U32 R136, R133, -0x326172a9, RZ ;  /* 0xcd9e8d5785887825 */ /* 0x000fe200078e00ff */
[----:B------:R-:W-:Y:S01]  /*15de0*/  LOP3.LUT R134, R9, UR9, R147, 0x96, !PT ;  /* 0x0000000909867c12 */ /* 0x000fe2000f8e9693 */
[----:B------:R-:W-:Y:S02]  /*15df0*/  UIADD3 UR35, UPT, UPT, UR9, -0x4498517b, URZ ;  /* 0xbb67ae8509237890 */ /* 0x000fe4000fffe0ff */
[----:B------:R-:W-:Y:S01]  /*15e00*/  IMAD.MOV.U32 R90, RZ, RZ, R89 ;  /* 0x000000ffff5a7224 */ /* 0x000fe200078e0059 */
[----:B------:R-:W-:Y:S01]  /*15e10*/  LOP3.LUT R144, R131, UR8, R137, 0x96, !PT ;  /* 0x0000000883907c12 */ /* 0x000fe2000f8e9689 */
[----:B------:R-:W-:-:S04]  /*15e20*/  IMAD.WIDE.U32 R134, R134, -0x326172a9, RZ ;  /* 0xcd9e8d5786867825 */ /* 0x000fc800078e00ff */
[----:B------:R-:W-:Y:S01]  /*15e30*/  IMAD.WIDE.U32 R144, R144, -0x2daee0ad, RZ ;  /* 0xd2511f5390907825 */ /* 0x000fe200078e00ff */
[----:B------:R-:W-:-:S03]  /*15e40*/  LOP3.LUT R147, R136, UR7, R135, 0x96, !PT ;  /* 0x0000000788937c12 */ /* 0x000fc6000f8e9687 */
[----:B------:R-:W-:Y:S01]  /*15e50*/  IMAD.MOV.U32 R115, RZ, RZ, RZ ;  /* 0x000000ffff737224 */ /* 0x000fe200078e00ff */
        /* <DEDUP_REMOVED lines=35> */
[----:B------:R-:W-:-:S07]  /*16090*/  LOP3.LUT R108, R136, UR27, R135, 0x96, !PT ;  /* 0x0000001b886c7c12 */ /* 0x000fce000f8e9687 */
.L_x_689:
[----:B------:R-:W-:Y:S01]  /*160a0*/  I2FP.F32.U32 R90, R90 ;  /* 0x0000005a005a7245 */ /* 0x000fe20000201000 */
[----:B------:R-:W-:Y:S01]  /*160b0*/  IMAD.MOV.U32 R110, RZ, RZ, 0x2 ;  /* 0x00000002ff6e7424 */ /* 0x000fe200078e00ff */
[----:B-----5:R-:W-:Y:S02]  /*160c0*/  SHF.L.U32 R89, R72, 0x10, RZ ;  /* 0x0000001048597819 */ /* 0x020fe400000006ff */
        /* <DEDUP_REMOVED lines=21> */
.L_x_693:
        /* <DEDUP_REMOVED lines=12> */
.L_x_694:
[----:B-1----:R-:W-:Y:S01]  /*162e0*/  IMAD.WIDE.U32 R146, R133, -0x326172a9, RZ ;  /* 0xcd9e8d5785927825 */ /* 0x002fe200078e00ff */
        /* <DEDUP_REMOVED lines=45> */
.L_x_692:
[----:B------:R-:W-:Y:S01]  /*165c0*/  I2FP.F32.U32 R90, R89 ;  /* 0x00000059005a7245 */ /* 0x000fe20000201000 */
[----:B------:R-:W-:Y:S01]  /*165d0*/  IMAD.U32 R72, R72, 0x10000, RZ ;  /* 0x0001000048487824 */ /* 0x000fe200078e00ff */
[----:B------:R-:W-:Y:S02]  /*165e0*/  ISETP.NE.AND P2, PT, R110, 0x1, PT ;  /* 0x000000016e00780c */ /* 0x000fe40003f45270 */
[----:B------:R-:W-:Y:S01]  /*165f0*/  @P0 PRMT R89, R68, 0x7632, R89 ;  /* 0x0000763244590816 */ /* 0x000fe20000000059 */
[----:B------:R-:W-:Y:S01]  /*16600*/  FFMA.FTZ R90, R90, R91, 1.1641532182693481445e-10 ;  /* 0x2f0000005a5a7423 */ /* 0x000fe2000001005b */
[----:B------:R-:W-:-:S04]  /*16610*/  FMUL.FTZ R72, R72, UR5 ;  /* 0x0000000548487c20 */ /* 0x000fc80008410000 */
[----:B------:R-:W-:Y:S01]  /*16620*/  FSETP.GTU.FTZ.AND P1, PT, R90, UR4, PT ;  /* 0x000000045a007c0b */ /* 0x000fe2000bf3c000 */
[----:B------:R-:W-:-:S03]  /*16630*/  @P0 IMAD.U32 R90, R89, 0x10000, RZ ;  /* 0x00010000595a0824 */ /* 0x000fc600078e00ff */
[----:B------:R-:W-:Y:S01]  /*16640*/  FSEL R143, R72, RZ, !P1 ;  /* 0x000000ff488f7208 */ /* 0x000fe20004800000 */
[----:B------:R-:W-:Y:S01]  /*16650*/  IMAD.MOV.U32 R72, RZ, RZ, R10 ;  /* 0x000000ffff487224 */ /* 0x000fe200078e000a */
[----:B------:R-:W-:-:S03]  /*16660*/  PLOP3.LUT P1, PT, P1, PT, PT, 0x8, 0x80 ;  /* 0x000000000080781c */ /* 0x000fc60000f2e170 */
[----:B------:R-:W-:Y:S01]  /*16670*/  @P0 FADD.FTZ R143, R143, R90 ;  /* 0x0000005a8f8f0221 */ /* 0x000fe20000010000 */
[----:B------:R-:W-:Y:S02]  /*16680*/  MOV R90, 0x2 ;  /* 0x00000002005a7802 */ /* 0x000fe40000000f00 */
[----:B------:R-:W-:Y:S02]  /*16690*/  P2R R136, PR, RZ, 0x2 ;  /* 0x00000002ff887803 */ /* 0x000fe40000000000 */
        /* <DEDUP_REMOVED lines=10> */
.L_x_696:
        /* <DEDUP_REMOVED lines=12> */
.L_x_697:
        /* <DEDUP_REMOVED lines=45> */
[----:B------:R-:W-:-:S07]  /*16ad0*/  MOV R134, R144 ;  /* 0x0000009000867202 */ /* 0x000fce0000000f00 */
.L_x_695:
[----:B------:R-:W-:Y:S01]  /*16ae0*/  I2FP.F32.U32 R72, R72 ;  /* 0x0000004800487245 */ /* 0x000fe20000201000 */
[----:B------:R-:W-:Y:S01]  /*16af0*/  IMAD.U32 R89, R73, 0x10000, RZ ;  /* 0x0001000049597824 */ /* 0x000fe200078e00ff */
[----:B------:R-:W-:Y:S01]  /*16b00*/  ISETP.NE.AND P2, PT, R90, 0x1, PT ;  /* 0x000000015a00780c */ /* 0x000fe20003f45270 */
[----:B------:R-:W-:Y:S02]  /*16b10*/  IMAD.MOV.U32 R110, RZ, RZ, 0x2 ;  /* 0x00000002ff6e7424 */ /* 0x000fe400078e00ff */
[----:B------:R-:W-:Y:S01]  /*16b20*/  FFMA.FTZ R72, R72, R91, 1.1641532182693481445e-10 ;  /* 0x2f00000048487423 */ /* 0x000fe2000001005b */
[----:B------:R-:W-:-:S04]  /*16b30*/  FMUL.FTZ R89, R89, UR5 ;  /* 0x0000000559597c20 */ /* 0x000fc80008410000 */
[----:B------:R-:W-:Y:S02]  /*16b40*/  FSETP.GTU.FTZ.AND P1, PT, R72, UR4, PT ;  /* 0x0000000448007c0b */ /* 0x000fe4000bf3c000 */
[----:B------:R-:W-:Y:S02]  /*16b50*/  @P0 SHF.L.U32 R72, R69, 0x10, RZ ;  /* 0x0000001045480819 */ /* 0x000fe400000006ff */
[----:B------:R-:W-:Y:S02]  /*16b60*/  FSEL R115, R89, RZ, !P1 ;  /* 0x000000ff59737208 */ /* 0x000fe40004800000 */
[----:B------:R-:W-:Y:S02]  /*16b70*/  PLOP3.LUT P1, PT, P1, PT, PT, 0x8, 0x80 ;  /* 0x000000000080781c */ /* 0x000fe40000f2e170 */
[----:B------:R-:W-:Y:S01]  /*16b80*/  PRMT R89, R73, 0x7632, R89 ;  /* 0x0000763249597816 */ /* 0x000fe20000000059 */
        /* <DEDUP_REMOVED lines=13> */
.L_x_699:
        /* <DEDUP_REMOVED lines=12> */
.L_x_700:
        /* <DEDUP_REMOVED lines=46> */
.L_x_698:
        /* <DEDUP_REMOVED lines=8> */
[----:B------:R-:W-:Y:S01]  /*17080*/  @P0 IMAD.U32 R72, R73, 0x10000, RZ ;  /* 0x0001000049480824 */ /* 0x000fe200078e00ff */
        /* <DEDUP_REMOVED lines=14> */
.L_x_702:
        /* <DEDUP_REMOVED lines=12> */
.L_x_703:
        /* <DEDUP_REMOVED lines=46> */
.L_x_701:
[----:B------:R-:W-:Y:S01]  /*17510*/  I2FP.F32.U32 R72, R73 ;  /* 0x0000004900487245 */ /* 0x000fe20000201000 */
[----:B------:R-:W-:Y:S01]  /*17520*/  IMAD.U32 R73, R74, 0x10000, RZ ;  /* 0x000100004a497824 */ /* 0x000fe200078e00ff */
[----:B------:R-:W-:Y:S01]  /*17530*/  ISETP.NE.AND P3, PT, R90, 0x1, PT ;  /* 0x000000015a00780c */ /* 0x000fe20003f65270 */
[----:B------:R-:W-:Y:S01]  /*17540*/  @P0 IMAD.U32 R117, R70, 0x10000, RZ ;  /* 0x0001000046750824 */ /* 0x000fe200078e00ff */
[----:B------:R-:W-:Y:S01]  /*17550*/  PRMT R74, R74, 0x7632, R74 ;  /* 0x000076324a4a7816 */ /* 0x000fe2000000004a */
[----:B------:R-:W-:Y:S01]  /*17560*/  FFMA.FTZ R72, R72, R91, 1.1641532182693481445e-10 ;  /* 0x2f00000048487423 */ /* 0x000fe2000001005b */
[----:B------:R-:W-:-:S04]  /*17570*/  FMUL.FTZ R73, R73, UR5 ;  /* 0x0000000549497c20 */ /* 0x000fc80008410000 */
[----:B------:R-:W-:-:S04]  /*17580*/  FSETP.GTU.FTZ.AND P2, PT, R72, UR4, PT ;  /* 0x0000000448007c0b */ /* 0x000fc8000bf5c000 */
[----:B------:R-:W-:Y:S01]  /*17590*/  FSEL R110, R73, RZ, !P2 ;  /* 0x000000ff496e7208 */ /* 0x000fe20005000000 */
[----:B------:R-:W-:Y:S01]  /*175a0*/  IMAD.MOV.U32 R73, RZ, RZ, R10 ;  /* 0x000000ffff497224 */ /* 0x000fe200078e000a */
[----:B------:R-:W-:-:S03]  /*175b0*/  PLOP3.LUT P2, PT, P2, PT, PT, 0x8, 0x80 ;  /* 0x000000000080781c */ /* 0x000fc6000174e170 */
[----:B------:R-:W-:Y:S01]  /*175c0*/  @P0 FADD.FTZ R110, R117, R110 ;  /* 0x0000006e756e0221 */ /* 0x000fe20000010000 */
[----:B------:R-:W-:-:S04]  /*175d0*/  MOV R117, 0x2 ;  /* 0x0000000200757802 */ /* 0x000fc80000000f00 */
        /* <DEDUP_REMOVED lines=10> */
.L_x_705:
        /* <DEDUP_REMOVED lines=12> */
.L_x_706:
        /* <DEDUP_REMOVED lines=46> */
.L_x_704:
        /* <DEDUP_REMOVED lines=23> */
.L_x_708:
        /* <DEDUP_REMOVED lines=12> */
.L_x_709:
        /* <DEDUP_REMOVED lines=46> */
.L_x_707:
[----:B------:R-:W-:Y:S01]  /*17f30*/  I2FP.F32.U32 R72, R73 ;  /* 0x0000004900487245 */ /* 0x000fe20000201000 */
[----:B------:R-:W-:Y:S01]  /*17f40*/  @P0 IMAD.U32 R74, R71, 0x10000, RZ ;  /* 0x00010000474a0824 */ /* 0x000fe200078e00ff */
[C---:B------:R-:W-:Y:S01]  /*17f50*/  SHF.L.U32 R73, R75.reuse, 0x10, RZ ;  /* 0x000000104b497819 */ /* 0x040fe200000006ff */
[----:B------:R-:W-:Y:S01]  /*17f60*/  IMAD.MOV.U32 R135, RZ, RZ, 0x2 ;  /* 0x00000002ff877424 */ /* 0x000fe200078e00ff */
[----:B------:R-:W-:Y:S01]  /*17f70*/  ISETP.NE.AND P5, PT, R144, 0x1, PT ;  /* 0x000000019000780c */ /* 0x000fe20003fa5270 */
[----:B------:R-:W-:Y:S01]  /*17f80*/  FFMA.FTZ R72, R72, R91, 1.1641532182693481445e-10 ;  /* 0x2f00000048487423 */ /* 0x000fe2000001005b */
[----:B------:R-:W-:Y:S01]  /*17f90*/  PRMT R155, R75, 0x7632, R155 ;  /* 0x000076324b9b7816 */ /* 0x000fe2000000009b */
[----:B------:R-:W-:-:S03]  /*17fa0*/  FMUL.FTZ R73, R73, UR5 ;  /* 0x0000000549497c20 */ /* 0x000fc60008410000 */
[----:B------:R-:W-:-:S04]  /*17fb0*/  FSETP.GTU.FTZ.AND P4, PT, R72, UR4, PT ;  /* 0x0000000448007c0b */ /* 0x000fc8000bf9c000 */
[----:B------:R-:W-:Y:S02]  /*17fc0*/  FSEL R117, R73, RZ, !P4 ;  /* 0x000000ff49757208 */ /* 0x000fe40006000000 */
[----:B------:R-:W-:Y:S02]  /*17fd0*/  MOV R73, R10 ;  /* 0x0000000a00497202 */ /* 0x000fe40000000f00 */
        /* <DEDUP_REMOVED lines=12> */
.L_x_711:
        /* <DEDUP_REMOVED lines=12> */
.L_x_712:
[----:B------:R-:W-:Y:S01]  /*18160*/  IMAD.WIDE.U32 R74, R133, -0x326172a9, RZ ;  /* 0xcd9e8d57854a7825 */ /* 0x000fe200078e00ff */
[----:B------:R-:W-:Y:S01]  /*18170*/  LOP3.LUT R72, R9, UR9, R147, 0x96, !PT ;  /* 0x0000000909487c12 */ /* 0x000fe2000f8e9693 */
[----:B------:R-:W-:Y:S02]  /*18180*/  UIADD3 UR35, UPT, UPT, UR9, -0x4498517b, URZ ;  /* 0xbb67ae8509237890 */ /* 0x000fe4000fffe0ff */
[----:B------:R-:W-:Y:S01]  /*18190*/  HFMA2 R135, -RZ, RZ, 0, 0 ;  /* 0x00000000ff877431 */ /* 0x000fe200000001ff */
        /* <DEDUP_REMOVED lines=42> */
.L_x_710:
        /* <DEDUP_REMOVED lines=14> */
[----:B------:R-:W-:-:S07]  /*18520*/  PRMT R75, R152, 0x5410, R75 ;  /* 0x00005410984b7816 */ /* 0x000fce000000004b */
.L_x_688:
[----:B------:R-:W-:Y:S01]  /*18530*/  FADD.FTZ R140, RZ, R112 ;  /* 0x00000070ff8c7221 */ /* 0x000fe20000010000 */
[----:B------:R-:W-:Y:S01]  /*18540*/  ISETP.NE.AND P0, PT, R139, RZ, PT ;  /* 0x000000ff8b00720c */ /* 0x000fe20003f05270 */
[----:B------:R-:W-:Y:S01]  /*18550*/  IMAD.WIDE.U32 R80, R76, 0x10, R80 ;  /* 0x000000104c507825 */ /* 0x000fe200078e0050 */
[----:B------:R-:W-:-:S03]  /*18560*/  ISETP.NE.AND P6, PT, R136, RZ, PT ;  /* 0x000000ff8800720c */ /* 0x000fc60003fc5270 */
[----:B------:R-:W-:Y:S01]  /*18570*/  FADD.FTZ R139, R140, R141 ;  /* 0x0000008d8c8b7221 */ /* 0x000fe20000010000 */
[----:B------:R-:W-:Y:S01]  /*18580*/  SEL R136, RZ, 0x1000000, !P5 ;  /* 0x01000000ff887807 */ /* 0x000fe20006800000 */
[----:B------:R-:W-:Y:S01]  /*18590*/  IMAD.WIDE.U32 R78, R76, 0x8, R78 ;  /* 0x000000084c4e7825 */ /* 0x000fe200078e004e */
[----:B------:R-:W-:-:S03]  /*185a0*/  ISETP.NE.AND P5, PT, R148, RZ, PT ;  /* 0x000000ff9400720c */ /* 0x000fc60003fa5270 */
[----:B------:R-:W-:Y:S01]  /*185b0*/  FADD.FTZ R139, R139, R88 ;  /* 0x000000588b8b7221 */ /* 0x000fe20000010000 */
[----:B------:R-:W-:Y:S01]  /*185c0*/  SEL R146, RZ, 0x10000, !P4 ;  /* 0x00010000ff927807 */ /* 0x000fe20006000000 */
[----:B------:R0:W-:Y:S01]  /*185d0*/  STG.E.128 desc[UR10][R80.64], R72 ;  /* 0x0000004850007986 */ /* 0x0001e2000c101d0a */
[----:B------:R-:W-:Y:S01]  /*185e0*/  SEL R149, RZ, 0x100, !P3 ;  /* 0x00000100ff957807 */ /* 0x000fe20005800000 */
[----:B------:R-:W-:Y:S01]  /*185f0*/  FADD.FTZ R139, R139, R142 ;  /* 0x0000008e8b8b7221 */ /* 0x000fe20000010000 */
[----:B------:R-:W-:Y:S02]  /*18600*/  SEL R144, RZ, 0x1000000, !P1 ;  /* 0x01000000ff907807 */ /* 0x000fe40004800000 */
[----:B------:R-:W-:Y:S01]  /*18610*/  SEL R145, RZ, 0x10000, !P5 ;  /* 0x00010000ff917807 */ /* 0x000fe20006800000 */
[----:B------:R-:W-:Y:S01]  /*18620*/  FADD.FTZ R140, R139, R84 ;  /* 0x000000548b8c7221 */ /* 0x000fe20000010000 */
[----:B------:R-:W-:Y:S02]  /*18630*/  LOP3.LUT R149, R149, R136, R146, 0xfe, !PT ;  /* 0x0000008895957212 */ /* 0x000fe400078efe92 */
[----:B------:R-:W-:Y:S01]  /*18640*/  SEL R136, RZ, 0x1, !P2 ;  /* 0x00000001ff887807 */ /* 0x000fe20005000000 */
[----:B------:R-:W-:Y:S01]  /*18650*/  FADD.FTZ R139, R140, R113 ;  /* 0x000000718c8b7221 */ /* 0x000fe20000010000 */
[----:B------:R-:W-:-:S03]  /*18660*/  SEL R147, RZ, 0x1, !P0 ;  /* 0x00000001ff937807 */ /* 0x000fc60004000000 */
        /* <DEDUP_REMOVED lines=13> */
[----:B------:R-:W-:Y:S01]  /*18740*/  FADD.FTZ R139, R140, R89 ;  /* 0x000000598c8b7221 */ /* 0x000fe20000010000 */
[----:B------:R-:W-:-:S03]  /*18750*/  SEL R140, RZ, 0x100, !P6 ;  /* 0x00000100ff8c7807 */ /* 0x000fc60007000000 */
[----:B------:R-:W-:Y:S01]  /*18760*/  FADD.FTZ R139, R139, R110 ;  /* 0x0000006e8b8b7221 */ /* 0x000fe20000010000 */
[----:B------:R-:W-:Y:S02]  /*18770*/  LOP3.LUT R140, R140, R144, R145, 0xfe, !PT ;  /* 0x000000908c8c7212 */ /* 0x000fe400078efe91 */
[----:B------:R-:W-:Y:S01]  /*18780*/  LOP3.LUT R145, R149, R136, RZ, 0xfc, !PT ;  /* 0x0000008895917212 */ /* 0x000fe200078efcff */
[----:B------:R-:W-:Y:S01]  /*18790*/  FADD.FTZ R136, R139, R90 ;  /* 0x0000005a8b887221 */ /* 0x000fe20000010000 */
[----:B------:R-:W-:-:S03]  /*187a0*/  LOP3.LUT R144, R140, R147, RZ, 0xfc, !PT ;  /* 0x000000938c907212 */ /* 0x000fc600078efcff */
[----:B------:R-:W-:Y:S02]  /*187b0*/  FADD.FTZ R136, R136, R117 ;  /* 0x0000007588887221 */ /* 0x000fe40000010000 */
[----:B------:R0:W-:Y:S02]  /*187c0*/  STG.E.64 desc[UR10][R78.64], R144 ;  /* 0x000000904e007986 */ /* 0x0001e4000c101b0a */
[----:B------:R-:W-:Y:S01]  /*187d0*/  FADD.FTZ R136, R136, R91 ;  /* 0x0000005b88887221 */ /* 0x000fe20000010000 */
[----:B------:R-:W-:Y:S06]  /*187e0*/  BRA.U !UP0, `(.L_x_713) ;  /* 0x0000000108507547 */ /* 0x000fec000b800000 */
[----:B0-----:R-:W-:Y:S01]  /*187f0*/  SHF.L.U32 R75, R2, 0x10, RZ ;  /* 0x00000010024b7819 */ /* 0x001fe200000006ff */
[----:B------:R-:W0:Y:S01]  /*18800*/  LDC.64 R72, c[0x0][0x3b8] ;  /* 0x0000ee00ff487b82 */ /* 0x000e220000000a00 */
        /* <DEDUP_REMOVED lines=18> */
.L_x_713:
[----:B01----:R-:W0:Y:S01]  /*18930*/  SHFL.BFLY PT, R73, R136, 0x1, 0x1f ;  /* 0x0c201f0088497f89 */ /* 0x003e2200000e0000 */
[----:B------:R-:W-:Y:S01]  /*18940*/  BSSY.RECONVERGENT B0, `(.L_x_714) ;  /* 0x000004f000007945 */ /* 0x000fe20003800200 */
[----:B0-----:R-:W-:Y:S02]  /*18950*/  FADD.FTZ R74, R136, R73 ;  /* 0x00000049884a7221 */ /* 0x001fe40000010000 */
[----:B------:R-:W0:Y:S03]  /*18960*/  S2R R136, SR_TID.X ;  /* 0x0000000000887919 */ /* 0x000e260000002100 */
        /* <DEDUP_REMOVED lines=58> */
[----:B-1----:R-:W-:-:S05]  /*18d10*/  FADD.FTZ R75, R73, R74 ;  /* 0x0000004a494b7221 */ /* 0x002fca0000010000 */
[----:B------:R-:W1:Y:S02]  /*18d20*/  SHFL.BFLY PT, R74, R75, 0x2, 0x1f ;  /* 0x0c401f004b4a7f89 */ /* 0x000e6400000e0000 */
[----:B-1----:R-:W-:-:S05]  /*18d30*/  FADD.FTZ R78, R75, R74 ;  /* 0x0000004a4b4e7221 */ /* 0x002fca0000010000 */
[----:B------:R-:W1:Y:S02]  /*18d40*/  SHFL.BFLY PT, R79, R78, 0x4, 0x1f ;  /* 0x0c801f004e4f7f89 */ /* 0x000e6400000e0000 */
[----:B-1----:R-:W-:-:S05]  /*18d50*/  FADD.FTZ R79, R78, R79 ;  /* 0x0000004f4e4f7221 */ /* 0x002fca0000010000 */
[----:B------:R-:W1:Y:S02]  /*18d60*/  SHFL.BFLY PT, R74, R79, 0x8, 0x1f ;  /* 0x0d001f004f4a7f89 */ /* 0x000e6400000e0000 */
[----:B-1----:R-:W-:Y:S01]  /*18d70*/  FADD.FTZ R80, R79, R74 ;  /* 0x0000004a4f507221 */ /* 0x002fe20000010000 */
[----:B0-----:R-:W-:-:S04]  /*18d80*/  LOP3.LUT P0, R74, R136, 0x1f, RZ, 0xc0, !PT ;  /* 0x0000001f884a7812 */ /* 0x001fc8000780c0ff */
[----:B------:R-:W0:Y:S02]  /*18d90*/  SHFL.BFLY PT, R81, R80, 0x10, 0x1f ;  /* 0x0e001f0050517f89 */ /* 0x000e2400000e0000 */
[----:B0-----:R-:W-:-:S07]  /*18da0*/  FADD.FTZ R73, R80, R81 ;  /* 0x0000005150497221 */ /* 0x001fce0000010000 */
[----:B------:R-:W-:Y:S05]  /*18db0*/  @P0 BRA `(.L_x_715) ;  /* 0x00000000001c0947 */ /* 0x000fea0003800000 */
[----:B------:R-:W0:Y:S01]  /*18dc0*/  S2UR UR7, SR_CgaCtaId ;  /* 0x00000000000779c3 */ /* 0x000e220000008800 */
[----:B------:R-:W-:Y:S01]  /*18dd0*/  UMOV UR6, 0x400 ;  /* 0x0000040000067882 */ /* 0x000fe20000000000 */
[----:B------:R-:W-:-:S04]  /*18de0*/  SHF.R.U32.HI R75, RZ, 0x2, R136 ;  /* 0x00000002ff4b7819 */ /* 0x000fc80000011688 */
[----:B------:R-:W-:Y:S01]  /*18df0*/  LOP3.LUT R75, R75, 0x18, RZ, 0xc0, !PT ;  /* 0x000000184b4b7812 */ /* 0x000fe200078ec0ff */
[----:B0-----:R-:W-:-:S04]  /*18e00*/  ULEA UR6, UR7, UR6, 0x18 ;  /* 0x0000000607067291 */ /* 0x001fc8000f8ec0ff */
[----:B------:R-:W-:-:S09]  /*18e10*/  @UP1 UIADD3 UR6, UPT, UPT, UR6, 0x20, URZ ;  /* 0x0000002006061890 */ /* 0x000fd2000fffe0ff */
[----:B------:R0:W-:Y:S03]  /*18e20*/  STS.64 [R75+UR6], R72 ;  /* 0x000000484b007988 */ /* 0x0001e60008000a06 */
.L_x_715:
[----:B------:R-:W-:Y:S05]  /*18e30*/  BSYNC.RECONVERGENT B0 ;  /* 0x0000000000007941 */ /* 0x000fea0003800200 */
.L_x_714:
[----:B------:R-:W-:Y:S01]  /*18e40*/  BAR.SYNC.DEFER_BLOCKING 0x0 ;  /* 0x0000000000007b1d */ /* 0x000fe20000010000 */
[----:B------:R-:W-:Y:S01]  /*18e50*/  ISETP.GT.U32.AND P0, PT, R74, 0x3, PT ;  /* 0x000000034a00780c */ /* 0x000fe20003f04070 */
[----:B------:R-:W-:Y:S01]  /*18e60*/  IMAD.MOV.U32 R74, RZ, RZ, RZ ;  /* 0x000000ffff4a7224 */ /* 0x000fe200078e00ff */
[----:B0-----:R-:W-:-:S03]  /*18e70*/  CS2R R72, SRZ ;  /* 0x0000000000487805 */ /* 0x001fc6000001ff00 */
[----:B------:R-:W-:Y:S08]  /*18e80*/  BSSY.RECONVERGENT B0, `(.L_x_716) ;  /* 0x000000a000007945 */ /* 0x000ff00003800200 */
[----:B------:R-:W-:Y:S05]  /*18e90*/  @P0 BRA `(.L_x_717) ;  /* 0x0000000000200947 */ /* 0x000fea0003800000 */
[----:B------:R-:W0:Y:S01]  /*18ea0*/  S2UR UR7, SR_CgaCtaId ;  /* 0x00000000000779c3 */ /* 0x000e220000008800 */
[----:B------:R-:W-:Y:S01]  /*18eb0*/  UMOV UR6, 0x400 ;  /* 0x0000040000067882 */ /* 0x000fe20000000000 */
[----:B------:R-:W-:Y:S01]  /*18ec0*/  IMAD.SHL.U32 R72, R136, 0x8, RZ ;  /* 0x0000000888487824 */ /* 0x000fe200078e00ff */
[----:B------:R-:W-:-:S04]  /*18ed0*/  MOV R74, 0x300 ;  /* 0x00000300004a7802 */ /* 0x000fc80000000f00 */
[----:B------:R-:W-:Y:S01]  /*18ee0*/  LOP3.LUT R72, R72, 0xf8, RZ, 0xc0, !PT ;  /* 0x000000f848487812 */ /* 0x000fe200078ec0ff */
[----:B0-----:R-:W-:-:S04]  /*18ef0*/  ULEA UR6, UR7, UR6, 0x18 ;  /* 0x0000000607067291 */ /* 0x001fc8000f8ec0ff */
[----:B------:R-:W-:-:S09]  /*18f00*/  @UP1 UIADD3 UR6, UPT, UPT, UR6, 0x20, URZ ;  /* 0x0000002006061890 */ /* 0x000fd2000fffe0ff */
[----:B------:R-:W0:Y:S03]  /*18f10*/  LDS.64 R72, [R72+UR6] ;  /* 0x0000000648487984 */ /* 0x000e260008000a00 */
.L_x_717:
[----:B------:R-:W-:Y:S05]  /*18f20*/  BSYNC.RECONVERGENT B0 ;  /* 0x0000000000007941 */ /* 0x000fea0003800200 */
.L_x_716:
[----:B------:R-:W1:Y:S01]  /*18f30*/  SHFL.DOWN PT, R75, R74, 0x2, 0x1f ;  /* 0x08401f004a4b7f89 */ /* 0x000e6200000e0000 */
[----:B------:R-:W-:Y:S01]  /*18f40*/  ISETP.NE.AND P1, PT, R136, RZ, PT ;  /* 0x000000ff8800720c */ /* 0x000fe20003f25270 */
[----:B------:R-:W-:Y:S01]  /*18f50*/  IMAD.U32 R146, R41, 0x10000, RZ ;  /* 0x0001000029927824 */ /* 0x000fe200078e00ff */
[----:B------:R-:W-:Y:S01]  /*18f60*/  ISETP.NE.AND P0, PT, RZ, UR23, PT ;  /* 0x00000017ff007c0c */ /* 0x000fe2000bf05270 */
[----:B0-----:R-:W0:Y:S01]  /*18f70*/  SHFL.DOWN PT, R79, R72, 0x2, 0x1f ;  /* 0x08401f00484f7f89 */ /* 0x001e2200000e0000 */
[----:B------:R-:W-:Y:S01]  /*18f80*/  SHF.L.U32 R153, R61, 0x10, RZ ;  /* 0x000000103d997819 */ /* 0x000fe200000006ff */
[----:B------:R-:W-:Y:S01]  /*18f90*/  IMAD.U32 R156, R42, 0x10000, RZ ;  /* 0x000100002a9c7824 */ /* 0x000fe200078e00ff */
[----:B------:R-:W-:Y:S01]  /*18fa0*/  SHF.L.U32 R152, R17, 0x10, RZ ;  /* 0x0000001011987819 */ /* 0x000fe200000006ff */
[----:B------:R-:W2:Y:S01]  /*18fb0*/  SHFL.DOWN PT, R78, R73, 0x2, 0x1f ;  /* 0x08401f00494e7f89 */ /* 0x000ea200000e0000 */
[----:B------:R-:W-:Y:S01]  /*18fc0*/  SHF.L.U32 R155, R22, 0x10, RZ ;  /* 0x00000010169b7819 */ /* 0x000fe200000006ff */
[----:B------:R-:W-:Y:S01]  /*18fd0*/  IMAD.U32 R158, R25, 0x10000, RZ ;  /* 0x00010000199e7824 */ /* 0x000fe200078e00ff */
[----:B------:R-:W-:Y:S01]  /*18fe0*/  SHF.L.U32 R150, R45, 0x10, RZ ;  /* 0x000000102d967819 */ /* 0x000fe200000006ff */
[----:B------:R-:W-:Y:S01]  /*18ff0*/  IMAD.U32 R159, R63, 0x10000, RZ ;  /* 0x000100003f9f7824 */ /* 0x000fe200078e00ff */
[----:B------:R-:W-:Y:S01]  /*19000*/  PRMT R149, R53, 0x7632, R149 ;  /* 0x0000763235957816 */ /* 0x000fe20000000095 */
[----:B------:R-:W-:Y:S01]  /*19010*/  IMAD.U32 R148, R93, 0x10000, RZ ;  /* 0x000100005d947824 */ /* 0x000fe200078e00ff */
[----:B------:R-:W-:Y:S01]  /*19020*/  SHF.L.U32 R151, R106, 0x10, RZ ;  /* 0x000000106a977819 */ /* 0x000fe200000006ff */
[----:B------:R-:W-:Y:S01]  /*19030*/  IMAD.U32 R157, R34, 0x10000, RZ ;  /* 0x00010000229d7824 */ /* 0x000fe200078e00ff */
[----:B------:R-:W-:Y:S01]  /*19040*/  UPLOP3.LUT UP1, UPT, UPT, UPT, UP1, 0x40, 0x4 ;  /* 0x000000000004789c */ /* 0x000fe20003f2e810 */
[----:B------:R-:W-:-:S02]  /*19050*/  IMAD.U32 R154, R99, 0x10000, RZ ;  /* 0x00010000639a7824 */ /* 0x000fc400078e00ff */
[----:B------:R-:W-:Y:S02]  /*19060*/  IMAD.U32 R160, R35, 0x10000, RZ ;  /* 0x0001000023a07824 */ /* 0x000fe400078e00ff */
[----:B-1----:R-:W-:Y:S01]  /*19070*/  IMAD.IADD R80, R75, 0x1, R74 ;  /* 0x000000014b507824 */ /* 0x002fe200078e024a */
[----:B------:R-:W-:Y:S02]  /*19080*/  I2FP.F32.S32 R140, R75 ;  /* 0x0000004b008c7245 */ /* 0x000fe40000201400 */
[----:B------:R-:W-:Y:S02]  /*19090*/  I2FP.F32.U32 R75, R74 ;  /* 0x0000004a004b7245 */ /* 0x000fe40000201000 */
        /* <DEDUP_REMOVED lines=11> */
[----:B------:R-:W-:Y:S01]  /*19150*/  FFMA.FTZ R78, R139, R79, R78 ;  /* 0x0000004f8b4e7223 */ /* 0x000fe2000001004e */
[----:B-1----:R-:W-:Y:S01]  /*19160*/  IMAD.IADD R80, R80, 0x1, R145 ;  /* 0x0000000150507824 */ /* 0x002fe200078e0291 */
[----:B------:R-:W0:Y:S01]  /*19170*/  SHFL.DOWN PT, R75, R144, 0x1, 0x1f ;  /* 0x08201f00904b7f89 */ /* 0x000e2200000e0000 */
[----:B------:R-:W-:-:S03]  /*19180*/  I2FP.F32.S32 R145, R145 ;  /* 0x0000009100917245 */ /* 0x000fc60000201400 */
[----:B------:R-:W-:Y:S01]  /*19190*/  I2FP.F32.S32 R80, R80 ;  /* 0x0000005000507245 */ /* 0x000fe20000201400 */
[----:B------:R-:W1:Y:S05]  /*191a0*/  SHFL.DOWN PT, R73, R78, 0x1, 0x1f ;  /* 0x08201f004e497f89 */ /* 0x000e6a00000e0000 */
[----:B------:R-:W2:Y:S01]  /*191b0*/  MUFU.RCP R80, R80 ;  /* 0x0000005000507308 */ /* 0x000ea20000001000 */
[----:B0-----:R-:W-:Y:S01]  /*191c0*/  FADD.FTZ R72, R144, -R75 ;  /* 0x8000004b90487221 */ /* 0x001fe20000010000 */
[----:B------:R-:W-:-:S03]  /*191d0*/  FMUL.FTZ R74, R75, R145 ;  /* 0x000000914b4a7220 */ /* 0x000fc60000410000 */
[----:B------:R-:W-:Y:S01]  /*191e0*/  FMUL.FTZ R72, R72, R72 ;  /* 0x0000004848487220 */ /* 0x000fe20000410000 */
[C---:B------:R-:W-:Y:S01]  /*191f0*/  FFMA.FTZ R75, R81.reuse, R144, R74 ;  /* 0x00000090514b7223 */ /* 0x040fe2000001004a */
[----:B-1----:R-:W-:Y:S01]  /*19200*/  FADD.FTZ R73, R78, R73 ;  /* 0x000000494e497221 */ /* 0x002fe20000010000 */
[----:B------:R-:W-:Y:S02]  /*19210*/  IMAD.U32 R144, R28, 0x10000, RZ ;  /* 0x000100001c907824 */ /* 0x000fe400078e00ff */
[----:B------:R-:W-:Y:S01]  /*19220*/  FMUL.FTZ R72, R81, R72 ;  /* 0x0000004851487220 */ /* 0x000fe20000410000 */
[----:B--2---:R-:W-:Y:S01]  /*19230*/  FMUL.FTZ R75, R80, R75 ;  /* 0x0000004b504b7220 */ /* 0x004fe20000410000 */
[----:B------:R-:W0:Y:S02]  /*19240*/  LDC R78, c[0x0][0x448] ;  /* 0x00011200ff4e7b82 */ /* 0x000e240000000800 */
[----:B------:R-:W-:Y:S01]  /*19250*/  FMUL.FTZ R72, R72, R145 ;  /* 0x0000009148487220 */ /* 0x000fe20000410000 */
[----:B------:R-:W-:Y:S01]  /*19260*/  SHF.L.U32 R145, R12, 0x10, RZ ;  /* 0x000000100c917819 */ /* 0x000fe200000006ff */
[----:B------:R1:W2:Y:S02]  /*19270*/  SHFL.IDX PT, R147, R75, RZ, 0x1f ;  /* 0x00001fff4b937589 */ /* 0x0002a400000e0000 */
[----:B------:R-:W-:-:S02]  /*19280*/  FFMA.FTZ R80, R80, R72, R73 ;  /* 0x0000004850507223 */ /* 0x000fc40000010049 */
[----:B------:R-:W3:Y:S03]  /*19290*/  @!P1 LDC.64 R72, c[0x0][0x3c0] ;  /* 0x0000f000ff489b82 */ /* 0x000ee60000000a00 */
[----:B------:R4:W0:Y:S01]  /*192a0*/  SHFL.IDX PT, R81, R80, RZ, 0x1f ;  /* 0x00001fff50517589 */ /* 0x00082200000e0000 */
[----:B-1----:R-:W-:Y:S02]  /*192b0*/  MOV R75, UR18 ;  /* 0x00000012004b7c02 */ /* 0x002fe40008000f00 */
[----:B----4-:R-:W-:Y:S01]  /*192c0*/  SHF.L.U32 R80, R40, 0x10, RZ ;  /* 0x0000001028507819 */ /* 0x010fe200000006ff */
[C---:B--2---:R-:W-:Y:S01]  /*192d0*/  FMUL.FTZ R74, R147.reuse, R147 ;  /* 0x00000093934a7220 */ /* 0x044fe20000410000 */
[----:B------:R-:W-:Y:S01]  /*192e0*/  FSEL R139, R147, RZ, !P0 ;  /* 0x000000ff938b7208 */ /* 0x000fe20004000000 */
[----:B---3--:R-:W-:-:S03]  /*192f0*/  @!P1 IMAD.WIDE R72, R75, 0x4, R72 ;  /* 0x000000044b489825 */ /* 0x008fc600078e0248 */
[----:B------:R-:W-:Y:S01]  /*19300*/  FSEL R79, R74, RZ, P0 ;  /* 0x000000ff4a4f7208 */ /* 0x000fe20000000000 */
[----:B------:R-:W-:Y:S01]  /*19310*/  FADD.FTZ R75, -R139, R112 ;  /* 0x000000708b4b7221 */ /* 0x000fe20000010100 */
[----:B0-----:R-:W-:Y:S01]  /*19320*/  FFMA.FTZ R74, R81, UR24, R78 ;  /* 0x00000018514a7c23 */ /* 0x001fe2000801004e */
[----:B------:R-:W-:Y:S01]  /*19330*/  FADD.FTZ R141, -R139, R141 ;  /* 0x0000008d8b8d7221 */ /* 0x000fe20000010100 */
[----:B------:R-:W-:Y:S01]  /*19340*/  IMAD.U32 R78, R109, 0x10000, RZ ;  /* 0x000100006d4e7824 */ /* 0x000fe200078e00ff */
[----:B------:R0:W-:Y:S01]  /*19350*/  @!P1 STG.E desc[UR10][R72.64], R147 ;  /* 0x0000009348009986 */ /* 0x0001e2000c10190a */
[----:B------:R-:W-:Y:S01]  /*19360*/  FADD.FTZ R74, R74, R79 ;  /* 0x0000004f4a4a7221 */ /* 0x000fe20000010000 */
[----:B------:R-:W-:Y:S02]  /*19370*/  IMAD.U32 R79, R60, 0x10000, RZ ;  /* 0x000100003c4f7824 */ /* 0x000fe400078e00ff */
[----:B------:R-:W-:Y:S01]  /*19380*/  FADD.FTZ R113, -R139, R113 ;  /* 0x000000718b717221 */ /* 0x000fe20000010100 */
[----:B------:R-:W-:Y:S01]  /*19390*/  IMAD.U32 R81, R11, 0x10000, RZ ;  /* 0x000100000b517824 */ /* 0x000fe200078e00ff */
[----:B------:R-:W1:Y:S01]  /*193a0*/  MUFU.RSQ R140, R74 ;  /* 0x0000004a008c7308 */ /* 0x000e620000001400 */
[----:B------:R-:W-:-:S02]  /*193b0*/  IMAD.U32 R112, R120, 0x10000, RZ ;  /* 0x0001000078707824 */ /* 0x000fc400078e00ff */
[C---:B------:R-:W-:Y:S01]  /*193c0*/  FADD.FTZ R83, -R139.reuse, R83 ;  /* 0x000000538b537221 */ /* 0x040fe20000010100 */
[C---:B------:R-:W-:Y:S01]  /*193d0*/  FADD.FTZ R143, -R139.reuse, R143 ;  /* 0x0000008f8b8f7221 */ /* 0x040fe20000010100 */
[C---:B------:R-:W-:Y:S01]  /*193e0*/  FADD.FTZ R85, -R139.reuse, R85 ;  /* 0x000000558b557221 */ /* 0x040fe20000010100 */
[C---:B------:R-:W-:Y:S01]  /*193f0*/  FADD.FTZ R77, -R139.reuse, R77 ;  /* 0x0000004d8b4d7221 */ /* 0x040fe20000010100 */
[C---:B------:R-:W-:Y:S01]  /*19400*/  FADD.FTZ R89, -R139.reuse, R89 ;  /* 0x000000598b597221 */ /* 0x040fe20000010100 */
[----:B0-----:R-:W-:Y:S01]  /*19410*/  FADD.FTZ R73, -R139, R142 ;  /* 0x0000008e8b497221 */ /* 0x001fe20000010100 */
[----:B------:R-:W-:Y:S02]  /*19420*/  IMAD.U32 R72, R15, 0x10000, RZ ;  /* 0x000100000f487824 */ /* 0x000fe400078e00ff */
[C---:B------:R-:W-:Y:S01]  /*19430*/  FADD.FTZ R91, -R139.reuse, R91 ;  /* 0x0000005b8b5b7221 */ /* 0x040fe20000010100 */
[C---:B------:R-:W-:Y:S01]  /*19440*/  FADD.FTZ R87, -R139.reuse, R87 ;  /* 0x000000578b577221 */ /* 0x040fe20000010100 */
[C---:B------:R-:W-:Y:S01]  /*19450*/  FADD.FTZ R119, -R139.reuse, R119 ;  /* 0x000000778b777221 */ /* 0x040fe20000010100 */
[C---:B------:R-:W-:Y:S01]  /*19460*/  FADD.FTZ R111, -R139.reuse, R111 ;  /* 0x0000006f8b6f7221 */ /* 0x040fe20000010100 */
[C---:B------:R-:W-:Y:S01]  /*19470*/  FADD.FTZ R137, -R139.reuse, R137 ;  /* 0x000000898b897221 */ /* 0x040fe20000010100 */
[C---:B------:R-:W-:Y:S01]  /*19480*/  FADD.FTZ R115, -R139.reuse, R115 ;  /* 0x000000738b737221 */ /* 0x040fe20000010100 */
[----:B------:R-:W-:Y:S01]  /*19490*/  FADD.FTZ R117, -R139, R117 ;  /* 0x000000758b757221 */ /* 0x000fe20000010100 */
[C---:B-1----:R-:W-:Y:S01]  /*194a0*/  FMUL.FTZ R75, R140.reuse, R75 ;  /* 0x0000004b8c4b7220 */ /* 0x042fe20000410000 */
[C---:B------:R-:W-:Y:S01]  /*194b0*/  FMUL.FTZ R74, R140.reuse, R141 ;  /* 0x0000008d8c4a7220 */ /* 0x040fe20000410000 */
[C---:B------:R-:W-:Y:S01]  /*194c0*/  FMUL.FTZ R73, R140.reuse, R73 ;  /* 0x000000498c497220 */ /* 0x040fe20000410000 */
[----:B------:R-:W-:Y:S01]  /*194d0*/  FMUL.FTZ R113, R140, R113 ;  /* 0x000000718c717220 */ /* 0x000fe20000410000 */
[C---:B------:R-:W-:Y:S01]  /*194e0*/  FFMA.FTZ R144, R75.reuse, R144, R78 ;  /* 0x000000904b907223 */ /* 0x040fe2000001004e */
[----:B------:R-:W-:Y:S01]  /*194f0*/  FFMA.FTZ R78, R75, R80, R79 ;  /* 0x000000504b4e7223 */ /* 0x000fe2000001004f */
[----:B------:R-:W-:Y:S01]  /*19500*/  FFMA.FTZ R141, R74, R81, R145 ;  /* 0x000000514a8d7223 */ /* 0x000fe20000010091 */
[----:B------:R-:W-:-:S02]  /*19510*/  IMAD.U32 R79, R13, 0x10000, RZ ;  /* 0x000100000d4f7824 */ /* 0x000fc400078e00ff */
[----:B------:R-:W-:Y:S01]  /*19520*/  FADD.FTZ R81, -R139, R88 ;  /* 0x000000588b517221 */ /* 0x000fe20000010100 */
[----:B------:R-:W-:Y:S01]  /*19530*/  IMAD.U32 R75, R14, 0x10000, RZ ;  /* 0x000100000e4b7824 */ /* 0x000fe200078e00ff */
[----:B------:R-:W-:Y:S01]  /*19540*/  SHF.L.U32 R80, R29, 0x10, RZ ;  /* 0x000000101d507819 */ /* 0x000fe200000006ff */
[----:B------:R-:W-:Y:S02]  /*19550*/  IMAD.U32 R88, R16, 0x10000, RZ ;  /* 0x0001000010587824 */ /* 0x000fe400078e00ff */
[----:B------:R-:W-:Y:S01]  /*19560*/  FMUL.FTZ R81, R140, R81 ;  /* 0x000000518c517220 */ /* 0x000fe20000410000 */
[----:B------:R-:W-:Y:S01]  /*19570*/  FFMA.FTZ R79, R74, R79, R75 ;  /* 0x0000004f4a4f7223 */ /* 0x000fe2000001004b */
[----:B------:R-:W-:Y:S01]  /*19580*/  FADD.FTZ R75, -R139, R84 ;  /* 0x000000548b4b7221 */ /* 0x000fe20000010100 */
[----:B------:R-:W-:Y:S01]  /*19590*/  FFMA.FTZ R145, R73, R72, R88 ;  /* 0x0000004849917223 */ /* 0x000fe20000010058 */
[C---:B------:R-:W-:Y:S01]  /*195a0*/  FFMA.FTZ R142, R81.reuse, R80, R112 ;  /* 0x00000050518e7223 */ /* 0x040fe20000010070 */
[----:B------:R-:W-:Y:S01]  /*195b0*/  FFMA.FTZ R153, R81, R146, R153 ;  /* 0x0000009251997223 */ /* 0x000fe20000010099 */
[----:B------:R-:W-:-:S02]  /*195c0*/  IMAD.U32 R72, R18, 0x10000, RZ ;  /* 0x0001000012487824 */ /* 0x000fc400078e00ff */
[----:B------:R-:W-:Y:S01]  /*195d0*/  FMUL.FTZ R75, R140, R75 ;  /* 0x0000004b8c4b7220 */ /* 0x000fe20000410000 */
[----:B------:R-:W-:Y:S01]  /*195e0*/  IMAD.U32 R81, R62, 0x10000, RZ ;  /* 0x000100003e517824 */ /* 0x000fe200078e00ff */
[----:B------:R-:W-:Y:S01]  /*195f0*/  SHF.L.U32 R80, R121, 0x10, RZ ;  /* 0x0000001079507819 */ /* 0x000fe200000006ff */
[----:B------:R-:W-:Y:S01]  /*19600*/  IMAD.U32 R74, R30, 0x10000, RZ ;  /* 0x000100001e4a7824 */ /* 0x000fe200078e00ff */
[----:B------:R-:W-:Y:S01]  /*19610*/  SHF.L.U32 R88, R19, 0x10, RZ ;  /* 0x0000001013587819 */ /* 0x000fe200000006ff */
[----:B------:R-:W-:Y:S02]  /*19620*/  IMAD.U32 R84, R20, 0x10000, RZ ;  /* 0x0001000014547824 */ /* 0x000fe400078e00ff */
[----:B------:R-:W-:Y:S01]  /*19630*/  FFMA.FTZ R152, R73, R152, R72 ;  /* 0x0000009849987223 */ /* 0x000fe20000010048 */
[----:B------:R-:W-:Y:S01]  /*19640*/  FFMA.FTZ R156, R75, R156, R81 ;  /* 0x0000009c4b9c7223 */ /* 0x000fe20000010051 */
[----:B------:R-:W-:Y:S01]  /*19650*/  FADD.FTZ R73, -R139, R82 ;  /* 0x000000528b497221 */ /* 0x000fe20000010100 */
[----:B------:R-:W-:-:S02]  /*19660*/  IMAD.U32 R81, R26, 0x10000, RZ ;  /* 0x000100001a517824 */ /* 0x000fc400078e00ff */
[----:B------:R-:W-:Y:S01]  /*19670*/  FMUL.FTZ R83, R140, R83 ;  /* 0x000000538c537220 */ /* 0x000fe20000410000 */
[----:B------:R-:W-:Y:S01]  /*19680*/  IMAD.U32 R112, R21, 0x10000, RZ ;  /* 0x0001000015707824 */ /* 0x000fe200078e00ff */
[----:B------:R-:W-:Y:S01]  /*19690*/  SHF.L.U32 R82, R24, 0x10, RZ ;  /* 0x0000001018527819 */ /* 0x000fe200000006ff */
[----:B------:R-:W-:Y:S01]  /*196a0*/  FFMA.FTZ R74, R75, R74, R80 ;  /* 0x0000004a4b4a7223 */ /* 0x000fe20000010050 */
[----:B------:R-:W-:Y:S01]  /*196b0*/  FFMA.FTZ R147, R113, R88, R84 ;  /* 0x0000005871937223 */ /* 0x000fe20000010054 */
[----:B------:R-:W-:Y:S01]  /*196c0*/  IMAD.U32 R146, R23, 0x10000, RZ ;  /* 0x0001000017927824 */ /* 0x000fe200078e00ff */
[----:B------:R-:W-:Y:S01]  /*196d0*/  SHF.L.U32 R84, R43, 0x10, RZ ;  /* 0x000000102b547819 */ /* 0x000fe200000006ff */
[----:B------:R-:W-:Y:S02]  /*196e0*/  IMAD.U32 R72, R31, 0x10000, RZ ;  /* 0x000100001f487824 */ /* 0x000fe400078e00ff */
[----:B------:R-:W-:Y:S01]  /*196f0*/  FMUL.FTZ R73, R140, R73 ;  /* 0x000000498c497220 */ /* 0x000fe20000410000 */
[----:B------:R-:W-:-:S02]  /*19700*/  IMAD.U32 R80, R122, 0x10000, RZ ;  /* 0x000100007a507824 */ /* 0x000fc400078e00ff */
[----:B------:R-:W-:Y:S01]  /*19710*/  FFMA.FTZ R158, R83, R158, R81 ;  /* 0x0000009e539e7223 */ /* 0x000fe20000010051 */
[----:B------:R-:W-:Y:S01]  /*19720*/  FFMA.FTZ R155, R113, R112, R155 ;  /* 0x00000070719b7223 */ /* 0x000fe2000001009b */
[----:B------:R-:W-:Y:S01]  /*19730*/  FADD.FTZ R81, -R139, R138 ;  /* 0x0000008a8b517221 */ /* 0x000fe20000010100 */
[----:B------:R-:W-:Y:S01]  /*19740*/  PRMT R88, R36, 0x7632, R88 ;  /* 0x0000763224587816 */ /* 0x000fe20000000058 */
[----:B------:R-:W-:Y:S01]  /*19750*/  FFMA.FTZ R146, R83, R146, R82 ;  /* 0x0000009253927223 */ /* 0x000fe20000010052 */
[----:B------:R-:W-:Y:S01]  /*19760*/  PRMT R112, R127, 0x7632, R112 ;  /* 0x000076327f707816 */ /* 0x000fe20000000070 */
[C---:B------:R-:W-:Y:S01]  /*19770*/  FFMA.FTZ R75, R73.reuse, R72, R80 ;  /* 0x00000048494b7223 */ /* 0x040fe20000010050 */
[----:B------:R-:W-:Y:S01]  /*19780*/  SHF.L.U32 R82, R32, 0x10, RZ ;  /* 0x0000001020527819 */ /* 0x000fe200000006ff */
[----:B------:R-:W-:Y:S01]  /*19790*/  FFMA.FTZ R159, R73, R84, R159 ;  /* 0x00000054499f7223 */ /* 0x000fe2000001009f */
[----:B------:R-:W-:Y:S02]  /*197a0*/  IMAD.U32 R80, R123, 0x10000, RZ ;  /* 0x000100007b507824 */ /* 0x000fe400078e00ff */
[----:B------:R-:W-:Y:S01]  /*197b0*/  FMUL.FTZ R81, R140, R81 ;  /* 0x000000518c517220 */ /* 0x000fe20000410000 */
[----:B------:R-:W-:Y:S01]  /*197c0*/  SHF.L.U32 R112, R112, 0x10, RZ ;  /* 0x0000001070707819 */ /* 0x000fe200000006ff */
[----:B------:R-:W-:-:S02]  /*197d0*/  IMAD.U32 R84, R44, 0x10000, RZ ;  /* 0x000100002c547824 */ /* 0x000fc400078e00ff */
[----:B------:R-:W-:Y:S01]  /*197e0*/  FMUL.FTZ R143, R140, R143 ;  /* 0x0000008f8c8f7220 */ /* 0x000fe20000410000 */
[----:B------:R-:W-:Y:S02]  /*197f0*/  IMAD.U32 R83, R56, 0x10000, RZ ;  /* 0x0001000038537824 */ /* 0x000fe400078e00ff */
[C---:B------:R-:W-:Y:S01]  /*19800*/  FFMA.FTZ R82, R81.reuse, R82, R80 ;  /* 0x0000005251527223 */ /* 0x040fe20000010050 */
[----:B------:R-:W-:Y:S01]  /*19810*/  IMAD.U32 R88, R88, 0x10000, RZ ;  /* 0x0001000058587824 */ /* 0x000fe200078e00ff */
[----:B------:R-:W0:Y:S01]  /*19820*/  @!P1 LDC.64 R72, c[0x0][0x3c8] ;  /* 0x0000f200ff489b82 */ /* 0x000e220000000a00 */
[----:B------:R-:W-:Y:S01]  /*19830*/  FFMA.FTZ R80, R81, R84, R83 ;  /* 0x0000005451507223 */ /* 0x000fe20000010053 */
[----:B------:R-:W-:Y:S02]  /*19840*/  IMAD.U32 R138, R92, 0x10000, RZ ;  /* 0x000100005c8a7824 */ /* 0x000fe400078e00ff */
[----:B------:R-:W-:Y:S01]  /*19850*/  FFMA.FTZ R84, R143, R88, R112 ;  /* 0x000000588f547223 */ /* 0x000fe20000010070 */
[----:B------:R-:W-:Y:S01]  /*19860*/  PRMT R88, R48, 0x7632, R88 ;  /* 0x0000763230587816 */ /* 0x000fe20000000058 */
[----:B------:R-:W-:Y:S01]  /*19870*/  FMUL.FTZ R85, R140, R85 ;  /* 0x000000558c557220 */ /* 0x000fe20000410000 */
[----:B------:R-:W-:Y:S01]  /*19880*/  PRMT R112, R52, 0x7632, R112 ;  /* 0x0000763234707816 */ /* 0x000fe20000000070 */
[----:B------:R-:W-:Y:S01]  /*19890*/  FMUL.FTZ R89, R140, R89 ;  /* 0x000000598c597220 */ /* 0x000fe20000410000 */
[----:B------:R-:W-:Y:S01]  /*198a0*/  MOV R81, UR18 ;  /* 0x0000001200517c02 */ /* 0x000fe20008000f00 */
[----:B------:R-:W-:Y:S01]  /*198b0*/  IMAD.U32 R88, R88, 0x10000, RZ ;  /* 0x0001000058587824 */ /* 0x000fe200078e00ff */
[----:B------:R-:W-:Y:S01]  /*198c0*/  F2FP.BF16.F32.PACK_AB R74, R147, R74 ;  /* 0x0000004a934a723e */ /* 0x000fe200000010ff */
[----:B------:R-:W-:Y:S01]  /*198d0*/  IMAD.U32 R112, R112, 0x10000, RZ ;  /* 0x0001000070707824 */ /* 0x000fe200078e00ff */
[----:B------:R-:W-:Y:S01]  /*198e0*/  F2FP.BF16.F32.PACK_AB R75, R146, R75 ;  /* 0x0000004b924b723e */ /* 0x000fe200000010ff */
[C---:B------:R-:W-:Y:S01]  /*198f0*/  FMUL.FTZ R91, R140.reuse, R91 ;  /* 0x0000005b8c5b7220 */ /* 0x040fe20000410000 */
[----:B------:R-:W-:Y:S01]  /*19900*/  PRMT R146, R49, 0x7632, R146 ;  /* 0x0000763231927816 */ /* 0x000fe20000000092 */
[----:B------:R-:W-:Y:S01]  /*19910*/  FFMA.FTZ R88, R143, R88, R112 ;  /* 0x000000588f587223 */ /* 0x000fe20000010070 */
[----:B------:R-:W-:Y:S01]  /*19920*/  SHF.L.U32 R112, R27, 0x10, RZ ;  /* 0x000000101b707819 */ /* 0x000fe200000006ff */
[C---:B------:R-:W-:Y:S01]  /*19930*/  FMUL.FTZ R119, R140.reuse, R119 ;  /* 0x000000778c777220 */ /* 0x040fe20000410000 */
[----:B------:R-:W-:Y:S01]  /*19940*/  FMUL.FTZ R111, R140, R111 ;  /* 0x0000006f8c6f7220 */ /* 0x000fe20000410000 */
[----:B------:R-:W-:-:S02]  /*19950*/  IMAD.U32 R146, R146, 0x10000, RZ ;  /* 0x0001000092927824 */ /* 0x000fc400078e00ff */
[----:B------:R-:W-:Y:S01]  /*19960*/  FMUL.FTZ R137, R140, R137 ;  /* 0x000000898c897220 */ /* 0x000fe20000410000 */
[----:B------:R-:W-:Y:S01]  /*19970*/  FFMA.FTZ R83, R85, R112, R138 ;  /* 0x0000007055537223 */ /* 0x000fe2000001008a */
[----:B------:R-:W-:Y:S01]  /*19980*/  IMAD.U32 R138, R33, 0x10000, RZ ;  /* 0x00010000218a7824 */ /* 0x000fe200078e00ff */
[----:B------:R-:W1:Y:S01]  /*19990*/  LDC.64 R112, c[0x0][0x428] ;  /* 0x00010a00ff707b82 */ /* 0x000e620000000a00 */
[----:B0-----:R-:W-:Y:S01]  /*199a0*/  @!P1 IMAD.WIDE R72, R81, 0x4, R72 ;  /* 0x0000000451489825 */ /* 0x001fe200078e0248 */
[----:B------:R-:W-:-:S03]  /*199b0*/  SHF.L.U32 R81, R94, 0x10, RZ ;  /* 0x000000105e517819 */ /* 0x000fc600000006ff */
[C---:B------:R-:W-:Y:S01]  /*199c0*/  FMUL.FTZ R115, R140.reuse, R115 ;  /* 0x000000738c737220 */ /* 0x040fe20000410000 */
[C---:B------:R-:W-:Y:S01]  /*199d0*/  FMUL.FTZ R117, R140.reuse, R117 ;  /* 0x000000758c757220 */ /* 0x040fe20000410000 */
[----:B------:R-:W-:Y:S01]  /*199e0*/  UIADD3 UR18, UPT, UPT, UR18, UR16, URZ ;  /* 0x0000001012127290 */ /* 0x000fe2000fffe0ff */
[----:B------:R0:W-:Y:S01]  /*199f0*/  @!P1 STG.E desc[UR10][R72.64], R140 ;  /* 0x0000008c48009986 */ /* 0x0001e2000c10190a */
[----:B------:R-:W-:Y:S01]  /*19a00*/  FFMA.FTZ R85, R85, R148, R81 ;  /* 0x0000009455557223 */ /* 0x000fe20000010051 */
[----:B------:R-:W-:Y:S01]  /*19a10*/  FMUL.FTZ R81, R140, R77 ;  /* 0x0000004d8c517220 */ /* 0x000fe20000410000 */
[----:B------:R-:W-:Y:S01]  /*19a20*/  IMAD.U32 R148, R124, 0x10000, RZ ;  /* 0x000100007c947824 */ /* 0x000fe200078e00ff */
[----:B------:R-:W-:Y:S02]  /*19a30*/  UISETP.GE.AND UP2, UPT, UR18, UR17, UPT ;  /* 0x000000111200728c */ /* 0x000fe4000bf46270 */
[----:B------:R-:W-:Y:S01]  /*19a40*/  F2FP.BF16.F32.PACK_AB R80, R85, R80 ;  /* 0x000000505550723e */ /* 0x000fe200000010ff */
[--C-:B------:R-:W-:Y:S01]  /*19a50*/  FFMA.FTZ R77, R81, R138, R148.reuse ;  /* 0x0000008a514d7223 */ /* 0x100fe20000010094 */
[----:B------:R-:W-:Y:S01]  /*19a60*/  IMAD.U32 R138, R95, 0x10000, RZ ;  /* 0x000100005f8a7824 */ /* 0x000fe200078e00ff */
[----:B------:R-:W-:Y:S01]  /*19a70*/  PRMT R148, R38, 0x7632, R148 ;  /* 0x0000763226947816 */ /* 0x000fe20000000094 */
[----:B0-----:R-:W-:Y:S01]  /*19a80*/  IMAD.U32 R73, R57, 0x10000, RZ ;  /* 0x0001000039497824 */ /* 0x001fe200078e00ff */
[----:B------:R-:W-:Y:S01]  /*19a90*/  F2FP.BF16.F32.PACK_AB R72, R141, R144 ;  /* 0x000000908d48723e */ /* 0x000fe200000010ff */
[----:B------:R-:W-:Y:S01]  /*19aa0*/  FADD.FTZ R141, -R139, R86 ;  /* 0x000000568b8d7221 */ /* 0x000fe20000010100 */
[----:B------:R-:W-:Y:S01]  /*19ab0*/  SHF.L.U32 R86, R96, 0x10, RZ ;  /* 0x0000001060567819 */ /* 0x000fe200000006ff */
[----:B------:R-:W-:Y:S01]  /*19ac0*/  FFMA.FTZ R81, R81, R150, R73 ;  /* 0x0000009651517223 */ /* 0x000fe20000010049 */
[----:B------:R-:W-:Y:S01]  /*19ad0*/  F2FP.BF16.F32.PACK_AB R73, R145, R142 ;  /* 0x0000008e9149723e */ /* 0x000fe200000010ff */
[----:B------:R-:W-:Y:S01]  /*19ae0*/  FMUL.FTZ R141, R140, R141 ;  /* 0x0000008d8c8d7220 */ /* 0x000fe20000410000 */
[----:B------:R-:W-:-:S02]  /*19af0*/  IMAD.U32 R144, R97, 0x10000, RZ ;  /* 0x0001000061907824 */ /* 0x000fc400078e00ff */
[----:B------:R-:W-:Y:S02]  /*19b00*/  IMAD.U32 R145, R98, 0x10000, RZ ;  /* 0x0001000062917824 */ /* 0x000fe400078e00ff */
[----:B------:R-:W-:Y:S01]  /*19b10*/  FFMA.FTZ R147, R141, R138, R86 ;  /* 0x0000008a8d937223 */ /* 0x000fe20000010056 */
[----:B-1----:R-:W-:Y:S01]  /*19b20*/  IMAD.WIDE.U32 R142, R114, 0x10, R112 ;  /* 0x00000010728e7825 */ /* 0x002fe200078e0070 */
[----:B------:R-:W-:-:S03]  /*19b30*/  PRMT R138, R37, 0x7632, R138 ;  /* 0x00007632258a7816 */ /* 0x000fc6000000008a */
[----:B------:R-:W-:Y:S01]  /*19b40*/  FFMA.FTZ R86, R141, R144, R145 ;  /* 0x000000908d567223 */ /* 0x000fe20000010091 */
[----:B------:R-:W-:Y:S01]  /*19b50*/  PRMT R141, R129, 0x7632, R141 ;  /* 0x00007632818d7816 */ /* 0x000fe2000000008d */
[----:B------:R-:W-:Y:S01]  /*19b60*/  IMAD.U32 R150, R47, 0x10000, RZ ;  /* 0x000100002f967824 */ /* 0x000fe200078e00ff */
[----:B------:R0:W-:Y:S01]  /*19b70*/  STG.E.128 desc[UR10][R142.64], R72 ;  /* 0x000000488e007986 */ /* 0x0001e2000c101d0a */
[----:B------:R-:W-:Y:S02]  /*19b80*/  PRMT R144, R128, 0x7632, R144 ;  /* 0x0000763280907816 */ /* 0x000fe40000000090 */
[----:B------:R-:W-:Y:S02]  /*19b90*/  PRMT R145, R50, 0x7632, R145 ;  /* 0x0000763232917816 */ /* 0x000fe40000000091 */
[----:B------:R-:W-:Y:S01]  /*19ba0*/  SHF.L.U32 R138, R138, 0x10, RZ ;  /* 0x000000108a8a7819 */ /* 0x000fe200000006ff */
[----:B------:R-:W-:Y:S01]  /*19bb0*/  IMAD.U32 R144, R144, 0x10000, RZ ;  /* 0x0001000090907824 */ /* 0x000fe200078e00ff */
[----:B------:R-:W-:-:S02]  /*19bc0*/  F2FP.BF16.F32.PACK_AB R77, R147, R77 ;  /* 0x0000004d934d723e */ /* 0x000fc400000010ff */
[----:B------:R-:W-:Y:S01]  /*19bd0*/  F2FP.BF16.F32.PACK_AB R81, R86, R81 ;  /* 0x000000515651723e */ /* 0x000fe200000010ff */
[----:B0-----:R-:W-:Y:S01]  /*19be0*/  IMAD.U32 R74, R141, 0x10000, RZ ;  /* 0x000100008d4a7824 */ /* 0x001fe200078e00ff */
[----:B------:R-:W-:Y:S01]  /*19bf0*/  PRMT R141, R54, 0x7632, R141 ;  /* 0x00007632368d7816 */ /* 0x000fe2000000008d */
[----:B------:R-:W-:Y:S01]  /*19c00*/  FADD.FTZ R75, -R139, R90 ;  /* 0x0000005a8b4b7221 */ /* 0x000fe20000010100 */
[----:B------:R-:W-:Y:S01]  /*19c10*/  IMAD.U32 R72, R148, 0x10000, RZ ;  /* 0x0001000094487824 */ /* 0x000fe200078e00ff */
[----:B------:R-:W-:Y:S01]  /*19c20*/  SHF.L.U32 R90, R145, 0x10, RZ ;  /* 0x00000010915a7819 */ /* 0x000fe200000006ff */
[----:B------:R-:W-:Y:S01]  /*19c30*/  FFMA.FTZ R142, R89, R138, R144 ;  /* 0x0000008a598e7223 */ /* 0x000fe20000010090 */
[C---:B------:R-:W-:Y:S01]  /*19c40*/  FMUL.FTZ R75, R140.reuse, R75 ;  /* 0x0000004b8c4b7220 */ /* 0x040fe20000410000 */
[----:B------:R-:W-:Y:S01]  /*19c50*/  IMAD.U32 R141, R141, 0x10000, RZ ;  /* 0x000100008d8d7824 */ /* 0x000fe200078e00ff */
[----:B------:R-:W-:Y:S01]  /*19c60*/  SHF.L.U32 R73, R149, 0x10, RZ ;  /* 0x0000001095497819 */ /* 0x000fe200000006ff */
[----:B------:R-:W-:Y:S01]  /*19c70*/  FMUL.FTZ R148, R140, R87 ;  /* 0x000000578c947220 */ /* 0x000fe20000410000 */
[C---:B------:R-:W-:Y:S01]  /*19c80*/  FFMA.FTZ R144, R75.reuse, R72, R74 ;  /* 0x000000484b907223 */ /* 0x040fe2000001004a */
[----:B------:R-:W-:Y:S01]  /*19c90*/  FFMA.FTZ R90, R75, R90, R141 ;  /* 0x0000005a4b5a7223 */ /* 0x000fe2000001008d */
[----:B------:R-:W-:Y:S01]  /*19ca0*/  PRMT R72, R39, 0x7632, R72 ;  /* 0x0000763227487816 */ /* 0x000fe20000000048 */
[----:B------:R-:W-:Y:S01]  /*19cb0*/  FFMA.FTZ R89, R89, R146, R73 ;  /* 0x0000009259597223 */ /* 0x000fe20000010049 */
        /* <DEDUP_REMOVED lines=9> */
[----:B------:R-:W-:Y:S01]  /*19d50*/  FFMA.FTZ R157, R148, R157, R73 ;  /* 0x0000009d949d7223 */ /* 0x000fe20000010049 */
[----:B------:R-:W-:-:S02]  /*19d60*/  IMAD.U32 R73, R46, 0x10000, RZ ;  /* 0x000100002e497824 */ /* 0x000fc400078e00ff */
[C---:B------:R-:W-:Y:S01]  /*19d70*/  FFMA.FTZ R87, R91.reuse, R72, R74 ;  /* 0x000000485b577223 */ /* 0x040fe2000001004a */
[----:B------:R-:W-:Y:S02]  /*19d80*/  IMAD.U32 R72, R100, 0x10000, RZ ;  /* 0x0001000064487824 */ /* 0x000fe400078e00ff */
[----:B------:R-:W-:Y:S01]  /*19d90*/  FFMA.FTZ R91, R91, R138, R75 ;  /* 0x0000008a5b5b7223 */ /* 0x000fe2000001004b */
[----:B------:R-:W-:Y:S01]  /*19da0*/  SHF.L.U32 R75, R58, 0x10, RZ ;  /* 0x000000103a4b7819 */ /* 0x000fe200000006ff */
[----:B------:R-:W-:Y:S02]  /*19db0*/  IMAD.U32 R74, R102, 0x10000, RZ ;  /* 0x00010000664a7824 */ /* 0x000fe400078e00ff */
[----:B------:R-:W-:Y:S01]  /*19dc0*/  FFMA.FTZ R154, R119, R154, R72 ;  /* 0x0000009a779a7223 */ /* 0x000fe20000010048 */
[----:B------:R-:W-:Y:S01]  /*19dd0*/  SHF.L.U32 R72, R101, 0x10, RZ ;  /* 0x0000001065487819 */ /* 0x000fe200000006ff */
[----:B------:R-:W-:Y:S02]  /*19de0*/  IMAD.U32 R138, R49, 0x10000, RZ ;  /* 0x00010000318a7824 */ /* 0x000fe400078e00ff */
[----:B------:R-:W-:Y:S01]  /*19df0*/  FFMA.FTZ R148, R148, R73, R75 ;  /* 0x0000004994947223 */ /* 0x000fe2000001004b */
[----:B------:R-:W-:Y:S01]  /*19e00*/  FADD.FTZ R73, -R139, R118 ;  /* 0x000000768b497221 */ /* 0x000fe20000010100 */
[----:B------:R-:W-:Y:S01]  /*19e10*/  SHF.L.U32 R118, R126, 0x10, RZ ;  /* 0x000000107e767819 */ /* 0x000fe200000006ff */
[----:B------:R-:W-:Y:S01]  /*19e20*/  FFMA.FTZ R149, R119, R72, R74 ;  /* 0x0000004877957223 */ /* 0x000fe2000001004a */
[----:B------:R-:W-:-:S02]  /*19e30*/  IMAD.U32 R72, R59, 0x10000, RZ ;  /* 0x000100003b487824 */ /* 0x000fc400078e00ff */
[----:B------:R-:W-:Y:S01]  /*19e40*/  FMUL.FTZ R73, R140, R73 ;  /* 0x000000498c497220 */ /* 0x000fe20000410000 */
[----:B------:R-:W-:Y:S01]  /*19e50*/  IMAD.U32 R74, R104, 0x10000, RZ ;  /* 0x00010000684a7824 */ /* 0x000fe200078e00ff */
[----:B------:R-:W-:Y:S02]  /*19e60*/  F2FP.BF16.F32.PACK_AB R75, R158, R159 ;  /* 0x0000009f9e4b723e */ /* 0x000fe400000010ff */
[C---:B------:R-:W-:Y:S01]  /*19e70*/  FFMA.FTZ R150, R73.reuse, R150, R72 ;  /* 0x0000009649967223 */ /* 0x040fe20000010048 */
[----:B------:R-:W-:Y:S01]  /*19e80*/  FFMA.FTZ R160, R73, R160, R118 ;  /* 0x000000a049a07223 */ /* 0x000fe20000010076 */
[----:B------:R-:W-:Y:S01]  /*19e90*/  SHF.L.U32 R72, R103, 0x10, RZ ;  /* 0x0000001067487819 */ /* 0x000fe200000006ff */
[----:B------:R-:W-:Y:S02]  /*19ea0*/  IMAD.U32 R118, R105, 0x10000, RZ ;  /* 0x0001000069767824 */ /* 0x000fe400078e00ff */
[----:B------:R-:W-:Y:S02]  /*19eb0*/  IMAD.U32 R73, R52, 0x10000, RZ ;  /* 0x0001000034497824 */ /* 0x000fe400078e00ff */
[C---:B------:R-:W-:Y:S01]  /*19ec0*/  FFMA.FTZ R161, R111.reuse, R72, R74 ;  /* 0x000000486fa17223 */ /* 0x040fe2000001004a */
[----:B------:R-:W-:Y:S01]  /*19ed0*/  FFMA.FTZ R151, R111, R118, R151 ;  /* 0x000000766f977223 */ /* 0x000fe20000010097 */
[----:B------:R-:W-:Y:S01]  /*19ee0*/  IMAD.U32 R72, R36, 0x10000, RZ ;  /* 0x0001000024487824 */ /* 0x000fe200078e00ff */
[----:B------:R-:W-:Y:S01]  /*19ef0*/  SHF.L.U32 R118, R48, 0x10, RZ ;  /* 0x0000001030767819 */ /* 0x000fe200000006ff */
[----:B------:R-:W-:-:S04]  /*19f00*/  IMAD.U32 R74, R127, 0x10000, RZ ;  /* 0x000100007f4a7824 */ /* 0x000fc800078e00ff */
[C---:B------:R-:W-:Y:S01]  /*19f10*/  FFMA.FTZ R141, R137.reuse, R72, R74 ;  /* 0x00000048898d7223 */ /* 0x040fe2000001004a */
[----:B------:R-:W-:Y:S01]  /*19f20*/  FFMA.FTZ R137, R137, R118, R73 ;  /* 0x0000007689897223 */ /* 0x000fe20000010049 */
[----:B------:R-:W-:Y:S01]  /*19f30*/  IMAD.U32 R73, R53, 0x10000, RZ ;  /* 0x0001000035497824 */ /* 0x000fe200078e00ff */
[----:B------:R-:W0:Y:S01]  /*19f40*/  LDC.64 R118, c[0x0][0x430] ;  /* 0x00010c00ff767b82 */ /* 0x000e220000000a00 */
[----:B------:R-:W-:Y:S01]  /*19f50*/  SHF.L.U32 R74, R128, 0x10, RZ ;  /* 0x00000010804a7819 */ /* 0x000fe200000006ff */
[----:B------:R-:W-:Y:S02]  /*19f60*/  IMAD.U32 R72, R37, 0x10000, RZ ;  /* 0x0001000025487824 */ /* 0x000fe400078e00ff */
[----:B------:R-:W-:Y:S01]  /*19f70*/  FFMA.FTZ R138, R115, R138, R73 ;  /* 0x0000008a738a7223 */ /* 0x000fe20000010049 */
[----:B------:R-:W-:Y:S01]  /*19f80*/  FADD.FTZ R73, -R139, R110 ;  /* 0x0000006e8b497221 */ /* 0x000fe20000010100 */
[----:B------:R-:W-:Y:S01]  /*19f90*/  SHF.L.U32 R139, R54, 0x10, RZ ;  /* 0x00000010368b7819 */ /* 0x000fe200000006ff */
[----:B------:R-:W-:Y:S01]  /*19fa0*/  FFMA.FTZ R143, R115, R72, R74 ;  /* 0x00000048738f7223 */ /* 0x000fe2000001004a */
[----:B------:R-:W-:Y:S01]  /*19fb0*/  SHF.L.U32 R72, R38, 0x10, RZ ;  /* 0x0000001026487819 */ /* 0x000fe200000006ff */
[----:B------:R-:W-:Y:S01]  /*19fc0*/  FMUL.FTZ R73, R140, R73 ;  /* 0x000000498c497220 */ /* 0x000fe20000410000 */
[----:B------:R-:W-:Y:S01]  /*19fd0*/  IMAD.U32 R74, R129, 0x10000, RZ ;  /* 0x00010000814a7824 */ /* 0x000fe200078e00ff */
[----:B------:R-:W-:Y:S01]  /*19fe0*/  SHF.L.U32 R140, R51, 0x10, RZ ;  /* 0x00000010338c7819 */ /* 0x000fe200000006ff */
[----:B------:R-:W-:Y:S01]  /*19ff0*/  IMAD.U32 R110, R50, 0x10000, RZ ;  /* 0x00010000326e7824 */ /* 0x000fe200078e00ff */
[----:B------:R-:W-:Y:S01]  /*1a000*/  F2FP.BF16.F32.PACK_AB R85, R142, R143 ;  /* 0x0000008f8e55723e */ /* 0x000fe200000010ff */
[----:B------:R-:W-:Y:S01]  /*1a010*/  FFMA.FTZ R145, R73, R72, R74 ;  /* 0x0000004849917223 */ /* 0x000fe2000001004a */
[----:B------:R-:W-:-:S02]  /*1a020*/  IMAD.U32 R72, R130, 0x10000, RZ ;  /* 0x0001000082487824 */ /* 0x000fc400078e00ff */
[----:B------:R-:W-:Y:S01]  /*1a030*/  FFMA.FTZ R139, R73, R110, R139 ;  /* 0x0000006e498b7223 */ /* 0x000fe2000001008b */
[----:B------:R-:W-:Y:S01]  /*1a040*/  IMAD.U32 R73, R55, 0x10000, RZ ;  /* 0x0001000037497824 */ /* 0x000fe200078e00ff */
[----:B------:R-:W-:Y:S01]  /*1a050*/  F2FP.BF16.F32.PACK_AB R74, R155, R156 ;  /* 0x0000009c9b4a723e */ /* 0x000fe200000010ff */
[----:B------:R-:W-:Y:S01]  /*1a060*/  FFMA.FTZ R146, R117, R146, R72 ;  /* 0x0000009275927223 */ /* 0x000fe20000010048 */
[----:B------:R-:W-:-:S04]  /*1a070*/  IMAD.WIDE.U32 R110, R116, 0x10, R112 ;  /* 0x00000010746e7825 */ /* 0x000fc800078e0070 */
[----:B------:R-:W-:Y:S01]  /*1a080*/  FFMA.FTZ R140, R117, R140, R73 ;  /* 0x0000008c758c7223 */ /* 0x000fe20000010049 */
[----:B------:R-:W-:Y:S01]  /*1a090*/  F2FP.BF16.F32.PACK_AB R73, R152, R153 ;  /* 0x000000999849723e */ /* 0x000fe200000010ff */
[----:B------:R-:W-:Y:S01]  /*1a0a0*/  IMAD.WIDE.U32 R112, R76, 0x10, R112 ;  /* 0x000000104c707825 */ /* 0x000fe200078e0070 */
[----:B------:R-:W-:Y:S02]  /*1a0b0*/  F2FP.BF16.F32.PACK_AB R72, R79, R78 ;  /* 0x0000004e4f48723e */ /* 0x000fe400000010ff */
[----:B------:R-:W-:Y:S01]  /*1a0c0*/  F2FP.BF16.F32.PACK_AB R79, R161, R160 ;  /* 0x000000a0a14f723e */ /* 0x000fe200000010ff */
[--C-:B0-----:R-:W-:Y:S01]  /*1a0d0*/  IMAD.WIDE.U32 R114, R114, 0x10, R118.reuse ;  /* 0x0000001072727825 */ /* 0x101fe200078e0076 */
[----:B------:R-:W-:Y:S02]  /*1a0e0*/  F2FP.BF16.F32.PACK_AB R78, R154, R157 ;  /* 0x0000009d9a4e723e */ /* 0x000fe400000010ff */
[----:B------:R-:W-:Y:S01]  /*1a0f0*/  F2FP.BF16.F32.PACK_AB R87, R87, R146 ;  /* 0x000000925757723e */ /* 0x000fe200000010ff */
[--C-:B------:R-:W-:Y:S01]  /*1a100*/  IMAD.WIDE.U32 R116, R116, 0x10, R118.reuse ;  /* 0x0000001074747825 */ /* 0x100fe200078e0076 */
        /* <DEDUP_REMOVED lines=12> */
[----:B------:R-:W-:Y:S01]  /*1a1d0*/  F2FP.BF16.F32.PACK_AB R88, R88, R137 ;  /* 0x000000895858723e */ /* 0x000fe200000010ff */
[----:B------:R1:W-:Y:S04]  /*1a1e0*/  STG.E.128 desc[UR10][R112.64], R84 ;  /* 0x0000005470007986 */ /* 0x0003e8000c101d0a */
[----:B------:R1:W-:Y:S01]  /*1a1f0*/  STG.E.128 desc[UR10][R118.64], R88 ;  /* 0x0000005876007986 */ /* 0x0003e2000c101d0a */
[----:B------:R-:W-:Y:S05]  /*1a200*/  BRA.U !UP2, `(.L_x_718) ;  /* 0xfffffe6d0a8c7547 */ /* 0x000fea000b83ffff */
[----:B------:R-:W-:Y:S05]  /*1a210*/  EXIT ;  /* 0x000000000000794d */ /* 0x000fea0003800000 */
.L_x_719:
        /* <DEDUP_REMOVED lines=14> */
.L_x_13569:


//--------------------- .text._ZN10layer_norm31ln_parallel_residual_fwd_kernelINS_13Kernel_traitsI13__nv_bfloat16S2_S2_S2_fjLj3072ELj1ELj1ELj4ELj16ENS_18Kernel_traits_baseILj3072ES2_S2_S2_S2_fjLj128EEEEELb1ELb1ELb0EEEvNS_9FwdParamsE --------------------------
	.section	.text._ZN10layer_norm31ln_parallel_residual_fwd_kernelINS_13Kernel_traitsI13__nv_bfloat16S2_S2_S2_fjLj3072ELj1ELj1ELj4ELj16ENS_18Kernel_traits_baseILj3072ES2_S2_S2_S2_fjLj128EEEEELb1ELb1ELb0EEEvNS_9FwdParamsE,"ax",@progbits
	.align	128
        .global         _ZN10layer_norm31ln_parallel_residual_fwd_kernelINS_13Kernel_traitsI13__nv_bfloat16S2_S2_S2_fjLj3072ELj1ELj1ELj4ELj16ENS_18Kernel_traits_baseILj3072ES2_S2_S2_S2_fjLj128EEEEELb1ELb1ELb0EEEvNS_9FwdParamsE
        .type           _ZN10layer_norm31ln_parallel_residual_fwd_kernelINS_13Kernel_traitsI13__nv_bfloat16S2_S2_S2_fjLj3072ELj1ELj1ELj4ELj16ENS_18Kernel_traits_baseILj3072ES2_S2_S2_S2_fjLj128EEEEELb1ELb1ELb0EEEvNS_9FwdParamsE,@function
        .size           _ZN10layer_norm31ln_parallel_residual_fwd_kernelINS_13Kernel_traitsI13__nv_bfloat16S2_S2_S2_fjLj3072ELj1ELj1ELj4ELj16ENS_18Kernel_traits_baseILj3072ES2_S2_S2_S2_fjLj128EEEEELb1ELb1ELb0EEEvNS_9FwdParamsE,(.L_x_13570 - _ZN10layer_norm31ln_parallel_residual_fwd_kernelINS_13Kernel_traitsI13__nv_bfloat16S2_S2_S2_fjLj3072ELj1ELj1ELj4ELj16ENS_18Kernel_traits_baseILj3072ES2_S2_S2_S2_fjLj128EEEEELb1ELb1ELb0EEEvNS_9FwdParamsE)
        .other          _ZN10layer_norm31ln_parallel_residual_fwd_kernelINS_13Kernel_traitsI13__nv_bfloat16S2_S2_S2_fjLj3072ELj1ELj1ELj4ELj16ENS_18Kernel_traits_baseILj3072ES2_S2_S2_S2_fjLj128EEEEELb1ELb1ELb0EEEvNS_9FwdParamsE,@"STO_CUDA_ENTRY STV_DEFAULT"
_ZN10layer_norm31ln_parallel_residual_fwd_kernelINS_13Kernel_traitsI13__nv_bfloat16S2_S2_S2_fjLj3072ELj1ELj1ELj4ELj16ENS_18Kernel_traits_baseILj3072ES2_S2_S2_S2_fjLj128EEEEELb1ELb1ELb0EEEvNS_9FwdParamsE:
.text._ZN10layer_norm31ln_parallel_residual_fwd_kernelINS_13Kernel_traitsI13__nv_bfloat16S2_S2_S2_fjLj3072ELj1ELj1ELj4ELj16ENS_18Kernel_traits_baseILj3072ES2_S2_S2_S2_fjLj128EEEEELb1ELb1ELb0EEEvNS_9FwdParamsE:
        /* <DEDUP_REMOVED lines=18> */
[----:B-----5:R-:W-:Y:S01]  /*0120*/  SHF.R.S32.HI R0, RZ, 0x1f, R11 ;  /* 0x0000001fff007819 */ /* 0x020fe2000001140b */
[----:B------:R-:W-:Y:S01]  /*0130*/  UISETP.NE.AND.EX UP0, UPT, UR5, URZ, UPT, UP0 ;  /* 0x000000ff0500728c */ /* 0x000fe2000bf05300 */
[C---:B----4-:R-:W-:Y:S02]  /*0140*/  LOP3.LUT R8, R123.reuse, 0x60, RZ, 0xc0, !PT ;  /* 0x000000607b087812 */ /* 0x050fe400078ec0ff */
[----:B------:R-:W-:Y:S02]  /*0150*/  LEA.HI R0, R0, R11, RZ, 0x3 ;  /* 0x0000000b00007211 */ /* 0x000fe400078f18ff */
[----:B------:R-:W-:Y:S01]  /*0160*/  LOP3.LUT R124, R8, 0x1f, R123, 0xf8, !PT ;  /* 0x0000001f087c7812 */ /* 0x000fe200078ef87b */
[----:B------:R-:W0:Y:S01]  /*0170*/  LDC R10, c[0x0][0x360] ;  /* 0x0000d800ff0a7b82 */ /* 0x000e220000000800 */
[----:B------:R-:W-:Y:S02]  /*0180*/  LOP3.LUT R125, R123, 0x1f, RZ, 0xc0, !PT ;  /* 0x0000001f7b7d7812 */ /* 0x000fe400078ec0ff */
[----:B--2---:R-:W-:-:S02]  /*0190*/  @P0 R2UR UR8, R2 ;  /* 0x00000000020802ca */ /* 0x004fc400000e0000 */
[----:B------:R-:W-:Y:S02]  /*01a0*/  @P0 R2UR UR9, R3 ;  /* 0x00000000030902ca */ /* 0x000fe400000e0000 */
[----:B---3--:R-:W-:Y:S02]  /*01b0*/  @P0 IADD3 R6, P1, PT, R4, R9, RZ ;  /* 0x0000000904060210 */ /* 0x008fe40007f3e0ff */
[----:B------:R-:W-:-:S03]  /*01c0*/  LOP3.LUT R2, R124, 0x7f, RZ, 0x3c, !PT ;  /* 0x0000007f7c027812 */ /* 0x000fc600078e3cff */
[----:B------:R-:W-:Y:S01]  /*01d0*/  @P0 IMAD.X R7, RZ, RZ, R5, P1 ;  /* 0x000000ffff070224 */ /* 0x000fe200008e0605 */
[----:B------:R-:W-:Y:S01]  /*01e0*/  SHF.R.S32.HI R5, RZ, 0x3, R0 ;  /* 0x00000003ff057819 */ /* 0x000fe20000011400 */
[----:B0-----:R-:W-:Y:S02]  /*01f0*/  IMAD R0, R10, UR6, R123 ;  /* 0x000000060a007c24 */ /* 0x001fe4000f8e027b */
[----:B------:R-:W-:Y:S01]  /*0200*/  UIADD3 UR18, UPT, UPT, UR8, -0x61c88647, URZ ;  /* 0x9e3779b908127890 */ /* 0x000fe2000fffe0ff */
[----:B------:R-:W-:Y:S01]  /*0210*/  IADD3 R2, PT, PT, R5, R2, RZ ;  /* 0x0000000205027210 */ /* 0x000fe20007ffe0ff */
[----:B------:R-:W-:Y:S01]  /*0220*/  UIADD3 UR19, UPT, UPT, UR9, -0x4498517b, URZ ;  /* 0xbb67ae8509137890 */ /* 0x000fe2000fffe0ff */
[--C-:B------:R-:W-:Y:S01]  /*0230*/  SHF.R.U64 R3, R6, 0x2, R7.reuse ;  /* 0x0000000206037819 */ /* 0x100fe20000001207 */
[----:B------:R-:W-:Y:S01]  /*0240*/  UIADD3 UR20, UPT, UPT, UR8, 0x3c6ef372, URZ ;  /* 0x3c6ef37208147890 */ /* 0x000fe2000fffe0ff */
[----:B------:R-:W-:Y:S01]  /*0250*/  SHF.R.U32.HI R4, RZ, 0x2, R7 ;  /* 0x00000002ff047819 */ /* 0x000fe20000011607 */
[----:B------:R-:W-:-:S02]  /*0260*/  UIADD3 UR21, UPT, UPT, UR9, 0x76cf5d0a, URZ ;  /* 0x76cf5d0a09157890 */ /* 0x000fc4000fffe0ff */
[----:B------:R-:W-:Y:S02]  /*0270*/  UIADD3 UR22, UPT, UPT, UR8, -0x255992d5, URZ ;  /* 0xdaa66d2b08167890 */ /* 0x000fe4000fffe0ff */
[----:B------:R-:W-:Y:S02]  /*0280*/  UIADD3 UR23, UPT, UPT, UR9, 0x32370b8f, URZ ;  /* 0x32370b8f09177890 */ /* 0x000fe4000fffe0ff */
[----:B------:R-:W-:Y:S02]  /*0290*/  UIADD3 UR24, UPT, UPT, UR8, 0x78dde6e4, URZ ;  /* 0x78dde6e408187890 */ /* 0x000fe4000fffe0ff */
[----:B------:R-:W-:Y:S02]  /*02a0*/  UIADD3 UR25, UPT, UPT, UR9, -0x126145ec, URZ ;  /* 0xed9eba1409197890 */ /* 0x000fe4000fffe0ff */
[----:B------:R-:W-:Y:S02]  /*02b0*/  UIADD3 UR26, UPT, UPT, UR8, 0x1715609d, URZ ;  /* 0x1715609d081a7890 */ /* 0x000fe4000fffe0ff */
[----:B------:R-:W-:-:S02]  /*02c0*/  UIADD3 UR27, UPT, UPT, UR9, -0x56f99767, URZ ;  /* 0xa9066899091b7890 */ /* 0x000fc4000fffe0ff */
[----:B------:R-:W-:Y:S02]  /*02d0*/  UIADD3 UR28, UPT, UPT, UR8, -0x4ab325aa, URZ ;  /* 0xb54cda56081c7890 */ /* 0x000fe4000fffe0ff */
[----:B------:R-:W-:Y:S02]  /*02e0*/  UIADD3 UR29, UPT, UPT, UR9, 0x646e171e, URZ ;  /* 0x646e171e091d7890 */ /* 0x000fe4000fffe0ff */
[----:B------:R-:W-:Y:S02]  /*02f0*/  UIADD3 UR30, UPT, UPT, UR8, 0x5384540f, URZ ;  /* 0x5384540f081e7890 */ /* 0x000fe4000fffe0ff */
[----:B------:R-:W-:Y:S02]  /*0300*/  UIADD3 UR31, UPT, UPT, UR9, 0x1fd5c5a3, URZ ;  /* 0x1fd5c5a3091f7890 */ /* 0x000fe4000fffe0ff */
[----:B------:R-:W-:Y:S02]  /*0310*/  UIADD3 UR32, UPT, UPT, UR8, -0xe443238, URZ ;  /* 0xf1bbcdc808207890 */ /* 0x000fe4000fffe0ff */
[----:B------:R-:W-:-:S02]  /*0320*/  UIADD3 UR33, UPT, UPT, UR9, -0x24c28bd8, URZ ;  /* 0xdb3d742809217890 */ /* 0x000fc4000fffe0ff */
[----:B------:R-:W-:Y:S02]  /*0330*/  UIADD3 UR34, UPT, UPT, UR8, -0x700cb87f, URZ ;  /* 0x8ff3478108227890 */ /* 0x000fe4000fffe0ff */
[----:B------:R-:W-:Y:S01]  /*0340*/  UIADD3 UR35, UPT, UPT, UR9, -0x695add53, URZ ;  /* 0x96a522ad09237890 */ /* 0x000fe2000fffe0ff */
[----:B------:R-:W-:Y:S11]  /*0350*/  BRA.U !UP0, `(.L_x_721) ;  /* 0x0000000108687547 */ /* 0x000ff6000b800000 */
        /* <DEDUP_REMOVED lines=26> */
.L_x_721:
        /* <DEDUP_REMOVED lines=22> */
[----:B0-----:R-:W-:-:S07]  /*0660*/  @P0 MOV R87, RZ ;  /* 0x000000ff00570202 */ /* 0x001fce0000000f00 */
.L_x_722:
[----:B------:R-:W-:Y:S05]  /*0670*/  BSYNC.RECONVERGENT B0 ;  /* 0x0000000000007941 */ /* 0x000fea0003800200 */
.L_x_720:
[----:B------:R-:W0:Y:S02]  /*0680*/  LDCU UR4, c[0x0][0x384] ;  /* 0x00007080ff0477ac */ /* 0x000e240008000800 */
[----:B0-----:R-:W-:-:S06]  /*0690*/  UISETP.GE.AND UP0, UPT, UR6, UR4, UPT ;  /* 0x000000040600728c */ /* 0x001fcc000bf06270 */
[----:B------:R-:W-:-:S13]  /*06a0*/  PLOP3.LUT P0, PT, PT, PT, UP0, 0x80, 0x8 ;  /* 0x000000000008781c */ /* 0x000fda0003f0f008 */
[----:B------:R-:W-:Y:S05]  /*06b0*/  @P0 EXIT ;  /* 0x000000000000094d */ /* 0x000fea0003800000 */
[----:B------:R-:W-:Y:S01]  /*06c0*/  IMAD.HI.U32 R7, R0, -0x326172a9, RZ ;  /* 0xcd9e8d5700077827 */ /* 0x000fe200078e00ff */
[----:B------:R-:W-:Y:S01]  /*06d0*/  LOP3.LUT R15, R5, 0x7f, RZ, 0xc0, !PT ;  /* 0x0000007f050f7812 */ /* 0x000fe200078ec0ff */
[----:B------:R-:W0:Y:S01]  /*06e0*/  LDCU.U8 UR4, c[0x0][0x410] ;  /* 0x00008200ff0477ac */ /* 0x000e220008000000 */
[----:B------:R-:W-:Y:S01]  /*06f0*/  LOP3.LUT R69, R6, 0x3, RZ, 0xc0, !PT ;  /* 0x0000000306457812 */ /* 0x000fe200078ec0ff */
[----:B------:R-:W-:Y:S01]  /*0700*/  IMAD.HI.U32 R9, R3, -0x2daee0ad, RZ ;  /* 0xd2511f5303097827 */ /* 0x000fe200078e00ff */
[----:B------:R-:W-:Y:S01]  /*0710*/  LOP3.LUT R7, R4, UR8, R7, 0x96, !PT ;  /* 0x0000000804077c12 */ /* 0x000fe2000f8e9607 */
[----:B------:R-:W-:Y:S01]  /*0720*/  UPLOP3.LUT UP1, UPT, UPT, UPT, UPT, 0x40, 0x4 ;  /* 0x000000000004789c */ /* 0x000fe20003f2e870 */
[----:B------:R-:W-:Y:S01]  /*0730*/  VIADDMNMX R8, R15, -R8, RZ, !PT ;  /* 0x800000080f087246 */ /* 0x000fe200078001ff */
[----:B------:R-:W-:Y:S01]  /*0740*/  IMAD R13, R3, -0x2daee0ad, RZ ;  /* 0xd2511f53030d7824 */ /* 0x000fe200078e02ff */
[----:B------:R-:W-:Y:S01]  /*0750*/  LOP3.LUT R9, R9, UR9, RZ, 0x3c, !PT ;  /* 0x0000000909097c12 */ /* 0x000fe2000f8e3cff */
[----:B------:R-:W-:Y:S01]  /*0760*/  IMAD.HI.U32 R12, R7, -0x2daee0ad, RZ ;  /* 0xd2511f53070c7827 */ /* 0x000fe200078e00ff */
[----:B------:R-:W-:Y:S01]  /*0770*/  VIMNMX R8, PT, PT, R8, 0x20, PT ;  /* 0x0000002008087848 */ /* 0x000fe20003fe0100 */
[----:B------:R-:W1:Y:S01]  /*0780*/  LDCU UR36, c[0x0][0x388] ;  /* 0x00007100ff2477ac */ /* 0x000e620008000800 */
[----:B-----5:R-:W-:Y:S01]  /*0790*/  PRMT R122, R39, 0x7632, R122 ;  /* 0x00007632277a7816 */ /* 0x020fe2000000007a */
[----:B------:R-:W-:Y:S01]  /*07a0*/  IMAD R11, R0, -0x326172a9, RZ ;  /* 0xcd9e8d57000b7824 */ /* 0x000fe200078e02ff */
[----:B------:R-:W-:Y:S01]  /*07b0*/  LOP3.LUT R12, R13, UR19, R12, 0x96, !PT ;  /* 0x000000130d0c7c12 */ /* 0x000fe2000f8e960c */
[----:B------:R-:W-:Y:S01]  /*07c0*/  IMAD.HI.U32 R10, R9, -0x326172a9, RZ ;  /* 0xcd9e8d57090a7827 */ /* 0x000fe200078e00ff */
[----:B------:R-:W-:Y:S01]  /*07d0*/  PRMT R121, R43, 0x7632, R121 ;  /* 0x000076322b797816 */ /* 0x000fe20000000079 */
[----:B------:R-:W2:Y:S01]  /*07e0*/  LDCU UR7, c[0x0][0x400] ;  /* 0x00008000ff0777ac */ /* 0x000ea20008000800 */
[----:B------:R-:W-:Y:S01]  /*07f0*/  PRMT R120, R38, 0x7632, R120 ;  /* 0x0000763226787816 */ /* 0x000fe20000000078 */
[----:B------:R-:W-:Y:S01]  /*0800*/  IMAD R14, R9, -0x326172a9, RZ ;  /* 0xcd9e8d57090e7824 */ /* 0x000fe200078e02ff */
[----:B------:R-:W-:Y:S01]  /*0810*/  LOP3.LUT R10, R11, UR18, R10, 0x96, !PT ;  /* 0x000000120b0a7c12 */ /* 0x000fe2000f8e960a */
[----:B------:R-:W-:Y:S01]  /*0820*/  IMAD R16, R7, -0x2daee0ad, RZ ;  /* 0xd2511f5307107824 */ /* 0x000fe200078e02ff */
[----:B------:R-:W-:Y:S01]  /*0830*/  PRMT R119, R42, 0x7632, R119 ;  /* 0x000076322a777816 */ /* 0x000fe20000000077 */
[----:B------:R-:W-:Y:S01]  /*0840*/  IMAD.HI.U32 R9, R12, -0x326172a9, RZ ;  /* 0xcd9e8d570c097827 */ /* 0x000fe200078e00ff */
[----:B------:R-:W-:Y:S01]  /*0850*/  PRMT R118, R37, 0x7632, R118 ;  /* 0x0000763225767816 */ /* 0x000fe20000000076 */
[----:B------:R-:W3:Y:S01]  /*0860*/  LDCU.64 UR12, c[0x0][0x398] ;  /* 0x00007300ff0c77ac */ /* 0x000ee20008000a00 */
[----:B------:R-:W-:Y:S01]  /*0870*/  PRMT R117, R41, 0x7632, R117 ;  /* 0x0000763229757816 */ /* 0x000fe20000000075 */
[----:B------:R-:W-:Y:S01]  /*0880*/  IMAD.HI.U32 R7, R10, -0x2daee0ad, RZ ;  /* 0xd2511f530a077827 */ /* 0x000fe200078e00ff */
[----:B------:R-:W-:Y:S01]  /*0890*/  LOP3.LUT R9, R14, UR20, R9, 0x96, !PT ;  /* 0x000000140e097c12 */ /* 0x000fe2000f8e9609 */
[----:B------:R-:W4:Y:S01]  /*08a0*/  LDCU.64 UR14, c[0x0][0x3a0] ;  /* 0x00007400ff0e77ac */ /* 0x000f220008000a00 */
[----:B------:R-:W-:Y:S01]  /*08b0*/  PRMT R116, R36, 0x7632, R116 ;  /* 0x0000763224747816 */ /* 0x000fe20000000074 */
[----:B------:R-:W-:Y:S01]  /*08c0*/  IMAD R14, R10, -0x2daee0ad, RZ ;  /* 0xd2511f530a0e7824 */ /* 0x000fe200078e02ff */
[----:B------:R-:W-:Y:S01]  /*08d0*/  LOP3.LUT R7, R16, UR21, R7, 0x96, !PT ;  /* 0x0000001510077c12 */ /* 0x000fe2000f8e9607 */
[----:B------:R-:W-:Y:S01]  /*08e0*/  IMAD.HI.U32 R13, R9, -0x2daee0ad, RZ ;  /* 0xd2511f53090d7827 */ /* 0x000fe200078e00ff */
[----:B------:R-:W-:Y:S01]  /*08f0*/  PRMT R115, R40, 0x7632, R115 ;  /* 0x0000763228737816 */ /* 0x000fe20000000073 */
[----:B------:R-:W1:Y:S01]  /*0900*/  LDCU.64 UR16, c[0x0][0x380] ;  /* 0x00007000ff1077ac */ /* 0x000e620008000a00 */
[----:B------:R-:W-:Y:S01]  /*0910*/  PRMT R114, R87, 0x7632, R114 ;  /* 0x0000763257727816 */ /* 0x000fe20000000072 */
[----:B------:R-:W-:Y:S01]  /*0920*/  IMAD R11, R12, -0x326172a9, RZ ;  /* 0xcd9e8d570c0b7824 */ /* 0x000fe200078e02ff */
[----:B------:R-:W-:Y:S01]  /*0930*/  LOP3.LUT R13, R14, UR23, R13, 0x96, !PT ;  /* 0x000000170e0d7c12 */ /* 0x000fe2000f8e960d */
[----:B------:R-:W-:Y:S01]  /*0940*/  IMAD.HI.U32 R10, R7, -0x326172a9, RZ ;  /* 0xcd9e8d57070a7827 */ /* 0x000fe200078e00ff */
[----:B------:R-:W-:Y:S01]  /*0950*/  PRMT R113, R91, 0x7632, R113 ;  /* 0x000076325b717816 */ /* 0x000fe20000000071 */
[----:B0-----:R-:W-:Y:S01]  /*0960*/  UISETP.NE.AND UP2, UPT, UR4, URZ, UPT ;  /* 0x000000ff0400728c */ /* 0x001fe2000bf45270 */
[----:B------:R-:W-:Y:S01]  /*0970*/  PRMT R112, R86, 0x7632, R112 ;  /* 0x0000763256707816 */ /* 0x000fe20000000070 */
[----:B------:R-:W-:Y:S01]  /*0980*/  IMAD R12, R7, -0x326172a9, RZ ;  /* 0xcd9e8d57070c7824 */ /* 0x000fe200078e02ff */
[----:B------:R-:W-:Y:S01]  /*0990*/  LOP3.LUT R10, R11, UR22, R10, 0x96, !PT ;  /* 0x000000160b0a7c12 */ /* 0x000fe2000f8e960a */
[----:B------:R-:W-:Y:S01]  /*09a0*/  IMAD R14, R9, -0x2daee0ad, RZ ;  /* 0xd2511f53090e7824 */ /* 0x000fe200078e02ff */
[----:B------:R-:W-:Y:S01]  /*09b0*/  PRMT R111, R90, 0x7632, R111 ;  /* 0x000076325a6f7816 */ /* 0x000fe2000000006f */
[----:B------:R-:W-:Y:S01]  /*09c0*/  IMAD.HI.U32 R7, R13, -0x326172a9, RZ ;  /* 0xcd9e8d570d077827 */ /* 0x000fe200078e00ff */
[----:B------:R-:W-:-:S02]  /*09d0*/  PRMT R110, R85, 0x7632, R110 ;  /* 0x00007632556e7816 */ /* 0x000fc4000000006e */
[----:B------:R-:W-:Y:S01]  /*09e0*/  PRMT R109, R89, 0x7632, R109 ;  /* 0x00007632596d7816 */ /* 0x000fe2000000006d */
[----:B------:R-:W-:Y:S01]  /*09f0*/  IMAD.HI.U32 R9, R10, -0x2daee0ad, RZ ;  /* 0xd2511f530a097827 */ /* 0x000fe200078e00ff */
[----:B------:R-:W-:Y:S02]  /*0a00*/  LOP3.LUT R7, R12, UR24, R7, 0x96, !PT ;  /* 0x000000180c077c12 */ /* 0x000fe4000f8e9607 */
        /* <DEDUP_REMOVED lines=19> */
[----:B------:R-:W-:-:S02]  /*0b40*/  LOP3.LUT R9, R12, UR28, R9, 0x96, !PT ;  /* 0x0000001c0c097c12 */ /* 0x000fc4000f8e9609 */
[----:B------:R-:W-:Y:S01]  /*0b50*/  PRMT R100, R80, 0x7632, R100 ;  /* 0x0000763250647816 */ /* 0x000fe20000000064 */
[----:B------:R-:W-:Y:S01]  /*0b60*/  IMAD.SHL.U32 R5, R5, 0x2, RZ ;  /* 0x0000000205057824 */ /* 0x000fe200078e00ff */
[----:B------:R-:W-:Y:S01]  /*0b70*/  LOP3.LUT R7, R14, UR29, R7, 0x96, !PT ;  /* 0x0000001d0e077c12 */ /* 0x000fe2000f8e9607 */
[----:B------:R-:W-:Y:S01]  /*0b80*/  IMAD R13, R10, -0x2daee0ad, RZ ;  /* 0xd2511f530a0d7824 */ /* 0x000fe200078e02ff */
[----:B------:R-:W-:Y:S01]  /*0b90*/  PRMT R99, R92, 0x7632, R99 ;  /* 0x000076325c637816 */ /* 0x000fe20000000063 */
[----:B------:R-:W-:Y:S01]  /*0ba0*/  IMAD.HI.U32 R12, R9, -0x2daee0ad, RZ ;  /* 0xd2511f53090c7827 */ /* 0x000fe200078e00ff */
[----:B------:R-:W-:-:S03]  /*0bb0*/  LOP3.LUT R5, R5, 0xffffff00, RZ, 0xc0, !PT ;  /* 0xffffff0005057812 */ /* 0x000fc600078ec0ff */
[----:B------:R-:W-:Y:S01]  /*0bc0*/  IMAD R11, R11, -0x326172a9, RZ ;  /* 0xcd9e8d570b0b7824 */ /* 0x000fe200078e02ff */
[----:B------:R-:W-:Y:S01]  /*0bd0*/  LOP3.LUT R12, R13, UR31, R12, 0x96, !PT ;  /* 0x0000001f0d0c7c12 */ /* 0x000fe2000f8e960c */
[----:B------:R-:W-:-:S04]  /*0be0*/  IMAD.HI.U32 R10, R7, -0x326172a9, RZ ;  /* 0xcd9e8d57070a7827 */ /* 0x000fc800078e00ff */
[----:B------:R-:W-:Y:S01]  /*0bf0*/  IMAD R8, R8, 0x8, R5 ;  /* 0x0000000808087824 */ /* 0x000fe200078e0205 */
[----:B------:R-:W-:Y:S01]  /*0c00*/  LOP3.LUT R10, R11, UR30, R10, 0x96, !PT ;  /* 0x0000001e0b0a7c12 */ /* 0x000fe2000f8e960a */
[----:B------:R-:W-:Y:S02]  /*0c10*/  IMAD R11, R125, -0x20, R15 ;  /* 0xffffffe07d0b7824 */ /* 0x000fe400078e020f */
[----:B------:R-:W-:Y:S01]  /*0c20*/  IMAD R14, R7, -0x326172a9, RZ ;  /* 0xcd9e8d57070e7824 */ /* 0x000fe200078e02ff */
[----:B------:R-:W-:Y:S01]  /*0c30*/  I2FP.F32.U32 R8, R8 ;  /* 0x0000000800087245 */ /* 0x000fe20000201000 */
[----:B------:R-:W-:Y:S01]  /*0c40*/  IMAD R16, R9, -0x2daee0ad, RZ ;  /* 0xd2511f5309107824 */ /* 0x000fe200078e02ff */
[----:B------:R-:W-:Y:S01]  /*0c50*/  VIMNMX R11, PT, PT, RZ, R11, !PT ;  /* 0x0000000bff0b7248 */ /* 0x000fe20007fe0100 */
[----:B------:R-:W-:Y:S01]  /*0c60*/  IMAD.HI.U32 R7, R12, -0x326172a9, RZ ;  /* 0xcd9e8d570c077827 */ /* 0x000fe200078e00ff */
[----:B------:R0:W0:Y:S03]  /*0c70*/  MUFU.RCP R98, R8 ;  /* 0x0000000800627308 */ /* 0x0000260000001000 */
[----:B------:R-:W-:Y:S01]  /*0c80*/  IMAD.HI.U32 R9, R10, -0x2daee0ad, RZ ;  /* 0xd2511f530a097827 */ /* 0x000fe200078e00ff */
[----:B------:R-:W-:-:S02]  /*0c90*/  LOP3.LUT R7, R14, UR32, R7, 0x96, !PT ;  /* 0x000000200e077c12 */ /* 0x000fc4000f8e9607 */
[----:B------:R-:W-:Y:S01]  /*0ca0*/  VIMNMX R14, PT, PT, R11, 0x20, PT ;  /* 0x000000200b0e7848 */ /* 0x000fe20003fe0100 */
[----:B------:R-:W-:Y:S01]  /*0cb0*/  IMAD R12, R12, -0x326172a9, RZ ;  /* 0xcd9e8d570c0c7824 */ /* 0x000fe200078e02ff */
[----:B------:R-:W-:Y:S01]  /*0cc0*/  LOP3.LUT R9, R16, UR33, R9, 0x96, !PT ;  /* 0x0000002110097c12 */ /* 0x000fe2000f8e9609 */
[----:B------:R-:W-:Y:S02]  /*0cd0*/  IMAD R11, R10, -0x2daee0ad, RZ ;  /* 0xd2511f530a0b7824 */ /* 0x000fe400078e02ff */
[----:B------:R-:W-:-:S04]  /*0ce0*/  IMAD.HI.U32 R68, R7, -0x2daee0ad, RZ ;  /* 0xd2511f5307447827 */ /* 0x000fc800078e00ff */
[----:B------:R-:W-:Y:S01]  /*0cf0*/  IMAD.HI.U32 R25, R9, -0x326172a9, RZ ;  /* 0xcd9e8d5709197827 */ /* 0x000fe200078e00ff */
[----:B------:R-:W-:-:S03]  /*0d00*/  LOP3.LUT R68, R11, UR35, R68, 0x96, !PT ;  /* 0x000000230b447c12 */ /* 0x000fc6000f8e9644 */
[----:B------:R-:W-:Y:S02]  /*0d10*/  IMAD R97, R14, 0x8, R5 ;  /* 0x000000080e617824 */ /* 0x000fe400078e0205 */
[----:B------:R-:W-:Y:S01]  /*0d20*/  HFMA2 R5, -RZ, RZ, 0, 0 ;  /* 0x00000000ff057431 */ /* 0x000fe200000001ff */
[----:B------:R-:W-:Y:S01]  /*0d30*/  LOP3.LUT R25, R12, UR34, R25, 0x96, !PT ;  /* 0x000000220c197c12 */ /* 0x000fe2000f8e9619 */
[----:B------:R-:W-:Y:S02]  /*0d40*/  IMAD R72, R7, -0x2daee0ad, RZ ;  /* 0xd2511f5307487824 */ /* 0x000fe400078e02ff */
[----:B01234-:R-:W-:-:S07]  /*0d50*/  IMAD R70, R9, -0x326172a9, RZ ;  /* 0xcd9e8d5709467824 */ /* 0x01ffce00078e02ff */
.L_x_1103:
[----:B------:R-:W-:Y:S01]  /*0d60*/  UIMAD UR4, UR6, UR36, URZ ;  /* 0x00000024060472a4 */ /* 0x000fe2000f8e02ff */
[----:B------:R-:W-:Y:S03]  /*0d70*/  BSSY.RECONVERGENT B0, `(.L_x_723) ;  /* 0x0000804000007945 */ /* 0x000fe60003800200 */
[----:B------:R-:W-:-:S04]  /*0d80*/  USHF.R.S32.HI UR5, URZ, 0x1f, UR4 ;  /* 0x0000001fff057899 */ /* 0x000fc80008011404 */
[----:B------:R-:W-:-:S06]  /*0d90*/  ULEA.HI UR5, UR5, UR4, URZ, 0x3 ;  /* 0x0000000405057291 */ /* 0x000fcc000f8f18ff */
[----:B------:R-:W-:-:S05]  /*0da0*/  IMAD.U32 R55, RZ, RZ, UR5 ;  /* 0x00000005ff377e24 */ /* 0x000fca000f8e00ff */
[----:B------:R-:W-:-:S05]  /*0db0*/  LEA.HI.SX32 R55, R55, R124, 0x1d ;  /* 0x0000007c37377211 */ /* 0x000fca00078feaff */
[----:B0-23--:R-:W-:Y:S01]  /*0dc0*/  IMAD.MOV.U32 R58, RZ, RZ, R55 ;  /* 0x000000ffff3a7224 */ /* 0x00dfe200078e0037 */
[----:B-1----:R-:W-:Y:S06]  /*0dd0*/  @!P1 BRA `(.L_x_724) ;  /* 0x0000007c00f49947 */ /* 0x002fec0003800000 */
[----:B------:R-:W-:Y:S01]  /*0de0*/  ISETP.NE.U32.AND P0, PT, RZ, UR14, PT ;  /* 0x0000000eff007c0c */ /* 0x000fe2000bf05070 */
[----:B------:R-:W0:Y:S01]  /*0df0*/  LDC.64 R44, c[0x0][0x390] ;  /* 0x0000e400ff2c7b82 */ /* 0x000e220000000a00 */
[----:B------:R-:W-:Y:S02]  /*0e00*/  ISETP.NE.U32.AND P1, PT, RZ, UR12, PT ;  /* 0x0000000cff007c0c */ /* 0x000fe4000bf25070 */
[----:B------:R-:W-:Y:S02]  /*0e10*/  ISETP.NE.AND.EX P0, PT, RZ, UR15, PT, P0 ;  /* 0x0000000fff007c0c */ /* 0x000fe4000bf05300 */
[----:B------:R-:W-:-:S11]  /*0e20*/  ISETP.NE.AND.EX P1, PT, RZ, UR13, PT, P1 ;  /* 0x0000000dff007c0c */ /* 0x000fd6000bf25310 */
[----:B------:R-:W1:Y:S01]  /*0e30*/  @P0 LDC.64 R46, c[0x0][0x3a0] ;  /* 0x0000e800ff2e0b82 */ /* 0x000e620000000a00 */
[----:B0-----:R-:W-:-:S07]  /*0e40*/  IMAD.WIDE.U32 R44, R55, 0x10, R44 ;  /* 0x00000010372c7825 */ /* 0x001fce00078e002c */
[----:B------:R-:W0:Y:S01]  /*0e50*/  @P1 LDC.64 R18, c[0x0][0x398] ;  /* 0x0000e600ff121b82 */ /* 0x000e220000000a00 */
[----:B-1----:R-:W-:-:S05]  /*0e60*/  @P0 IMAD.WIDE.U32 R46, R55, 0x10, R46 ;  /* 0x00000010372e0825 */ /* 0x002fca00078e002e */
[----:B------:R-:W2:Y:S01]  /*0e70*/  @P0 LDG.E.128 R32, desc[UR10][R46.64] ;  /* 0x0000000a2e200981 */ /* 0x000ea2000c1e1d00 */
[----:B------:R-:W-:Y:S01]  /*0e80*/  UISETP.NE.U32.AND UP0, UPT, UR12, URZ, UPT ;  /* 0x000000ff0c00728c */ /* 0x000fe2000bf05070 */
[----:B0-----:R-:W-:Y:S02]  /*0e90*/  @P1 IMAD.WIDE.U32 R18, R55, 0x10, R18 ;  /* 0x0000001037121825 */ /* 0x001fe400078e0012 */
[----:B------:R-:W5:Y:S01]  /*0ea0*/  LDG.E.128 R44, desc[UR10][R44.64] ;  /* 0x0000000a2c2c7981 */ /* 0x000f62000c1e1d00 */
[----:B------:R-:W-:-:S03]  /*0eb0*/  UISETP.NE.AND.EX UP0, UPT, UR13, URZ, UPT, UP0 ;  /* 0x000000ff0d00728c */ /* 0x000fc6000bf05300 */
[----:B------:R0:W5:Y:S01]  /*0ec0*/  @P1 LDG.E.128 R28, desc[UR10][R18.64] ;  /* 0x0000000a121c1981 */ /* 0x000162000c1e1d00 */
[----:B--2---:R-:W-:Y:S02]  /*0ed0*/  PRMT R56, R35, 0x7632, R56 ;  /* 0x0000763223387816 */ /* 0x004fe40000000038 */
[----:B------:R-:W-:Y:S02]  /*0ee0*/  PRMT R74, R34, 0x7632, R74 ;  /* 0x00007632224a7816 */ /* 0x000fe4000000004a */
[----:B0-----:R-:W-:Y:S02]  /*0ef0*/  PRMT R19, R33, 0x7632, R19 ;  /* 0x0000763221137816 */ /* 0x001fe40000000013 */
[----:B------:R-:W-:Y:S01]  /*0f00*/  PRMT R17, R32, 0x7632, R17 ;  /* 0x0000763220117816 */ /* 0x000fe20000000011 */
[----:B------:R-:W-:Y:S06]  /*0f10*/  BRA.U UP0, `(.L_x_725) ;  /* 0x0000002900687547 */ /* 0x000fec000b800000 */
[----:B------:R-:W-:Y:S01]  /*0f20*/  ISETP.NE.AND P2, PT, R69, 0x1, PT ;  /* 0x000000014500780c */ /* 0x000fe20003f45270 */
[----:B------:R-:W-:Y:S01]  /*0f30*/  BSSY.RECONVERGENT B1, `(.L_x_726) ;  /* 0x0000047000017945 */ /* 0x000fe20003800200 */
[----:B------:R-:W-:Y:S01]  /*0f40*/  IMAD.MOV.U32 R20, RZ, RZ, 0x2 ;  /* 0x00000002ff147424 */ /* 0x000fe200078e00ff */
[----:B------:R-:W-:Y:S01]  /*0f50*/  MOV R6, R70 ;  /* 0x0000004600067202 */ /* 0x000fe20000000f00 */
[----:B------:R-:W-:-:S09]  /*0f60*/  IMAD.MOV.U32 R58, RZ, RZ, R72 ;  /* 0x000000ffff3a7224 */ /* 0x000fd200078e0048 */
[----:B------:R-:W-:Y:S05]  /*0f70*/  @!P2 BRA `(.L_x_727) ;  /* 0x000000040008a947 */ /* 0x000fea0003800000 */
[----:B------:R-:W-:-:S13]  /*0f80*/  ISETP.NE.AND P2, PT, R69, 0x3, PT ;  /* 0x000000034500780c */ /* 0x000fda0003f45270 */
[----:B------:R-:W-:Y:S05]  /*0f90*/  @!P2 BRA `(.L_x_728) ;  /* 0x000000000020a947 */ /* 0x000fea0003800000 */
[----:B------:R-:W-:-:S13]  /*0fa0*/  ISETP.NE.AND P2, PT, R69, 0x2, PT ;  /* 0x000000024500780c */ /* 0x000fda0003f45270 */
[----:B------:R-:W-:Y:S01]  /*0fb0*/  @!P2 IMAD.MOV.U32 R20, RZ, RZ, 0x3 ;  /* 0x00000003ff14a424 */ /* 0x000fe200078e00ff */
[----:B------:R-:W-:Y:S01]  /*0fc0*/  @!P2 MOV R6, R68 ;  /* 0x000000440006a202 */ /* 0x000fe20000000f00 */
[--C-:B------:R-:W-:Y:S02]  /*0fd0*/  @!P2 IMAD.MOV.U32 R58, RZ, RZ, R72.reuse ;  /* 0x000000ffff3aa224 */ /* 0x100fe400078e0048 */
[----:B------:R-:W-:Y:S02]  /*0fe0*/  @P2 VIADD R20, R69, 0x1 ;  /* 0x0000000145142836 */ /* 0x000fe40000000000 */
[----:B------:R-:W-:Y:S02]  /*0ff0*/  @P2 IMAD.MOV.U32 R58, RZ, RZ, R72 ;  /* 0x000000ffff3a2224 */ /* 0x000fe400078e0048 */
[----:B------:R-:W-:Y:S01]  /*1000*/  @P2 IMAD.MOV.U32 R6, RZ, RZ, R25 ;  /* 0x000000ffff062224 */ /* 0x000fe200078e0019 */
[----:B------:R-:W-:Y:S06]  /*1010*/  BRA `(.L_x_727) ;  /* 0x0000000000e07947 */ /* 0x000fec0003800000 */
.L_x_728:
        /* <DEDUP_REMOVED lines=13> */
.L_x_730:
[----:B------:R-:W-:Y:S05]  /*10f0*/  BSYNC.RECONVERGENT B2 ;  /* 0x0000000000027941 */ /* 0x000fea0003800200 */
.L_x_729:
        /* <DEDUP_REMOVED lines=41> */
[----:B------:R-:W-:-:S07]  /*1390*/  LOP3.LUT R68, R68, UR35, R59, 0x96, !PT ;  /* 0x0000002344447c12 */ /* 0x000fce000f8e963b */
.L_x_727:
[----:B------:R-:W-:Y:S05]  /*13a0*/  BSYNC.RECONVERGENT B1 ;  /* 0x0000000000017941 */ /* 0x000fea0003800200 */
.L_x_726:
[----:B------:R-:W0:Y:S01]  /*13b0*/  LDC R77, c[0x0][0x408] ;  /* 0x00010200ff4d7b82 */ /* 0x000e220000000800 */
[----:B------:R-:W-:Y:S01]  /*13c0*/  I2FP.F32.U32 R6, R6 ;  /* 0x0000000600067245 */ /* 0x000fe20000201000 */
[----:B------:R-:W-:Y:S01]  /*13d0*/  IMAD.MOV.U32 R79, RZ, RZ, 0x2f800000 ;  /* 0x2f800000ff4f7424 */ /* 0x000fe200078e00ff */
[----:B------:R-:W-:Y:S01]  /*13e0*/  ISETP.NE.AND P3, PT, R20, 0x1, PT ;  /* 0x000000011400780c */ /* 0x000fe20003f65270 */
[----:B-----5:R-:W-:Y:S01]  /*13f0*/  IMAD.U32 R18, R44, 0x10000, RZ ;  /* 0x000100002c127824 */ /* 0x020fe200078e00ff */
[----:B------:R-:W-:Y:S01]  /*1400*/  BSSY.RECONVERGENT B1, `(.L_x_731) ;  /* 0x0000050000017945 */ /* 0x000fe20003800200 */
[----:B------:R-:W-:Y:S01]  /*1410*/  FFMA.FTZ R51, R6, R79, 1.1641532182693481445e-10 ;  /* 0x2f00000006337423 */ /* 0x000fe2000001004f */
[----:B------:R-:W-:Y:S01]  /*1420*/  PRMT R44, R44, 0x7632, R44 ;  /* 0x000076322c2c7816 */ /* 0x000fe2000000002c */
[----:B------:R-:W1:Y:S01]  /*1430*/  LDC R78, c[0x0][0x404] ;  /* 0x00010100ff4e7b82 */ /* 0x000e620000000800 */
[----:B------:R-:W-:Y:S02]  /*1440*/  IMAD.MOV.U32 R50, RZ, RZ, 0x2 ;  /* 0x00000002ff327424 */ /* 0x000fe400078e00ff */
[----:B0-----:R-:W-:Y:S01]  /*1450*/  FMUL.FTZ R18, R18, R77 ;  /* 0x0000004d12127220 */ /* 0x001fe20000410000 */
[----:B-1----:R-:W-:-:S02]  /*1460*/  FSETP.GTU.FTZ.AND P2, PT, R51, R78, PT ;  /* 0x0000004e3300720b */ /* 0x002fc40003f5c000 */
[----:B------:R-:W-:Y:S02]  /*1470*/  @P0 SHF.L.U32 R51, R32, 0x10, RZ ;  /* 0x0000001020330819 */ /* 0x000fe400000006ff */
        /* <DEDUP_REMOVED lines=15> */
.L_x_733:
        /* <DEDUP_REMOVED lines=13> */
.L_x_735:
[----:B------:R-:W-:Y:S05]  /*1640*/  BSYNC.RECONVERGENT B2 ;  /* 0x0000000000027941 */ /* 0x000fea0003800200 */
.L_x_734:
        /* <DEDUP_REMOVED lines=43> */
.L_x_732:
[----:B------:R-:W-:Y:S05]  /*1900*/  BSYNC.RECONVERGENT B1 ;  /* 0x0000000000017941 */ /* 0x000fea0003800200 */
.L_x_731:
[----:B------:R-:W-:Y:S01]  /*1910*/  I2FP.F32.U32 R18, R18 ;  /* 0x0000001200127245 */ /* 0x000fe20000201000 */
[----:B------:R-:W-:Y:S01]  /*1920*/  IMAD.U32 R44, R44, 0x10000, RZ ;  /* 0x000100002c2c7824 */ /* 0x000fe200078e00ff */
[----:B------:R-:W-:Y:S01]  /*1930*/  ISETP.NE.AND P3, PT, R50, 0x1, PT ;  /* 0x000000013200780c */ /* 0x000fe20003f65270 */
[----:B------:R-:W-:Y:S01]  /*1940*/  BSSY.RECONVERGENT B1, `(.L_x_736) ;  /* 0x000004e000017945 */ /* 0x000fe20003800200 */
[----:B------:R-:W-:Y:S02]  /*1950*/  HFMA2 R62, -RZ, RZ, 0, 1.1920928955078125e-07 ;  /* 0x00000002ff3e7431 */ /* 0x000fe400000001ff */
[----:B------:R-:W-:Y:S01]  /*1960*/  FFMA.FTZ R51, R18, R79, 1.1641532182693481445e-10 ;  /* 0x2f00000012337423 */ /* 0x000fe2000001004f */
[----:B------:R-:W-:Y:S01]  /*1970*/  FMUL.FTZ R44, R44, R77 ;  /* 0x0000004d2c2c7220 */ /* 0x000fe20000410000 */
[----:B------:R-:W-:-:S03]  /*1980*/  @P0 IMAD.U32 R18, R17, 0x10000, RZ ;  /* 0x0001000011120824 */ /* 0x000fc600078e00ff */
        /* <DEDUP_REMOVED lines=16> */
.L_x_738:
        /* <DEDUP_REMOVED lines=13> */
.L_x_740:
[----:B------:R-:W-:Y:S05]  /*1b60*/  BSYNC.RECONVERGENT B2 ;  /* 0x0000000000027941 */ /* 0x000fea0003800200 */
.L_x_739:
[----:B------:R-:W-:Y:S01]  /*1b70*/  IMAD.WIDE.U32 R72, R0, -0x326172a9, RZ ;  /* 0xcd9e8d5700487825 */ /* 0x000fe200078e00ff */
[----:B------:R-:W-:-:S03]  /*1b80*/  LOP3.LUT R50, R5, UR9, R69, 0x96, !PT ;  /* 0x0000000905327c12 */ /* 0x000fc6000f8e9645 */
[----:B------:R-:W-:Y:S02]  /*1b90*/  HFMA2 R62, -RZ, RZ, 0, 0 ;  /* 0x00000000ff3e7431 */ /* 0x000fe400000001ff */
        /* <DEDUP_REMOVED lines=40> */
.L_x_737:
[----:B------:R-:W-:Y:S05]  /*1e20*/  BSYNC.RECONVERGENT B1 ;  /* 0x0000000000017941 */ /* 0x000fea0003800200 */
.L_x_736:
[----:B------:R-:W-:Y:S01]  /*1e30*/  I2FP.F32.U32 R18, R18 ;  /* 0x0000001200127245 */ /* 0x000fe20000201000 */
[C---:B------:R-:W-:Y:S01]  /*1e40*/  IMAD.U32 R20, R45.reuse, 0x10000, RZ ;  /* 0x000100002d147824 */ /* 0x040fe200078e00ff */
[----:B------:R-:W-:Y:S01]  /*1e50*/  ISETP.NE.AND P3, PT, R62, 0x1, PT ;  /* 0x000000013e00780c */ /* 0x000fe20003f65270 */
[----:B------:R-:W-:Y:S01]  /*1e60*/  BSSY.RECONVERGENT B1, `(.L_x_741) ;  /* 0x000004f000017945 */ /* 0x000fe20003800200 */
[----:B------:R-:W-:Y:S01]  /*1e70*/  PRMT R45, R45, 0x7632, R45 ;  /* 0x000076322d2d7816 */ /* 0x000fe2000000002d */
[----:B------:R-:W-:Y:S01]  /*1e80*/  FFMA.FTZ R51, R18, R79, 1.1641532182693481445e-10 ;  /* 0x2f00000012337423 */ /* 0x000fe2000001004f */
[----:B------:R-:W-:-:S04]  /*1e90*/  FMUL.FTZ R20, R20, R77 ;  /* 0x0000004d14147220 */ /* 0x000fc80000410000 */
[----:B------:R-:W-:Y:S01]  /*1ea0*/  FSETP.GTU.FTZ.AND P2, PT, R51, R78, PT ;  /* 0x0000004e3300720b */ /* 0x000fe20003f5c000 */
[----:B------:R-:W-:-:S03]  /*1eb0*/  @P0 IMAD.U32 R51, R33, 0x10000, RZ ;  /* 0x0001000021330824 */ /* 0x000fc600078e00ff */
        /* <DEDUP_REMOVED lines=16> */
.L_x_743:
        /* <DEDUP_REMOVED lines=13> */
.L_x_745:
[----:B------:R-:W-:Y:S05]  /*2090*/  BSYNC.RECONVERGENT B2 ;  /* 0x0000000000027941 */ /* 0x000fea0003800200 */
.L_x_744:
        /* <DEDUP_REMOVED lines=40> */
[----:B------:R-:W-:Y:S01]  /*2320*/  IMAD.MOV.U32 R58, RZ, RZ, R50 ;  /* 0x000000ffff3a7224 */ /* 0x000fe200078e0032 */
[----:B------:R-:W-:Y:S01]  /*2330*/  LOP3.LUT R68, R66, UR35, R51, 0x96, !PT ;  /* 0x0000002342447c12 */ /* 0x000fe2000f8e9633 */
[----:B------:R-:W-:-:S07]  /*2340*/  IMAD.MOV.U32 R51, RZ, RZ, RZ ;  /* 0x000000ffff337224 */ /* 0x000fce00078e00ff */
.L_x_742:
[----:B------:R-:W-:Y:S05]  /*2350*/  BSYNC.RECONVERGENT B1 ;  /* 0x0000000000017941 */ /* 0x000fea0003800200 */
.L_x_741:
[----:B------:R-:W-:Y:S01]  /*2360*/  I2FP.F32.U32 R20, R20 ;  /* 0x0000001400147245 */ /* 0x000fe20000201000 */
[----:B------:R-:W-:Y:S01]  /*2370*/  BSSY.RECONVERGENT B1, `(.L_x_746) ;  /* 0x0000050000017945 */ /* 0x000fe20003800200 */
[----:B------:R-:W-:Y:S01]  /*2380*/  SHF.L.U32 R50, R45, 0x10, RZ ;  /* 0x000000102d327819 */ /* 0x000fe200000006ff */
[----:B------:R-:W-:Y:S01]  /*2390*/  IMAD.MOV.U32 R66, RZ, RZ, 0x2 ;  /* 0x00000002ff427424 */ /* 0x000fe200078e00ff */
[----:B------:R-:W-:Y:S01]  /*23a0*/  ISETP.NE.AND P2, PT, R51, 0x1, PT ;  /* 0x000000013300780c */ /* 0x000fe20003f45270 */
[----:B------:R-:W-:Y:S01]  /*23b0*/  FFMA.FTZ R45, R20, R79, 1.1641532182693481445e-10 ;  /* 0x2f000000142d7423 */ /* 0x000fe2000001004f */
[----:B------:R-:W-:Y:S02]  /*23c0*/  @P0 IMAD.U32 R20, R19, 0x10000, RZ ;  /* 0x0001000013140824 */ /* 0x000fe400078e00ff */
[----:B------:R-:W-:Y:S02]  /*23d0*/  FMUL.FTZ R50, R50, R77 ;  /* 0x0000004d32327220 */ /* 0x000fe40000410000 */
        /* <DEDUP_REMOVED lines=16> */
.L_x_748:
        /* <DEDUP_REMOVED lines=13> */
.L_x_750:
[----:B------:R-:W-:Y:S05]  /*25b0*/  BSYNC.RECONVERGENT B2 ;  /* 0x0000000000027941 */ /* 0x000fea0003800200 */
.L_x_749:
        /* <DEDUP_REMOVED lines=43> */
.L_x_747:
[----:B------:R-:W-:Y:S05]  /*2870*/  BSYNC.RECONVERGENT B1 ;  /* 0x0000000000017941 */ /* 0x000fea0003800200 */
.L_x_746:
[----:B------:R-:W-:Y:S01]  /*2880*/  I2FP.F32.U32 R20, R20 ;  /* 0x0000001400147245 */ /* 0x000fe20000201000 */
[----:B------:R-:W-:Y:S01]  /*2890*/  IMAD.U32 R50, R46, 0x10000, RZ ;  /* 0x000100002e327824 */ /* 0x000fe200078e00ff */
[----:B------:R-:W-:Y:S01]  /*28a0*/  ISETP.NE.AND P3, PT, R66, 0x1, PT ;  /* 0x000000014200780c */ /* 0x000fe20003f65270 */
[----:B------:R-:W-:Y:S01]  /*28b0*/  BSSY.RECONVERGENT B1, `(.L_x_751) ;  /* 0x000004e000017945 */ /* 0x000fe20003800200 */
[----:B------:R-:W-:Y:S01]  /*28c0*/  PRMT R75, R46, 0x7632, R75 ;  /* 0x000076322e4b7816 */ /* 0x000fe2000000004b */
[----:B------:R-:W-:Y:S01]  /*28d0*/  FFMA.FTZ R51, R20, R79, 1.1641532182693481445e-10 ;  /* 0x2f00000014337423 */ /* 0x000fe2000001004f */
[----:B------:R-:W-:Y:S01]  /*28e0*/  FMUL.FTZ R50, R50, R77 ;  /* 0x0000004d32327220 */ /* 0x000fe20000410000 */
[----:B------:R-:W-:-:S03]  /*28f0*/  IMAD.MOV.U32 R67, RZ, RZ, 0x2 ;  /* 0x00000002ff437424 */ /* 0x000fc600078e00ff */
[----:B------:R-:W-:Y:S02]  /*2900*/  FSETP.GTU.FTZ.AND P2, PT, R51, R78, PT ;  /* 0x0000004e3300720b */ /* 0x000fe40003f5c000 */
[----:B------:R-:W-:Y:S02]  /*2910*/  @P0 SHF.L.U32 R51, R34, 0x10, RZ ;  /* 0x0000001022330819 */ /* 0x000fe400000006ff */
        /* <DEDUP_REMOVED lines=14> */
.L_x_753:
        /* <DEDUP_REMOVED lines=13> */
.L_x_755:
[----:B------:R-:W-:Y:S05]  /*2ad0*/  BSYNC.RECONVERGENT B2 ;  /* 0x0000000000027941 */ /* 0x000fea0003800200 */
.L_x_754:
        /* <DEDUP_REMOVED lines=43> */
.L_x_752:
[----:B------:R-:W-:Y:S05]  /*2d90*/  BSYNC.RECONVERGENT B1 ;  /* 0x0000000000017941 */ /* 0x000fea0003800200 */
.L_x_751:
[----:B------:R-:W-:Y:S01]  /*2da0*/  I2FP.F32.U32 R50, R51 ;  /* 0x0000003300327245 */ /* 0x000fe20000201000 */
[----:B------:R-:W-:Y:S01]  /*2db0*/  IMAD.U32 R66, R75, 0x10000, RZ ;  /* 0x000100004b427824 */ /* 0x000fe200078e00ff */
[----:B------:R-:W-:Y:S01]  /*2dc0*/  ISETP.NE.AND P4, PT, R67, 0x1, PT ;  /* 0x000000014300780c */ /* 0x000fe20003f85270 */
[----:B------:R-:W-:Y:S01]  /*2dd0*/  @P0 IMAD.U32 R69, R74, 0x10000, RZ ;  /* 0x000100004a450824 */ /* 0x000fe200078e00ff */
[----:B------:R-:W-:Y:S01]  /*2de0*/  BSSY.RECONVERGENT B1, `(.L_x_756) ;  /* 0x000004c000017945 */ /* 0x000fe20003800200 */
[----:B------:R-:W-:Y:S01]  /*2df0*/  FFMA.FTZ R51, R50, R79, 1.1641532182693481445e-10 ;  /* 0x2f00000032337423 */ /* 0x000fe2000001004f */
[----:B------:R-:W-:Y:S01]  /*2e00*/  FMUL.FTZ R66, R66, R77 ;  /* 0x0000004d42427220 */ /* 0x000fe20000410000 */
[----:B------:R-:W-:-:S03]  /*2e10*/  HFMA2 R72, -RZ, RZ, 0, 1.1920928955078125e-07 ;  /* 0x00000002ff487431 */ /* 0x000fc600000001ff */
        /* <DEDUP_REMOVED lines=15> */
.L_x_758:
        /* <DEDUP_REMOVED lines=13> */
.L_x_760:
[----:B------:R-:W-:Y:S05]  /*2fe0*/  BSYNC.RECONVERGENT B2 ;  /* 0x0000000000027941 */ /* 0x000fea0003800200 */
.L_x_759:
        /* <DEDUP_REMOVED lines=43> */
.L_x_757:
[----:B------:R-:W-:Y:S05]  /*32a0*/  BSYNC.RECONVERGENT B1 ;  /* 0x0000000000017941 */ /* 0x000fea0003800200 */
.L_x_756:
[----:B------:R-:W-:Y:S01]  /*32b0*/  I2FP.F32.U32 R66, R51 ;  /* 0x0000003300427245 */ /* 0x000fe20000201000 */
[----:B------:R-:W-:Y:S01]  /*32c0*/  IMAD.U32 R74, R47, 0x10000, RZ ;  /* 0x000100002f4a7824 */ /* 0x000fe200078e00ff */
[----:B------:R-:W-:Y:S01]  /*32d0*/  ISETP.NE.AND P5, PT, R72, 0x1, PT ;  /* 0x000000014800780c */ /* 0x000fe20003fa5270 */
[----:B------:R-:W-:Y:S01]  /*32e0*/  BSSY.RECONVERGENT B1, `(.L_x_761) ;  /* 0x000004e000017945 */ /* 0x000fe20003800200 */
[----:B------:R-:W-:Y:S02]  /*32f0*/  IMAD.MOV.U32 R69, RZ, RZ, 0x2 ;  /* 0x00000002ff457424 */ /* 0x000fe400078e00ff */
[----:B------:R-:W-:Y:S01]  /*3300*/  FFMA.FTZ R51, R66, R79, 1.1641532182693481445e-10 ;  /* 0x2f00000042337423 */ /* 0x000fe2000001004f */
[----:B------:R-:W-:Y:S01]  /*3310*/  FMUL.FTZ R74, R74, R77 ;  /* 0x0000004d4a4a7220 */ /* 0x000fe20000410000 */
[----:B------:R-:W-:Y:S01]  /*3320*/  @P0 IMAD.U32 R66, R35, 0x10000, RZ ;  /* 0x0001000023420824 */ /* 0x000fe200078e00ff */
[----:B------:R-:W-:Y:S02]  /*3330*/  MOV R67, R70 ;  /* 0x0000004600437202 */ /* 0x000fe40000000f00 */
[----:B------:R-:W-:-:S04]  /*3340*/  FSETP.GTU.FTZ.AND P4, PT, R51, R78, PT ;  /* 0x0000004e3300720b */ /* 0x000fc80003f9c000 */
[----:B------:R-:W-:Y:S02]  /*3350*/  FSEL R51, R74, RZ, !P4 ;  /* 0x000000ff4a337208 */ /* 0x000fe40006000000 */
[----:B------:R-:W-:Y:S02]  /*3360*/  PRMT R74, R47, 0x7632, R74 ;  /* 0x000076322f4a7816 */ /* 0x000fe4000000004a */
[----:B------:R-:W-:Y:S01]  /*3370*/  PLOP3.LUT P4, PT, P4, PT, PT, 0x8, 0x80 ;  /* 0x000000000080781c */ /* 0x000fe2000278e170 */
        /* <DEDUP_REMOVED lines=11> */
.L_x_763:
        /* <DEDUP_REMOVED lines=13> */
.L_x_765:
[----:B------:R-:W-:Y:S05]  /*3500*/  BSYNC.RECONVERGENT B2 ;  /* 0x0000000000027941 */ /* 0x000fea0003800200 */
.L_x_764:
[----:B------:R-:W-:Y:S01]  /*3510*/  LOP3.LUT R72, R5, UR9, R69, 0x96, !PT ;  /* 0x0000000905487c12 */ /* 0x000fe2000f8e9645 */
[----:B------:R-:W-:-:S04]  /*3520*/  IMAD.WIDE.U32 R66, R0, -0x326172a9, RZ ;  /* 0xcd9e8d5700427825 */ /* 0x000fc800078e00ff */
[----:B------:R-:W-:Y:S01]  /*3530*/  IMAD.WIDE.U32 R72, R72, -0x326172a9, RZ ;  /* 0xcd9e8d5748487825 */ /* 0x000fe200078e00ff */
[----:B------:R-:W-:-:S04]  /*3540*/  LOP3.LUT R67, R4, UR8, R67, 0x96, !PT ;  /* 0x0000000804437c12 */ /* 0x000fc8000f8e9643 */
[----:B------:R-:W-:Y:S01]  /*3550*/  LOP3.LUT R69, R66, UR18, R73, 0x96, !PT ;  /* 0x0000001242457c12 */ /* 0x000fe2000f8e9649 */
[----:B------:R-:W-:-:S05]  /*3560*/  IMAD.WIDE.U32 R66, R67, -0x2daee0ad, RZ ;  /* 0xd2511f5343427825 */ /* 0x000fca00078e00ff */
        /* <DEDUP_REMOVED lines=27> */
[----:B------:R-:W-:-:S04]  /*3720*/  IMAD.WIDE.U32 R66, R67, -0x326172a9, RZ ;  /* 0xcd9e8d5743427825 */ /* 0x000fc800078e00ff */
[----:B------:R-:W-:Y:S01]  /*3730*/  IMAD.MOV.U32 R69, RZ, RZ, RZ ;  /* 0x000000ffff457224 */ /* 0x000fe200078e00ff */
[----:B------:R-:W-:Y:S01]  /*3740*/  LOP3.LUT R67, R72, UR32, R67, 0x96, !PT ;  /* 0x0000002048437c12 */ /* 0x000fe2000f8e9643 */
[----:B------:R-:W-:-:S05]  /*3750*/  IMAD.WIDE.U32 R72, R73, -0x326172a9, RZ ;  /* 0xcd9e8d5749487825 */ /* 0x000fca00078e00ff */
[----:B------:R-:W-:Y:S01]  /*3760*/  LOP3.LUT R25, R66, UR34, R73, 0x96, !PT ;  /* 0x0000002242197c12 */ /* 0x000fe2000f8e9649 */
[----:B------:R-:W-:Y:S01]  /*3770*/  IMAD.WIDE.U32 R66, R67, -0x2daee0ad, RZ ;  /* 0xd2511f5343427825 */ /* 0x000fe200078e00ff */
[----:B------:R-:W-:-:S04]  /*3780*/  MOV R70, R72 ;  /* 0x0000004800467202 */ /* 0x000fc80000000f00 */
[----:B------:R-:W-:Y:S01]  /*3790*/  LOP3.LUT R68, R68, UR35, R67, 0x96, !PT ;  /* 0x0000002344447c12 */ /* 0x000fe2000f8e9643 */
[----:B------:R-:W-:Y:S02]  /*37a0*/  IMAD.MOV.U32 R67, RZ, RZ, R58 ;  /* 0x000000ffff437224 */ /* 0x000fe400078e003a */
[----:B------:R-:W-:-:S07]  /*37b0*/  IMAD.MOV.U32 R58, RZ, RZ, R66 ;  /* 0x000000ffff3a7224 */ /* 0x000fce00078e0042 */
.L_x_762:
[----:B------:R-:W-:Y:S05]  /*37c0*/  BSYNC.RECONVERGENT B1 ;  /* 0x0000000000017941 */ /* 0x000fea0003800200 */
.L_x_761:
[----:B------:R-:W-:Y:S01]  /*37d0*/  I2FP.F32.U32 R66, R67 ;  /* 0x0000004300427245 */ /* 0x000fe20000201000 */
[----:B------:R-:W-:Y:S01]  /*37e0*/  @P0 IMAD.U32 R67, R56, 0x10000, RZ ;  /* 0x0001000038430824 */ /* 0x000fe200078e00ff */
[----:B------:R-:W-:Y:S02]  /*37f0*/  SHF.L.U32 R74, R74, 0x10, RZ ;  /* 0x000000104a4a7819 */ /* 0x000fe400000006ff */
[----:B------:R-:W-:Y:S01]  /*3800*/  PRMT R46, R46, 0x5410, R76 ;  /* 0x000054102e2e7816 */ /* 0x000fe2000000004c */
[----:B------:R-:W-:Y:S01]  /*3810*/  FFMA.FTZ R79, R66, R79, 1.1641532182693481445e-10 ;  /* 0x2f000000424f7423 */ /* 0x000fe2000001004f */
[----:B------:R-:W-:Y:S01]  /*3820*/  PRMT R45, R64, 0x5410, R45 ;  /* 0x00005410402d7816 */ /* 0x000fe2000000002d */
[----:B------:R-:W-:Y:S01]  /*3830*/  FMUL.FTZ R74, R74, R77 ;  /* 0x0000004d4a4a7220 */ /* 0x000fe20000410000 */
[----:B------:R-:W-:Y:S02]  /*3840*/  PRMT R44, R63, 0x5410, R44 ;  /* 0x000054103f2c7816 */ /* 0x000fe4000000002c */
[----:B------:R-:W-:-:S04]  /*3850*/  FSETP.GTU.FTZ.AND P5, PT, R79, R78, PT ;  /* 0x0000004e4f00720b */ /* 0x000fc80003fbc000 */
[----:B------:R-:W-:Y:S02]  /*3860*/  FSEL R56, R74, RZ, !P5 ;  /* 0x000000ff4a387208 */ /* 0x000fe40006800000 */
[----:B------:R-:W-:-:S03]  /*3870*/  PLOP3.LUT P5, PT, P5, PT, PT, 0x8, 0x80 ;  /* 0x000000000080781c */ /* 0x000fc60002fae170 */
[----:B------:R-:W-:-:S05]  /*3880*/  @P0 FADD.FTZ R56, R67, R56 ;  /* 0x0000003843380221 */ /* 0x000fca0000010000 */
[----:B------:R-:W-:-:S04]  /*3890*/  F2FP.BF16.F32.PACK_AB R66, RZ, R56 ;  /* 0x00000038ff42723e */ /* 0x000fc800000010ff */
[----:B------:R-:W-:Y:S01]  /*38a0*/  PRMT R47, R47, 0x5410, R66 ;  /* 0x000054102f2f7816 */ /* 0x000fe20000000042 */
[----:B------:R-:W-:Y:S06]  /*38b0*/  BRA `(.L_x_766) ;  /* 0x0000005000887947 */ /* 0x000fec0003800000 */
.L_x_725:
        /* <DEDUP_REMOVED lines=16> */
.L_x_769:
        /* <DEDUP_REMOVED lines=13> */
.L_x_771:
[----:B------:R-:W-:Y:S05]  /*3a90*/  BSYNC.RECONVERGENT B2 ;  /* 0x0000000000027941 */ /* 0x000fea0003800200 */
.L_x_770:
        /* <DEDUP_REMOVED lines=41> */
[----:B------:R-:W-:-:S07]  /*3d30*/  IMAD.MOV.U32 R6, RZ, RZ, R72 ;  /* 0x000000ffff067224 */ /* 0x000fce00078e0048 */
.L_x_768:
[----:B------:R-:W-:Y:S05]  /*3d40*/  BSYNC.RECONVERGENT B1 ;  /* 0x0000000000017941 */ /* 0x000fea0003800200 */
.L_x_767:
[----:B------:R-:W0:Y:S01]  /*3d50*/  LDC R79, c[0x0][0x404] ;  /* 0x00010100ff4f7b82 */ /* 0x000e220000000800 */
[----:B------:R-:W-:Y:S01]  /*3d60*/  I2FP.F32.U32 R7, R6 ;  /* 0x0000000600077245 */ /* 0x000fe20000201000 */
[----:B------:R-:W-:Y:S01]  /*3d70*/  IMAD.MOV.U32 R96, RZ, RZ, 0x2f800000 ;  /* 0x2f800000ff607424 */ /* 0x000fe200078e00ff */
[----:B------:R-:W-:Y:S01]  /*3d80*/  ISETP.NE.AND P3, PT, R8, 0x1, PT ;  /* 0x000000010800780c */ /* 0x000fe20003f65270 */
[----:B------:R-:W-:Y:S01]  /*3d90*/  BSSY.RECONVERGENT B1, `(.L_x_772) ;  /* 0x000004e000017945 */ /* 0x000fe20003800200 */
[C---:B-----5:R-:W-:Y:S01]  /*3da0*/  PRMT R14, R44.reuse, 0x7632, R14 ;  /* 0x000076322c0e7816 */ /* 0x060fe2000000000e */
[----:B------:R-:W-:Y:S01]  /*3db0*/  FFMA.FTZ R6, R7, R96, 1.1641532182693481445e-10 ;  /* 0x2f00000007067423 */ /* 0x000fe20000010060 */
[----:B------:R-:W-:Y:S01]  /*3dc0*/  IMAD.U32 R7, R44, 0x10000, RZ ;  /* 0x000100002c077824 */ /* 0x000fe200078e00ff */
[----:B------:R-:W1:Y:S01]  /*3dd0*/  LDC R78, c[0x0][0x408] ;  /* 0x00010200ff4e7b82 */ /* 0x000e620000000800 */
[----:B------:R-:W-:Y:S02]  /*3de0*/  IMAD.MOV.U32 R10, RZ, RZ, 0x2 ;  /* 0x00000002ff0a7424 */ /* 0x000fe400078e00ff */
[----:B0-----:R-:W-:-:S04]  /*3df0*/  FSETP.GTU.FTZ.AND P2, PT, R6, R79, PT ;  /* 0x0000004f0600720b */ /* 0x001fc80003f5c000 */
[----:B------:R-:W-:Y:S01]  /*3e00*/  PLOP3.LUT P4, PT, P2, PT, PT, 0x8, 0x80 ;  /* 0x000000000080781c */ /* 0x000fe2000178e170 */
[----:B-1----:R-:W-:-:S03]  /*3e10*/  FMUL.FTZ R18, R7, R78 ;  /* 0x0000004e07127220 */ /* 0x002fc60000410000 */
[----:B------:R-:W-:Y:S02]  /*3e20*/  P2R R60, PR, RZ, 0x10 ;  /* 0x00000010ff3c7803 */ /* 0x000fe40000000000 */
[----:B------:R-:W-:Y:S02]  /*3e30*/  MOV R7, R70 ;  /* 0x0000004600077202 */ /* 0x000fe40000000f00 */
        /* <DEDUP_REMOVED lines=10> */
.L_x_774:
        /* <DEDUP_REMOVED lines=13> */
.L_x_776:
[----:B------:R-:W-:Y:S05]  /*3fb0*/  BSYNC.RECONVERGENT B2 ;  /* 0x0000000000027941 */ /* 0x000fea0003800200 */
.L_x_775:
        /* <DEDUP_REMOVED lines=39> */
[----:B------:R-:W-:Y:S01]  /*4230*/  IMAD.MOV.U32 R10, RZ, RZ, RZ ;  /* 0x000000ffff0a7224 */ /* 0x000fe200078e00ff */
[----:B------:R-:W-:Y:S01]  /*4240*/  LOP3.LUT R68, R68, UR35, R7, 0x96, !PT ;  /* 0x0000002344447c12 */ /* 0x000fe2000f8e9607 */
[----:B------:R-:W-:Y:S02]  /*4250*/  IMAD.MOV.U32 R7, RZ, RZ, R58 ;  /* 0x000000ffff077224 */ /* 0x000fe400078e003a */
[----:B------:R-:W-:-:S07]  /*4260*/  IMAD.MOV.U32 R58, RZ, RZ, R6 ;  /* 0x000000ffff3a7224 */ /* 0x000fce00078e0006 */
.L_x_773:
[----:B------:R-:W-:Y:S05]  /*4270*/  BSYNC.RECONVERGENT B1 ;  /* 0x0000000000017941 */ /* 0x000fea0003800200 */
.L_x_772:
        /* <DEDUP_REMOVED lines=25> */
.L_x_779:
        /* <DEDUP_REMOVED lines=13> */
.L_x_781:
[----:B------:R-:W-:Y:S05]  /*44e0*/  BSYNC.RECONVERGENT B2 ;  /* 0x0000000000027941 */ /* 0x000fea0003800200 */
.L_x_780:
        /* <DEDUP_REMOVED lines=43> */
.L_x_778:
[----:B------:R-:W-:Y:S05]  /*47a0*/  BSYNC.RECONVERGENT B1 ;  /* 0x0000000000017941 */ /* 0x000fea0003800200 */
.L_x_777:
[----:B------:R-:W-:Y:S01]  /*47b0*/  I2FP.F32.U32 R9, R9 ;  /* 0x0000000900097245 */ /* 0x000fe20000201000 */
[----:B------:R-:W-:Y:S01]  /*47c0*/  BSSY.RECONVERGENT B1, `(.L_x_782) ;  /* 0x000004d000017945 */ /* 0x000fe20003800200 */
[----:B------:R-:W-:Y:S01]  /*47d0*/  ISETP.NE.AND P3, PT, R11, 0x1, PT ;  /* 0x000000010b00780c */ /* 0x000fe20003f65270 */
[----:B------:R-:W-:Y:S02]  /*47e0*/  IMAD.MOV.U32 R12, RZ, RZ, 0x2 ;  /* 0x00000002ff0c7424 */ /* 0x000fe400078e00ff */
[----:B------:R-:W-:Y:S01]  /*47f0*/  FFMA.FTZ R8, R9, R96, 1.1641532182693481445e-10 ;  /* 0x2f00000009087423 */ /* 0x000fe20000010060 */
[----:B------:R-:W-:Y:S01]  /*4800*/  SHF.L.U32 R9, R14, 0x10, RZ ;  /* 0x000000100e097819 */ /* 0x000fe200000006ff */
[----:B------:R-:W-:-:S03]  /*4810*/  IMAD.MOV.U32 R10, RZ, RZ, R70 ;  /* 0x000000ffff0a7224 */ /* 0x000fc600078e0046 */
[----:B------:R-:W-:Y:S01]  /*4820*/  FSETP.GTU.FTZ.AND P2, PT, R8, R79, PT ;  /* 0x0000004f0800720b */ /* 0x000fe20003f5c000 */
[----:B------:R-:W-:-:S03]  /*4830*/  FMUL.FTZ R9, R9, R78 ;  /* 0x0000004e09097220 */ /* 0x000fc60000410000 */
        /* <DEDUP_REMOVED lines=12> */
.L_x_784:
        /* <DEDUP_REMOVED lines=13> */
.L_x_786:
[----:B------:R-:W-:Y:S05]  /*49d0*/  BSYNC.RECONVERGENT B2 ;  /* 0x0000000000027941 */ /* 0x000fea0003800200 */
.L_x_785:
        /* <DEDUP_REMOVED lines=43> */
.L_x_783:
[----:B------:R-:W-:Y:S05]  /*4c90*/  BSYNC.RECONVERGENT B1 ;  /* 0x0000000000017941 */ /* 0x000fea0003800200 */
.L_x_782:
[----:B------:R-:W-:Y:S01]  /*4ca0*/  PRMT R8, R28, 0x7632, R8 ;  /* 0x000076321c087816 */ /* 0x000fe20000000008 */
[----:B------:R-:W-:Y:S01]  /*4cb0*/  @P0 IMAD.U32 R17, R17, 0x10000, RZ ;  /* 0x0001000011110824 */ /* 0x000fe200078e00ff */
[----:B------:R-:W-:Y:S01]  /*4cc0*/  I2FP.F32.U32 R9, R10 ;  /* 0x0000000a00097245 */ /* 0x000fe20000201000 */
[----:B------:R-:W-:Y:S01]  /*4cd0*/  BSSY.RECONVERGENT B1, `(.L_x_787) ;  /* 0x0000050000017945 */ /* 0x000fe20003800200 */
[----:B------:R-:W-:Y:S01]  /*4ce0*/  ISETP.NE.AND P3, PT, R12, 0x1, PT ;  /* 0x000000010c00780c */ /* 0x000fe20003f65270 */
[----:B------:R-:W-:Y:S02]  /*4cf0*/  IMAD.U32 R11, R8, 0x10000, RZ ;  /* 0x00010000080b7824 */ /* 0x000fe400078e00ff */
[----:B------:R-:W-:Y:S01]  /*4d00*/  FFMA.FTZ R8, R9, R96, 1.1641532182693481445e-10 ;  /* 0x2f00000009087423 */ /* 0x000fe20000010060 */
[----:B------:R-:W-:Y:S02]  /*4d10*/  IMAD.MOV.U32 R13, RZ, RZ, 0x2 ;  /* 0x00000002ff0d7424 */ /* 0x000fe400078e00ff */
[----:B------:R-:W-:Y:S01]  /*4d20*/  FMUL.FTZ R11, R11, R78 ;  /* 0x0000004e0b0b7220 */ /* 0x000fe20000410000 */
[----:B------:R-:W-:Y:S01]  /*4d30*/  IMAD.MOV.U32 R9, RZ, RZ, R70 ;  /* 0x000000ffff097224 */ /* 0x000fe200078e0046 */
[----:B------:R-:W-:-:S04]  /*4d40*/  FSETP.GTU.FTZ.AND P2, PT, R8, R79, PT ;  /* 0x0000004f0800720b */ /* 0x000fc80003f5c000 */
[----:B------:R-:W-:Y:S02]  /*4d50*/  FSEL R11, R11, RZ, !P2 ;  /* 0x000000ff0b0b7208 */ /* 0x000fe40005000000 */
[----:B------:R-:W-:-:S03]  /*4d60*/  SEL R8, RZ, 0x1, P2 ;  /* 0x00000001ff087807 */ /* 0x000fc60001000000 */
        /* <DEDUP_REMOVED lines=13> */
.L_x_789:
        /* <DEDUP_REMOVED lines=13> */
.L_x_791:
[----:B------:R-:W-:Y:S05]  /*4f10*/  BSYNC.RECONVERGENT B2 ;  /* 0x0000000000027941 */ /* 0x000fea0003800200 */
.L_x_790:
        /* <DEDUP_REMOVED lines=42> */
[----:B------:R-:W-:-:S07]  /*51c0*/  MOV R58, R10 ;  /* 0x0000000a003a7202 */ /* 0x000fce0000000f00 */
.L_x_788:
[----:B------:R-:W-:Y:S05]  /*51d0*/  BSYNC.RECONVERGENT B1 ;  /* 0x0000000000017941 */ /* 0x000fea0003800200 */
.L_x_787:
[----:B------:R-:W-:Y:S01]  /*51e0*/  I2FP.F32.U32 R9, R9 ;  /* 0x0000000900097245 */ /* 0x000fe20000201000 */
[----:B------:R-:W-:Y:S01]  /*51f0*/  BSSY.RECONVERGENT B1, `(.L_x_792) ;  /* 0x000004e000017945 */ /* 0x000fe20003800200 */
[----:B------:R-:W-:Y:S01]  /*5200*/  ISETP.NE.AND P3, PT, R13, 0x1, PT ;  /* 0x000000010d00780c */ /* 0x000fe20003f65270 */
[----:B------:R-:W-:Y:S01]  /*5210*/  IMAD.MOV.U32 R12, RZ, RZ, 0x2 ;  /* 0x00000002ff0c7424 */ /* 0x000fe200078e00ff */
[----:B------:R-:W-:Y:S01]  /*5220*/  PRMT R14, R45, 0x7632, R14 ;  /* 0x000076322d0e7816 */ /* 0x000fe2000000000e */
[----:B------:R-:W-:Y:S01]  /*5230*/  FFMA.FTZ R10, R9, R96, 1.1641532182693481445e-10 ;  /* 0x2f000000090a7423 */ /* 0x000fe20000010060 */
[----:B------:R-:W-:Y:S01]  /*5240*/  IMAD.U32 R9, R45, 0x10000, RZ ;  /* 0x000100002d097824 */ /* 0x000fe200078e00ff */
[----:B------:R-:W-:-:S03]  /*5250*/  MOV R11, R70 ;  /* 0x00000046000b7202 */ /* 0x000fc60000000f00 */
        /* <DEDUP_REMOVED lines=14> */
.L_x_794:
        /* <DEDUP_REMOVED lines=13> */
.L_x_796:
[----:B------:R-:W-:Y:S05]  /*5410*/  BSYNC.RECONVERGENT B2 ;  /* 0x0000000000027941 */ /* 0x000fea0003800200 */
.L_x_795:
        /* <DEDUP_REMOVED lines=43> */
.L_x_793:
[----:B------:R-:W-:Y:S05]  /*56d0*/  BSYNC.RECONVERGENT B1 ;  /* 0x0000000000017941 */ /* 0x000fea0003800200 */
.L_x_792:
[----:B------:R-:W-:Y:S01]  /*56e0*/  I2FP.F32.U32 R11, R11 ;  /* 0x0000000b000b7245 */ /* 0x000fe20000201000 */
[----:B------:R-:W-:Y:S01]  /*56f0*/  @P0 IMAD.U32 R18, R33, 0x10000, RZ ;  /* 0x0001000021120824 */ /* 0x000fe200078e00ff */
[----:B------:R-:W-:Y:S01]  /*5700*/  SHF.L.U32 R13, R29, 0x10, RZ ;  /* 0x000000101d0d7819 */ /* 0x000fe200000006ff */
[----:B------:R-:W-:Y:S01]  /*5710*/  BSSY.RECONVERGENT B1, `(.L_x_797) ;  /* 0x000004f000017945 */ /* 0x000fe20003800200 */
[----:B------:R-:W-:Y:S01]  /*5720*/  ISETP.NE.AND P3, PT, R12, 0x1, PT ;  /* 0x000000010c00780c */ /* 0x000fe20003f65270 */
[----:B------:R-:W-:Y:S01]  /*5730*/  FFMA.FTZ R10, R11, R96, 1.1641532182693481445e-10 ;  /* 0x2f0000000b0a7423 */ /* 0x000fe20000010060 */
[----:B------:R-:W-:Y:S02]  /*5740*/  IMAD.MOV.U32 R20, RZ, RZ, 0x2 ;  /* 0x00000002ff147424 */ /* 0x000fe400078e00ff */
[----:B------:R-:W-:Y:S01]  /*5750*/  FMUL.FTZ R13, R13, R78 ;  /* 0x0000004e0d0d7220 */ /* 0x000fe20000410000 */
[----:B------:R-:W-:Y:S02]  /*5760*/  MOV R11, R70 ;  /* 0x00000046000b7202 */ /* 0x000fe40000000f00 */
[----:B------:R-:W-:-:S04]  /*5770*/  FSETP.GTU.FTZ.AND P2, PT, R10, R79, PT ;  /* 0x0000004f0a00720b */ /* 0x000fc80003f5c000 */
[----:B------:R-:W-:-:S05]  /*5780*/  FSEL R10, R13, RZ, !P2 ;  /* 0x000000ff0d0a7208 */ /* 0x000fca0005000000 */
[----:B------:R-:W-:-:S04]  /*5790*/  FADD.FTZ R9, R9, R10 ;  /* 0x0000000a09097221 */ /* 0x000fc80000010000 */
        /* <DEDUP_REMOVED lines=13> */
.L_x_799:
        /* <DEDUP_REMOVED lines=13> */
.L_x_801:
[----:B------:R-:W-:Y:S05]  /*5940*/  BSYNC.RECONVERGENT B2 ;  /* 0x0000000000027941 */ /* 0x000fea0003800200 */
.L_x_800:
        /* <DEDUP_REMOVED lines=43> */
.L_x_798:
[----:B------:R-:W-:Y:S05]  /*5c00*/  BSYNC.RECONVERGENT B1 ;  /* 0x0000000000017941 */ /* 0x000fea0003800200 */
.L_x_797:
[----:B------:R-:W-:Y:S01]  /*5c10*/  I2FP.F32.U32 R11, R11 ;  /* 0x0000000b000b7245 */ /* 0x000fe20000201000 */
[----:B------:R-:W-:Y:S01]  /*5c20*/  BSSY.RECONVERGENT B1, `(.L_x_802) ;  /* 0x000004d000017945 */ /* 0x000fe20003800200 */
[----:B------:R-:W-:Y:S01]  /*5c30*/  SHF.L.U32 R13, R14, 0x10, RZ ;  /* 0x000000100e0d7819 */ /* 0x000fe200000006ff */
[----:B------:R-:W-:Y:S01]  /*5c40*/  IMAD.MOV.U32 R12, RZ, RZ, 0x2 ;  /* 0x00000002ff0c7424 */ /* 0x000fe200078e00ff */
[----:B------:R-:W-:Y:S01]  /*5c50*/  ISETP.NE.AND P2, PT, R20, 0x1, PT ;  /* 0x000000011400780c */ /* 0x000fe20003f45270 */
[----:B------:R-:W-:Y:S01]  /*5c60*/  FFMA.FTZ R10, R11, R96, 1.1641532182693481445e-10 ;  /* 0x2f0000000b0a7423 */ /* 0x000fe20000010060 */
[----:B------:R-:W-:Y:S02]  /*5c70*/  IMAD.MOV.U32 R11, RZ, RZ, R70 ;  /* 0x000000ffff0b7224 */ /* 0x000fe400078e0046 */
[----:B------:R-:W-:Y:S02]  /*5c80*/  FMUL.FTZ R13, R13, R78 ;  /* 0x0000004e0d0d7220 */ /* 0x000fe40000410000 */
        /* <DEDUP_REMOVED lines=13> */
.L_x_804:
        /* <DEDUP_REMOVED lines=13> */
.L_x_806:
[----:B------:R-:W-:Y:S05]  /*5e30*/  BSYNC.RECONVERGENT B2 ;  /* 0x0000000000027941 */ /* 0x000fea0003800200 */
.L_x_805:
        /* <DEDUP_REMOVED lines=43> */
.L_x_803:
[----:B------:R-:W-:Y:S05]  /*60f0*/  BSYNC.RECONVERGENT B1 ;  /* 0x0000000000017941 */ /* 0x000fea0003800200 */
.L_x_802:
[----:B------:R-:W-:Y:S01]  /*6100*/  PRMT R10, R29, 0x7632, R10 ;  /* 0x000076321d0a7816 */ /* 0x000fe2000000000a */
[----:B------:R-:W-:Y:S01]  /*6110*/  @P0 IMAD.U32 R19, R19, 0x10000, RZ ;  /* 0x0001000013130824 */ /* 0x000fe200078e00ff */
[----:B------:R-:W-:Y:S01]  /*6120*/  I2FP.F32.U32 R11, R11 ;  /* 0x0000000b000b7245 */ /* 0x000fe20000201000 */
[----:B------:R-:W-:Y:S01]  /*6130*/  BSSY.RECONVERGENT B1, `(.L_x_807) ;  /* 0x0000050000017945 */ /* 0x000fe20003800200 */
[----:B------:R-:W-:Y:S02]  /*6140*/  IMAD.MOV.U32 R20, RZ, RZ, 0x2 ;  /* 0x00000002ff147424 */ /* 0x000fe400078e00ff */
[----:B------:R-:W-:Y:S02]  /*6150*/  IMAD.U32 R13, R10, 0x10000, RZ ;  /* 0x000100000a0d7824 */ /* 0x000fe400078e00ff */
[----:B------:R-:W-:Y:S01]  /*6160*/  FFMA.FTZ R10, R11, R96, 1.1641532182693481445e-10 ;  /* 0x2f0000000b0a7423 */ /* 0x000fe20000010060 */
[----:B------:R-:W-:Y:S02]  /*6170*/  IMAD.MOV.U32 R11, RZ, RZ, R70 ;  /* 0x000000ffff0b7224 */ /* 0x000fe400078e0046 */
[----:B------:R-:W-:-:S02]  /*6180*/  FMUL.FTZ R13, R13, R78 ;  /* 0x0000004e0d0d7220 */ /* 0x000fc40000410000 */
[----:B------:R-:W-:-:S04]  /*6190*/  FSETP.GTU.FTZ.AND P2, PT, R10, R79, PT ;  /* 0x0000004f0a00720b */ /* 0x000fc80003f5c000 */
[----:B------:R-:W-:Y:S02]  /*61a0*/  FSEL R13, R13, RZ, !P2 ;  /* 0x000000ff0d0d7208 */ /* 0x000fe40005000000 */
[----:B------:R-:W-:Y:S02]  /*61b0*/  SEL R10, RZ, 0x1, P2 ;  /* 0x00000001ff0a7807 */ /* 0x000fe40001000000 */
[----:B------:R-:W-:Y:S01]  /*61c0*/  ISETP.NE.AND P2, PT, R12, 0x1, PT ;  /* 0x000000010c00780c */ /* 0x000fe20003f45270 */
[----:B------:R-:W-:-:S04]  /*61d0*/  FADD.FTZ R14, R14, R13 ;  /* 0x0000000d0e0e7221 */ /* 0x000fc80000010000 */
[----:B------:R-:W-:Y:S01]  /*61e0*/  @P0 FADD.FTZ R19, R19, R14 ;  /* 0x0000000e13130221 */ /* 0x000fe20000010000 */
[----:B------:R-:W-:-:S04]  /*61f0*/  @!P0 MOV R19, R14 ;  /* 0x0000000e00138202 */ /* 0x000fc80000000f00 */
        /* <DEDUP_REMOVED lines=10> */
.L_x_809:
        /* <DEDUP_REMOVED lines=13> */
.L_x_811:
[----:B------:R-:W-:Y:S05]  /*6370*/  BSYNC.RECONVERGENT B2 ;  /* 0x0000000000027941 */ /* 0x000fea0003800200 */
.L_x_810:
[----:B------:R-:W-:Y:S01]  /*6380*/  IMAD.WIDE.U32 R68, R0, -0x326172a9, RZ ;  /* 0xcd9e8d5700447825 */ /* 0x000fe200078e00ff */
[----:B------:R-:W-:-:S03]  /*6390*/  LOP3.LUT R12, R5, UR9, R67, 0x96, !PT ;  /* 0x00000009050c7c12 */ /* 0x000fc6000f8e9643 */
[----:B------:R-:W-:Y:S01]  /*63a0*/  IMAD.MOV.U32 R11, RZ, RZ, R58 ;  /* 0x000000ffff0b7224 */ /* 0x000fe200078e003a */
        /* <DEDUP_REMOVED lines=40> */
.L_x_808:
[----:B------:R-:W-:Y:S05]  /*6630*/  BSYNC.RECONVERGENT B1 ;  /* 0x0000000000017941 */ /* 0x000fea0003800200 */
.L_x_807:
        /* <DEDUP_REMOVED lines=21> */
.L_x_814:
        /* <DEDUP_REMOVED lines=13> */
.L_x_816:
[----:B------:R-:W-:Y:S05]  /*6860*/  BSYNC.RECONVERGENT B2 ;  /* 0x0000000000027941 */ /* 0x000fea0003800200 */
.L_x_815:
        /* <DEDUP_REMOVED lines=43> */
.L_x_813:
[----:B------:R-:W-:Y:S05]  /*6b20*/  BSYNC.RECONVERGENT B1 ;  /* 0x0000000000017941 */ /* 0x000fea0003800200 */
.L_x_812:
[----:B------:R-:W-:Y:S01]  /*6b30*/  I2FP.F32.U32 R13, R13 ;  /* 0x0000000d000d7245 */ /* 0x000fe20000201000 */
[----:B------:R-:W-:Y:S01]  /*6b40*/  @P0 IMAD.U32 R46, R34, 0x10000, RZ ;  /* 0x00010000222e0824 */ /* 0x000fe200078e00ff */
[----:B------:R-:W-:Y:S01]  /*6b50*/  SHF.L.U32 R51, R30, 0x10, RZ ;  /* 0x000000101e337819 */ /* 0x000fe200000006ff */
[----:B------:R-:W-:Y:S01]  /*6b60*/  BSSY.RECONVERGENT B1, `(.L_x_817) ;  /* 0x0000050000017945 */ /* 0x000fe20003800200 */
[----:B------:R-:W-:Y:S02]  /*6b70*/  IMAD.MOV.U32 R66, RZ, RZ, 0x2 ;  /* 0x00000002ff427424 */ /* 0x000fe400078e00ff */
[----:B------:R-:W-:Y:S01]  /*6b80*/  FFMA.FTZ R12, R13, R96, 1.1641532182693481445e-10 ;  /* 0x2f0000000d0c7423 */ /* 0x000fe20000010060 */
[----:B------:R-:W-:Y:S01]  /*6b90*/  MOV R13, R70 ;  /* 0x00000046000d7202 */ /* 0x000fe20000000f00 */
[----:B------:R-:W-:-:S03]  /*6ba0*/  FMUL.FTZ R51, R51, R78 ;  /* 0x0000004e33337220 */ /* 0x000fc60000410000 */
[----:B------:R-:W-:-:S04]  /*6bb0*/  FSETP.GTU.FTZ.AND P3, PT, R12, R79, PT ;  /* 0x0000004f0c00720b */ /* 0x000fc80003f7c000 */
[----:B------:R-:W-:Y:S02]  /*6bc0*/  FSEL R20, R51, RZ, !P3 ;  /* 0x000000ff33147208 */ /* 0x000fe40005800000 */
[----:B------:R-:W-:Y:S02]  /*6bd0*/  SEL R12, RZ, 0x1, P3 ;  /* 0x00000001ff0c7807 */ /* 0x000fe40001800000 */
[----:B------:R-:W-:Y:S01]  /*6be0*/  ISETP.NE.AND P3, PT, R50, 0x1, PT ;  /* 0x000000013200780c */ /* 0x000fe20003f65270 */
[----:B------:R-:W-:-:S04]  /*6bf0*/  FADD.FTZ R11, R11, R20 ;  /* 0x000000140b0b7221 */ /* 0x000fc80000010000 */
        /* <DEDUP_REMOVED lines=13> */
.L_x_819:
        /* <DEDUP_REMOVED lines=13> */
.L_x_821:
[----:B------:R-:W-:Y:S05]  /*6da0*/  BSYNC.RECONVERGENT B2 ;  /* 0x0000000000027941 */ /* 0x000fea0003800200 */
.L_x_820:
        /* <DEDUP_REMOVED lines=43> */
.L_x_818:
[----:B------:R-:W-:Y:S05]  /*7060*/  BSYNC.RECONVERGENT B1 ;  /* 0x0000000000017941 */ /* 0x000fea0003800200 */
.L_x_817:
        /* <DEDUP_REMOVED lines=20> */
.L_x_824:
        /* <DEDUP_REMOVED lines=13> */
.L_x_826:
[----:B------:R-:W-:Y:S05]  /*7280*/  BSYNC.RECONVERGENT B2 ;  /* 0x0000000000027941 */ /* 0x000fea0003800200 */
.L_x_825:
        /* <DEDUP_REMOVED lines=43> */
.L_x_823:
[----:B------:R-:W-:Y:S05]  /*7540*/  BSYNC.RECONVERGENT B1 ;  /* 0x0000000000017941 */ /* 0x000fea0003800200 */
.L_x_822:
[----:B------:R-:W-:Y:S01]  /*7550*/  PRMT R12, R30, 0x7632, R12 ;  /* 0x000076321e0c7816 */ /* 0x000fe2000000000c */
[----:B------:R-:W-:Y:S01]  /*7560*/  BSSY.RECONVERGENT B1, `(.L_x_827) ;  /* 0x0000052000017945 */ /* 0x000fe20003800200 */
[----:B------:R-:W-:Y:S01]  /*7570*/  I2FP.F32.U32 R13, R13 ;  /* 0x0000000d000d7245 */ /* 0x000fe20000201000 */
[----:B------:R-:W-:Y:S02]  /*7580*/  IMAD.MOV.U32 R73, RZ, RZ, 0x2 ;  /* 0x00000002ff497424 */ /* 0x000fe400078e00ff */
[----:B------:R-:W-:Y:S02]  /*7590*/  IMAD.U32 R51, R12, 0x10000, RZ ;  /* 0x000100000c337824 */ /* 0x000fe400078e00ff */
[----:B------:R-:W-:Y:S01]  /*75a0*/  FFMA.FTZ R12, R13, R96, 1.1641532182693481445e-10 ;  /* 0x2f0000000d0c7423 */ /* 0x000fe20000010060 */
[----:B------:R-:W-:Y:S02]  /*75b0*/  @P0 IMAD.U32 R13, R74, 0x10000, RZ ;  /* 0x000100004a0d0824 */ /* 0x000fe400078e00ff */
[----:B------:R-:W-:-:S02]  /*75c0*/  FMUL.FTZ R51, R51, R78 ;  /* 0x0000004e33337220 */ /* 0x000fc40000410000 */
[----:B------:R-:W-:-:S04]  /*75d0*/  FSETP.GTU.FTZ.AND P4, PT, R12, R79, PT ;  /* 0x0000004f0c00720b */ /* 0x000fc80003f9c000 */
[----:B------:R-:W-:Y:S02]  /*75e0*/  FSEL R51, R51, RZ, !P4 ;  /* 0x000000ff33337208 */ /* 0x000fe40006000000 */
[----:B------:R-:W-:Y:S02]  /*75f0*/  SEL R12, RZ, 0x1, P4 ;  /* 0x00000001ff0c7807 */ /* 0x000fe40002000000 */
[----:B------:R-:W-:Y:S01]  /*7600*/  ISETP.NE.AND P4, PT, R67, 0x1, PT ;  /* 0x000000014300780c */ /* 0x000fe20003f85270 */
[----:B------:R-:W-:-:S04]  /*7610*/  FADD.FTZ R14, R14, R51 ;  /* 0x000000330e0e7221 */ /* 0x000fc80000010000 */
[----:B------:R-:W-:Y:S01]  /*7620*/  @P0 FADD.FTZ R50, R13, R14 ;  /* 0x0000000e0d320221 */ /* 0x000fe20000010000 */
[----:B------:R-:W-:Y:S01]  /*7630*/  @!P0 MOV R50, R14 ;  /* 0x0000000e00328202 */ /* 0x000fe20000000f00 */
[----:B------:R-:W-:-:S03]  /*7640*/  IMAD.MOV.U32 R13, RZ, RZ, R70 ;  /* 0x000000ffff0d7224 */ /* 0x000fc600078e0046 */
        /* <DEDUP_REMOVED lines=10> */
.L_x_829:
        /* <DEDUP_REMOVED lines=13> */
.L_x_831:
[----:B------:R-:W-:Y:S05]  /*77c0*/  BSYNC.RECONVERGENT B2 ;  /* 0x0000000000027941 */ /* 0x000fea0003800200 */
.L_x_830:
        /* <DEDUP_REMOVED lines=43> */
.L_x_828:
[----:B------:R-:W-:Y:S05]  /*7a80*/  BSYNC.RECONVERGENT B1 ;  /* 0x0000000000017941 */ /* 0x000fea0003800200 */
.L_x_827:
        /* <DEDUP_REMOVED lines=21> */
.L_x_834:
        /* <DEDUP_REMOVED lines=13> */
.L_x_836:
[----:B------:R-:W-:Y:S05]  /*7cb0*/  BSYNC.RECONVERGENT B2 ;  /* 0x0000000000027941 */ /* 0x000fea0003800200 */
.L_x_835:
        /* <DEDUP_REMOVED lines=40> */
[----:B------:R-:W-:Y:S01]  /*7f40*/  MOV R70, R74 ;  /* 0x0000004a00467202 */ /* 0x000fe20000000f00 */
[----:B------:R-:W-:Y:S01]  /*7f50*/  IMAD.MOV.U32 R58, RZ, RZ, R72 ;  /* 0x000000ffff3a7224 */ /* 0x000fe200078e0048 */
[----:B------:R-:W-:-:S07]  /*7f60*/  LOP3.LUT R68, R68, UR35, R73, 0x96, !PT ;  /* 0x0000002344447c12 */ /* 0x000fce000f8e9649 */
.L_x_833:
[----:B------:R-:W-:Y:S05]  /*7f70*/  BSYNC.RECONVERGENT B1 ;  /* 0x0000000000017941 */ /* 0x000fea0003800200 */
.L_x_832:
[----:B------:R-:W-:Y:S01]  /*7f80*/  I2FP.F32.U32 R47, R47 ;  /* 0x0000002f002f7245 */ /* 0x000fe20000201000 */
[----:B------:R-:W-:Y:S01]  /*7f90*/  @P0 IMAD.U32 R74, R35, 0x10000, RZ ;  /* 0x00010000234a0824 */ /* 0x000fe200078e00ff */
[----:B------:R-:W-:Y:S01]  /*7fa0*/  SHF.L.U32 R51, R31, 0x10, RZ ;  /* 0x000000101f337819 */ /* 0x000fe200000006ff */
[----:B------:R-:W-:Y:S01]  /*7fb0*/  BSSY.RECONVERGENT B1, `(.L_x_837) ;  /* 0x0000050000017945 */ /* 0x000fe20003800200 */
[----:B------:R-:W-:Y:S01]  /*7fc0*/  MOV R73, R70 ;  /* 0x0000004600497202 */ /* 0x000fe20000000f00 */
[----:B------:R-:W-:Y:S02]  /*7fd0*/  FFMA.FTZ R72, R47, R96, 1.1641532182693481445e-10 ;  /* 0x2f0000002f487423 */ /* 0x000fe40000010060 */
[----:B------:R-:W-:-:S03]  /*7fe0*/  FMUL.FTZ R51, R51, R78 ;  /* 0x0000004e33337220 */ /* 0x000fc60000410000 */
[----:B------:R-:W-:-:S04]  /*7ff0*/  FSETP.GTU.FTZ.AND P5, PT, R72, R79, PT ;  /* 0x0000004f4800720b */ /* 0x000fc80003fbc000 */
[----:B------:R-:W-:Y:S02]  /*8000*/  FSEL R72, R51, RZ, !P5 ;  /* 0x000000ff33487208 */ /* 0x000fe40006800000 */
[----:B------:R-:W-:Y:S02]  /*8010*/  SEL R67, RZ, 0x1, P5 ;  /* 0x00000001ff437807 */ /* 0x000fe40002800000 */
[----:B------:R-:W-:Y:S01]  /*8020*/  ISETP.NE.AND P5, PT, R69, 0x1, PT ;  /* 0x000000014500780c */ /* 0x000fe20003fa5270 */
[----:B------:R-:W-:Y:S01]  /*8030*/  FADD.FTZ R13, R13, R72 ;  /* 0x000000480d0d7221 */ /* 0x000fe20000010000 */
[----:B------:R-:W-:-:S03]  /*8040*/  IMAD.MOV.U32 R72, RZ, RZ, 0x2 ;  /* 0x00000002ff487424 */ /* 0x000fc600078e00ff */
        /* <DEDUP_REMOVED lines=13> */
.L_x_839:
        /* <DEDUP_REMOVED lines=13> */
.L_x_841:
[----:B------:R-:W-:Y:S05]  /*81f0*/  BSYNC.RECONVERGENT B2 ;  /* 0x0000000000027941 */ /* 0x000fea0003800200 */
.L_x_840:
        /* <DEDUP_REMOVED lines=43> */
.L_x_838:
[----:B------:R-:W-:Y:S05]  /*84b0*/  BSYNC.RECONVERGENT B1 ;  /* 0x0000000000017941 */ /* 0x000fea0003800200 */
.L_x_837:
        /* <DEDUP_REMOVED lines=20> */
.L_x_844:
        /* <DEDUP_REMOVED lines=15> */
.L_x_846:
[----:B------:R-:W-:Y:S05]  /*86f0*/  BSYNC.RECONVERGENT B2 ;  /* 0x0000000000027941 */ /* 0x000fea0003800200 */
.L_x_845:
        /* <DEDUP_REMOVED lines=42> */
[----:B------:R-:W-:-:S07]  /*89a0*/  MOV R58, R72 ;  /* 0x00000048003a7202 */ /* 0x000fce0000000f00 */
.L_x_843:
[----:B------:R-:W-:Y:S05]  /*89b0*/  BSYNC.RECONVERGENT B1 ;  /* 0x0000000000017941 */ /* 0x000fea0003800200 */
.L_x_842:
[----:B------:R-:W-:Y:S01]  /*89c0*/  I2FP.F32.U32 R67, R67 ;  /* 0x0000004300437245 */ /* 0x000fe20000201000 */
[----:B------:R-:W-:Y:S01]  /*89d0*/  @P0 IMAD.U32 R75, R56, 0x10000, RZ ;  /* 0x00010000384b0824 */ /* 0x000fe200078e00ff */
[----:B------:R-:W-:Y:S02]  /*89e0*/  PRMT R72, R31, 0x7632, R72 ;  /* 0x000076321f487816 */ /* 0x000fe40000000048 */
[----:B------:R-:W-:Y:S01]  /*89f0*/  PRMT R46, R46, 0x5410, R66 ;  /* 0x000054102e2e7816 */ /* 0x000fe20000000042 */
[----:B------:R-:W-:Y:S01]  /*8a00*/  FFMA.FTZ R96, R67, R96, 1.1641532182693481445e-10 ;  /* 0x2f00000043607423 */ /* 0x000fe20000010060 */
[----:B------:R-:W-:Y:S01]  /*8a10*/  PRMT R45, R45, 0x5410, R64 ;  /* 0x000054102d2d7816 */ /* 0x000fe20000000040 */
[----:B------:R-:W-:Y:S01]  /*8a20*/  IMAD.U32 R73, R72, 0x10000, RZ ;  /* 0x0001000048497824 */ /* 0x000fe200078e00ff */
[----:B------:R-:W-:Y:S02]  /*8a30*/  PRMT R44, R44, 0x5410, R63 ;  /* 0x000054102c2c7816 */ /* 0x000fe4000000003f */
[----:B------:R-:W-:Y:S01]  /*8a40*/  FSETP.GTU.FTZ.AND P6, PT, R96, R79, PT ;  /* 0x0000004f6000720b */ /* 0x000fe20003fdc000 */
[----:B------:R-:W-:-:S03]  /*8a50*/  FMUL.FTZ R73, R73, R78 ;  /* 0x0000004e49497220 */ /* 0x000fc60000410000 */
[----:B------:R-:W-:Y:S02]  /*8a60*/  SEL R67, RZ, 0x1, P6 ;  /* 0x00000001ff437807 */ /* 0x000fe40003000000 */
[----:B------:R-:W-:-:S05]  /*8a70*/  FSEL R73, R73, RZ, !P6 ;  /* 0x000000ff49497208 */ /* 0x000fca0007000000 */
[----:B------:R-:W-:-:S04]  /*8a80*/  FADD.FTZ R14, R14, R73 ;  /* 0x000000490e0e7221 */ /* 0x000fc80000010000 */
[--C-:B------:R-:W-:Y:S01]  /*8a90*/  @P0 FADD.FTZ R56, R75, R14.reuse ;  /* 0x0000000e4b380221 */ /* 0x100fe20000010000 */
[----:B------:R-:W-:Y:S02]  /*8aa0*/  @!P0 MOV R56, R14 ;  /* 0x0000000e00388202 */ /* 0x000fe40000000f00 */
[----:B------:R-:W-:Y:S02]  /*8ab0*/  PRMT R14, R67, 0x7610, R14 ;  /* 0x00007610430e7816 */ /* 0x000fe4000000000e */
[----:B------:R-:W-:-:S04]  /*8ac0*/  F2FP.BF16.F32.PACK_AB R67, RZ, R56 ;  /* 0x00000038ff43723e */ /* 0x000fc800000010ff */
[----:B------:R-:W-:-:S07]  /*8ad0*/  PRMT R47, R47, 0x5410, R67 ;  /* 0x000054102f2f7816 */ /* 0x000fce0000000043 */
.L_x_766:
[----:B------:R-:W-:Y:S01]  /*8ae0*/  ISETP.NE.AND P0, PT, R60, RZ, PT ;  /* 0x000000ff3c00720c */ /* 0x000fe20003f05270 */
[----:B------:R-:W0:Y:S01]  /*8af0*/  LDC.64 R66, c[0x0][0x3b0] ;  /* 0x0000ec00ff427b82 */ /* 0x000e220000000a00 */
[----:B------:R-:W-:Y:S02]  /*8b00*/  SEL R60, RZ, 0x10000, !P4 ;  /* 0x00010000ff3c7807 */ /* 0x000fe40006000000 */
[----:B------:R-:W-:Y:S02]  /*8b10*/  ISETP.NE.AND P4, PT, R62, RZ, PT ;  /* 0x000000ff3e00720c */ /* 0x000fe40003f85270 */
[----:B------:R-:W-:Y:S02]  /*8b20*/  ISETP.NE.AND P6, PT, R59, RZ, PT ;  /* 0x000000ff3b00720c */ /* 0x000fe40003fc5270 */
[----:B------:R-:W-:Y:S01]  /*8b30*/  SEL R59, RZ, 0x1000000, !P5 ;  /* 0x01000000ff3b7807 */ /* 0x000fe20006800000 */
[----:B------:R-:W1:Y:S01]  /*8b40*/  LDC.64 R62, c[0x0][0x3a8] ;  /* 0x0000ea00ff3e7b82 */ /* 0x000e620000000a00 */
[----:B------:R-:W-:-:S02]  /*8b50*/  SEL R73, RZ, 0x100, !P3 ;  /* 0x00000100ff497807 */ /* 0x000fc40005800000 */
[----:B------:R-:W-:Y:S02]  /*8b60*/  ISETP.NE.AND P5, PT, R61, RZ, PT ;  /* 0x000000ff3d00720c */ /* 0x000fe40003fa5270 */
[----:B------:R-:W-:Y:S02]  /*8b70*/  LOP3.LUT R73, R73, R59, R60, 0xfe, !PT ;  /* 0x0000003b49497212 */ /* 0x000fe400078efe3c */
[----:B------:R-:W-:Y:S02]  /*8b80*/  SEL R61, RZ, 0x1000000, !P4 ;  /* 0x01000000ff3d7807 */ /* 0x000fe40006000000 */
[----:B------:R-:W-:Y:S02]  /*8b90*/  SEL R60, RZ, 0x10000, !P5 ;  /* 0x00010000ff3c7807 */ /* 0x000fe40006800000 */
[----:B------:R-:W-:-:S04]  /*8ba0*/  SEL R59, RZ, 0x100, !P6 ;  /* 0x00000100ff3b7807 */ /* 0x000fc80007000000 */
[----:B------:R-:W-:Y:S01]  /*8bb0*/  LOP3.LUT R59, R59, R61, R60, 0xfe, !PT ;  /* 0x0000003d3b3b7212 */ /* 0x000fe200078efe3c */
[----:B0-----:R-:W-:Y:S01]  /*8bc0*/  IMAD.WIDE.U32 R66, R55, 0x8, R66 ;  /* 0x0000000837427825 */ /* 0x001fe200078e0042 */
[----:B------:R-:W-:-:S04]  /*8bd0*/  SEL R60, RZ, 0x1, !P2 ;  /* 0x00000001ff3c7807 */ /* 0x000fc80005000000 */
[----:B------:R-:W-:Y:S02]  /*8be0*/  LOP3.LUT R61, R73, R60, RZ, 0xfc, !PT ;  /* 0x0000003c493d7212 */ /* 0x000fe400078efcff */
[----:B------:R-:W-:Y:S01]  /*8bf0*/  SEL R60, RZ, 0x1, !P0 ;  /* 0x00000001ff3c7807 */ /* 0x000fe20004000000 */
[----:B-1----:R-:W-:-:S03]  /*8c00*/  IMAD.WIDE.U32 R62, R55, 0x10, R62 ;  /* 0x00000010373e7825 */ /* 0x002fc600078e003e */
[----:B------:R-:W-:Y:S02]  /*8c10*/  LOP3.LUT R60, R59, R60, RZ, 0xfc, !PT ;  /* 0x0000003c3b3c7212 */ /* 0x000fe400078efcff */
[----:B------:R0:W-:Y:S04]  /*8c20*/  STG.E.128 desc[UR10][R62.64], R44 ;  /* 0x0000002c3e007986 */ /* 0x0001e8000c101d0a */
[----:B------:R0:W-:Y:S01]  /*8c30*/  STG.E.64 desc[UR10][R66.64], R60 ;  /* 0x0000003c42007986 */ /* 0x0001e2000c101b0a */
[----:B------:R-:W-:Y:S05]  /*8c40*/  @!P1 BRA `(.L_x_847) ;  /* 0x0000000000509947 */ /* 0x000fea0003800000 */
[----:B0-----:R-:W-:Y:S01]  /*8c50*/  IMAD.U32 R45, R13, 0x10000, RZ ;  /* 0x000100000d2d7824 */ /* 0x001fe200078e00ff */
[----:B------:R-:W0:Y:S01]  /*8c60*/  LDC.64 R62, c[0x0][0x3b8] ;  /* 0x0000ee00ff3e7b82 */ /* 0x000e220000000a00 */
[----:B------:R-:W-:Y:S02]  /*8c70*/  LOP3.LUT R44, R14, 0xffff, RZ, 0xc0, !PT ;  /* 0x0000ffff0e2c7812 */ /* 0x000fe400078ec0ff */
[----:B------:R-:W-:Y:S02]  /*8c80*/  LOP3.LUT R46, R9, 0xff, RZ, 0xc0, !PT ;  /* 0x000000ff092e7812 */ /* 0x000fe400078ec0ff */
[----:B------:R-:W-:Y:S02]  /*8c90*/  LOP3.LUT R47, R45, 0xff0000, RZ, 0xc0, !PT ;  /* 0x00ff00002d2f7812 */ /* 0x000fe400078ec0ff */
[----:B------:R-:W-:Y:S02]  /*8ca0*/  PRMT R45, R12, 0x7104, RZ ;  /* 0x000071040c2d7816 */ /* 0x000fe400000000ff */
[----:B------:R-:W-:Y:S01]  /*8cb0*/  PRMT R64, R47, 0x4210, R44 ;  /* 0x000042102f407816 */ /* 0x000fe2000000002c */
[----:B------:R-:W-:Y:S01]  /*8cc0*/  IMAD.WIDE.U32 R46, R46, 0x10000, RZ ;  /* 0x000100002e2e7825 */ /* 0x000fe200078e00ff */
[----:B------:R-:W-:-:S02]  /*8cd0*/  LOP3.LUT R44, R10, 0xff, RZ, 0xc0, !PT ;  /* 0x000000ff0a2c7812 */ /* 0x000fc400078ec0ff */
        /* <DEDUP_REMOVED lines=11> */
.L_x_847:
[----:B------:R-:W-:Y:S02]  /*8d90*/  IMAD.MOV.U32 R72, RZ, RZ, R58 ;  /* 0x000000ffff487224 */ /* 0x000fe400078e003a */
[----:B------:R-:W-:-:S07]  /*8da0*/  VIADD R58, R55, 0x80 ;  /* 0x00000080373a7836 */ /* 0x000fce0000000000 */
.L_x_724:
[----:B------:R-:W-:Y:S05]  /*8db0*/  BSYNC.RECONVERGENT B0 ;  /* 0x0000000000007941 */ /* 0x000fea0003800200 */
.L_x_723:
[----:B------:R-:W-:Y:S01]  /*8dc0*/  ISETP.GE.U32.AND P0, PT, R2, 0x100, PT ;  /* 0x000001000200780c */ /* 0x000fe20003f06070 */
[----:B------:R-:W-:Y:S03]  /*8dd0*/  BSSY.RECONVERGENT B0, `(.L_x_848) ;  /* 0x0000800000007945 */ /* 0x000fe60003800200 */
[----:B01----:R-:W-:-:S09]  /*8de0*/  P2R R44, PR, RZ, 0x1 ;  /* 0x00000001ff2c7803 */ /* 0x003fd20000000000 */
[----:B------:R-:W-:Y:S05]  /*8df0*/  @!P0 BRA `(.L_x_849) ;  /* 0x0000007c00f48947 */ /* 0x000fea0003800000 */
[----:B------:R-:W-:Y:S01]  /*8e00*/  ISETP.NE.U32.AND P0, PT, RZ, UR14, PT ;  /* 0x0000000eff007c0c */ /* 0x000fe2000bf05070 */
[----:B------:R-:W0:Y:S01]  /*8e10*/  LDC.64 R44, c[0x0][0x390] ;  /* 0x0000e400ff2c7b82 */ /* 0x000e220000000a00 */
[----:B------:R-:W-:Y:S02]  /*8e20*/  ISETP.NE.U32.AND P1, PT, RZ, UR12, PT ;  /* 0x0000000cff007c0c */ /* 0x000fe4000bf25070 */
[----:B------:R-:W-:Y:S02]  /*8e30*/  ISETP.NE.AND.EX P0, PT, RZ, UR15, PT, P0 ;  /* 0x0000000fff007c0c */ /* 0x000fe4000bf05300 */
[----:B------:R-:W-:-:S11]  /*8e40*/  ISETP.NE.AND.EX P1, PT, RZ, UR13, PT, P1 ;  /* 0x0000000dff007c0c */ /* 0x000fd6000bf25310 */
[----:B------:R-:W1:Y:S08]  /*8e50*/  @P0 LDC.64 R46, c[0x0][0x3a0] ;  /* 0x0000e800ff2e0b82 */ /* 0x000e700000000a00 */
[----:B------:R-:W2:Y:S01]  /*8e60*/  @P1 LDC.64 R26, c[0x0][0x398] ;  /* 0x0000e600ff1a1b82 */ /* 0x000ea20000000a00 */
[----:B0-----:R-:W-:-:S04]  /*8e70*/  IMAD.WIDE.U32 R44, R58, 0x10, R44 ;  /* 0x000000103a2c7825 */ /* 0x001fc800078e002c */
[----:B-1----:R-:W-:-:S05]  /*8e80*/  @P0 IMAD.WIDE.U32 R46, R58, 0x10, R46 ;  /* 0x000000103a2e0825 */ /* 0x002fca00078e002e */
[----:B------:R-:W3:Y:S01]  /*8e90*/  @P0 LDG.E.128 R32, desc[UR10][R46.64] ;  /* 0x0000000a2e200981 */ /* 0x000ee2000c1e1d00 */
[----:B--2---:R-:W-:-:S05]  /*8ea0*/  @P1 IMAD.WIDE.U32 R26, R58, 0x10, R26 ;  /* 0x000000103a1a1825 */ /* 0x004fca00078e001a */
[----:B------:R0:W5:Y:S04]  /*8eb0*/  @P1 LDG.E.128 R28, desc[UR10][R26.64] ;  /* 0x0000000a1a1c1981 */ /* 0x000168000c1e1d00 */
[----:B------:R-:W5:Y:S01]  /*8ec0*/  LDG.E.128 R44, desc[UR10][R44.64] ;  /* 0x0000000a2c2c7981 */ /* 0x000f62000c1e1d00 */
[----:B---3--:R-:W-:Y:S02]  /*8ed0*/  PRMT R57, R35, 0x7632, R57 ;  /* 0x0000763223397816 */ /* 0x008fe40000000039 */
[----:B------:R-:W-:Y:S02]  /*8ee0*/  PRMT R67, R34, 0x7632, R67 ;  /* 0x0000763222437816 */ /* 0x000fe40000000043 */
[----:B------:R-:W-:Y:S02]  /*8ef0*/  PRMT R74, R33, 0x7632, R74 ;  /* 0x00007632214a7816 */ /* 0x000fe4000000004a */
[----:B------:R-:W-:Y:S01]  /*8f00*/  PRMT R21, R32, 0x7632, R21 ;  /* 0x0000763220157816 */ /* 0x000fe20000000015 */
[----:B0-----:R-:W-:Y:S06]  /*8f10*/  @!P1 BRA `(.L_x_850) ;  /* 0x0000005000909947 */ /* 0x001fec0003800000 */
        /* <DEDUP_REMOVED lines=16> */
.L_x_853:
        /* <DEDUP_REMOVED lines=13> */
.L_x_855:
[----:B------:R-:W-:Y:S05]  /*90f0*/  BSYNC.RECONVERGENT B2 ;  /* 0x0000000000027941 */ /* 0x000fea0003800200 */
.L_x_854:
        /* <DEDUP_REMOVED lines=43> */
.L_x_852:
[----:B------:R-:W-:Y:S05]  /*93b0*/  BSYNC.RECONVERGENT B1 ;  /* 0x0000000000017941 */ /* 0x000fea0003800200 */
.L_x_851:
[----:B------:R-:W0:Y:S01]  /*93c0*/  LDC R79, c[0x0][0x404] ;  /* 0x00010100ff4f7b82 */ /* 0x000e220000000800 */
[----:B------:R-:W-:Y:S01]  /*93d0*/  HFMA2 R96, -RZ, RZ, 0.1171875, 0 ;  /* 0x2f800000ff607431 */ /* 0x000fe200000001ff */
[----:B------:R-:W-:Y:S01]  /*93e0*/  I2FP.F32.U32 R7, R7 ;  /* 0x0000000700077245 */ /* 0x000fe20000201000 */
[----:B------:R-:W-:Y:S01]  /*93f0*/  BSSY.RECONVERGENT B1, `(.L_x_856) ;  /* 0x000004f000017945 */ /* 0x000fe20003800200 */
[----:B------:R-:W-:Y:S01]  /*9400*/  ISETP.NE.AND P3, PT, R10, 0x1, PT ;  /* 0x000000010a00780c */ /* 0x000fe20003f65270 */
[----:B------:R-:W-:Y:S01]  /*9410*/  IMAD.MOV.U32 R12, RZ, RZ, 0x2 ;  /* 0x00000002ff0c7424 */ /* 0x000fe200078e00ff */
[C---:B-----5:R-:W-:Y:S01]  /*9420*/  PRMT R14, R44.reuse, 0x7632, R14 ;  /* 0x000076322c0e7816 */ /* 0x060fe2000000000e */
[----:B------:R-:W-:Y:S01]  /*9430*/  IMAD.MOV.U32 R9, RZ, RZ, R70 ;  /* 0x000000ffff097224 */ /* 0x000fe200078e0046 */
[----:B------:R-:W1:Y:S01]  /*9440*/  LDC R78, c[0x0][0x408] ;  /* 0x00010200ff4e7b82 */ /* 0x000e620000000800 */
[----:B------:R-:W-:Y:S01]  /*9450*/  FFMA.FTZ R8, R7, R96, 1.1641532182693481445e-10 ;  /* 0x2f00000007087423 */ /* 0x000fe20000010060 */
[----:B------:R-:W-:-:S04]  /*9460*/  IMAD.U32 R7, R44, 0x10000, RZ ;  /* 0x000100002c077824 */ /* 0x000fc800078e00ff */
[----:B0-----:R-:W-:-:S04]  /*9470*/  FSETP.GTU.FTZ.AND P2, PT, R8, R79, PT ;  /* 0x0000004f0800720b */ /* 0x001fc80003f5c000 */
        /* <DEDUP_REMOVED lines=13> */
.L_x_858:
        /* <DEDUP_REMOVED lines=13> */
.L_x_860:
[----:B------:R-:W-:Y:S05]  /*9620*/  BSYNC.RECONVERGENT B2 ;  /* 0x0000000000027941 */ /* 0x000fea0003800200 */
.L_x_859:
        /* <DEDUP_REMOVED lines=43> */
.L_x_857:
[----:B------:R-:W-:Y:S05]  /*98e0*/  BSYNC.RECONVERGENT B1 ;  /* 0x0000000000017941 */ /* 0x000fea0003800200 */
.L_x_856:
[----:B------:R-:W-:Y:S01]  /*98f0*/  I2FP.F32.U32 R9, R9 ;  /* 0x0000000900097245 */ /* 0x000fe20000201000 */
[----:B------:R-:W-:Y:S01]  /*9900*/  IMAD.U32 R11, R28, 0x10000, RZ ;  /* 0x000100001c0b7824 */ /* 0x000fe200078e00ff */
[----:B------:R-:W-:Y:S01]  /*9910*/  ISETP.NE.AND P3, PT, R12, 0x1, PT ;  /* 0x000000010c00780c */ /* 0x000fe20003f65270 */
[----:B------:R-:W-:Y:S01]  /*9920*/  BSSY.RECONVERGENT B1, `(.L_x_861) ;  /* 0x000004f000017945 */ /* 0x000fe20003800200 */
[----:B------:R-:W-:Y:S01]  /*9930*/  @P0 SHF.L.U32 R10, R32, 0x10, RZ ;  /* 0x00000010200a0819 */ /* 0x000fe200000006ff */
[----:B------:R-:W-:Y:S01]  /*9940*/  FFMA.FTZ R8, R9, R96, 1.1641532182693481445e-10 ;  /* 0x2f00000009087423 */ /* 0x000fe20000010060 */
[----:B------:R-:W-:Y:S01]  /*9950*/  FMUL.FTZ R11, R11, R78 ;  /* 0x0000004e0b0b7220 */ /* 0x000fe20000410000 */
[----:B------:R-:W-:-:S03]  /*9960*/  IMAD.MOV.U32 R9, RZ, RZ, R70 ;  /* 0x000000ffff097224 */ /* 0x000fc600078e0046 */
[----:B------:R-:W-:-:S04]  /*9970*/  FSETP.GTU.FTZ.AND P2, PT, R8, R79, PT ;  /* 0x0000004f0800720b */ /* 0x000fc80003f5c000 */
[----:B------:R-:W-:Y:S01]  /*9980*/  FSEL R8, R11, RZ, !P2 ;  /* 0x000000ff0b087208 */ /* 0x000fe20005000000 */
[----:B------:R-:W-:-:S04]  /*9990*/  IMAD.MOV.U32 R11, RZ, RZ, 0x2 ;  /* 0x00000002ff0b7424 */ /* 0x000fc800078e00ff */
        /* <DEDUP_REMOVED lines=14> */
.L_x_863:
        /* <DEDUP_REMOVED lines=13> */
.L_x_865:
[----:B------:R-:W-:Y:S05]  /*9b50*/  BSYNC.RECONVERGENT B2 ;  /* 0x0000000000027941 */ /* 0x000fea0003800200 */
.L_x_864:
        /* <DEDUP_REMOVED lines=43> */
.L_x_862:
[----:B------:R-:W-:Y:S05]  /*9e10*/  BSYNC.RECONVERGENT B1 ;  /* 0x0000000000017941 */ /* 0x000fea0003800200 */
.L_x_861:
[----:B------:R-:W-:Y:S01]  /*9e20*/  I2FP.F32.U32 R9, R9 ;  /* 0x0000000900097245 */ /* 0x000fe20000201000 */
[----:B------:R-:W-:Y:S01]  /*9e30*/  BSSY.RECONVERGENT B1, `(.L_x_866) ;  /* 0x000004d000017945 */ /* 0x000fe20003800200 */
[----:B------:R-:W-:Y:S01]  /*9e40*/  ISETP.NE.AND P3, PT, R11, 0x1, PT ;  /* 0x000000010b00780c */ /* 0x000fe20003f65270 */
[----:B------:R-:W-:Y:S02]  /*9e50*/  HFMA2 R12, -RZ, RZ, 0, 1.1920928955078125e-07 ;  /* 0x00000002ff0c7431 */ /* 0x000fe400000001ff */
[----:B------:R-:W-:Y:S02]  /*9e60*/  IMAD.MOV.U32 R10, RZ, RZ, R70 ;  /* 0x000000ffff0a7224 */ /* 0x000fe400078e0046 */
[----:B------:R-:W-:Y:S01]  /*9e70*/  FFMA.FTZ R8, R9, R96, 1.1641532182693481445e-10 ;  /* 0x2f00000009087423 */ /* 0x000fe20000010060 */
[----:B------:R-:W-:-:S04]  /*9e80*/  IMAD.U32 R9, R14, 0x10000, RZ ;  /* 0x000100000e097824 */ /* 0x000fc800078e00ff */
        /* <DEDUP_REMOVED lines=14> */
.L_x_868:
        /* <DEDUP_REMOVED lines=13> */
.L_x_870:
[----:B------:R-:W-:Y:S05]  /*a040*/  BSYNC.RECONVERGENT B2 ;  /* 0x0000000000027941 */ /* 0x000fea0003800200 */
.L_x_869:
        /* <DEDUP_REMOVED lines=43> */
.L_x_867:
[----:B------:R-:W-:Y:S05]  /*a300*/  BSYNC.RECONVERGENT B1 ;  /* 0x0000000000017941 */ /* 0x000fea0003800200 */
.L_x_866:
[----:B------:R-:W-:Y:S01]  /*a310*/  PRMT R8, R28, 0x7632, R8 ;  /* 0x000076321c087816 */ /* 0x000fe20000000008 */
[----:B------:R-:W-:Y:S01]  /*a320*/  @P0 IMAD.U32 R21, R21, 0x10000, RZ ;  /* 0x0001000015150824 */ /* 0x000fe200078e00ff */
[----:B------:R-:W-:Y:S01]  /*a330*/  I2FP.F32.U32 R9, R10 ;  /* 0x0000000a00097245 */ /* 0x000fe20000201000 */
[----:B------:R-:W-:Y:S01]  /*a340*/  BSSY.RECONVERGENT B1, `(.L_x_871) ;  /* 0x0000050000017945 */ /* 0x000fe20003800200 */
[----:B------:R-:W-:Y:S01]  /*a350*/  ISETP.NE.AND P3, PT, R12, 0x1, PT ;  /* 0x000000010c00780c */ /* 0x000fe20003f65270 */
[----:B------:R-:W-:Y:S01]  /*a360*/  IMAD.U32 R11, R8, 0x10000, RZ ;  /* 0x00010000080b7824 */ /* 0x000fe200078e00ff */
[----:B------:R-:W-:Y:S01]  /*a370*/  MOV R13, 0x2 ;  /* 0x00000002000d7802 */ /* 0x000fe20000000f00 */
[----:B------:R-:W-:Y:S01]  /*a380*/  FFMA.FTZ R8, R9, R96, 1.1641532182693481445e-10 ;  /* 0x2f00000009087423 */ /* 0x000fe20000010060 */
[----:B------:R-:W-:Y:S02]  /*a390*/  IMAD.MOV.U32 R9, RZ, RZ, R70 ;  /* 0x000000ffff097224 */ /* 0x000fe400078e0046 */
[----:B------:R-:W-:-:S02]  /*a3a0*/  FMUL.FTZ R11, R11, R78 ;  /* 0x0000004e0b0b7220 */ /* 0x000fc40000410000 */
[----:B------:R-:W-:-:S04]  /*a3b0*/  FSETP.GTU.FTZ.AND P2, PT, R8, R79, PT ;  /* 0x0000004f0800720b */ /* 0x000fc80003f5c000 */
[----:B------:R-:W-:Y:S02]  /*a3c0*/  FSEL R11, R11, RZ, !P2 ;  /* 0x000000ff0b0b7208 */ /* 0x000fe40005000000 */
[----:B------:R-:W-:-:S03]  /*a3d0*/  SEL R8, RZ, 0x1, P2 ;  /* 0x00000001ff087807 */ /* 0x000fc60001000000 */
        /* <DEDUP_REMOVED lines=13> */
.L_x_873:
        /* <DEDUP_REMOVED lines=13> */
.L_x_875:
[----:B------:R-:W-:Y:S05]  /*a580*/  BSYNC.RECONVERGENT B2 ;  /* 0x0000000000027941 */ /* 0x000fea0003800200 */
.L_x_874:
        /* <DEDUP_REMOVED lines=43> */
.L_x_872:
[----:B------:R-:W-:Y:S05]  /*a840*/  BSYNC.RECONVERGENT B1 ;  /* 0x0000000000017941 */ /* 0x000fea0003800200 */
.L_x_871:
[----:B------:R-:W-:Y:S01]  /*a850*/  I2FP.F32.U32 R9, R9 ;  /* 0x0000000900097245 */ /* 0x000fe20000201000 */
[----:B------:R-:W-:Y:S01]  /*a860*/  IMAD.U32 R11, R45, 0x10000, RZ ;  /* 0x000100002d0b7824 */ /* 0x000fe200078e00ff */
[----:B------:R-:W-:Y:S01]  /*a870*/  ISETP.NE.AND P2, PT, R13, 0x1, PT ;  /* 0x000000010d00780c */ /* 0x000fe20003f45270 */
        /* <DEDUP_REMOVED lines=19> */
.L_x_878:
        /* <DEDUP_REMOVED lines=13> */
.L_x_880:
[----:B------:R-:W-:Y:S05]  /*aa80*/  BSYNC.RECONVERGENT B2 ;  /* 0x0000000000027941 */ /* 0x000fea0003800200 */
.L_x_879:
        /* <DEDUP_REMOVED lines=43> */
.L_x_877:
[----:B------:R-:W-:Y:S05]  /*ad40*/  BSYNC.RECONVERGENT B1 ;  /* 0x0000000000017941 */ /* 0x000fea0003800200 */
.L_x_876:
[----:B------:R-:W-:Y:S01]  /*ad50*/  I2FP.F32.U32 R11, R11 ;  /* 0x0000000b000b7245 */ /* 0x000fe20000201000 */
[----:B------:R-:W-:Y:S01]  /*ad60*/  IMAD.U32 R13, R29, 0x10000, RZ ;  /* 0x000100001d0d7824 */ /* 0x000fe200078e00ff */
[----:B------:R-:W-:Y:S03]  /*ad70*/  BSSY.RECONVERGENT B1, `(.L_x_881) ;  /* 0x0000050000017945 */ /* 0x000fe60003800200 */
[----:B------:R-:W-:Y:S01]  /*ad80*/  FFMA.FTZ R10, R11, R96, 1.1641532182693481445e-10 ;  /* 0x2f0000000b0a7423 */ /* 0x000fe20000010060 */
[----:B------:R-:W-:Y:S01]  /*ad90*/  FMUL.FTZ R13, R13, R78 ;  /* 0x0000004e0d0d7220 */ /* 0x000fe20000410000 */
[----:B------:R-:W-:-:S03]  /*ada0*/  @P0 SHF.L.U32 R11, R33, 0x10, RZ ;  /* 0x00000010210b0819 */ /* 0x000fc600000006ff */
[----:B------:R-:W-:-:S04]  /*adb0*/  FSETP.GTU.FTZ.AND P2, PT, R10, R79, PT ;  /* 0x0000004f0a00720b */ /* 0x000fc80003f5c000 */
[----:B------:R-:W-:Y:S01]  /*adc0*/  FSEL R10, R13, RZ, !P2 ;  /* 0x000000ff0d0a7208 */ /* 0x000fe20005000000 */
[----:B------:R-:W-:-:S04]  /*add0*/  IMAD.MOV.U32 R13, RZ, RZ, 0x2 ;  /* 0x00000002ff0d7424 */ /* 0x000fc800078e00ff */
[----:B------:R-:W-:Y:S01]  /*ade0*/  FADD.FTZ R10, R9, R10 ;  /* 0x0000000a090a7221 */ /* 0x000fe20000010000 */
[----:B------:R-:W-:Y:S02]  /*adf0*/  SEL R9, RZ, 0x1, P2 ;  /* 0x00000001ff097807 */ /* 0x000fe40001000000 */
[----:B------:R-:W-:Y:S01]  /*ae00*/  ISETP.NE.AND P2, PT, R12, 0x1, PT ;  /* 0x000000010c00780c */ /* 0x000fe20003f45270 */
[--C-:B------:R-:W-:Y:S01]  /*ae10*/  @P0 FADD.FTZ R22, R11, R10.reuse ;  /* 0x0000000a0b160221 */ /* 0x100fe20000010000 */
[----:B------:R-:W-:Y:S02]  /*ae20*/  @!P0 IMAD.MOV.U32 R22, RZ, RZ, R10 ;  /* 0x000000ffff168224 */ /* 0x000fe400078e000a */
[----:B------:R-:W-:-:S03]  /*ae30*/  IMAD.MOV.U32 R11, RZ, RZ, R70 ;  /* 0x000000ffff0b7224 */ /* 0x000fc600078e0046 */
[----:B------:R-:W-:-:S06]  /*ae40*/  F2FP.BF16.F32.PACK_AB R14, RZ, R22 ;  /* 0x00000016ff0e723e */ /* 0x000fcc00000010ff */
[----:B------:R-:W-:Y:S05]  /*ae50*/  @!P2 BRA `(.L_x_882) ;  /* 0x000000040004a947 */ /* 0x000fea0003800000 */
        /* <DEDUP_REMOVED lines=8> */
.L_x_883:
        /* <DEDUP_REMOVED lines=13> */
.L_x_885:
[----:B------:R-:W-:Y:S05]  /*afb0*/  BSYNC.RECONVERGENT B2 ;  /* 0x0000000000027941 */ /* 0x000fea0003800200 */
.L_x_884:
        /* <DEDUP_REMOVED lines=43> */
.L_x_882:
[----:B------:R-:W-:Y:S05]  /*b270*/  BSYNC.RECONVERGENT B1 ;  /* 0x0000000000017941 */ /* 0x000fea0003800200 */
.L_x_881:
[----:B------:R-:W-:Y:S01]  /*b280*/  I2FP.F32.U32 R11, R11 ;  /* 0x0000000b000b7245 */ /* 0x000fe20000201000 */
[----:B------:R-:W-:Y:S01]  /*b290*/  IMAD.U32 R45, R45, 0x10000, RZ ;  /* 0x000100002d2d7824 */ /* 0x000fe200078e00ff */
[----:B------:R-:W-:Y:S01]  /*b2a0*/  BSSY.RECONVERGENT B1, `(.L_x_886) ;  /* 0x000004c000017945 */ /* 0x000fe20003800200 */
[----:B------:R-:W-:Y:S02]  /*b2b0*/  HFMA2 R12, -RZ, RZ, 0, 1.1920928955078125e-07 ;  /* 0x00000002ff0c7431 */ /* 0x000fe400000001ff */
        /* <DEDUP_REMOVED lines=17> */
.L_x_888:
        /* <DEDUP_REMOVED lines=13> */
.L_x_890:
[----:B------:R-:W-:Y:S05]  /*b4a0*/  BSYNC.RECONVERGENT B2 ;  /* 0x0000000000027941 */ /* 0x000fea0003800200 */
.L_x_889:
        /* <DEDUP_REMOVED lines=43> */
.L_x_887:
[----:B------:R-:W-:Y:S05]  /*b760*/  BSYNC.RECONVERGENT B1 ;  /* 0x0000000000017941 */ /* 0x000fea0003800200 */
.L_x_886:
[----:B------:R-:W-:Y:S01]  /*b770*/  PRMT R10, R29, 0x7632, R10 ;  /* 0x000076321d0a7816 */ /* 0x000fe2000000000a */
[----:B------:R-:W-:Y:S01]  /*b780*/  @P0 IMAD.U32 R26, R74, 0x10000, RZ ;  /* 0x000100004a1a0824 */ /* 0x000fe200078e00ff */
[----:B------:R-:W-:Y:S01]  /*b790*/  I2FP.F32.U32 R11, R11 ;  /* 0x0000000b000b7245 */ /* 0x000fe20000201000 */
[----:B------:R-:W-:Y:S01]  /*b7a0*/  BSSY.RECONVERGENT B1, `(.L_x_891) ;  /* 0x0000050000017945 */ /* 0x000fe20003800200 */
[----:B------:R-:W-:Y:S01]  /*b7b0*/  MOV R53, 0x2 ;  /* 0x0000000200357802 */ /* 0x000fe20000000f00 */
        /* <DEDUP_REMOVED lines=10> */
[----:B------:R-:W-:-:S05]  /*b860*/  @!P0 IMAD.MOV.U32 R26, RZ, RZ, R45 ;  /* 0x000000ffff1a8224 */ /* 0x000fca00078e002d */
        /* <DEDUP_REMOVED lines=10> */
.L_x_893:
        /* <DEDUP_REMOVED lines=13> */
.L_x_895:
[----:B------:R-:W-:Y:S05]  /*b9e0*/  BSYNC.RECONVERGENT B2 ;  /* 0x0000000000027941 */ /* 0x000fea0003800200 */
.L_x_894:
        /* <DEDUP_REMOVED lines=43> */
.L_x_892:
[----:B------:R-:W-:Y:S05]  /*bca0*/  BSYNC.RECONVERGENT B1 ;  /* 0x0000000000017941 */ /* 0x000fea0003800200 */
.L_x_891:
[----:B------:R-:W-:Y:S01]  /*bcb0*/  I2FP.F32.U32 R11, R11 ;  /* 0x0000000b000b7245 */ /* 0x000fe20000201000 */
[C---:B------:R-:W-:Y:S01]  /*bcc0*/  IMAD.U32 R13, R46.reuse, 0x10000, RZ ;  /* 0x000100002e0d7824 */ /* 0x040fe200078e00ff */
        /* <DEDUP_REMOVED lines=19> */
.L_x_898:
        /* <DEDUP_REMOVED lines=13> */
.L_x_900:
[----:B------:R-:W-:Y:S05]  /*bed0*/  BSYNC.RECONVERGENT B2 ;  /* 0x0000000000027941 */ /* 0x000fea0003800200 */
.L_x_899:
        /* <DEDUP_REMOVED lines=43> */
.L_x_897:
[----:B------:R-:W-:Y:S05]  /*c190*/  BSYNC.RECONVERGENT B1 ;  /* 0x0000000000017941 */ /* 0x000fea0003800200 */
.L_x_896:
[----:B------:R-:W-:Y:S01]  /*c1a0*/  I2FP.F32.U32 R13, R27 ;  /* 0x0000001b000d7245 */ /* 0x000fe20000201000 */
[----:B------:R-:W-:Y:S01]  /*c1b0*/  IMAD.U32 R27, R30, 0x10000, RZ ;  /* 0x000100001e1b7824 */ /* 0x000fe200078e00ff */
[----:B------:R-:W-:Y:S01]  /*c1c0*/  @P0 SHF.L.U32 R72, R34, 0x10, RZ ;  /* 0x0000001022480819 */ /* 0x000fe200000006ff */
[----:B------:R-:W-:Y:S02]  /*c1d0*/  BSSY.RECONVERGENT B1, `(.L_x_901) ;  /* 0x0000050000017945 */ /* 0x000fe40003800200 */
[----:B------:R-:W-:Y:S01]  /*c1e0*/  FFMA.FTZ R12, R13, R96, 1.1641532182693481445e-10 ;  /* 0x2f0000000d0c7423 */ /* 0x000fe20000010060 */
[----:B------:R-:W-:Y:S01]  /*c1f0*/  FMUL.FTZ R27, R27, R78 ;  /* 0x0000004e1b1b7220 */ /* 0x000fe20000410000 */
[----:B------:R-:W-:-:S03]  /*c200*/  IMAD.MOV.U32 R13, RZ, RZ, R70 ;  /* 0x000000ffff0d7224 */ /* 0x000fc600078e0046 */
[----:B------:R-:W-:-:S04]  /*c210*/  FSETP.GTU.FTZ.AND P3, PT, R12, R79, PT ;  /* 0x0000004f0c00720b */ /* 0x000fc80003f7c000 */
[----:B------:R-:W-:Y:S02]  /*c220*/  FSEL R46, R27, RZ, !P3 ;  /* 0x000000ff1b2e7208 */ /* 0x000fe40005800000 */
[----:B------:R-:W-:Y:S02]  /*c230*/  SEL R12, RZ, 0x1, P3 ;  /* 0x00000001ff0c7807 */ /* 0x000fe40001800000 */
[----:B------:R-:W-:Y:S01]  /*c240*/  ISETP.NE.AND P3, PT, R52, 0x1, PT ;  /* 0x000000013400780c */ /* 0x000fe20003f65270 */
[----:B------:R-:W-:-:S04]  /*c250*/  FADD.FTZ R11, R11, R46 ;  /* 0x0000002e0b0b7221 */ /* 0x000fc80000010000 */
[--C-:B------:R-:W-:Y:S01]  /*c260*/  @P0 FADD.FTZ R27, R72, R11.reuse ;  /* 0x0000000b481b0221 */ /* 0x100fe20000010000 */
[--C-:B------:R-:W-:Y:S01]  /*c270*/  @!P0 IMAD.MOV.U32 R27, RZ, RZ, R11.reuse ;  /* 0x000000ffff1b8224 */ /* 0x100fe200078e000b */
[----:B------:R-:W-:Y:S01]  /*c280*/  PRMT R11, R12, 0x7610, R11 ;  /* 0x000076100c0b7816 */ /* 0x000fe2000000000b */
[----:B------:R-:W-:-:S03]  /*c290*/  IMAD.MOV.U32 R72, RZ, RZ, 0x2 ;  /* 0x00000002ff487424 */ /* 0x000fc600078e00ff */
[----:B------:R-:W-:Y:S02]  /*c2a0*/  F2FP.BF16.F32.PACK_AB R46, RZ, R27 ;  /* 0x0000001bff2e723e */ /* 0x000fe400000010ff */
        /* <DEDUP_REMOVED lines=9> */
.L_x_903:
        /* <DEDUP_REMOVED lines=13> */
.L_x_905:
[----:B------:R-:W-:Y:S05]  /*c410*/  BSYNC.RECONVERGENT B2 ;  /* 0x0000000000027941 */ /* 0x000fea0003800200 */
.L_x_904:
        /* <DEDUP_REMOVED lines=43> */
.L_x_902:
[----:B------:R-:W-:Y:S05]  /*c6d0*/  BSYNC.RECONVERGENT B1 ;  /* 0x0000000000017941 */ /* 0x000fea0003800200 */
.L_x_901:
        /* <DEDUP_REMOVED lines=20> */
.L_x_908:
        /* <DEDUP_REMOVED lines=13> */
.L_x_910:
[----:B------:R-:W-:Y:S05]  /*c8f0*/  BSYNC.RECONVERGENT B2 ;  /* 0x0000000000027941 */ /* 0x000fea0003800200 */
.L_x_909:
        /* <DEDUP_REMOVED lines=43> */
.L_x_907:
[----:B------:R-:W-:Y:S05]  /*cbb0*/  BSYNC.RECONVERGENT B1 ;  /* 0x0000000000017941 */ /* 0x000fea0003800200 */
.L_x_906:
        /* <DEDUP_REMOVED lines=26> */
.L_x_913:
        /* <DEDUP_REMOVED lines=13> */
.L_x_915:
[----:B------:R-:W-:Y:S05]  /*ce30*/  BSYNC.RECONVERGENT B2 ;  /* 0x0000000000027941 */ /* 0x000fea0003800200 */
.L_x_914:
        /* <DEDUP_REMOVED lines=43> */
.L_x_912:
[----:B------:R-:W-:Y:S05]  /*d0f0*/  BSYNC.RECONVERGENT B1 ;  /* 0x0000000000017941 */ /* 0x000fea0003800200 */
.L_x_911:
        /* <DEDUP_REMOVED lines=21> */
.L_x_918:
        /* <DEDUP_REMOVED lines=13> */
.L_x_920:
[----:B------:R-:W-:Y:S05]  /*d320*/  BSYNC.RECONVERGENT B2 ;  /* 0x0000000000027941 */ /* 0x000fea0003800200 */
.L_x_919:
        /* <DEDUP_REMOVED lines=43> */
.L_x_917:
[----:B------:R-:W-:Y:S05]  /*d5e0*/  BSYNC.RECONVERGENT B1 ;  /* 0x0000000000017941 */ /* 0x000fea0003800200 */
.L_x_916:
[----:B------:R-:W-:Y:S01]  /*d5f0*/  I2FP.F32.U32 R47, R47 ;  /* 0x0000002f002f7245 */ /* 0x000fe20000201000 */
[----:B------:R-:W-:Y:S01]  /*d600*/  IMAD.U32 R53, R31, 0x10000, RZ ;  /* 0x000100001f357824 */ /* 0x000fe200078e00ff */
[----:B------:R-:W-:Y:S01]  /*d610*/  @P0 SHF.L.U32 R74, R35, 0x10, RZ ;  /* 0x00000010234a0819 */ /* 0x000fe200000006ff */
[----:B------:R-:W-:Y:S01]  /*d620*/  BSSY.RECONVERGENT B1, `(.L_x_921) ;  /* 0x0000050000017945 */ /* 0x000fe20003800200 */
[----:B------:R-:W-:Y:S02]  /*d630*/  IMAD.MOV.U32 R73, RZ, RZ, R70 ;  /* 0x000000ffff497224 */ /* 0x000fe400078e0046 */
[----:B------:R-:W-:Y:S01]  /*d640*/  FFMA.FTZ R72, R47, R96, 1.1641532182693481445e-10 ;  /* 0x2f0000002f487423 */ /* 0x000fe20000010060 */
[----:B------:R-:W-:-:S04]  /*d650*/  FMUL.FTZ R53, R53, R78 ;  /* 0x0000004e35357220 */ /* 0x000fc80000410000 */
        /* <DEDUP_REMOVED lines=19> */
.L_x_923:
        /* <DEDUP_REMOVED lines=13> */
.L_x_925:
[----:B------:R-:W-:Y:S05]  /*d860*/  BSYNC.RECONVERGENT B2 ;  /* 0x0000000000027941 */ /* 0x000fea0003800200 */
.L_x_924:
        /* <DEDUP_REMOVED lines=36> */
[----:B------:R-:W-:Y:S01]  /*dab0*/  IMAD.MOV.U32 R70, RZ, RZ, R74 ;  /* 0x000000ffff467224 */ /* 0x000fe200078e004a */
[----:B------:R-:W-:Y:S01]  /*dac0*/  LOP3.LUT R25, R72, UR34, R75, 0x96, !PT ;  /* 0x0000002248197c12 */ /* 0x000fe2000f8e964b */
[----:B------:R-:W-:-:S05]  /*dad0*/  IMAD.WIDE.U32 R72, R73, -0x2daee0ad, RZ ;  /* 0xd2511f5349487825 */ /* 0x000fca00078e00ff */
[----:B------:R-:W-:Y:S02]  /*dae0*/  LOP3.LUT R68, R68, UR35, R73, 0x96, !PT ;  /* 0x0000002344447c12 */ /* 0x000fe4000f8e9649 */
[----:B------:R-:W-:Y:S01]  /*daf0*/  MOV R73, R59 ;  /* 0x0000003b00497202 */ /* 0x000fe20000000f00 */
[----:B------:R-:W-:Y:S02]  /*db00*/  IMAD.MOV.U32 R59, RZ, RZ, R72 ;  /* 0x000000ffff3b7224 */ /* 0x000fe400078e0048 */
[----:B------:R-:W-:-:S07]  /*db10*/  IMAD.MOV.U32 R72, RZ, RZ, RZ ;  /* 0x000000ffff487224 */ /* 0x000fce00078e00ff */
.L_x_922:
[----:B------:R-:W-:Y:S05]  /*db20*/  BSYNC.RECONVERGENT B1 ;  /* 0x0000000000017941 */ /* 0x000fea0003800200 */
.L_x_921:
[----:B------:R-:W-:Y:S01]  /*db30*/  I2FP.F32.U32 R69, R73 ;  /* 0x0000004900457245 */ /* 0x000fe20000201000 */
[----:B------:R-:W-:Y:S01]  /*db40*/  IMAD.U32 R67, R67, 0x10000, RZ ;  /* 0x0001000043437824 */ /* 0x000fe200078e00ff */
[----:B------:R-:W-:Y:S01]  /*db50*/  ISETP.NE.AND P6, PT, R72, 0x1, PT ;  /* 0x000000014800780c */ /* 0x000fe20003fc5270 */
[----:B------:R-:W-:Y:S01]  /*db60*/  BSSY.RECONVERGENT B1, `(.L_x_926) ;  /* 0x000004c000017945 */ /* 0x000fe20003800200 */
[----:B------:R-:W-:Y:S02]  /*db70*/  IMAD.MOV.U32 R73, RZ, RZ, R70 ;  /* 0x000000ffff497224 */ /* 0x000fe400078e0046 */
[----:B------:R-:W-:Y:S01]  /*db80*/  FFMA.FTZ R74, R69, R96, 1.1641532182693481445e-10 ;  /* 0x2f000000454a7423 */ /* 0x000fe20000010060 */
[----:B------:R-:W-:Y:S01]  /*db90*/  FMUL.FTZ R67, R67, R78 ;  /* 0x0000004e43437220 */ /* 0x000fe20000410000 */
[----:B------:R-:W-:-:S03]  /*dba0*/  HFMA2 R69, -RZ, RZ, 0, 1.1920928955078125e-07 ;  /* 0x00000002ff457431 */ /* 0x000fc600000001ff */
        /* <DEDUP_REMOVED lines=12> */
.L_x_928:
        /* <DEDUP_REMOVED lines=8> */
[----:B------:R-:W-:Y:S01]  /*dcf0*/  @!P6 IADD3 R0, PT, PT, R0, 0x1, RZ ;  /* 0x000000010000e810 */ /* 0x000fe20007ffe0ff */
[----:B------:R-:W-:Y:S02]  /*dd00*/  @!P6 VIADD R70, R5, 0x1 ;  /* 0x000000010546e836 */ /* 0x000fe40000000000 */
[----:B------:R-:W-:Y:S01]  /*dd10*/  @!P6 IMAD.MOV.U32 R4, RZ, RZ, RZ ;  /* 0x000000ffff04e224 */ /* 0x000fe200078e00ff */
[----:B------:R-:W-:-:S13]  /*dd20*/  ISETP.NE.AND P0, PT, R0, RZ, !P6 ;  /* 0x000000ff0000720c */ /* 0x000fda0007705270 */
[----:B------:R-:W-:Y:S01]  /*dd30*/  @P0 IMAD.MOV R70, RZ, RZ, R5 ;  /* 0x000000ffff460224 */ /* 0x000fe200078e0205 */
[----:B------:R-:W-:-:S04]  /*dd40*/  ISETP.NE.AND P0, PT, R25, RZ, PT ;  /* 0x000000ff1900720c */ /* 0x000fc80003f05270 */
[----:B------:R-:W-:-:S09]  /*dd50*/  @!P6 MOV R5, R70 ;  /* 0x000000460005e202 */ /* 0x000fd20000000f00 */
.L_x_930:
[----:B------:R-:W-:Y:S05]  /*dd60*/  BSYNC.RECONVERGENT B2 ;  /* 0x0000000000027941 */ /* 0x000fea0003800200 */
.L_x_929:
        /* <DEDUP_REMOVED lines=34> */
[----:B------:R-:W-:Y:S01]  /*df90*/  HFMA2 R69, -RZ, RZ, 0, 0 ;  /* 0x00000000ff457431 */ /* 0x000fe200000001ff */
[----:B------:R-:W-:Y:S01]  /*dfa0*/  LOP3.LUT R73, R74, UR32, R73, 0x96, !PT ;  /* 0x000000204a497c12 */ /* 0x000fe2000f8e9649 */
[----:B------:R-:W-:-:S04]  /*dfb0*/  IMAD.WIDE.U32 R74, R75, -0x326172a9, RZ ;  /* 0xcd9e8d574b4a7825 */ /* 0x000fc800078e00ff */
[----:B------:R-:W-:Y:S01]  /*dfc0*/  IMAD.MOV.U32 R70, RZ, RZ, R74 ;  /* 0x000000ffff467224 */ /* 0x000fe200078e004a */
[----:B------:R-:W-:Y:S01]  /*dfd0*/  LOP3.LUT R25, R72, UR34, R75, 0x96, !PT ;  /* 0x0000002248197c12 */ /* 0x000fe2000f8e964b */
[----:B------:R-:W-:-:S05]  /*dfe0*/  IMAD.WIDE.U32 R72, R73, -0x2daee0ad, RZ ;  /* 0xd2511f5349487825 */ /* 0x000fca00078e00ff */
[----:B------:R-:W-:Y:S01]  /*dff0*/  LOP3.LUT R68, R68, UR35, R73, 0x96, !PT ;  /* 0x0000002344447c12 */ /* 0x000fe2000f8e9649 */
[----:B------:R-:W-:Y:S02]  /*e000*/  IMAD.MOV.U32 R73, RZ, RZ, R59 ;  /* 0x000000ffff497224 */ /* 0x000fe400078e003b */
[----:B------:R-:W-:-:S07]  /*e010*/  IMAD.MOV.U32 R59, RZ, RZ, R72 ;  /* 0x000000ffff3b7224 */ /* 0x000fce00078e0048 */
.L_x_927:
[----:B------:R-:W-:Y:S05]  /*e020*/  BSYNC.RECONVERGENT B1 ;  /* 0x0000000000017941 */ /* 0x000fea0003800200 */
.L_x_926:
[----:B------:R-:W-:Y:S02]  /*e030*/  I2FP.F32.U32 R73, R73 ;  /* 0x0000004900497245 */ /* 0x000fe40000201000 */
[----:B------:R-:W-:Y:S02]  /*e040*/  PRMT R72, R31, 0x7632, R72 ;  /* 0x000076321f487816 */ /* 0x000fe40000000048 */
[----:B------:R-:W-:Y:S01]  /*e050*/  PRMT R45, R14, 0x5410, R45 ;  /* 0x000054100e2d7816 */ /* 0x000fe2000000002d */
[----:B------:R-:W-:Y:S01]  /*e060*/  FFMA.FTZ R96, R73, R96, 1.1641532182693481445e-10 ;  /* 0x2f00000049607423 */ /* 0x000fe20000010060 */
[----:B------:R-:W-:Y:S01]  /*e070*/  PRMT R46, R46, 0x5410, R66 ;  /* 0x000054102e2e7816 */ /* 0x000fe20000000042 */
[----:B------:R-:W-:Y:S01]  /*e080*/  IMAD.U32 R73, R72, 0x10000, RZ ;  /* 0x0001000048497824 */ /* 0x000fe200078e00ff */
[----:B------:R-:W-:Y:S01]  /*e090*/  PRMT R44, R44, 0x5410, R64 ;  /* 0x000054102c2c7816 */ /* 0x000fe20000000040 */
[----:B------:R-:W-:Y:S01]  /*e0a0*/  @P0 IMAD.U32 R72, R57, 0x10000, RZ ;  /* 0x0001000039480824 */ /* 0x000fe200078e00ff */
[----:B------:R-:W-:Y:S01]  /*e0b0*/  FSETP.GTU.FTZ.AND P6, PT, R96, R79, PT ;  /* 0x0000004f6000720b */ /* 0x000fe20003fdc000 */
[----:B------:R-:W-:-:S05]  /*e0c0*/  FMUL.FTZ R73, R73, R78 ;  /* 0x0000004e49497220 */ /* 0x000fca0000410000 */
[----:B------:R-:W-:-:S05]  /*e0d0*/  FSEL R74, R73, RZ, !P6 ;  /* 0x000000ff494a7208 */ /* 0x000fca0007000000 */
[----:B------:R-:W-:-:S04]  /*e0e0*/  FADD.FTZ R67, R67, R74 ;  /* 0x0000004a43437221 */ /* 0x000fc80000010000 */
[----:B------:R-:W-:Y:S01]  /*e0f0*/  @P0 FADD.FTZ R57, R67, R72 ;  /* 0x0000004843390221 */ /* 0x000fe20000010000 */
[----:B------:R-:W-:Y:S01]  /*e100*/  @!P0 IMAD.MOV.U32 R57, RZ, RZ, R67 ;  /* 0x000000ffff398224 */ /* 0x000fe200078e0043 */
[----:B------:R-:W-:-:S04]  /*e110*/  SEL R67, RZ, 0x1, P6 ;  /* 0x00000001ff437807 */ /* 0x000fc80003000000 */
[----:B------:R-:W-:Y:S02]  /*e120*/  F2FP.BF16.F32.PACK_AB R72, RZ, R57 ;  /* 0x00000039ff48723e */ /* 0x000fe400000010ff */
[----:B------:R-:W-:Y:S02]  /*e130*/  PRMT R14, R67, 0x7610, R14 ;  /* 0x00007610430e7816 */ /* 0x000fe4000000000e */
[----:B------:R-:W-:Y:S01]  /*e140*/  PRMT R47, R47, 0x5410, R72 ;  /* 0x000054102f2f7816 */ /* 0x000fe20000000048 */
[----:B------:R-:W-:Y:S06]  /*e150*/  BRA `(.L_x_931) ;  /* 0x0000002800687947 */ /* 0x000fec0003800000 */
.L_x_850:
[----:B------:R-:W-:Y:S01]  /*e160*/  ISETP.NE.AND P2, PT, R69, 0x1, PT ;  /* 0x000000014500780c */ /* 0x000fe20003f45270 */
[----:B------:R-:W-:Y:S01]  /*e170*/  BSSY.RECONVERGENT B1, `(.L_x_932) ;  /* 0x0000048000017945 */ /* 0x000fe20003800200 */
[----:B------:R-:W-:Y:S01]  /*e180*/  MOV R26, 0x2 ;  /* 0x00000002001a7802 */ /* 0x000fe20000000f00 */
[----:B------:R-:W-:Y:S02]  /*e190*/  IMAD.MOV.U32 R15, RZ, RZ, R70 ;  /* 0x000000ffff0f7224 */ /* 0x000fe400078e0046 */
[----:B------:R-:W-:-:S08]  /*e1a0*/  IMAD.MOV.U32 R59, RZ, RZ, R72 ;  /* 0x000000ffff3b7224 */ /* 0x000fd000078e0048 */
        /* <DEDUP_REMOVED lines=11> */
.L_x_934:
        /* <DEDUP_REMOVED lines=13> */
.L_x_936:
[----:B------:R-:W-:Y:S05]  /*e330*/  BSYNC.RECONVERGENT B2 ;  /* 0x0000000000027941 */ /* 0x000fea0003800200 */
.L_x_935:
        /* <DEDUP_REMOVED lines=41> */
[----:B------:R-:W-:Y:S01]  /*e5d0*/  LOP3.LUT R68, R68, UR35, R27, 0x96, !PT ;  /* 0x0000002344447c12 */ /* 0x000fe2000f8e961b */
[----:B------:R-:W-:-:S07]  /*e5e0*/  IMAD.MOV.U32 R26, RZ, RZ, RZ ;  /* 0x000000ffff1a7224 */ /* 0x000fce00078e00ff */
.L_x_933:
[----:B------:R-:W-:Y:S05]  /*e5f0*/  BSYNC.RECONVERGENT B1 ;  /* 0x0000000000017941 */ /* 0x000fea0003800200 */
.L_x_932:
        /* <DEDUP_REMOVED lines=9> */
[----:B------:R-:W-:Y:S01]  /*e690*/  FFMA.FTZ R22, R15, R96, 1.1641532182693481445e-10 ;  /* 0x2f0000000f167423 */ /* 0x000fe20000010060 */
[----:B0-----:R-:W-:-:S04]  /*e6a0*/  FMUL.FTZ R27, R27, R78 ;  /* 0x0000004e1b1b7220 */ /* 0x001fc80000410000 */
[----:B-1----:R-:W-:Y:S01]  /*e6b0*/  FSETP.GTU.FTZ.AND P2, PT, R22, R79, PT ;  /* 0x0000004f1600720b */ /* 0x002fe20003f5c000 */
        /* <DEDUP_REMOVED lines=16> */
.L_x_939:
        /* <DEDUP_REMOVED lines=13> */
.L_x_941:
[----:B------:R-:W-:Y:S05]  /*e890*/  BSYNC.RECONVERGENT B2 ;  /* 0x0000000000027941 */ /* 0x000fea0003800200 */
.L_x_940:
        /* <DEDUP_REMOVED lines=43> */
.L_x_938:
[----:B------:R-:W-:Y:S05]  /*eb50*/  BSYNC.RECONVERGENT B1 ;  /* 0x0000000000017941 */ /* 0x000fea0003800200 */
.L_x_937:
        /* <DEDUP_REMOVED lines=24> */
.L_x_944:
        /* <DEDUP_REMOVED lines=13> */
.L_x_946:
[----:B------:R-:W-:Y:S05]  /*edb0*/  BSYNC.RECONVERGENT B2 ;  /* 0x0000000000027941 */ /* 0x000fea0003800200 */
.L_x_945:
        /* <DEDUP_REMOVED lines=43> */
.L_x_943:
[----:B------:R-:W-:Y:S05]  /*f070*/  BSYNC.RECONVERGENT B1 ;  /* 0x0000000000017941 */ /* 0x000fea0003800200 */
.L_x_942:
[----:B------:R-:W-:Y:S01]  /*f080*/  I2FP.F32.U32 R27, R22 ;  /* 0x00000016001b7245 */ /* 0x000fe20000201000 */
[----:B------:R-:W-:Y:S01]  /*f090*/  IMAD.U32 R53, R45, 0x10000, RZ ;  /* 0x000100002d357824 */ /* 0x000fe200078e00ff */
[----:B------:R-:W-:Y:S01]  /*f0a0*/  ISETP.NE.AND P2, PT, R26, 0x1, PT ;  /* 0x000000011a00780c */ /* 0x000fe20003f45270 */
[----:B------:R-:W-:Y:S01]  /*f0b0*/  BSSY.RECONVERGENT B1, `(.L_x_947) ;  /* 0x000004f000017945 */ /* 0x000fe20003800200 */
[----:B------:R-:W-:Y:S02]  /*f0c0*/  HFMA2 R52, -RZ, RZ, 0, 1.1920928955078125e-07 ;  /* 0x00000002ff347431 */ /* 0x000fe400000001ff */
[----:B------:R-:W-:Y:S01]  /*f0d0*/  FFMA.FTZ R22, R27, R96, 1.1641532182693481445e-10 ;  /* 0x2f0000001b167423 */ /* 0x000fe20000010060 */
[----:B------:R-:W-:Y:S01]  /*f0e0*/  FMUL.FTZ R53, R53, R78 ;  /* 0x0000004e35357220 */ /* 0x000fe20000410000 */
[----:B------:R-:W-:Y:S01]  /*f0f0*/  @P0 IMAD.U32 R27, R33, 0x10000, RZ ;  /* 0x00010000211b0824 */ /* 0x000fe200078e00ff */
[----:B------:R-:W-:Y:S02]  /*f100*/  PRMT R45, R45, 0x7632, R45 ;  /* 0x000076322d2d7816 */ /* 0x000fe4000000002d */
        /* <DEDUP_REMOVED lines=16> */
.L_x_949:
        /* <DEDUP_REMOVED lines=13> */
.L_x_951:
[----:B------:R-:W-:Y:S05]  /*f2e0*/  BSYNC.RECONVERGENT B2 ;  /* 0x0000000000027941 */ /* 0x000fea0003800200 */
.L_x_950:
        /* <DEDUP_REMOVED lines=43> */
.L_x_948:
[----:B------:R-:W-:Y:S05]  /*f5a0*/  BSYNC.RECONVERGENT B1 ;  /* 0x0000000000017941 */ /* 0x000fea0003800200 */
.L_x_947:
[----:B------:R-:W-:Y:S01]  /*f5b0*/  I2FP.F32.U32 R27, R27 ;  /* 0x0000001b001b7245 */ /* 0x000fe20000201000 */
[----:B------:R-:W-:Y:S01]  /*f5c0*/  IMAD.U32 R45, R45, 0x10000, RZ ;  /* 0x000100002d2d7824 */ /* 0x000fe200078e00ff */
[----:B------:R-:W-:Y:S01]  /*f5d0*/  BSSY.RECONVERGENT B1, `(.L_x_952) ;  /* 0x000004f000017945 */ /* 0x000fe20003800200 */
[----:B------:R-:W-:Y:S02]  /*f5e0*/  IMAD.MOV.U32 R69, RZ, RZ, 0x2 ;  /* 0x00000002ff457424 */ /* 0x000fe400078e00ff */
[----:B------:R-:W-:Y:S01]  /*f5f0*/  FFMA.FTZ R26, R27, R96, 1.1641532182693481445e-10 ;  /* 0x2f0000001b1a7423 */ /* 0x000fe20000010060 */
[----:B------:R-:W-:Y:S01]  /*f600*/  FMUL.FTZ R45, R45, R78 ;  /* 0x0000004e2d2d7220 */ /* 0x000fe20000410000 */
[----:B------:R-:W-:-:S03]  /*f610*/  @P0 SHF.L.U32 R27, R74, 0x10, RZ ;  /* 0x000000104a1b0819 */ /* 0x000fc600000006ff */
        /* <DEDUP_REMOVED lines=17> */
.L_x_954:
        /* <DEDUP_REMOVED lines=13> */
.L_x_956:
[----:B------:R-:W-:Y:S05]  /*f800*/  BSYNC.RECONVERGENT B2 ;  /* 0x0000000000027941 */ /* 0x000fea0003800200 */
.L_x_955:
        /* <DEDUP_REMOVED lines=43> */
.L_x_953:
[----:B------:R-:W-:Y:S05]  /*fac0*/  BSYNC.RECONVERGENT B1 ;  /* 0x0000000000017941 */ /* 0x000fea0003800200 */
.L_x_952:
[----:B------:R-:W-:Y:S01]  /*fad0*/  I2FP.F32.U32 R27, R27 ;  /* 0x0000001b001b7245 */ /* 0x000fe20000201000 */
[----:B------:R-:W-:Y:S01]  /*fae0*/  @P0 IMAD.U32 R72, R34, 0x10000, RZ ;  /* 0x0001000022480824 */ /* 0x000fe200078e00ff */
[C---:B------:R-:W-:Y:S01]  /*faf0*/  SHF.L.U32 R53, R46.reuse, 0x10, RZ ;  /* 0x000000102e357819 */ /* 0x040fe200000006ff */
[----:B------:R-:W-:Y:S01]  /*fb00*/  BSSY.RECONVERGENT B1, `(.L_x_957) ;  /* 0x000004e000017945 */ /* 0x000fe20003800200 */
[----:B------:R-:W-:Y:S01]  /*fb10*/  ISETP.NE.AND P3, PT, R69, 0x1, PT ;  /* 0x000000014500780c */ /* 0x000fe20003f65270 */
[----:B------:R-:W-:Y:S01]  /*fb20*/  FFMA.FTZ R52, R27, R96, 1.1641532182693481445e-10 ;  /* 0x2f0000001b347423 */ /* 0x000fe20000010060 */
[----:B------:R-:W-:Y:S01]  /*fb30*/  PRMT R74, R46, 0x7632, R74 ;  /* 0x000076322e4a7816 */ /* 0x000fe2000000004a */
[----:B------:R-:W-:-:S03]  /*fb40*/  FMUL.FTZ R53, R53, R78 ;  /* 0x0000004e35357220 */ /* 0x000fc60000410000 */
[----:B------:R-:W-:-:S04]  /*fb50*/  FSETP.GTU.FTZ.AND P2, PT, R52, R79, PT ;  /* 0x0000004f3400720b */ /* 0x000fc80003f5c000 */
[----:B------:R-:W-:Y:S02]  /*fb60*/  FSEL R27, R53, RZ, !P2 ;  /* 0x000000ff351b7208 */ /* 0x000fe40005000000 */
[----:B------:R-:W-:Y:S02]  /*fb70*/  PLOP3.LUT P2, PT, P2, PT, PT, 0x8, 0x80 ;  /* 0x000000000080781c */ /* 0x000fe4000174e170 */
[----:B------:R-:W-:Y:S01]  /*fb80*/  MOV R53, R70 ;  /* 0x0000004600357202 */ /* 0x000fe20000000f00 */
[----:B------:R-:W-:Y:S01]  /*fb90*/  @P0 FADD.FTZ R27, R72, R27 ;  /* 0x0000001b481b0221 */ /* 0x000fe20000010000 */
[----:B------:R-:W-:-:S04]  /*fba0*/  IMAD.MOV.U32 R72, RZ, RZ, 0x2 ;  /* 0x00000002ff487424 */ /* 0x000fc800078e00ff */
        /* <DEDUP_REMOVED lines=10> */
.L_x_959:
        /* <DEDUP_REMOVED lines=13> */
.L_x_961:
[----:B------:R-:W-:Y:S05]  /*fd20*/  BSYNC.RECONVERGENT B2 ;  /* 0x0000000000027941 */ /* 0x000fea0003800200 */
.L_x_960:
        /* <DEDUP_REMOVED lines=37> */
[----:B------:R-:W-:Y:S01]  /*ff80*/  IMAD.WIDE.U32 R52, R53, -0x2daee0ad, RZ ;  /* 0xd2511f5335347825 */ /* 0x000fe200078e00ff */
[----:B------:R-:W-:-:S03]  /*ff90*/  MOV R70, R72 ;  /* 0x0000004800467202 */ /* 0x000fc60000000f00 */
[----:B------:R-:W-:Y:S01]  /*ffa0*/  HFMA2 R72, -RZ, RZ, 0, 0 ;  /* 0x00000000ff487431 */ /* 0x000fe200000001ff */
[----:B------:R-:W-:Y:S01]  /*ffb0*/  LOP3.LUT R68, R68, UR35, R53, 0x96, !PT ;  /* 0x0000002344447c12 */ /* 0x000fe2000f8e9635 */
[----:B------:R-:W-:Y:S02]  /*ffc0*/  IMAD.MOV.U32 R53, RZ, RZ, R59 ;  /* 0x000000ffff357224 */ /* 0x000fe400078e003b */
[----:B------:R-:W-:-:S07]  /*ffd0*/  IMAD.MOV.U32 R59, RZ, RZ, R52 ;  /* 0x000000ffff3b7224 */ /* 0x000fce00078e0034 */
.L_x_958:
[----:B------:R-:W-:Y:S05]  /*ffe0*/  BSYNC.RECONVERGENT B1 ;  /* 0x0000000000017941 */ /* 0x000fea0003800200 */
.L_x_957:
[----:B------:R-:W-:Y:S01]  /*fff0*/  I2FP.F32.U32 R53, R53 ;  /* 0x0000003500357245 */ /* 0x000fe20000201000 */
[----:B------:R-:W-:Y:S01]  /*10000*/  IMAD.U32 R69, R74, 0x10000, RZ ;  /* 0x000100004a457824 */ /* 0x000fe200078e00ff */
[----:B------:R-:W-:Y:S01]  /*10010*/  ISETP.NE.AND P4, PT, R72, 0x1, PT ;  /* 0x000000014800780c */ /* 0x000fe20003f85270 */
[----:B------:R-:W-:Y:S01]  /*10020*/  @P0 IMAD.U32 R67, R67, 0x10000, RZ ;  /* 0x0001000043430824 */ /* 0x000fe200078e00ff */
[----:B------:R-:W-:Y:S01]  /*10030*/  BSSY.RECONVERGENT B1, `(.L_x_962) ;  /* 0x000004c000017945 */ /* 0x000fe20003800200 */
[----:B------:R-:W-:Y:S01]  /*10040*/  FFMA.FTZ R52, R53, R96, 1.1641532182693481445e-10 ;  /* 0x2f00000035347423 */ /* 0x000fe20000010060 */
[----:B------:R-:W-:Y:S01]  /*10050*/  FMUL.FTZ R69, R69, R78 ;  /* 0x0000004e45457220 */ /* 0x000fe20000410000 */
[----:B------:R-:W-:Y:S01]  /*10060*/  MOV R73, 0x2 ;  /* 0x0000000200497802 */ /* 0x000fe20000000f00 */
[----:B------:R-:W-:Y:S02]  /*10070*/  IMAD.MOV.U32 R53, RZ, RZ, R70 ;  /* 0x000000ffff357224 */ /* 0x000fe400078e0046 */
[----:B------:R-:W-:-:S04]  /*10080*/  FSETP.GTU.FTZ.AND P3, PT, R52, R79, PT ;  /* 0x0000004f3400720b */ /* 0x000fc80003f7c000 */
        /* <DEDUP_REMOVED lines=13> */
.L_x_964:
        /* <DEDUP_REMOVED lines=13> */
.L_x_966:
[----:B------:R-:W-:Y:S05]  /*10230*/  BSYNC.RECONVERGENT B2 ;  /* 0x0000000000027941 */ /* 0x000fea0003800200 */
.L_x_965:
        /* <DEDUP_REMOVED lines=43> */
.L_x_963:
[----:B------:R-:W-:Y:S05]  /*104f0*/  BSYNC.RECONVERGENT B1 ;  /* 0x0000000000017941 */ /* 0x000fea0003800200 */
.L_x_962:
[----:B------:R-:W-:Y:S01]  /*10500*/  I2FP.F32.U32 R53, R53 ;  /* 0x0000003500357245 */ /* 0x000fe20000201000 */
[----:B------:R-:W-:Y:S01]  /*10510*/  IMAD.U32 R69, R47, 0x10000, RZ ;  /* 0x000100002f457824 */ /* 0x000fe200078e00ff */
[----:B------:R-:W-:Y:S01]  /*10520*/  ISETP.NE.AND P5, PT, R73, 0x1, PT ;  /* 0x000000014900780c */ /* 0x000fe20003fa5270 */
[----:B------:R-:W-:Y:S01]  /*10530*/  BSSY.RECONVERGENT B1, `(.L_x_967) ;  /* 0x000004e000017945 */ /* 0x000fe20003800200 */
[----:B------:R-:W-:Y:S01]  /*10540*/  @P0 SHF.L.U32 R74, R35, 0x10, RZ ;  /* 0x00000010234a0819 */ /* 0x000fe200000006ff */
[----:B------:R-:W-:Y:S01]  /*10550*/  FFMA.FTZ R72, R53, R96, 1.1641532182693481445e-10 ;  /* 0x2f00000035487423 */ /* 0x000fe20000010060 */
[----:B------:R-:W-:Y:S01]  /*10560*/  FMUL.FTZ R69, R69, R78 ;  /* 0x0000004e45457220 */ /* 0x000fe20000410000 */
[----:B------:R-:W-:-:S03]  /*10570*/  PRMT R76, R47, 0x7632, R76 ;  /* 0x000076322f4c7816 */ /* 0x000fc6000000004c */
[----:B------:R-:W-:-:S04]  /*10580*/  FSETP.GTU.FTZ.AND P4, PT, R72, R79, PT ;  /* 0x0000004f4800720b */ /* 0x000fc80003f9c000 */
[----:B------:R-:W-:Y:S01]  /*10590*/  FSEL R53, R69, RZ, !P4 ;  /* 0x000000ff45357208 */ /* 0x000fe20006000000 */
[----:B------:R-:W-:Y:S01]  /*105a0*/  IMAD.MOV.U32 R69, RZ, RZ, 0x2 ;  /* 0x00000002ff457424 */ /* 0x000fe200078e00ff */
        /* <DEDUP_REMOVED lines=13> */
.L_x_969:
        /* <DEDUP_REMOVED lines=13> */
.L_x_971:
[----:B------:R-:W-:Y:S05]  /*10750*/  BSYNC.RECONVERGENT B2 ;  /* 0x0000000000027941 */ /* 0x000fea0003800200 */
.L_x_970:
        /* <DEDUP_REMOVED lines=38> */
[----:B------:R-:W-:Y:S01]  /*109c0*/  IMAD.WIDE.U32 R72, R69, -0x2daee0ad, RZ ;  /* 0xd2511f5345487825 */ /* 0x000fe200078e00ff */
[----:B------:R-:W-:-:S03]  /*109d0*/  MOV R74, R59 ;  /* 0x0000003b004a7202 */ /* 0x000fc60000000f00 */
[----:B------:R-:W-:Y:S01]  /*109e0*/  IMAD.MOV.U32 R59, RZ, RZ, R72 ;  /* 0x000000ffff3b7224 */ /* 0x000fe200078e0048 */
[----:B------:R-:W-:Y:S01]  /*109f0*/  LOP3.LUT R68, R68, UR35, R73, 0x96, !PT ;  /* 0x0000002344447c12 */ /* 0x000fe2000f8e9649 */
[----:B------:R-:W-:-:S07]  /*10a00*/  IMAD.MOV.U32 R69, RZ, RZ, RZ ;  /* 0x000000ffff457224 */ /* 0x000fce00078e00ff */
.L_x_968:
[----:B------:R-:W-:Y:S05]  /*10a10*/  BSYNC.RECONVERGENT B1 ;  /* 0x0000000000017941 */ /* 0x000fea0003800200 */
.L_x_967:
[----:B------:R-:W-:Y:S01]  /*10a20*/  I2FP.F32.U32 R73, R74 ;  /* 0x0000004a00497245 */ /* 0x000fe20000201000 */
[----:B------:R-:W-:Y:S01]  /*10a30*/  @P0 IMAD.U32 R72, R57, 0x10000, RZ ;  /* 0x0001000039480824 */ /* 0x000fe200078e00ff */
[----:B------:R-:W-:Y:S02]  /*10a40*/  PRMT R46, R46, 0x5410, R67 ;  /* 0x000054102e2e7816 */ /* 0x000fe40000000043 */
[----:B------:R-:W-:Y:S01]  /*10a50*/  PRMT R45, R66, 0x5410, R45 ;  /* 0x00005410422d7816 */ /* 0x000fe2000000002d */
[----:B------:R-:W-:Y:S01]  /*10a60*/  FFMA.FTZ R96, R73, R96, 1.1641532182693481445e-10 ;  /* 0x2f00000049607423 */ /* 0x000fe20000010060 */
[----:B------:R-:W-:Y:S02]  /*10a70*/  SHF.L.U32 R73, R76, 0x10, RZ ;  /* 0x000000104c497819 */ /* 0x000fe400000006ff */
[----:B------:R-:W-:Y:S02]  /*10a80*/  PRMT R44, R64, 0x5410, R44 ;  /* 0x00005410402c7816 */ /* 0x000fe4000000002c */
[----:B------:R-:W-:Y:S01]  /*10a90*/  FSETP.GTU.FTZ.AND P5, PT, R96, R79, PT ;  /* 0x0000004f6000720b */ /* 0x000fe20003fbc000 */
[----:B------:R-:W-:-:S05]  /*10aa0*/  FMUL.FTZ R73, R73, R78 ;  /* 0x0000004e49497220 */ /* 0x000fca0000410000 */
[----:B------:R-:W-:Y:S02]  /*10ab0*/  FSEL R57, R73, RZ, !P5 ;  /* 0x000000ff49397208 */ /* 0x000fe40006800000 */
[----:B------:R-:W-:-:S03]  /*10ac0*/  PLOP3.LUT P5, PT, P5, PT, PT, 0x8, 0x80 ;  /* 0x000000000080781c */ /* 0x000fc60002fae170 */
[----:B------:R-:W-:-:S05]  /*10ad0*/  @P0 FADD.FTZ R57, R72, R57 ;  /* 0x0000003948390221 */ /* 0x000fca0000010000 */
[----:B------:R-:W-:-:S04]  /*10ae0*/  F2FP.BF16.F32.PACK_AB R72, RZ, R57 ;  /* 0x00000039ff48723e */ /* 0x000fc800000010ff */
[----:B------:R-:W-:-:S07]  /*10af0*/  PRMT R47, R47, 0x5410, R72 ;  /* 0x000054102f2f7816 */ /* 0x000fce0000000048 */
.L_x_931:
[----:B------:R-:W-:Y:S02]  /*10b00*/  ISETP.NE.AND P6, PT, R60, RZ, PT ;  /* 0x000000ff3c00720c */ /* 0x000fe40003fc5270 */
[----:B------:R-:W-:Y:S02]  /*10b10*/  ISETP.NE.AND P0, PT, R61, RZ, PT ;  /* 0x000000ff3d00720c */ /* 0x000fe40003f05270 */
[----:B------:R-:W0:Y:S01]  /*10b20*/  LDC.64 R60, c[0x0][0x3a8] ;  /* 0x0000ea00ff3c7b82 */ /* 0x000e220000000a00 */
[----:B------:R-:W-:Y:S02]  /*10b30*/  SEL R74, RZ, 0x1000000, !P5 ;  /* 0x01000000ff4a7807 */ /* 0x000fe40006800000 */
[----:B------:R-:W-:Y:S02]  /*10b40*/  SEL R72, RZ, 0x10000, !P4 ;  /* 0x00010000ff487807 */ /* 0x000fe40006000000 */
[----:B------:R-:W-:Y:S02]  /*10b50*/  ISETP.NE.AND P5, PT, R62, RZ, PT ;  /* 0x000000ff3e00720c */ /* 0x000fe40003fa5270 */
[----:B------:R-:W-:-:S02]  /*10b60*/  ISETP.NE.AND P4, PT, R63, RZ, PT ;  /* 0x000000ff3f00720c */ /* 0x000fc40003f85270 */
[----:B------:R-:W1:Y:S01]  /*10b70*/  LDC.64 R62, c[0x0][0x3b0] ;  /* 0x0000ec00ff3e7b82 */ /* 0x000e620000000a00 */
[----:B------:R-:W-:Y:S02]  /*10b80*/  SEL R67, RZ, 0x10000, !P5 ;  /* 0x00010000ff437807 */ /* 0x000fe40006800000 */
[----:B------:R-:W-:Y:S02]  /*10b90*/  SEL R66, RZ, 0x1000000, !P4 ;  /* 0x01000000ff427807 */ /* 0x000fe40006000000 */
[----:B------:R-:W-:Y:S02]  /*10ba0*/  SEL R64, RZ, 0x100, !P6 ;  /* 0x00000100ff407807 */ /* 0x000fe40007000000 */
[----:B------:R-:W-:Y:S02]  /*10bb0*/  SEL R73, RZ, 0x100, !P3 ;  /* 0x00000100ff497807 */ /* 0x000fe40005800000 */
[----:B------:R-:W-:Y:S02]  /*10bc0*/  LOP3.LUT R64, R64, R66, R67, 0xfe, !PT ;  /* 0x0000004240407212 */ /* 0x000fe400078efe43 */
[----:B------:R-:W-:-:S02]  /*10bd0*/  LOP3.LUT R73, R73, R74, R72, 0xfe, !PT ;  /* 0x0000004a49497212 */ /* 0x000fc400078efe48 */
[----:B------:R-:W-:Y:S01]  /*10be0*/  SEL R66, RZ, 0x1, !P2 ;  /* 0x00000001ff427807 */ /* 0x000fe20005000000 */
[----:B0-----:R-:W-:Y:S01]  /*10bf0*/  IMAD.WIDE.U32 R60, R58, 0x10, R60 ;  /* 0x000000103a3c7825 */ /* 0x001fe200078e003c */
[----:B------:R-:W-:-:S04]  /*10c00*/  SEL R67, RZ, 0x1, !P0 ;  /* 0x00000001ff437807 */ /* 0x000fc80004000000 */
[----:B------:R0:W-:Y:S01]  /*10c10*/  STG.E.128 desc[UR10][R60.64], R44 ;  /* 0x0000002c3c007986 */ /* 0x0001e2000c101d0a */
[----:B-1----:R-:W-:Y:S01]  /*10c20*/  IMAD.WIDE.U32 R62, R58, 0x8, R62 ;  /* 0x000000083a3e7825 */ /* 0x002fe200078e003e */
[----:B0-----:R-:W-:Y:S02]  /*10c30*/  LOP3.LUT R45, R73, R66, RZ, 0xfc, !PT ;  /* 0x00000042492d7212 */ /* 0x001fe400078efcff */
[----:B------:R-:W-:-:S05]  /*10c40*/  LOP3.LUT R44, R64, R67, RZ, 0xfc, !PT ;  /* 0x00000043402c7212 */ /* 0x000fca00078efcff */
        /* <DEDUP_REMOVED lines=9> */
[----:B------:R-:W-:Y:S02]  /*10ce0*/  LOP3.LUT R45, R10, 0xff, RZ, 0xc0, !PT ;  /* 0x000000ff0a2d7812 */ /* 0x000fe400078ec0ff */
[----:B------:R-:W-:Y:S01]  /*10cf0*/  LOP3.LUT R60, R44, 0xff00, R47, 0xf8, !PT ;  /* 0x0000ff002c3c7812 */ /* 0x000fe200078ef82f */
[----:B------:R-:W-:Y:S01]  /*10d00*/  IMAD.WIDE.U32 R46, R46, 0x10000, RZ ;  /* 0x000100002e2e7825 */ /* 0x000fe200078e00ff */
[----:B------:R-:W-:Y:S02]  /*10d10*/  LOP3.LUT R61, R8, 0xff, RZ, 0xc0, !PT ;  /* 0x000000ff083d7812 */ /* 0x000fe400078ec0ff */
[----:B------:R-:W-:Y:S01]  /*10d20*/  LOP3.LUT R67, R60, 0xff, R11, 0xf8, !PT ;  /* 0x000000ff3c437812 */ /* 0x000fe200078ef80b */
[----:B------:R-:W-:-:S04]  /*10d30*/  IMAD.WIDE.U32 R44, R45, 0x1000000, RZ ;  /* 0x010000002d2c7825 */ /* 0x000fc800078e00ff */
[----:B------:R-:W-:Y:S01]  /*10d40*/  IMAD.WIDE.U32 R60, R61, 0x100, RZ ;  /* 0x000001003d3c7825 */ /* 0x000fe200078e00ff */
[----:B------:R-:W-:-:S03]  /*10d50*/  LOP3.LUT R67, R47, R67, R45, 0xfe, !PT ;  /* 0x000000432f437212 */ /* 0x000fc600078efe2d */
[----:B0-----:R-:W-:Y:S01]  /*10d60*/  IMAD.WIDE.U32 R62, R58, 0x8, R62 ;  /* 0x000000083a3e7825 */ /* 0x001fe200078e003e */
[----:B------:R-:W-:Y:S02]  /*10d70*/  LOP3.LUT R44, R60, R44, R46, 0xfe, !PT ;  /* 0x0000002c3c2c7212 */ /* 0x000fe400078efe2e */
[----:B------:R-:W-:Y:S02]  /*10d80*/  LOP3.LUT R45, R67, R61, RZ, 0xfc, !PT ;  /* 0x0000003d432d7212 */ /* 0x000fe400078efcff */
[----:B------:R-:W-:-:S05]  /*10d90*/  LOP3.LUT R44, R44, 0xff, R7, 0xf8, !PT ;  /* 0x000000ff2c2c7812 */ /* 0x000fca00078ef807 */
[----:B------:R1:W-:Y:S02]  /*10da0*/  STG.E.64 desc[UR10][R62.64], R44 ;  /* 0x0000002c3e007986 */ /* 0x0003e4000c101b0a */
.L_x_972:
[----:B------:R-:W-:Y:S01]  /*10db0*/  MOV R72, R59 ;  /* 0x0000003b00487202 */ /* 0x000fe20000000f00 */
[----:B------:R-:W-:-:S07]  /*10dc0*/  VIADD R58, R58, 0x80 ;  /* 0x000000803a3a7836 */ /* 0x000fce0000000000 */
.L_x_849:
[----:B------:R-:W-:Y:S05]  /*10dd0*/  BSYNC.RECONVERGENT B0 ;  /* 0x0000000000007941 */ /* 0x000fea0003800200 */
.L_x_848:
        /* <DEDUP_REMOVED lines=13> */
[----:B0-----:R-:W-:-:S05]  /*10eb0*/  @P2 IMAD.WIDE.U32 R48, R58, 0x10, R48 ;  /* 0x000000103a302825 */ /* 0x001fca00078e0030 */
[----:B------:R0:W5:Y:S04]  /*10ec0*/  @P2 LDG.E.128 R28, desc[UR10][R48.64] ;  /* 0x0000000a301c2981 */ /* 0x000168000c1e1d00 */
[----:B------:R-:W5:Y:S01]  /*10ed0*/  LDG.E.128 R44, desc[UR10][R44.64] ;  /* 0x0000000a2c2c7981 */ /* 0x000f62000c1e1d00 */
[----:B--2---:R-:W-:Y:S02]  /*10ee0*/  PRMT R65, R35, 0x7632, R65 ;  /* 0x0000763223417816 */ /* 0x004fe40000000041 */
[----:B------:R-:W-:Y:S02]  /*10ef0*/  PRMT R54, R34, 0x7632, R54 ;  /* 0x0000763222367816 */ /* 0x000fe40000000036 */
[----:B0-----:R-:W-:Y:S02]  /*10f00*/  PRMT R48, R33, 0x7632, R48 ;  /* 0x0000763221307816 */ /* 0x001fe40000000030 */
[----:B------:R-:W-:Y:S01]  /*10f10*/  PRMT R23, R32, 0x7632, R23 ;  /* 0x0000763220177816 */ /* 0x000fe20000000017 */
[----:B------:R-:W-:Y:S06]  /*10f20*/  @!P2 BRA `(.L_x_975) ;  /* 0x000000500064a947 */ /* 0x000fec0003800000 */
        /* <DEDUP_REMOVED lines=16> */
.L_x_978:
        /* <DEDUP_REMOVED lines=13> */
.L_x_980:
[----:B------:R-:W-:Y:S05]  /*11100*/  BSYNC.RECONVERGENT B2 ;  /* 0x0000000000027941 */ /* 0x000fea0003800200 */
.L_x_979:
        /* <DEDUP_REMOVED lines=40> */
[----:B------:R-:W-:Y:S02]  /*11390*/  LOP3.LUT R68, R68, UR35, R9, 0x96, !PT ;  /* 0x0000002344447c12 */ /* 0x000fe4000f8e9609 */
[----:B------:R-:W-:-:S07]  /*113a0*/  MOV R14, R8 ;  /* 0x00000008000e7202 */ /* 0x000fce0000000f00 */
.L_x_977:
[----:B------:R-:W-:Y:S05]  /*113b0*/  BSYNC.RECONVERGENT B1 ;  /* 0x0000000000017941 */ /* 0x000fea0003800200 */
.L_x_976:
[----:B------:R-:W0:Y:S01]  /*113c0*/  LDC R78, c[0x0][0x404] ;  /* 0x00010100ff4e7b82 */ /* 0x000e220000000800 */
[----:B------:R-:W-:Y:S01]  /*113d0*/  HFMA2 R79, -RZ, RZ, 0.1171875, 0 ;  /* 0x2f800000ff4f7431 */ /* 0x000fe200000001ff */
[----:B------:R-:W-:Y:S01]  /*113e0*/  I2FP.F32.U32 R8, R7 ;  /* 0x0000000700087245 */ /* 0x000fe20000201000 */
[----:B------:R-:W-:Y:S01]  /*113f0*/  BSSY.RECONVERGENT B1, `(.L_x_981) ;  /* 0x000004e000017945 */ /* 0x000fe20003800200 */
[----:B------:R-:W-:Y:S01]  /*11400*/  ISETP.NE.AND P4, PT, R10, 0x1, PT ;  /* 0x000000010a00780c */ /* 0x000fe20003f85270 */
[----:B------:R-:W-:Y:S01]  /*11410*/  IMAD.MOV.U32 R11, RZ, RZ, 0x2 ;  /* 0x00000002ff0b7424 */ /* 0x000fe200078e00ff */
[----:B-----5:R-:W-:Y:S02]  /*11420*/  PRMT R49, R44, 0x7632, R49 ;  /* 0x000076322c317816 */ /* 0x020fe40000000031 */
[----:B------:R-:W1:Y:S01]  /*11430*/  LDC R77, c[0x0][0x408] ;  /* 0x00010200ff4d7b82 */ /* 0x000e620000000800 */
[----:B------:R-:W-:Y:S01]  /*11440*/  MOV R9, R70 ;  /* 0x0000004600097202 */ /* 0x000fe20000000f00 */
        /* <DEDUP_REMOVED lines=16> */
.L_x_983:
        /* <DEDUP_REMOVED lines=13> */
.L_x_985:
[----:B------:R-:W-:Y:S05]  /*11620*/  BSYNC.RECONVERGENT B2 ;  /* 0x0000000000027941 */ /* 0x000fea0003800200 */
.L_x_984:
        /* <DEDUP_REMOVED lines=40> */
[----:B------:R-:W-:Y:S01]  /*118b0*/  MOV R9, R14 ;  /* 0x0000000e00097202 */ /* 0x000fe20000000f00 */
[----:B------:R-:W-:-:S07]  /*118c0*/  IMAD.MOV.U32 R14, RZ, RZ, R8 ;  /* 0x000000ffff0e7224 */ /* 0x000fce00078e0008 */
.L_x_982:
[----:B------:R-:W-:Y:S05]  /*118d0*/  BSYNC.RECONVERGENT B1 ;  /* 0x0000000000017941 */ /* 0x000fea0003800200 */
.L_x_981:
[----:B------:R-:W-:Y:S01]  /*118e0*/  I2FP.F32.U32 R8, R9 ;  /* 0x0000000900087245 */ /* 0x000fe20000201000 */
[----:B------:R-:W-:Y:S01]  /*118f0*/  @P1 IMAD.U32 R16, R32, 0x10000, RZ ;  /* 0x0001000020101824 */ /* 0x000fe200078e00ff */
[----:B------:R-:W-:Y:S01]  /*11900*/  SHF.L.U32 R10, R28, 0x10, RZ ;  /* 0x000000101c0a7819 */ /* 0x000fe200000006ff */
[----:B------:R-:W-:Y:S01]  /*11910*/  BSSY.RECONVERGENT B1, `(.L_x_986) ;  /* 0x000004e000017945 */ /* 0x000fe20003800200 */
[----:B------:R-:W-:Y:S01]  /*11920*/  ISETP.NE.AND P4, PT, R11, 0x1, PT ;  /* 0x000000010b00780c */ /* 0x000fe20003f85270 */
[----:B------:R-:W-:Y:S01]  /*11930*/  FFMA.FTZ R9, R8, R79, 1.1641532182693481445e-10 ;  /* 0x2f00000008097423 */ /* 0x000fe2000001004f */
[----:B------:R-:W-:Y:S02]  /*11940*/  HFMA2 R12, -RZ, RZ, 0, 1.1920928955078125e-07 ;  /* 0x00000002ff0c7431 */ /* 0x000fe400000001ff */
[----:B------:R-:W-:Y:S02]  /*11950*/  FMUL.FTZ R8, R10, R77 ;  /* 0x0000004d0a087220 */ /* 0x000fe40000410000 */
[----:B------:R-:W-:Y:S01]  /*11960*/  FSETP.GTU.FTZ.AND P3, PT, R9, R78, PT ;  /* 0x0000004e0900720b */ /* 0x000fe20003f7c000 */
[----:B------:R-:W-:-:S03]  /*11970*/  IMAD.MOV.U32 R9, RZ, RZ, R70 ;  /* 0x000000ffff097224 */ /* 0x000fc600078e0046 */
        /* <DEDUP_REMOVED lines=15> */
.L_x_988:
        /* <DEDUP_REMOVED lines=13> */
.L_x_990:
[----:B------:R-:W-:Y:S05]  /*11b40*/  BSYNC.RECONVERGENT B2 ;  /* 0x0000000000027941 */ /* 0x000fea0003800200 */
.L_x_989:
        /* <DEDUP_REMOVED lines=38> */
[----:B------:R-:W-:-:S04]  /*11db0*/  LOP3.LUT R25, R10, UR34, R71, 0x96, !PT ;  /* 0x000000220a197c12 */ /* 0x000fc8000f8e9647 */
[----:B------:R-:W-:Y:S01]  /*11dc0*/  LOP3.LUT R68, R68, UR35, R9, 0x96, !PT ;  /* 0x0000002344447c12 */ /* 0x000fe2000f8e9609 */
[----:B------:R-:W-:Y:S02]  /*11dd0*/  IMAD.MOV.U32 R9, RZ, RZ, R14 ;  /* 0x000000ffff097224 */ /* 0x000fe400078e000e */
[----:B------:R-:W-:-:S07]  /*11de0*/  IMAD.MOV.U32 R14, RZ, RZ, R8 ;  /* 0x000000ffff0e7224 */ /* 0x000fce00078e0008 */
.L_x_987:
[----:B------:R-:W-:Y:S05]  /*11df0*/  BSYNC.RECONVERGENT B1 ;  /* 0x0000000000017941 */ /* 0x000fea0003800200 */
.L_x_986:
        /* <DEDUP_REMOVED lines=21> */
.L_x_993:
        /* <DEDUP_REMOVED lines=13> */
.L_x_995:
[----:B------:R-:W-:Y:S05]  /*12020*/  BSYNC.RECONVERGENT B2 ;  /* 0x0000000000027941 */ /* 0x000fea0003800200 */
.L_x_994:
        /* <DEDUP_REMOVED lines=42> */
.L_x_992:
[----:B------:R-:W-:Y:S05]  /*122d0*/  BSYNC.RECONVERGENT B1 ;  /* 0x0000000000017941 */ /* 0x000fea0003800200 */
.L_x_991:
[----:B------:R-:W-:Y:S01]  /*122e0*/  I2FP.F32.U32 R8, R9 ;  /* 0x0000000900087245 */ /* 0x000fe20000201000 */
[----:B------:R-:W-:Y:S01]  /*122f0*/  BSSY.RECONVERGENT B1, `(.L_x_996) ;  /* 0x0000051000017945 */ /* 0x000fe20003800200 */
[----:B------:R-:W-:Y:S01]  /*12300*/  PRMT R9, R28, 0x7632, R9 ;  /* 0x000076321c097816 */ /* 0x000fe20000000009 */
[----:B------:R-:W-:-:S03]  /*12310*/  HFMA2 R13, -RZ, RZ, 0, 1.1920928955078125e-07 ;  /* 0x00000002ff0d7431 */ /* 0x000fc600000001ff */
[----:B------:R-:W-:Y:S01]  /*12320*/  SHF.L.U32 R10, R9, 0x10, RZ ;  /* 0x00000010090a7819 */ /* 0x000fe200000006ff */
[----:B------:R-:W-:Y:S01]  /*12330*/  FFMA.FTZ R9, R8, R79, 1.1641532182693481445e-10 ;  /* 0x2f00000008097423 */ /* 0x000fe2000001004f */
[----:B------:R-:W-:-:S03]  /*12340*/  @P1 IMAD.U32 R8, R23, 0x10000, RZ ;  /* 0x0001000017081824 */ /* 0x000fc600078e00ff */
[----:B------:R-:W-:Y:S01]  /*12350*/  FMUL.FTZ R10, R10, R77 ;  /* 0x0000004d0a0a7220 */ /* 0x000fe20000410000 */
[----:B------:R-:W-:Y:S01]  /*12360*/  FSETP.GTU.FTZ.AND P3, PT, R9, R78, PT ;  /* 0x0000004e0900720b */ /* 0x000fe20003f7c000 */
[----:B------:R-:W-:-:S03]  /*12370*/  IMAD.MOV.U32 R9, RZ, RZ, R70 ;  /* 0x000000ffff097224 */ /* 0x000fc600078e0046 */
[----:B------:R-:W-:-:S05]  /*12380*/  FSEL R10, R10, RZ, !P3 ;  /* 0x000000ff0a0a7208 */ /* 0x000fca0005800000 */
[----:B------:R-:W-:-:S04]  /*12390*/  FADD.FTZ R49, R49, R10 ;  /* 0x0000000a31317221 */ /* 0x000fc80000010000 */
[----:B------:R-:W-:Y:S01]  /*123a0*/  @P1 FADD.FTZ R23, R49, R8 ;  /* 0x0000000831171221 */ /* 0x000fe20000010000 */
[----:B------:R-:W-:Y:S01]  /*123b0*/  SEL R8, RZ, 0x1, P3 ;  /* 0x00000001ff087807 */ /* 0x000fe20001800000 */
[----:B------:R-:W-:Y:S01]  /*123c0*/  @!P1 IMAD.MOV.U32 R23, RZ, RZ, R49 ;  /* 0x000000ffff179224 */ /* 0x000fe200078e0031 */
[----:B------:R-:W-:-:S04]  /*123d0*/  ISETP.NE.AND P3, PT, R11, 0x1, PT ;  /* 0x000000010b00780c */ /* 0x000fc80003f65270 */
[----:B------:R-:W-:-:S09]  /*123e0*/  F2FP.BF16.F32.PACK_AB R63, RZ, R23 ;  /* 0x00000017ff3f723e */ /* 0x000fd200000010ff */
        /* <DEDUP_REMOVED lines=9> */
.L_x_998:
        /* <DEDUP_REMOVED lines=13> */
.L_x_1000:
[----:B------:R-:W-:Y:S05]  /*12550*/  BSYNC.RECONVERGENT B2 ;  /* 0x0000000000027941 */ /* 0x000fea0003800200 */
.L_x_999:
        /* <DEDUP_REMOVED lines=37> */
[----:B------:R-:W-:Y:S02]  /*127b0*/  HFMA2 R13, -RZ, RZ, 0, 0 ;  /* 0x00000000ff0d7431 */ /* 0x000fe400000001ff */
[----:B------:R-:W-:Y:S01]  /*127c0*/  IMAD.WIDE.U32 R10, R10, -0x2daee0ad, RZ ;  /* 0xd2511f530a0a7825 */ /* 0x000fe200078e00ff */
[----:B------:R-:W-:-:S03]  /*127d0*/  LOP3.LUT R25, R12, UR34, R71, 0x96, !PT ;  /* 0x000000220c197c12 */ /* 0x000fc6000f8e9647 */
[----:B------:R-:W-:Y:S01]  /*127e0*/  IMAD.MOV.U32 R14, RZ, RZ, R10 ;  /* 0x000000ffff0e7224 */ /* 0x000fe200078e000a */
[----:B------:R-:W-:-:S07]  /*127f0*/  LOP3.LUT R68, R68, UR35, R11, 0x96, !PT ;  /* 0x0000002344447c12 */ /* 0x000fce000f8e960b */
.L_x_997:
[----:B------:R-:W-:Y:S05]  /*12800*/  BSYNC.RECONVERGENT B1 ;  /* 0x0000000000017941 */ /* 0x000fea0003800200 */
.L_x_996:
        /* <DEDUP_REMOVED lines=22> */
.L_x_1003:
        /* <DEDUP_REMOVED lines=13> */
.L_x_1005:
[----:B------:R-:W-:Y:S05]  /*12a40*/  BSYNC.RECONVERGENT B2 ;  /* 0x0000000000027941 */ /* 0x000fea0003800200 */
.L_x_1004:
        /* <DEDUP_REMOVED lines=39> */
[----:B------:R-:W-:Y:S02]  /*12cc0*/  LOP3.LUT R68, R68, UR35, R11, 0x96, !PT ;  /* 0x0000002344447c12 */ /* 0x000fe4000f8e960b */
[----:B------:R-:W-:Y:S01]  /*12cd0*/  MOV R11, R14 ;  /* 0x0000000e000b7202 */ /* 0x000fe20000000f00 */
[----:B------:R-:W-:-:S07]  /*12ce0*/  IMAD.MOV.U32 R14, RZ, RZ, R10 ;  /* 0x000000ffff0e7224 */ /* 0x000fce00078e000a */
.L_x_1002:
[----:B------:R-:W-:Y:S05]  /*12cf0*/  BSYNC.RECONVERGENT B1 ;  /* 0x0000000000017941 */ /* 0x000fea0003800200 */
.L_x_1001:
[----:B------:R-:W-:Y:S01]  /*12d00*/  I2FP.F32.U32 R10, R11 ;  /* 0x0000000b000a7245 */ /* 0x000fe20000201000 */
[----:B------:R-:W-:Y:S01]  /*12d10*/  @P1 IMAD.U32 R24, R33, 0x10000, RZ ;  /* 0x0001000021181824 */ /* 0x000fe200078e00ff */
[----:B------:R-:W-:Y:S01]  /*12d20*/  SHF.L.U32 R12, R29, 0x10, RZ ;  /* 0x000000101d0c7819 */ /* 0x000fe200000006ff */
[----:B------:R-:W-:Y:S01]  /*12d30*/  BSSY.RECONVERGENT B1, `(.L_x_1006) ;  /* 0x000004f000017945 */ /* 0x000fe20003800200 */
[----:B------:R-:W-:Y:S02]  /*12d40*/  HFMA2 R66, -RZ, RZ, 0, 1.1920928955078125e-07 ;  /* 0x00000002ff427431 */ /* 0x000fe400000001ff */
[----:B------:R-:W-:Y:S01]  /*12d50*/  FFMA.FTZ R11, R10, R79, 1.1641532182693481445e-10 ;  /* 0x2f0000000a0b7423 */ /* 0x000fe2000001004f */
[----:B------:R-:W-:-:S04]  /*12d60*/  FMUL.FTZ R12, R12, R77 ;  /* 0x0000004d0c0c7220 */ /* 0x000fc80000410000 */
[----:B------:R-:W-:Y:S01]  /*12d70*/  FSETP.GTU.FTZ.AND P3, PT, R11, R78, PT ;  /* 0x0000004e0b00720b */ /* 0x000fe20003f7c000 */
[----:B------:R-:W-:-:S03]  /*12d80*/  IMAD.MOV.U32 R11, RZ, RZ, R70 ;  /* 0x000000ffff0b7224 */ /* 0x000fc600078e0046 */
        /* <DEDUP_REMOVED lines=17> */
.L_x_1008:
        /* <DEDUP_REMOVED lines=13> */
.L_x_1010:
[----:B------:R-:W-:Y:S05]  /*12f70*/  BSYNC.RECONVERGENT B2 ;  /* 0x0000000000027941 */ /* 0x000fea0003800200 */
.L_x_1009:
        /* <DEDUP_REMOVED lines=42> */
.L_x_1007:
[----:B------:R-:W-:Y:S05]  /*13220*/  BSYNC.RECONVERGENT B1 ;  /* 0x0000000000017941 */ /* 0x000fea0003800200 */
.L_x_1006:
[----:B------:R-:W-:Y:S01]  /*13230*/  I2FP.F32.U32 R10, R11 ;  /* 0x0000000b000a7245 */ /* 0x000fe20000201000 */
[----:B------:R-:W-:Y:S01]  /*13240*/  IMAD.U32 R12, R49, 0x10000, RZ ;  /* 0x00010000310c7824 */ /* 0x000fe200078e00ff */
[----:B------:R-:W-:Y:S01]  /*13250*/  BSSY.RECONVERGENT B1, `(.L_x_1011) ;  /* 0x000004b000017945 */ /* 0x000fe20003800200 */
[----:B------:R-:W-:Y:S01]  /*13260*/  IMAD.MOV.U32 R64, RZ, RZ, 0x2 ;  /* 0x00000002ff407424 */ /* 0x000fe200078e00ff */
[----:B------:R-:W-:Y:S01]  /*13270*/  MOV R13, R70 ;  /* 0x00000046000d7202 */ /* 0x000fe20000000f00 */
[----:B------:R-:W-:Y:S01]  /*13280*/  FFMA.FTZ R11, R10, R79, 1.1641532182693481445e-10 ;  /* 0x2f0000000a0b7423 */ /* 0x000fe2000001004f */
[----:B------:R-:W-:-:S04]  /*13290*/  FMUL.FTZ R12, R12, R77 ;  /* 0x0000004d0c0c7220 */ /* 0x000fc80000410000 */
        /* <DEDUP_REMOVED lines=14> */
.L_x_1013:
        /* <DEDUP_REMOVED lines=13> */
.L_x_1015:
[----:B------:R-:W-:Y:S05]  /*13450*/  BSYNC.RECONVERGENT B2 ;  /* 0x0000000000027941 */ /* 0x000fea0003800200 */
.L_x_1014:
        /* <DEDUP_REMOVED lines=37> */
[----:B------:R-:W-:-:S03]  /*136b0*/  MOV R13, R14 ;  /* 0x0000000e000d7202 */ /* 0x000fc60000000f00 */
[----:B------:R-:W-:Y:S01]  /*136c0*/  IMAD.WIDE.U32 R10, R10, -0x2daee0ad, RZ ;  /* 0xd2511f530a0a7825 */ /* 0x000fe200078e00ff */
[----:B------:R-:W-:-:S03]  /*136d0*/  LOP3.LUT R25, R12, UR34, R71, 0x96, !PT ;  /* 0x000000220c197c12 */ /* 0x000fc6000f8e9647 */
[----:B------:R-:W-:Y:S01]  /*136e0*/  IMAD.MOV.U32 R14, RZ, RZ, R10 ;  /* 0x000000ffff0e7224 */ /* 0x000fe200078e000a */
[----:B------:R-:W-:-:S07]  /*136f0*/  LOP3.LUT R68, R68, UR35, R11, 0x96, !PT ;  /* 0x0000002344447c12 */ /* 0x000fce000f8e960b */
.L_x_1012:
[----:B------:R-:W-:Y:S05]  /*13700*/  BSYNC.RECONVERGENT B1 ;  /* 0x0000000000017941 */ /* 0x000fea0003800200 */
.L_x_1011:
[----:B------:R-:W-:Y:S01]  /*13710*/  I2FP.F32.U32 R10, R13 ;  /* 0x0000000d000a7245 */ /* 0x000fe20000201000 */
[----:B------:R-:W-:Y:S01]  /*13720*/  @P1 IMAD.U32 R48, R48, 0x10000, RZ ;  /* 0x0001000030301824 */ /* 0x000fe200078e00ff */
[----:B------:R-:W-:Y:S01]  /*13730*/  PRMT R11, R29, 0x7632, R11 ;  /* 0x000076321d0b7816 */ /* 0x000fe2000000000b */
[----:B------:R-:W-:Y:S03]  /*13740*/  BSSY.RECONVERGENT B1, `(.L_x_1016) ;  /* 0x000004f000017945 */ /* 0x000fe60003800200 */
[----:B------:R-:W-:Y:S01]  /*13750*/  SHF.L.U32 R12, R11, 0x10, RZ ;  /* 0x000000100b0c7819 */ /* 0x000fe200000006ff */
[----:B------:R-:W-:-:S04]  /*13760*/  FFMA.FTZ R11, R10, R79, 1.1641532182693481445e-10 ;  /* 0x2f0000000a0b7423 */ /* 0x000fc8000001004f */
[----:B------:R-:W-:Y:S01]  /*13770*/  FMUL.FTZ R12, R12, R77 ;  /* 0x0000004d0c0c7220 */ /* 0x000fe20000410000 */
[----:B------:R-:W-:Y:S01]  /*13780*/  FSETP.GTU.FTZ.AND P3, PT, R11, R78, PT ;  /* 0x0000004e0b00720b */ /* 0x000fe20003f7c000 */
[----:B------:R-:W-:-:S03]  /*13790*/  IMAD.MOV.U32 R11, RZ, RZ, R70 ;  /* 0x000000ffff0b7224 */ /* 0x000fc600078e0046 */
[----:B------:R-:W-:Y:S02]  /*137a0*/  FSEL R12, R12, RZ, !P3 ;  /* 0x000000ff0c0c7208 */ /* 0x000fe40005800000 */
[----:B------:R-:W-:Y:S02]  /*137b0*/  SEL R10, RZ, 0x1, P3 ;  /* 0x00000001ff0a7807 */ /* 0x000fe40001800000 */
[----:B------:R-:W-:Y:S01]  /*137c0*/  ISETP.NE.AND P3, PT, R64, 0x1, PT ;  /* 0x000000014000780c */ /* 0x000fe20003f65270 */
[----:B------:R-:W-:-:S04]  /*137d0*/  FADD.FTZ R49, R49, R12 ;  /* 0x0000000c31317221 */ /* 0x000fc80000010000 */
[----:B------:R-:W-:Y:S01]  /*137e0*/  @P1 FADD.FTZ R48, R49, R48 ;  /* 0x0000003031301221 */ /* 0x000fe20000010000 */
[----:B------:R-:W-:Y:S02]  /*137f0*/  @!P1 IMAD.MOV.U32 R48, RZ, RZ, R49 ;  /* 0x000000ffff309224 */ /* 0x000fe400078e0031 */
[----:B------:R-:W-:-:S03]  /*13800*/  HFMA2 R49, -RZ, RZ, 0, 1.1920928955078125e-07 ;  /* 0x00000002ff317431 */ /* 0x000fc600000001ff */
        /* <DEDUP_REMOVED lines=10> */
.L_x_1018:
        /* <DEDUP_REMOVED lines=13> */
.L_x_1020:
[----:B------:R-:W-:Y:S05]  /*13980*/  BSYNC.RECONVERGENT B2 ;  /* 0x0000000000027941 */ /* 0x000fea0003800200 */
.L_x_1019:
        /* <DEDUP_REMOVED lines=42> */
.L_x_1017:
[----:B------:R-:W-:Y:S05]  /*13c30*/  BSYNC.RECONVERGENT B1 ;  /* 0x0000000000017941 */ /* 0x000fea0003800200 */
.L_x_1016:
        /* <DEDUP_REMOVED lines=22> */
.L_x_1023:
        /* <DEDUP_REMOVED lines=13> */
.L_x_1025:
[----:B------:R-:W-:Y:S05]  /*13e70*/  BSYNC.RECONVERGENT B2 ;  /* 0x0000000000027941 */ /* 0x000fea0003800200 */
.L_x_1024:
        /* <DEDUP_REMOVED lines=39> */
[----:B------:R-:W-:Y:S02]  /*140f0*/  LOP3.LUT R68, R68, UR35, R13, 0x96, !PT ;  /* 0x0000002344447c12 */ /* 0x000fe4000f8e960d */
[----:B------:R-:W-:Y:S01]  /*14100*/  MOV R13, R14 ;  /* 0x0000000e000d7202 */ /* 0x000fe20000000f00 */
[----:B------:R-:W-:-:S07]  /*14110*/  IMAD.MOV.U32 R14, RZ, RZ, R12 ;  /* 0x000000ffff0e7224 */ /* 0x000fce00078e000c */
.L_x_1022:
[----:B------:R-:W-:Y:S05]  /*14120*/  BSYNC.RECONVERGENT B1 ;  /* 0x0000000000017941 */ /* 0x000fea0003800200 */
.L_x_1021:
        /* <DEDUP_REMOVED lines=26> */
.L_x_1028:
        /* <DEDUP_REMOVED lines=13> */
.L_x_1030:
[----:B------:R-:W-:Y:S05]  /*143a0*/  BSYNC.RECONVERGENT B2 ;  /* 0x0000000000027941 */ /* 0x000fea0003800200 */
.L_x_1029:
        /* <DEDUP_REMOVED lines=40> */
[----:B------:R-:W-:Y:S02]  /*14630*/  IMAD.MOV.U32 R13, RZ, RZ, R14 ;  /* 0x000000ffff0d7224 */ /* 0x000fe400078e000e */
[----:B------:R-:W-:-:S07]  /*14640*/  IMAD.MOV.U32 R14, RZ, RZ, R12 ;  /* 0x000000ffff0e7224 */ /* 0x000fce00078e000c */
.L_x_1027:
[----:B------:R-:W-:Y:S05]  /*14650*/  BSYNC.RECONVERGENT B1 ;  /* 0x0000000000017941 */ /* 0x000fea0003800200 */
.L_x_1026:
        /* <DEDUP_REMOVED lines=20> */
.L_x_1033:
        /* <DEDUP_REMOVED lines=13> */
.L_x_1035:
[----:B------:R-:W-:Y:S05]  /*14870*/  BSYNC.RECONVERGENT B2 ;  /* 0x0000000000027941 */ /* 0x000fea0003800200 */
.L_x_1034:
        /* <DEDUP_REMOVED lines=36> */
[----:B------:R-:W-:-:S04]  /*14ac0*/  IMAD.WIDE.U32 R70, R70, -0x326172a9, RZ ;  /* 0xcd9e8d5746467825 */ /* 0x000fc800078e00ff */
[----:B------:R-:W-:Y:S01]  /*14ad0*/  IMAD.WIDE.U32 R12, R12, -0x2daee0ad, RZ ;  /* 0xd2511f530c0c7825 */ /* 0x000fe200078e00ff */
[----:B------:R-:W-:-:S03]  /*14ae0*/  LOP3.LUT R25, R72, UR34, R71, 0x96, !PT ;  /* 0x0000002248197c12 */ /* 0x000fc6000f8e9647 */
[----:B------:R-:W-:Y:S01]  /*14af0*/  IMAD.MOV.U32 R14, RZ, RZ, R12 ;  /* 0x000000ffff0e7224 */ /* 0x000fe200078e000c */
[----:B------:R-:W-:Y:S01]  /*14b00*/  LOP3.LUT R68, R68, UR35, R13, 0x96, !PT ;  /* 0x0000002344447c12 */ /* 0x000fe2000f8e960d */
[----:B------:R-:W-:-:S07]  /*14b10*/  IMAD.MOV.U32 R73, RZ, RZ, RZ ;  /* 0x000000ffff497224 */ /* 0x000fce00078e00ff */
.L_x_1032:
[----:B------:R-:W-:Y:S05]  /*14b20*/  BSYNC.RECONVERGENT B1 ;  /* 0x0000000000017941 */ /* 0x000fea0003800200 */
.L_x_1031:
[----:B------:R-:W-:Y:S01]  /*14b30*/  I2FP.F32.U32 R12, R69 ;  /* 0x00000045000c7245 */ /* 0x000fe20000201000 */
[----:B------:R-:W-:Y:S01]  /*14b40*/  @P1 IMAD.U32 R54, R54, 0x10000, RZ ;  /* 0x0001000036361824 */ /* 0x000fe200078e00ff */
[----:B------:R-:W-:Y:S01]  /*14b50*/  PRMT R13, R30, 0x7632, R13 ;  /* 0x000076321e0d7816 */ /* 0x000fe2000000000d */
[----:B------:R-:W-:Y:S01]  /*14b60*/  BSSY.RECONVERGENT B1, `(.L_x_1036) ;  /* 0x000004f000017945 */ /* 0x000fe20003800200 */
[----:B------:R-:W-:Y:S02]  /*14b70*/  HFMA2 R69, -RZ, RZ, 0, 1.1920928955078125e-07 ;  /* 0x00000002ff457431 */ /* 0x000fe400000001ff */
        /* <DEDUP_REMOVED lines=21> */
.L_x_1038:
        /* <DEDUP_REMOVED lines=13> */
.L_x_1040:
[----:B------:R-:W-:Y:S05]  /*14da0*/  BSYNC.RECONVERGENT B2 ;  /* 0x0000000000027941 */ /* 0x000fea0003800200 */
.L_x_1039:
        /* <DEDUP_REMOVED lines=41> */
[----:B------:R-:W-:-:S07]  /*15040*/  LOP3.LUT R68, R68, UR35, R73, 0x96, !PT ;  /* 0x0000002344447c12 */ /* 0x000fce000f8e9649 */
.L_x_1037:
[----:B------:R-:W-:Y:S05]  /*15050*/  BSYNC.RECONVERGENT B1 ;  /* 0x0000000000017941 */ /* 0x000fea0003800200 */
.L_x_1036:
        /* <DEDUP_REMOVED lines=21> */
.L_x_1043:
        /* <DEDUP_REMOVED lines=13> */
.L_x_1045:
[----:B------:R-:W-:Y:S05]  /*15280*/  BSYNC.RECONVERGENT B2 ;  /* 0x0000000000027941 */ /* 0x000fea0003800200 */
.L_x_1044:
        /* <DEDUP_REMOVED lines=41> */
[----:B------:R-:W-:-:S07]  /*15520*/  IMAD.MOV.U32 R72, RZ, RZ, RZ ;  /* 0x000000ffff487224 */ /* 0x000fce00078e00ff */
.L_x_1042:
[----:B------:R-:W-:Y:S05]  /*15530*/  BSYNC.RECONVERGENT B1 ;  /* 0x0000000000017941 */ /* 0x000fea0003800200 */
.L_x_1041:
[----:B------:R-:W-:Y:S01]  /*15540*/  I2FP.F32.U32 R74, R47 ;  /* 0x0000002f004a7245 */ /* 0x000fe20000201000 */
[----:B------:R-:W-:Y:S01]  /*15550*/  BSSY.RECONVERGENT B1, `(.L_x_1046) ;  /* 0x0000052000017945 */ /* 0x000fe20003800200 */
[----:B------:R-:W-:Y:S01]  /*15560*/  SHF.L.U32 R96, R31, 0x10, RZ ;  /* 0x000000101f607819 */ /* 0x000fe200000006ff */
[----:B------:R-:W-:Y:S02]  /*15570*/  HFMA2 R73, -RZ, RZ, 0, 1.1920928955078125e-07 ;  /* 0x00000002ff497431 */ /* 0x000fe400000001ff */
[----:B------:R-:W-:Y:S02]  /*15580*/  IMAD.MOV.U32 R69, RZ, RZ, R70 ;  /* 0x000000ffff457224 */ /* 0x000fe400078e0046 */
[----:B------:R-:W-:Y:S01]  /*15590*/  FFMA.FTZ R47, R74, R79, 1.1641532182693481445e-10 ;  /* 0x2f0000004a2f7423 */ /* 0x000fe2000001004f */
[----:B------:R-:W-:Y:S01]  /*155a0*/  FMUL.FTZ R74, R96, R77 ;  /* 0x0000004d604a7220 */ /* 0x000fe20000410000 */
[----:B------:R-:W-:-:S03]  /*155b0*/  @P1 IMAD.U32 R96, R35, 0x10000, RZ ;  /* 0x0001000023601824 */ /* 0x000fc600078e00ff */
        /* <DEDUP_REMOVED lines=18> */
.L_x_1048:
        /* <DEDUP_REMOVED lines=13> */
.L_x_1050:
[----:B------:R-:W-:Y:S05]  /*157b0*/  BSYNC.RECONVERGENT B2 ;  /* 0x0000000000027941 */ /* 0x000fea0003800200 */
.L_x_1049:
        /* <DEDUP_REMOVED lines=36> */
[----:B------:R-:W-:-:S04]  /*15a00*/  IMAD.WIDE.U32 R74, R75, -0x326172a9, RZ ;  /* 0xcd9e8d574b4a7825 */ /* 0x000fc800078e00ff */
[----:B------:R-:W-:Y:S01]  /*15a10*/  IMAD.MOV.U32 R70, RZ, RZ, R74 ;  /* 0x000000ffff467224 */ /* 0x000fe200078e004a */
[----:B------:R-:W-:Y:S01]  /*15a20*/  LOP3.LUT R25, R72, UR34, R75, 0x96, !PT ;  /* 0x0000002248197c12 */ /* 0x000fe2000f8e964b */
[----:B------:R-:W-:-:S05]  /*15a30*/  IMAD.WIDE.U32 R72, R73, -0x2daee0ad, RZ ;  /* 0xd2511f5349487825 */ /* 0x000fca00078e00ff */
[----:B------:R-:W-:Y:S01]  /*15a40*/  LOP3.LUT R68, R68, UR35, R73, 0x96, !PT ;  /* 0x0000002344447c12 */ /* 0x000fe2000f8e9649 */
[----:B------:R-:W-:Y:S01]  /*15a50*/  IMAD.MOV.U32 R73, RZ, RZ, RZ ;  /* 0x000000ffff497224 */ /* 0x000fe200078e00ff */
[----:B------:R-:W-:-:S07]  /*15a60*/  MOV R14, R72 ;  /* 0x00000048000e7202 */ /* 0x000fce0000000f00 */
.L_x_1047:
[----:B------:R-:W-:Y:S05]  /*15a70*/  BSYNC.RECONVERGENT B1 ;  /* 0x0000000000017941 */ /* 0x000fea0003800200 */
.L_x_1046:
        /* <DEDUP_REMOVED lines=20> */
.L_x_1053:
        /* <DEDUP_REMOVED lines=15> */
.L_x_1055:
[----:B------:R-:W-:Y:S05]  /*15cb0*/  BSYNC.RECONVERGENT B2 ;  /* 0x0000000000027941 */ /* 0x000fea0003800200 */
.L_x_1054:
        /* <DEDUP_REMOVED lines=36> */
[----:B------:R-:W-:-:S04]  /*15f00*/  IMAD.WIDE.U32 R74, R75, -0x326172a9, RZ ;  /* 0xcd9e8d574b4a7825 */ /* 0x000fc800078e00ff */
[----:B------:R-:W-:Y:S01]  /*15f10*/  IMAD.MOV.U32 R70, RZ, RZ, R74 ;  /* 0x000000ffff467224 */ /* 0x000fe200078e004a */
[----:B------:R-:W-:Y:S01]  /*15f20*/  LOP3.LUT R25, R72, UR34, R75, 0x96, !PT ;  /* 0x0000002248197c12 */ /* 0x000fe2000f8e964b */
[----:B------:R-:W-:-:S04]  /*15f30*/  IMAD.WIDE.U32 R72, R73, -0x2daee0ad, RZ ;  /* 0xd2511f5349487825 */ /* 0x000fc800078e00ff */
[----:B------:R-:W-:Y:S01]  /*15f40*/  IMAD.MOV.U32 R74, RZ, RZ, R14 ;  /* 0x000000ffff4a7224 */ /* 0x000fe200078e000e */
[----:B------:R-:W-:Y:S02]  /*15f50*/  LOP3.LUT R68, R68, UR35, R73, 0x96, !PT ;  /* 0x0000002344447c12 */ /* 0x000fe4000f8e9649 */
[----:B------:R-:W-:-:S07]  /*15f60*/  MOV R14, R72 ;  /* 0x00000048000e7202 */ /* 0x000fce0000000f00 */
.L_x_1052:
[----:B------:R-:W-:Y:S05]  /*15f70*/  BSYNC.RECONVERGENT B1 ;  /* 0x0000000000017941 */ /* 0x000fea0003800200 */
.L_x_1051:
[----:B------:R-:W-:Y:S02]  /*15f80*/  I2FP.F32.U32 R72, R74 ;  /* 0x0000004a00487245 */ /* 0x000fe40000201000 */
[----:B------:R-:W-:Y:S02]  /*15f90*/  PRMT R73, R31, 0x7632, R73 ;  /* 0x000076321f497816 */ /* 0x000fe40000000049 */
[----:B------:R-:W-:Y:S01]  /*15fa0*/  @P1 SHF.L.U32 R65, R65, 0x10, RZ ;  /* 0x0000001041411819 */ /* 0x000fe200000006ff */
[----:B------:R-:W-:Y:S01]  /*15fb0*/  FFMA.FTZ R79, R72, R79, 1.1641532182693481445e-10 ;  /* 0x2f000000484f7423 */ /* 0x000fe2000001004f */
[----:B------:R-:W-:Y:S01]  /*15fc0*/  PRMT R46, R46, 0x5410, R67 ;  /* 0x000054102e2e7816 */ /* 0x000fe20000000043 */
[----:B------:R-:W-:Y:S01]  /*15fd0*/  IMAD.U32 R72, R73, 0x10000, RZ ;  /* 0x0001000049487824 */ /* 0x000fe200078e00ff */
[----:B------:R-:W-:Y:S02]  /*15fe0*/  PRMT R45, R45, 0x5410, R66 ;  /* 0x000054102d2d7816 */ /* 0x000fe40000000042 */
[----:B------:R-:W-:Y:S01]  /*15ff0*/  FSETP.GTU.FTZ.AND P6, PT, R79, R78, PT ;  /* 0x0000004e4f00720b */ /* 0x000fe20003fdc000 */
[----:B------:R-:W-:Y:S01]  /*16000*/  FMUL.FTZ R72, R72, R77 ;  /* 0x0000004d48487220 */ /* 0x000fe20000410000 */
[----:B------:R-:W-:-:S04]  /*16010*/  PRMT R44, R44, 0x5410, R63 ;  /* 0x000054102c2c7816 */ /* 0x000fc8000000003f */
[----:B------:R-:W-:Y:S01]  /*16020*/  FSEL R73, R72, RZ, !P6 ;  /* 0x000000ff48497208 */ /* 0x000fe20007000000 */
[----:B------:R-:W-:-:S04]  /*16030*/  IMAD.MOV.U32 R72, RZ, RZ, R14 ;  /* 0x000000ffff487224 */ /* 0x000fc800078e000e */
[----:B------:R-:W-:Y:S01]  /*16040*/  FADD.FTZ R76, R76, R73 ;  /* 0x000000494c4c7221 */ /* 0x000fe20000010000 */
[----:B------:R-:W-:-:S03]  /*16050*/  SEL R73, RZ, 0x1, P6 ;  /* 0x00000001ff497807 */ /* 0x000fc60003000000 */
[----:B------:R-:W-:Y:S01]  /*16060*/  @P1 FADD.FTZ R65, R76, R65 ;  /* 0x000000414c411221 */ /* 0x000fe20000010000 */
[----:B------:R-:W-:Y:S01]  /*16070*/  @!P1 IMAD.MOV.U32 R65, RZ, RZ, R76 ;  /* 0x000000ffff419224 */ /* 0x000fe200078e004c */
[----:B------:R-:W-:-:S04]  /*16080*/  PRMT R14, R73, 0x7610, R14 ;  /* 0x00007610490e7816 */ /* 0x000fc8000000000e */
[----:B------:R-:W-:-:S04]  /*16090*/  F2FP.BF16.F32.PACK_AB R67, RZ, R65 ;  /* 0x00000041ff43723e */ /* 0x000fc800000010ff */
[----:B------:R-:W-:Y:S01]  /*160a0*/  PRMT R47, R47, 0x5410, R67 ;  /* 0x000054102f2f7816 */ /* 0x000fe20000000043 */
[----:B------:R-:W-:Y:S06]  /*160b0*/  BRA `(.L_x_1056) ;  /* 0x0000002800507947 */ /* 0x000fec0003800000 */
.L_x_975:
        /* <DEDUP_REMOVED lines=16> */
.L_x_1059:
        /* <DEDUP_REMOVED lines=13> */
.L_x_1061:
[----:B------:R-:W-:Y:S05]  /*16290*/  BSYNC.RECONVERGENT B2 ;  /* 0x0000000000027941 */ /* 0x000fea0003800200 */
.L_x_1060:
        /* <DEDUP_REMOVED lines=40> */
[----:B------:R-:W-:-:S07]  /*16520*/  LOP3.LUT R68, R68, UR35, R67, 0x96, !PT ;  /* 0x0000002344447c12 */ /* 0x000fce000f8e9643 */
.L_x_1058:
[----:B------:R-:W-:Y:S05]  /*16530*/  BSYNC.RECONVERGENT B1 ;  /* 0x0000000000017941 */ /* 0x000fea0003800200 */
.L_x_1057:
[----:B------:R-:W0:Y:S01]  /*16540*/  LDC R78, c[0x0][0x408] ;  /* 0x00010200ff4e7b82 */ /* 0x000e220000000800 */
[----:B------:R-:W-:Y:S01]  /*16550*/  HFMA2 R96, -RZ, RZ, 0.1171875, 0 ;  /* 0x2f800000ff607431 */ /* 0x000fe200000001ff */
[----:B------:R-:W-:Y:S01]  /*16560*/  I2FP.F32.U32 R49, R16 ;  /* 0x0000001000317245 */ /* 0x000fe20000201000 */
[----:B-----5:R-:W-:Y:S01]  /*16570*/  IMAD.U32 R59, R44, 0x10000, RZ ;  /* 0x000100002c3b7824 */ /* 0x020fe200078e00ff */
[----:B------:R-:W-:Y:S01]  /*16580*/  ISETP.NE.AND P4, PT, R60, 0x1, PT ;  /* 0x000000013c00780c */ /* 0x000fe20003f85270 */
[----:B------:R-:W-:Y:S01]  /*16590*/  BSSY.RECONVERGENT B1, `(.L_x_1062) ;  /* 0x000004f000017945 */ /* 0x000fe20003800200 */
[----:B------:R-:W-:Y:S01]  /*165a0*/  HFMA2 R62, -RZ, RZ, 0, 1.1920928955078125e-07 ;  /* 0x00000002ff3e7431 */ /* 0x000fe200000001ff */
[----:B------:R-:W-:Y:S01]  /*165b0*/  PRMT R44, R44, 0x7632, R44 ;  /* 0x000076322c2c7816 */ /* 0x000fe2000000002c */
[----:B------:R-:W1:Y:S01]  /*165c0*/  LDC R79, c[0x0][0x404] ;  /* 0x00010100ff4f7b82 */ /* 0x000e620000000800 */
[----:B------:R-:W-:Y:S02]  /*165d0*/  IMAD.MOV.U32 R24, RZ, RZ, R70 ;  /* 0x000000ffff187224 */ /* 0x000fe400078e0046 */
[----:B------:R-:W-:Y:S01]  /*165e0*/  FFMA.FTZ R16, R49, R96, 1.1641532182693481445e-10 ;  /* 0x2f00000031107423 */ /* 0x000fe20000010060 */
[----:B------:R-:W-:-:S02]  /*165f0*/  @P1 IMAD.U32 R49, R32, 0x10000, RZ ;  /* 0x0001000020311824 */ /* 0x000fc400078e00ff */
[----:B0-----:R-:W-:Y:S02]  /*16600*/  FMUL.FTZ R59, R59, R78 ;  /* 0x0000004e3b3b7220 */ /* 0x001fe40000410000 */
[----:B-1----:R-:W-:-:S04]  /*16610*/  FSETP.GTU.FTZ.AND P3, PT, R16, R79, PT ;  /* 0x0000004f1000720b */ /* 0x002fc80003f7c000 */
        /* <DEDUP_REMOVED lines=14> */
.L_x_1064:
        /* <DEDUP_REMOVED lines=13> */
.L_x_1066:
[----:B------:R-:W-:Y:S05]  /*167d0*/  BSYNC.RECONVERGENT B2 ;  /* 0x0000000000027941 */ /* 0x000fea0003800200 */
.L_x_1065:
        /* <DEDUP_REMOVED lines=42> */
.L_x_1063:
[----:B------:R-:W-:Y:S05]  /*16a80*/  BSYNC.RECONVERGENT B1 ;  /* 0x0000000000017941 */ /* 0x000fea0003800200 */
.L_x_1062:
[----:B------:R-:W-:Y:S01]  /*16a90*/  I2FP.F32.U32 R49, R24 ;  /* 0x0000001800317245 */ /* 0x000fe20000201000 */
[----:B------:R-:W-:Y:S01]  /*16aa0*/  IMAD.U32 R61, R44, 0x10000, RZ ;  /* 0x000100002c3d7824 */ /* 0x000fe200078e00ff */
[----:B------:R-:W-:Y:S01]  /*16ab0*/  ISETP.NE.AND P3, PT, R62, 0x1, PT ;  /* 0x000000013e00780c */ /* 0x000fe20003f65270 */
[----:B------:R-:W-:Y:S01]  /*16ac0*/  BSSY.RECONVERGENT B1, `(.L_x_1067) ;  /* 0x000004d000017945 */ /* 0x000fe20003800200 */
[----:B------:R-:W-:Y:S02]  /*16ad0*/  HFMA2 R67, -RZ, RZ, 0, 1.1920928955078125e-07 ;  /* 0x00000002ff437431 */ /* 0x000fe400000001ff */
[----:B------:R-:W-:Y:S01]  /*16ae0*/  FFMA.FTZ R24, R49, R96, 1.1641532182693481445e-10 ;  /* 0x2f00000031187423 */ /* 0x000fe20000010060 */
[----:B------:R-:W-:-:S04]  /*16af0*/  FMUL.FTZ R61, R61, R78 ;  /* 0x0000004e3d3d7220 */ /* 0x000fc80000410000 */
[----:B------:R-:W-:Y:S01]  /*16b00*/  FSETP.GTU.FTZ.AND P4, PT, R24, R79, PT ;  /* 0x0000004f1800720b */ /* 0x000fe20003f9c000 */
[----:B------:R-:W-:-:S03]  /*16b10*/  @P1 IMAD.U32 R24, R23, 0x10000, RZ ;  /* 0x0001000017181824 */ /* 0x000fc600078e00ff */
        /* <DEDUP_REMOVED lines=15> */
.L_x_1069:
        /* <DEDUP_REMOVED lines=13> */
.L_x_1071:
[----:B------:R-:W-:Y:S05]  /*16ce0*/  BSYNC.RECONVERGENT B2 ;  /* 0x0000000000027941 */ /* 0x000fea0003800200 */
.L_x_1070:
        /* <DEDUP_REMOVED lines=40> */
[----:B------:R-:W-:Y:S02]  /*16f70*/  IMAD.MOV.U32 R24, RZ, RZ, R66 ;  /* 0x000000ffff187224 */ /* 0x000fe400078e0042 */
[----:B------:R-:W-:-:S07]  /*16f80*/  IMAD.MOV.U32 R66, RZ, RZ, R72 ;  /* 0x000000ffff427224 */ /* 0x000fce00078e0048 */
.L_x_1068:
[----:B------:R-:W-:Y:S05]  /*16f90*/  BSYNC.RECONVERGENT B1 ;  /* 0x0000000000017941 */ /* 0x000fea0003800200 */
.L_x_1067:
[----:B------:R-:W-:Y:S01]  /*16fa0*/  I2FP.F32.U32 R49, R24 ;  /* 0x0000001800317245 */ /* 0x000fe20000201000 */
[----:B------:R-:W-:Y:S01]  /*16fb0*/  IMAD.U32 R61, R45, 0x10000, RZ ;  /* 0x000100002d3d7824 */ /* 0x000fe200078e00ff */
[----:B------:R-:W-:Y:S01]  /*16fc0*/  BSSY.RECONVERGENT B1, `(.L_x_1072) ;  /* 0x000004f000017945 */ /* 0x000fe20003800200 */
[----:B------:R-:W-:Y:S01]  /*16fd0*/  MOV R64, 0x2 ;  /* 0x0000000200407802 */ /* 0x000fe20000000f00 */
[----:B------:R-:W-:Y:S02]  /*16fe0*/  IMAD.MOV.U32 R62, RZ, RZ, R70 ;  /* 0x000000ffff3e7224 */ /* 0x000fe400078e0046 */
        /* <DEDUP_REMOVED lines=8> */
[----:B------:R-:W-:Y:S02]  /*17070*/  PRMT R49, R45, 0x7632, R49 ;  /* 0x000076322d317816 */ /* 0x000fe40000000031 */
[----:B------:R-:W-:Y:S02]  /*17080*/  P2R R61, PR, RZ, 0x10 ;  /* 0x00000010ff3d7803 */ /* 0x000fe40000000000 */
        /* <DEDUP_REMOVED lines=10> */
.L_x_1074:
        /* <DEDUP_REMOVED lines=13> */
.L_x_1076:
[----:B------:R-:W-:Y:S05]  /*17200*/  BSYNC.RECONVERGENT B2 ;  /* 0x0000000000027941 */ /* 0x000fea0003800200 */
.L_x_1075:
        /* <DEDUP_REMOVED lines=42> */
.L_x_1073:
[----:B------:R-:W-:Y:S05]  /*174b0*/  BSYNC.RECONVERGENT B1 ;  /* 0x0000000000017941 */ /* 0x000fea0003800200 */
.L_x_1072:
[----:B------:R-:W-:Y:S01]  /*174c0*/  I2FP.F32.U32 R67, R62 ;  /* 0x0000003e00437245 */ /* 0x000fe20000201000 */
[----:B------:R-:W-:Y:S01]  /*174d0*/  IMAD.U32 R49, R49, 0x10000, RZ ;  /* 0x0001000031317824 */ /* 0x000fe200078e00ff */
[----:B------:R-:W-:Y:S01]  /*174e0*/  BSSY.RECONVERGENT B1, `(.L_x_1077) ;  /* 0x000004e000017945 */ /* 0x000fe20003800200 */
[----:B------:R-:W-:Y:S02]  /*174f0*/  MOV R71, 0x2 ;  /* 0x0000000200477802 */ /* 0x000fe40000000f00 */
[----:B------:R-:W-:Y:S01]  /*17500*/  FFMA.FTZ R62, R67, R96, 1.1641532182693481445e-10 ;  /* 0x2f000000433e7423 */ /* 0x000fe20000010060 */
[----:B------:R-:W-:Y:S01]  /*17510*/  FMUL.FTZ R49, R49, R78 ;  /* 0x0000004e31317220 */ /* 0x000fe20000410000 */
[----:B------:R-:W-:-:S03]  /*17520*/  @P1 IMAD.U32 R67, R48, 0x10000, RZ ;  /* 0x0001000030431824 */ /* 0x000fc600078e00ff */
[----:B------:R-:W-:-:S04]  /*17530*/  FSETP.GTU.FTZ.AND P3, PT, R62, R79, PT ;  /* 0x0000004f3e00720b */ /* 0x000fc80003f7c000 */
[----:B------:R-:W-:Y:S01]  /*17540*/  FSEL R48, R49, RZ, !P3 ;  /* 0x000000ff31307208 */ /* 0x000fe20005800000 */
[----:B------:R-:W-:Y:S01]  /*17550*/  IMAD.MOV.U32 R49, RZ, RZ, R70 ;  /* 0x000000ffff317224 */ /* 0x000fe200078e0046 */
        /* <DEDUP_REMOVED lines=14> */
.L_x_1079:
        /* <DEDUP_REMOVED lines=13> */
.L_x_1081:
[----:B------:R-:W-:Y:S05]  /*17710*/  BSYNC.RECONVERGENT B2 ;  /* 0x0000000000027941 */ /* 0x000fea0003800200 */
.L_x_1080:
        /* <DEDUP_REMOVED lines=41> */
[----:B------:R-:W-:-:S07]  /*179b0*/  LOP3.LUT R68, R68, UR35, R73, 0x96, !PT ;  /* 0x0000002344447c12 */ /* 0x000fce000f8e9649 */
.L_x_1078:
[----:B------:R-:W-:Y:S05]  /*179c0*/  BSYNC.RECONVERGENT B1 ;  /* 0x0000000000017941 */ /* 0x000fea0003800200 */
.L_x_1077:
        /* <DEDUP_REMOVED lines=25> */
.L_x_1084:
        /* <DEDUP_REMOVED lines=13> */
.L_x_1086:
[----:B------:R-:W-:Y:S05]  /*17c30*/  BSYNC.RECONVERGENT B2 ;  /* 0x0000000000027941 */ /* 0x000fea0003800200 */
.L_x_1085:
        /* <DEDUP_REMOVED lines=37> */
[----:B------:R-:W-:Y:S01]  /*17e90*/  LOP3.LUT R25, R72, UR34, R71, 0x96, !PT ;  /* 0x0000002248197c12 */ /* 0x000fe2000f8e9647 */
[----:B------:R-:W-:-:S04]  /*17ea0*/  IMAD.WIDE.U32 R72, R73, -0x2daee0ad, RZ ;  /* 0xd2511f5349487825 */ /* 0x000fc800078e00ff */
[----:B------:R-:W-:Y:S01]  /*17eb0*/  IMAD.MOV.U32 R66, RZ, RZ, R72 ;  /* 0x000000ffff427224 */ /* 0x000fe200078e0048 */
[----:B------:R-:W-:Y:S01]  /*17ec0*/  LOP3.LUT R68, R68, UR35, R73, 0x96, !PT ;  /* 0x0000002344447c12 */ /* 0x000fe2000f8e9649 */
[----:B------:R-:W-:-:S07]  /*17ed0*/  HFMA2 R73, -RZ, RZ, 0, 0 ;  /* 0x00000000ff497431 */ /* 0x000fce00000001ff */
.L_x_1083:
[----:B------:R-:W-:Y:S05]  /*17ee0*/  BSYNC.RECONVERGENT B1 ;  /* 0x0000000000017941 */ /* 0x000fea0003800200 */
.L_x_1082:
[----:B------:R-:W-:Y:S01]  /*17ef0*/  I2FP.F32.U32 R69, R69 ;  /* 0x0000004500457245 */ /* 0x000fe20000201000 */
[----:B------:R-:W-:Y:S01]  /*17f00*/  IMAD.U32 R71, R74, 0x10000, RZ ;  /* 0x000100004a477824 */ /* 0x000fe200078e00ff */
[----:B------:R-:W-:Y:S01]  /*17f10*/  ISETP.NE.AND P4, PT, R73, 0x1, PT ;  /* 0x000000014900780c */ /* 0x000fe20003f85270 */
[----:B------:R-:W-:Y:S02]  /*17f20*/  BSSY.RECONVERGENT B1, `(.L_x_1087) ;  /* 0x000004c000017945 */ /* 0x000fe40003800200 */
[----:B------:R-:W-:Y:S01]  /*17f30*/  FFMA.FTZ R72, R69, R96, 1.1641532182693481445e-10 ;  /* 0x2f00000045487423 */ /* 0x000fe20000010060 */
[----:B------:R-:W-:Y:S01]  /*17f40*/  FMUL.FTZ R71, R71, R78 ;  /* 0x0000004e47477220 */ /* 0x000fe20000410000 */
[----:B------:R-:W-:-:S03]  /*17f50*/  @P1 IMAD.U32 R69, R54, 0x10000, RZ ;  /* 0x0001000036451824 */ /* 0x000fc600078e00ff */
[----:B------:R-:W-:Y:S02]  /*17f60*/  FSETP.GTU.FTZ.AND P3, PT, R72, R79, PT ;  /* 0x0000004f4800720b */ /* 0x000fe40003f7c000 */
[----:B------:R-:W-:Y:S02]  /*17f70*/  MOV R72, 0x2 ;  /* 0x0000000200487802 */ /* 0x000fe40000000f00 */
        /* <DEDUP_REMOVED lines=14> */
.L_x_1089:
        /* <DEDUP_REMOVED lines=13> */
.L_x_1091:
[----:B------:R-:W-:Y:S05]  /*18130*/  BSYNC.RECONVERGENT B2 ;  /* 0x0000000000027941 */ /* 0x000fea0003800200 */
.L_x_1090:
        /* <DEDUP_REMOVED lines=36> */
[----:B------:R-:W-:-:S04]  /*18380*/  IMAD.WIDE.U32 R70, R71, -0x326172a9, RZ ;  /* 0xcd9e8d5747467825 */ /* 0x000fc800078e00ff */
[----:B------:R-:W-:Y:S01]  /*18390*/  IMAD.WIDE.U32 R72, R72, -0x2daee0ad, RZ ;  /* 0xd2511f5348487825 */ /* 0x000fe200078e00ff */
[----:B------:R-:W-:-:S03]  /*183a0*/  LOP3.LUT R25, R74, UR34, R71, 0x96, !PT ;  /* 0x000000224a197c12 */ /* 0x000fc6000f8e9647 */
[----:B------:R-:W-:Y:S02]  /*183b0*/  IMAD.MOV.U32 R66, RZ, RZ, R72 ;  /* 0x000000ffff427224 */ /* 0x000fe400078e0048 */
[----:B------:R-:W-:Y:S01]  /*183c0*/  HFMA2 R72, -RZ, RZ, 0, 0 ;  /* 0x00000000ff487431 */ /* 0x000fe200000001ff */
[----:B------:R-:W-:-:S07]  /*183d0*/  LOP3.LUT R68, R68, UR35, R73, 0x96, !PT ;  /* 0x0000002344447c12 */ /* 0x000fce000f8e9649 */
.L_x_1088:
[----:B------:R-:W-:Y:S05]  /*183e0*/  BSYNC.RECONVERGENT B1 ;  /* 0x0000000000017941 */ /* 0x000fea0003800200 */
.L_x_1087:
[----:B------:R-:W-:Y:S01]  /*183f0*/  I2FP.F32.U32 R69, R69 ;  /* 0x0000004500457245 */ /* 0x000fe20000201000 */
[C---:B------:R-:W-:Y:S01]  /*18400*/  IMAD.U32 R71, R47.reuse, 0x10000, RZ ;  /* 0x000100002f477824 */ /* 0x040fe200078e00ff */
[----:B------:R-:W-:Y:S01]  /*18410*/  ISETP.NE.AND P5, PT, R72, 0x1, PT ;  /* 0x000000014800780c */ /* 0x000fe20003fa5270 */
[----:B------:R-:W-:Y:S01]  /*18420*/  BSSY.RECONVERGENT B1, `(.L_x_1092) ;  /* 0x000004e000017945 */ /* 0x000fe20003800200 */
[----:B------:R-:W-:Y:S01]  /*18430*/  PRMT R77, R47, 0x7632, R77 ;  /* 0x000076322f4d7816 */ /* 0x000fe2000000004d */
[----:B------:R-:W-:Y:S01]  /*18440*/  FFMA.FTZ R74, R69, R96, 1.1641532182693481445e-10 ;  /* 0x2f000000454a7423 */ /* 0x000fe20000010060 */
[----:B------:R-:W-:Y:S01]  /*18450*/  FMUL.FTZ R71, R71, R78 ;  /* 0x0000004e47477220 */ /* 0x000fe20000410000 */
[----:B------:R-:W-:Y:S02]  /*18460*/  @P1 IMAD.U32 R69, R35, 0x10000, RZ ;  /* 0x0001000023451824 */ /* 0x000fe400078e00ff */
[----:B------:R-:W-:Y:S01]  /*18470*/  IMAD.MOV.U32 R73, RZ, RZ, R70 ;  /* 0x000000ffff497224 */ /* 0x000fe200078e0046 */
[----:B------:R-:W-:-:S04]  /*18480*/  FSETP.GTU.FTZ.AND P4, PT, R74, R79, PT ;  /* 0x0000004f4a00720b */ /* 0x000fc80003f9c000 */
[----:B------:R-:W-:Y:S02]  /*18490*/  FSEL R71, R71, RZ, !P4 ;  /* 0x000000ff47477208 */ /* 0x000fe40006000000 */
[----:B------:R-:W-:-:S03]  /*184a0*/  PLOP3.LUT P4, PT, P4, PT, PT, 0x8, 0x80 ;  /* 0x000000000080781c */ /* 0x000fc6000278e170 */
[----:B------:R-:W-:Y:S01]  /*184b0*/  @P1 FADD.FTZ R71, R69, R71 ;  /* 0x0000004745471221 */ /* 0x000fe20000010000 */
[----:B------:R-:W-:-:S04]  /*184c0*/  HFMA2 R69, -RZ, RZ, 0, 1.1920928955078125e-07 ;  /* 0x00000002ff457431 */ /* 0x000fc800000001ff */
        /* <DEDUP_REMOVED lines=10> */
.L_x_1094:
        /* <DEDUP_REMOVED lines=13> */
.L_x_1096:
[----:B------:R-:W-:Y:S05]  /*18640*/  BSYNC.RECONVERGENT B2 ;  /* 0x0000000000027941 */ /* 0x000fea0003800200 */
.L_x_1095:
        /* <DEDUP_REMOVED lines=39> */
[----:B------:R-:W-:Y:S01]  /*188c0*/  IMAD.MOV.U32 R69, RZ, RZ, RZ ;  /* 0x000000ffff457224 */ /* 0x000fe200078e00ff */
[----:B------:R-:W-:Y:S01]  /*188d0*/  LOP3.LUT R68, R68, UR35, R73, 0x96, !PT ;  /* 0x0000002344447c12 */ /* 0x000fe2000f8e9649 */
[----:B------:R-:W-:Y:S01]  /*188e0*/  IMAD.MOV.U32 R73, RZ, RZ, R66 ;  /* 0x000000ffff497224 */ /* 0x000fe200078e0042 */
[----:B------:R-:W-:-:S07]  /*188f0*/  MOV R66, R72 ;  /* 0x0000004800427202 */ /* 0x000fce0000000f00 */
.L_x_1093:
[----:B------:R-:W-:Y:S05]  /*18900*/  BSYNC.RECONVERGENT B1 ;  /* 0x0000000000017941 */ /* 0x000fea0003800200 */
.L_x_1092:
[----:B------:R-:W-:Y:S01]  /*18910*/  I2FP.F32.U32 R73, R73 ;  /* 0x0000004900497245 */ /* 0x000fe20000201000 */
[----:B------:R-:W-:Y:S01]  /*18920*/  IMAD.U32 R77, R77, 0x10000, RZ ;  /* 0x000100004d4d7824 */ /* 0x000fe200078e00ff */
[----:B------:R-:W-:Y:S02]  /*18930*/  @P1 SHF.L.U32 R72, R65, 0x10, RZ ;  /* 0x0000001041481819 */ /* 0x000fe400000006ff */
[----:B------:R-:W-:Y:S01]  /*18940*/  PRMT R46, R46, 0x5410, R76 ;  /* 0x000054102e2e7816 */ /* 0x000fe2000000004c */
[----:B------:R-:W-:Y:S01]  /*18950*/  FFMA.FTZ R96, R73, R96, 1.1641532182693481445e-10 ;  /* 0x2f00000049607423 */ /* 0x000fe20000010060 */
[----:B------:R-:W-:Y:S01]  /*18960*/  FMUL.FTZ R77, R77, R78 ;  /* 0x0000004e4d4d7220 */ /* 0x000fe20000410000 */
[----:B------:R-:W-:Y:S02]  /*18970*/  PRMT R45, R45, 0x5410, R67 ;  /* 0x000054102d2d7816 */ /* 0x000fe40000000043 */
[----:B------:R-:W-:Y:S02]  /*18980*/  PRMT R44, R63, 0x5410, R44 ;  /* 0x000054103f2c7816 */ /* 0x000fe4000000002c */
[----:B------:R-:W-:-:S04]  /*18990*/  FSETP.GTU.FTZ.AND P5, PT, R96, R79, PT ;  /* 0x0000004f6000720b */ /* 0x000fc80003fbc000 */
[----:B------:R-:W-:Y:S02]  /*189a0*/  FSEL R65, R77, RZ, !P5 ;  /* 0x000000ff4d417208 */ /* 0x000fe40006800000 */
[----:B------:R-:W-:-:S03]  /*189b0*/  PLOP3.LUT P5, PT, P5, PT, PT, 0x8, 0x80 ;  /* 0x000000000080781c */ /* 0x000fc60002fae170 */
[----:B------:R-:W-:Y:S01]  /*189c0*/  @P1 FADD.FTZ R65, R72, R65 ;  /* 0x0000004148411221 */ /* 0x000fe20000010000 */
[----:B------:R-:W-:-:S04]  /*189d0*/  IMAD.MOV.U32 R72, RZ, RZ, R66 ;  /* 0x000000ffff487224 */ /* 0x000fc800078e0042 */
[----:B------:R-:W-:-:S04]  /*189e0*/  F2FP.BF16.F32.PACK_AB R66, RZ, R65 ;  /* 0x00000041ff42723e */ /* 0x000fc800000010ff */
[----:B------:R-:W-:-:S07]  /*189f0*/  PRMT R47, R47, 0x5410, R66 ;  /* 0x000054102f2f7816 */ /* 0x000fce0000000042 */
.L_x_1056:
[----:B------:R-:W-:Y:S02]  /*18a00*/  SEL R73, RZ, 0x1000000, !P5 ;  /* 0x01000000ff497807 */ /* 0x000fe40006800000 */
[----:B------:R-:W-:Y:S02]  /*18a10*/  SEL R74, RZ, 0x10000, !P4 ;  /* 0x00010000ff4a7807 */ /* 0x000fe40006000000 */
[----:B------:R-:W-:Y:S02]  /*18a20*/  ISETP.NE.AND P5, PT, R60, RZ, PT ;  /* 0x000000ff3c00720c */ /* 0x000fe40003fa5270 */
[----:B------:R-:W-:Y:S02]  /*18a30*/  ISETP.NE.AND P4, PT, R61, RZ, PT ;  /* 0x000000ff3d00720c */ /* 0x000fe40003f85270 */
[----:B------:R-:W0:Y:S01]  /*18a40*/  LDC.64 R60, c[0x0][0x3a8] ;  /* 0x0000ea00ff3c7b82 */ /* 0x000e220000000a00 */
[----:B------:R-:W-:Y:S02]  /*18a50*/  SEL R67, RZ, 0x100, !P3 ;  /* 0x00000100ff437807 */ /* 0x000fe40005800000 */
[----:B------:R-:W-:-:S02]  /*18a60*/  ISETP.NE.AND P3, PT, R62, RZ, PT ;  /* 0x000000ff3e00720c */ /* 0x000fc40003f65270 */
[----:B------:R-:W-:Y:S02]  /*18a70*/  ISETP.NE.AND P6, PT, R64, RZ, PT ;  /* 0x000000ff4000720c */ /* 0x000fe40003fc5270 */
[----:B------:R-:W-:Y:S01]  /*18a80*/  ISETP.NE.AND P1, PT, R59, RZ, PT ;  /* 0x000000ff3b00720c */ /* 0x000fe20003f25270 */
[----:B------:R-:W1:Y:S01]  /*18a90*/  LDC.64 R62, c[0x0][0x3b0] ;  /* 0x0000ec00ff3e7b82 */ /* 0x000e620000000a00 */
[----:B------:R-:W-:Y:S02]  /*18aa0*/  SEL R66, RZ, 0x1000000, !P3 ;  /* 0x01000000ff427807 */ /* 0x000fe40005800000 */
[----:B------:R-:W-:Y:S02]  /*18ab0*/  SEL R64, RZ, 0x10000, !P4 ;  /* 0x00010000ff407807 */ /* 0x000fe40006000000 */
[----:B------:R-:W-:Y:S02]  /*18ac0*/  SEL R59, RZ, 0x100, !P5 ;  /* 0x00000100ff3b7807 */ /* 0x000fe40006800000 */
[----:B------:R-:W-:-:S02]  /*18ad0*/  LOP3.LUT R67, R67, R73, R74, 0xfe, !PT ;  /* 0x0000004943437212 */ /* 0x000fc400078efe4a */
[----:B------:R-:W-:Y:S02]  /*18ae0*/  LOP3.LUT R59, R59, R66, R64, 0xfe, !PT ;  /* 0x000000423b3b7212 */ /* 0x000fe400078efe40 */
[----:B------:R-:W-:Y:S02]  /*18af0*/  SEL R66, RZ, 0x1, !P6 ;  /* 0x00000001ff427807 */ /* 0x000fe40007000000 */
[----:B------:R-:W-:Y:S01]  /*18b00*/  SEL R64, RZ, 0x1, !P1 ;  /* 0x00000001ff407807 */ /* 0x000fe20004800000 */
[----:B0-----:R-:W-:-:S05]  /*18b10*/  IMAD.WIDE.U32 R60, R58, 0x10, R60 ;  /* 0x000000103a3c7825 */ /* 0x001fca00078e003c */
[----:B------:R0:W-:Y:S01]  /*18b20*/  STG.E.128 desc[UR10][R60.64], R44 ;  /* 0x0000002c3c007986 */ /* 0x0001e2000c101d0a */
[----:B-1----:R-:W-:Y:S01]  /*18b30*/  IMAD.WIDE.U32 R62, R58, 0x8, R62 ;  /* 0x000000083a3e7825 */ /* 0x002fe200078e003e */
[----:B0-----:R-:W-:Y:S02]  /*18b40*/  LOP3.LUT R45, R67, R66, RZ, 0xfc, !PT ;  /* 0x00000042432d7212 */ /* 0x001fe400078efcff */
        /* <DEDUP_REMOVED lines=23> */
.L_x_974:
[----:B------:R-:W-:Y:S05]  /*18cc0*/  BSYNC.RECONVERGENT B0 ;  /* 0x0000000000007941 */ /* 0x000fea0003800200 */
.L_x_973:
[----:B0123--:R-:W-:Y:S01]  /*18cd0*/  FADD.FTZ R44, RZ, R6 ;  /* 0x00000006ff2c7221 */ /* 0x00ffe20000010000 */
        /* <DEDUP_REMOVED lines=42> */
[----:B------:R-:W-:Y:S01]  /*18f80*/  FMUL.FTZ R44, R98, R61 ;  /* 0x0000003d622c7220 */ /* 0x000fe20000410000 */
[----:B------:R-:W-:-:S03]  /*18f90*/  HFMA2 R61, -RZ, RZ, 0, 0 ;  /* 0x00000000ff3d7431 */ /* 0x000fc600000001ff */
        /* <DEDUP_REMOVED lines=41> */
[----:B------:R-:W-:Y:S02]  /*19230*/  FADD.FTZ R59, R49, -R44 ;  /* 0x8000002c313b7221 */ /* 0x000fe40000010000 */
[----:B------:R-:W-:Y:S01]  /*19240*/  @!P3 LEA R62, R125, UR4, 0x3 ;  /* 0x000000047d3ebc11 */ /* 0x000fe2000f8e18ff */
[----:B------:R-:W-:Y:S01]  /*19250*/  FFMA.FTZ R58, R47, R47, R58 ;  /* 0x0000002f2f3a7223 */ /* 0x000fe2000001003a */
[----:B------:R-:W-:Y:S01]  /*19260*/  FADD.FTZ R47, R54, -R44 ;  /* 0x8000002c362f7221 */ /* 0x000fe20000010000 */
[----:B------:R-:W-:Y:S02]  /*19270*/  @!P3 IMAD.MOV.U32 R61, RZ, RZ, R97 ;  /* 0x000000ffff3db224 */ /* 0x000fe400078e0061 */
[----:B------:R-:W-:Y:S01]  /*19280*/  FFMA.FTZ R58, R59, R59, R58 ;  /* 0x0000003b3b3a7223 */ /* 0x000fe2000001003a */
[----:B------:R-:W-:Y:S02]  /*19290*/  FADD.FTZ R59, R71, -R44 ;  /* 0x8000002c473b7221 */ /* 0x000fe40000010000 */
[----:B------:R-:W-:Y:S01]  /*192a0*/  SHFL.DOWN PT, R64, R61, 0x2, 0x1f ;  /* 0x08401f003d407f89 */ /* 0x000fe200000e0000 */
        /* <DEDUP_REMOVED lines=13> */
[----:B0-----:R-:W-:-:S05]  /*19380*/  FADD.FTZ R59, R58, R59 ;  /* 0x0000003b3a3b7221 */ /* 0x001fca0000010000 */
[----:B------:R-:W0:Y:S02]  /*19390*/  SHFL.BFLY PT, R60, R59, 0x10, 0x1f ;  /* 0x0e001f003b3c7f89 */ /* 0x000e2400000e0000 */
[----:B0-----:R-:W-:Y:S01]  /*193a0*/  FADD.FTZ R45, R59, R60 ;  /* 0x0000003c3b2d7221 */ /* 0x001fe20000010000 */
[----:B------:R-:W-:Y:S02]  /*193b0*/  @!P2 LOP3.LUT R60, R46, 0x18, RZ, 0xc0, !PT ;  /* 0x000000182e3ca812 */ /* 0x000fe400078ec0ff */
[----:B------:R-:W-:Y:S01]  /*193c0*/  CS2R R46, SRZ ;  /* 0x00000000002e7805 */ /* 0x000fe2000001ff00 */
[----:B------:R-:W-:Y:S01]  /*193d0*/  IMAD.IADD R59, R64, 0x1, R61 ;  /* 0x00000001403b7824 */ /* 0x000fe200078e023d */
[----:B------:R-:W-:Y:S01]  /*193e0*/  I2FP.F32.S32 R64, R64 ;  /* 0x0000004000407245 */ /* 0x000fe20000201400 */
[----:B------:R0:W-:Y:S01]  /*193f0*/  @!P2 STS.64 [R60+UR4], R44 ;  /* 0x0000002c3c00a988 */ /* 0x0001e20008000a04 */
[----:B------:R-:W-:Y:S02]  /*19400*/  BAR.SYNC.DEFER_BLOCKING 0x0 ;  /* 0x0000000000007b1d */ /* 0x000fe40000010000 */
[----:B------:R-:W-:-:S02]  /*19410*/  I2FP.F32.S32 R58, R59 ;  /* 0x0000003b003a7245 */ /* 0x000fc40000201400 */
[----:B------:R-:W-:Y:S02]  /*19420*/  ISETP.NE.AND P2, PT, R123, RZ, PT ;  /* 0x000000ff7b00720c */ /* 0x000fe40003f45270 */
[----:B------:R-:W1:Y:S01]  /*19430*/  MUFU.RCP R67, R58 ;  /* 0x0000003a00437308 */ /* 0x000e620000001000 */
[----:B------:R-:W2:Y:S01]  /*19440*/  SHFL.DOWN PT, R44, R59, 0x1, 0x1f ;  /* 0x08201f003b2c7f89 */ /* 0x000ea200000e0000 */
[----:B0-----:R-:W-:-:S03]  /*19450*/  I2FP.F32.S32 R60, R61 ;  /* 0x0000003d003c7245 */ /* 0x001fc60000201400 */
[----:B------:R-:W0:Y:S01]  /*19460*/  @!P3 LDS.64 R46, [R62] ;  /* 0x000000003e2eb984 */ /* 0x000e220000000a00 */
[----:B------:R-:W-:Y:S02]  /*19470*/  PLOP3.LUT P3, PT, PT, PT, UP2, 0x40, 0x4 ;  /* 0x000000000004781c */ /* 0x000fe40003f6e828 */
[-C--:B--2---:R-:W-:Y:S02]  /*19480*/  IADD3 R59, PT, PT, R59, R44.reuse, RZ ;  /* 0x0000002c3b3b7210 */ /* 0x084fe40007ffe0ff */
[----:B------:R-:W-:Y:S01]  /*19490*/  I2FP.F32.S32 R61, R44 ;  /* 0x0000002c003d7245 */ /* 0x000fe20000201400 */
[----:B0-----:R-:W0:Y:S04]  /*194a0*/  SHFL.DOWN PT, R63, R46, 0x2, 0x1f ;  /* 0x08401f002e3f7f89 */ /* 0x001e2800000e0000 */
[----:B------:R-:W2:Y:S01]  /*194b0*/  SHFL.DOWN PT, R66, R47, 0x2, 0x1f ;  /* 0x08401f002f427f89 */ /* 0x000ea200000e0000 */
[C---:B0-----:R-:W-:Y:S01]  /*194c0*/  FMUL.FTZ R45, R63.reuse, R64 ;  /* 0x000000403f2d7220 */ /* 0x041fe20000410000 */
[----:B------:R-:W-:-:S03]  /*194d0*/  FADD.FTZ R63, -R63, R46 ;  /* 0x0000002e3f3f7221 */ /* 0x000fc60000010100 */
[----:B------:R-:W-:Y:S01]  /*194e0*/  FFMA.FTZ R62, R60, R46, R45 ;  /* 0x0000002e3c3e7223 */ /* 0x000fe2000001002d */
[----:B------:R-:W-:Y:S01]  /*194f0*/  FMUL.FTZ R63, R63, R63 ;  /* 0x0000003f3f3f7220 */ /* 0x000fe20000410000 */
[----:B--2---:R-:W-:Y:S01]  /*19500*/  FADD.FTZ R66, R66, R47 ;  /* 0x0000002f42427221 */ /* 0x004fe20000010000 */
[----:B------:R-:W-:Y:S01]  /*19510*/  I2FP.F32.S32 R47, R59 ;  /* 0x0000003b002f7245 */ /* 0x000fe20000201400 */
[----:B-1----:R-:W-:Y:S01]  /*19520*/  FMUL.FTZ R45, R67, R62 ;  /* 0x0000003e432d7220 */ /* 0x002fe20000410000 */
[----:B------:R-:W-:Y:S01]  /*19530*/  FMUL.FTZ R63, R63, R60 ;  /* 0x0000003c3f3f7220 */ /* 0x000fe20000410000 */
[----:B------:R-:W0:Y:S03]  /*19540*/  LDC R62, c[0x0][0x448] ;  /* 0x00011200ff3e7b82 */ /* 0x000e260000000800 */
[----:B------:R-:W1:Y:S01]  /*19550*/  SHFL.DOWN PT, R46, R45, 0x1, 0x1f ;  /* 0x08201f002d2e7f89 */ /* 0x000e6200000e0000 */
[----:B------:R-:W-:Y:S01]  /*19560*/  FMUL.FTZ R63, R63, R64 ;  /* 0x000000403f3f7220 */ /* 0x000fe20000410000 */
[----:B------:R-:W2:Y:S03]  /*19570*/  MUFU.RCP R47, R47 ;  /* 0x0000002f002f7308 */ /* 0x000ea60000001000 */
[----:B------:R-:W-:-:S05]  /*19580*/  FFMA.FTZ R63, R67, R63, R66 ;  /* 0x0000003f433f7223 */ /* 0x000fca0000010042 */
[----:B------:R-:W3:Y:S01]  /*19590*/  SHFL.DOWN PT, R60, R63, 0x1, 0x1f ;  /* 0x08201f003f3c7f89 */ /* 0x000ee200000e0000 */
[----:B-1----:R-:W-:Y:S01]  /*195a0*/  FADD.FTZ R44, R45, -R46 ;  /* 0x8000002e2d2c7221 */ /* 0x002fe20000010000 */
[----:B------:R-:W-:-:S03]  /*195b0*/  FMUL.FTZ R67, R46, R61 ;  /* 0x0000003d2e437220 */ /* 0x000fc60000410000 */
[----:B------:R-:W-:Y:S01]  /*195c0*/  FMUL.FTZ R59, R44, R44 ;  /* 0x0000002c2c3b7220 */ /* 0x000fe20000410000 */
[----:B------:R-:W-:-:S03]  /*195d0*/  FFMA.FTZ R44, R58, R45, R67 ;  /* 0x0000002d3a2c7223 */ /* 0x000fc60000010043 */
[----:B------:R-:W-:Y:S01]  /*195e0*/  FMUL.FTZ R59, R58, R59 ;  /* 0x0000003b3a3b7220 */ /* 0x000fe20000410000 */
[----:B--2---:R-:W-:Y:S01]  /*195f0*/  FMUL.FTZ R58, R47, R44 ;  /* 0x0000002c2f3a7220 */ /* 0x004fe20000410000 */
[----:B---3--:R-:W-:Y:S01]  /*19600*/  FADD.FTZ R60, R63, R60 ;  /* 0x0000003c3f3c7221 */ /* 0x008fe20000010000 */
[----:B------:R-:W1:Y:S01]  /*19610*/  @!P2 LDC.64 R44, c[0x0][0x3c8] ;  /* 0x0000f200ff2cab82 */ /* 0x000e620000000a00 */
[----:B------:R-:W-:Y:S02]  /*19620*/  FMUL.FTZ R61, R59, R61 ;  /* 0x0000003d3b3d7220 */ /* 0x000fe40000410000 */
[----:B------:R-:W2:Y:S02]  /*19630*/  SHFL.IDX PT, R59, R58, RZ, 0x1f ;  /* 0x00001fff3a3b7589 */ /* 0x000ea400000e0000 */
[----:B------:R-:W-:-:S03]  /*19640*/  FFMA.FTZ R61, R47, R61, R60 ;  /* 0x0000003d2f3d7223 */ /* 0x000fc6000001003c */
[----:B------:R-:W3:Y:S03]  /*19650*/  @!P2 LDC.64 R46, c[0x0][0x3c0] ;  /* 0x0000f000ff2eab82 */ /* 0x000ee60000000a00 */
[----:B------:R-:W0:Y:S01]  /*19660*/  SHFL.IDX PT, R61, R61, RZ, 0x1f ;  /* 0x00001fff3d3d7589 */ /* 0x000e2200000e0000 */
[----:B--2---:R-:W-:-:S05]  /*19670*/  FMUL.FTZ R60, R59, R59 ;  /* 0x0000003b3b3c7220 */ /* 0x004fca0000410000 */
[----:B------:R-:W-:Y:S02]  /*19680*/  FSEL R63, R60, RZ, !P3 ;  /* 0x000000ff3c3f7208 */ /* 0x000fe40005800000 */
[----:B------:R-:W-:Y:S01]  /*19690*/  PLOP3.LUT P3, PT, PT, PT, UP2, 0x40, 0x4 ;  /* 0x000000000004781c */ /* 0x000fe20003f6e828 */
[----:B0-----:R-:W-:Y:S01]  /*196a0*/  FFMA.FTZ R60, R61, UR7, R62 ;  /* 0x000000073d3c7c23 */ /* 0x001fe2000801003e */
[----:B------:R-:W-:-:S03]  /*196b0*/  IMAD.U32 R61, RZ, RZ, UR6 ;  /* 0x00000006ff3d7e24 */ /* 0x000fc6000f8e00ff */
[----:B------:R-:W-:Y:S01]  /*196c0*/  FADD.FTZ R60, R60, R63 ;  /* 0x0000003f3c3c7221 */ /* 0x000fe20000010000 */
[----:B------:R-:W-:Y:S02]  /*196d0*/  IMAD.U32 R63, RZ, RZ, UR6 ;  /* 0x00000006ff3f7e24 */ /* 0x000fe4000f8e00ff */
[----:B-1----:R-:W-:Y:S01]  /*196e0*/  @!P2 IMAD.WIDE R44, R61, 0x4, R44 ;  /* 0x000000043d2ca825 */ /* 0x002fe200078e022c */
[----:B------:R-:W-:Y:S02]  /*196f0*/  FSEL R61, R59, RZ, P3 ;  /* 0x000000ff3b3d7208 */ /* 0x000fe40001800000 */
[----:B------:R-:W0:Y:S01]  /*19700*/  MUFU.RSQ R60, R60 ;  /* 0x0000003c003c7308 */ /* 0x000e220000001400 */
[----:B---3--:R-:W-:-:S05]  /*19710*/  @!P2 IMAD.WIDE R46, R63, 0x4, R46 ;  /* 0x000000043f2ea825 */ /* 0x008fca00078e022e */
[----:B------:R1:W-:Y:S04]  /*19720*/  @!P2 STG.E desc[UR10][R46.64], R59 ;  /* 0x0000003b2e00a986 */ /* 0x0003e8000c10190a */
[----:B0-----:R1:W-:Y:S01]  /*19730*/  @!P2 STG.E desc[UR10][R44.64], R60 ;  /* 0x0000003c2c00a986 */ /* 0x0013e2000c10190a */
[----:B------:R-:W-:Y:S05]  /*19740*/  @!P1 BRA `(.L_x_1098) ;  /* 0x0000000000c09947 */ /* 0x000fea0003800000 */
[--C-:B-1----:R-:W-:Y:S01]  /*19750*/  FADD.FTZ R45, R6, -R61.reuse ;  /* 0x8000003d062d7221 */ /* 0x102fe20000010000 */
[----:B------:R-:W-:Y:S01]  /*19760*/  SHF.L.U32 R47, R92, 0x10, RZ ;  /* 0x000000105c2f7819 */ /* 0x000fe200000006ff */
[----:B------:R-:W-:Y:S02]  /*19770*/  IMAD.U32 R59, R80, 0x10000, RZ ;  /* 0x00010000503b7824 */ /* 0x000fe400078e00ff */
[----:B------:R-:W-:Y:S01]  /*19780*/  FADD.FTZ R63, R18, -R61 ;  /* 0x8000003d123f7221 */ /* 0x000fe20000010000 */
[C---:B------:R-:W-:Y:S01]  /*19790*/  FMUL.FTZ R44, R60.reuse, R45 ;  /* 0x0000002d3c2c7220 */ /* 0x040fe20000410000 */
[----:B------:R-:W-:Y:S01]  /*197a0*/  SHF.L.U32 R58, R81, 0x10, RZ ;  /* 0x00000010513a7819 */ /* 0x000fe200000006ff */
[----:B------:R-:W-:Y:S02]  /*197b0*/  IMAD.U32 R46, R93, 0x10000, RZ ;  /* 0x000100005d2e7824 */ /* 0x000fe400078e00ff */
[----:B------:R-:W-:Y:S01]  /*197c0*/  FMUL.FTZ R45, R60, R63 ;  /* 0x0000003f3c2d7220 */ /* 0x000fe20000410000 */
[----:B------:R-:W-:Y:S01]  /*197d0*/  FFMA.FTZ R44, R44, R47, R59 ;  /* 0x0000002f2c2c7223 */ /* 0x000fe2000001003b */
[--C-:B------:R-:W-:Y:S01]  /*197e0*/  FADD.FTZ R47, R19, -R61.reuse ;  /* 0x8000003d132f7221 */ /* 0x100fe20000010000 */
[----:B------:R-:W-:Y:S01]  /*197f0*/  FADD.FTZ R59, R20, -R61 ;  /* 0x8000003d143b7221 */ /* 0x000fe20000010000 */
[----:B------:R-:W-:Y:S01]  /*19800*/  FFMA.FTZ R45, R45, R46, R58 ;  /* 0x0000002e2d2d7223 */ /* 0x000fe2000001003a */
[----:B------:R-:W-:-:S02]  /*19810*/  IMAD.U32 R62, R101, 0x10000, RZ ;  /* 0x00010000653e7824 */ /* 0x000fc400078e00ff */
[----:B------:R-:W-:Y:S01]  /*19820*/  FMUL.FTZ R47, R60, R47 ;  /* 0x0000002f3c2f7220 */ /* 0x000fe20000410000 */
[----:B------:R-:W-:Y:S01]  /*19830*/  IMAD.U32 R46, R102, 0x10000, RZ ;  /* 0x00010000662e7824 */ /* 0x000fe200078e00ff */
[----:B------:R-:W-:Y:S01]  /*19840*/  SHF.L.U32 R58, R94, 0x10, RZ ;  /* 0x000000105e3a7819 */ /* 0x000fe200000006ff */
[----:B------:R-:W-:Y:S02]  /*19850*/  IMAD.U32 R64, R82, 0x10000, RZ ;  /* 0x0001000052407824 */ /* 0x000fe400078e00ff */
[----:B------:R-:W-:Y:S01]  /*19860*/  FMUL.FTZ R59, R60, R59 ;  /* 0x0000003b3c3b7220 */ /* 0x000fe20000410000 */
[----:B------:R-:W-:Y:S01]  /*19870*/  FFMA.FTZ R62, R47, R62, R46 ;  /* 0x0000003e2f3e7223 */ /* 0x000fe2000001002e */
[----:B------:R-:W-:Y:S01]  /*19880*/  FADD.FTZ R47, R50, -R61 ;  /* 0x8000003d322f7221 */ /* 0x000fe20000010000 */
[----:B------:R-:W-:Y:S01]  /*19890*/  SHF.L.U32 R66, R100, 0x10, RZ ;  /* 0x0000001064427819 */ /* 0x000fe200000006ff */
[----:B------:R-:W-:Y:S01]  /*198a0*/  FFMA.FTZ R46, R59, R58, R64 ;  /* 0x0000003a3b2e7223 */ /* 0x000fe20000010040 */
[----:B------:R-:W-:Y:S01]  /*198b0*/  SHF.L.U32 R64, R104, 0x10, RZ ;  /* 0x0000001068407819 */ /* 0x000fe200000006ff */
[----:B------:R-:W-:-:S02]  /*198c0*/  IMAD.U32 R58, R103, 0x10000, RZ ;  /* 0x00010000673a7824 */ /* 0x000fc400078e00ff */
[----:B------:R-:W-:Y:S01]  /*198d0*/  FMUL.FTZ R47, R60, R47 ;  /* 0x0000002f3c2f7220 */ /* 0x000fe20000410000 */
[--C-:B------:R-:W-:Y:S01]  /*198e0*/  FADD.FTZ R59, R51, -R61.reuse ;  /* 0x8000003d333b7221 */ /* 0x100fe20000010000 */
[----:B------:R-:W-:Y:S02]  /*198f0*/  F2FP.BF16.F32.PACK_AB R45, R62, R45 ;  /* 0x0000002d3e2d723e */ /* 0x000fe400000010ff */
[----:B------:R-:W-:Y:S01]  /*19900*/  FFMA.FTZ R63, R47, R58, R64 ;  /* 0x0000003a2f3f7223 */ /* 0x000fe20000010040 */
[----:B------:R-:W-:Y:S02]  /*19910*/  IMAD.U32 R58, R95, 0x10000, RZ ;  /* 0x000100005f3a7824 */ /* 0x000fe400078e00ff */
[----:B------:R-:W-:Y:S01]  /*19920*/  FMUL.FTZ R59, R60, R59 ;  /* 0x0000003b3c3b7220 */ /* 0x000fe20000410000 */
[----:B------:R-:W-:Y:S02]  /*19930*/  IMAD.U32 R64, R83, 0x10000, RZ ;  /* 0x0001000053407824 */ /* 0x000fe400078e00ff */
[----:B------:R-:W-:Y:S01]  /*19940*/  FADD.FTZ R47, R56, -R61 ;  /* 0x8000003d382f7221 */ /* 0x000fe20000010000 */
[----:B------:R-:W-:Y:S01]  /*19950*/  F2FP.BF16.F32.PACK_AB R46, R63, R46 ;  /* 0x0000002e3f2e723e */ /* 0x000fe200000010ff */
[----:B------:R-:W-:Y:S01]  /*19960*/  FFMA.FTZ R73, R59, R58, R64 ;  /* 0x0000003a3b497223 */ /* 0x000fe20000010040 */
[----:B------:R-:W-:Y:S01]  /*19970*/  SHF.L.U32 R58, R105, 0x10, RZ ;  /* 0x00000010693a7819 */ /* 0x000fe200000006ff */
[----:B------:R-:W-:Y:S01]  /*19980*/  FMUL.FTZ R47, R60, R47 ;  /* 0x0000002f3c2f7220 */ /* 0x000fe20000410000 */
[----:B------:R-:W-:-:S04]  /*19990*/  IMAD.U32 R64, R106, 0x10000, RZ ;  /* 0x000100006a407824 */ /* 0x000fc800078e00ff */
[----:B------:R-:W-:Y:S01]  /*199a0*/  FFMA.FTZ R74, R47, R58, R64 ;  /* 0x0000003a2f4a7223 */ /* 0x000fe20000010040 */
[----:B------:R-:W-:Y:S01]  /*199b0*/  FADD.FTZ R47, R17, -R61 ;  /* 0x8000003d112f7221 */ /* 0x000fe20000010000 */
[----:B------:R-:W0:Y:S01]  /*199c0*/  LDC.64 R58, c[0x0][0x428] ;  /* 0x00010a00ff3a7b82 */ /* 0x000e220000000a00 */
[----:B------:R-:W-:Y:S02]  /*199d0*/  IMAD.U32 R64, R99, 0x10000, RZ ;  /* 0x0001000063407824 */ /* 0x000fe400078e00ff */
[----:B------:R-:W-:-:S04]  /*199e0*/  FMUL.FTZ R47, R60, R47 ;  /* 0x0000002f3c2f7220 */ /* 0x000fc80000410000 */
[----:B------:R-:W-:Y:S01]  /*199f0*/  FFMA.FTZ R67, R47, R64, R66 ;  /* 0x000000402f437223 */ /* 0x000fe20000010042 */
[----:B------:R-:W-:-:S04]  /*19a00*/  F2FP.BF16.F32.PACK_AB R47, R74, R73 ;  /* 0x000000494a2f723e */ /* 0x000fc800000010ff */
[----:B------:R-:W-:Y:S01]  /*19a10*/  F2FP.BF16.F32.PACK_AB R44, R67, R44 ;  /* 0x0000002c432c723e */ /* 0x000fe200000010ff */
[----:B0-----:R-:W-:-:S04]  /*19a20*/  IMAD.WIDE.U32 R58, R55, 0x10, R58 ;  /* 0x00000010373a7825 */ /* 0x001fc800078e003a */
[----:B------:R-:W-:Y:S01]  /*19a30*/  VIADD R55, R55, 0x80 ;  /* 0x0000008037377836 */ /* 0x000fe20000000000 */
[----:B------:R0:W-:Y:S06]  /*19a40*/  STG.E.128 desc[UR10][R58.64], R44 ;  /* 0x0000002c3a007986 */ /* 0x0001ec000c101d0a */
.L_x_1098:
[----:B------:R-:W-:Y:S05]  /*19a50*/  BSYNC.RECONVERGENT B0 ;  /* 0x0000000000007941 */ /* 0x000fea0003800200 */
.L_x_1097:
[----:B------:R-:W-:Y:S01]  /*19a60*/  ISETP.GE.U32.AND P2, PT, R2, 0x100, PT ;  /* 0x000001000200780c */ /* 0x000fe20003f46070 */
[----:B------:R-:W-:-:S12]  /*19a70*/  BSSY.RECONVERGENT B0, `(.L_x_1099) ;  /* 0x0000032000007945 */ /* 0x000fd80003800200 */
[----:B------:R-:W-:Y:S05]  /*19a80*/  @!P2 BRA `(.L_x_1100) ;  /* 0x0000000000c0a947 */ /* 0x000fea0003800000 */
[--C-:B01----:R-:W-:Y:S01]  /*19a90*/  FADD.FTZ R45, R15, -R61.reuse ;  /* 0x8000003d0f2d7221 */ /* 0x103fe20000010000 */
[----:B------:R-:W-:Y:S01]  /*19aa0*/  SHF.L.U32 R59, R84, 0x10, RZ ;  /* 0x00000010543b7819 */ /* 0x000fe200000006ff */
[----:B------:R-:W-:Y:S02]  /*19ab0*/  IMAD.U32 R47, R88, 0x10000, RZ ;  /* 0x00010000582f7824 */ /* 0x000fe400078e00ff */
[----:B------:R-:W-:Y:S01]  /*19ac0*/  FADD.FTZ R63, R22, -R61 ;  /* 0x8000003d163f7221 */ /* 0x000fe20000010000 */
[C---:B------:R-:W-:Y:S01]  /*19ad0*/  FMUL.FTZ R44, R60.reuse, R45 ;  /* 0x0000002d3c2c7220 */ /* 0x040fe20000410000 */
[----:B------:R-:W-:Y:S01]  /*19ae0*/  IMAD.U32 R46, R89, 0x10000, RZ ;  /* 0x00010000592e7824 */ /* 0x000fe200078e00ff */
        /* <DEDUP_REMOVED lines=9> */
[----:B------:R-:W-:Y:S01]  /*19b80*/  SHF.L.U32 R64, R86, 0x10, RZ ;  /* 0x0000001056407819 */ /* 0x000fe200000006ff */
[----:B------:R-:W-:Y:S02]  /*19b90*/  IMAD.U32 R58, R90, 0x10000, RZ ;  /* 0x000100005a3a7824 */ /* 0x000fe400078e00ff */
[----:B------:R-:W-:Y:S01]  /*19ba0*/  FMUL.FTZ R59, R60, R59 ;  /* 0x0000003b3c3b7220 */ /* 0x000fe20000410000 */
[----:B------:R-:W-:Y:S01]  /*19bb0*/  FFMA.FTZ R62, R47, R62, R46 ;  /* 0x0000003e2f3e7223 */ /* 0x000fe2000001002e */
[----:B------:R-:W-:Y:S01]  /*19bc0*/  FADD.FTZ R47, R52, -R61 ;  /* 0x8000003d342f7221 */ /* 0x000fe20000010000 */
[----:B------:R-:W-:Y:S02]  /*19bd0*/  IMAD.U32 R66, R108, 0x10000, RZ ;  /* 0x000100006c427824 */ /* 0x000fe400078e00ff */
[----:B------:R-:W-:Y:S01]  /*19be0*/  FFMA.FTZ R46, R59, R58, R64 ;  /* 0x0000003a3b2e7223 */ /* 0x000fe20000010040 */
[----:B------:R-:W-:-:S02]  /*19bf0*/  IMAD.U32 R58, R111, 0x10000, RZ ;  /* 0x000100006f3a7824 */ /* 0x000fc400078e00ff */
[----:B------:R-:W-:Y:S01]  /*19c00*/  FMUL.FTZ R47, R60, R47 ;  /* 0x0000002f3c2f7220 */ /* 0x000fe20000410000 */
[----:B------:R-:W-:Y:S02]  /*19c10*/  IMAD.U32 R64, R112, 0x10000, RZ ;  /* 0x0001000070407824 */ /* 0x000fe400078e00ff */
[--C-:B------:R-:W-:Y:S01]  /*19c20*/  FADD.FTZ R59, R53, -R61.reuse ;  /* 0x8000003d353b7221 */ /* 0x100fe20000010000 */
[----:B------:R-:W-:Y:S01]  /*19c30*/  F2FP.BF16.F32.PACK_AB R45, R62, R45 ;  /* 0x0000002d3e2d723e */ /* 0x000fe200000010ff */
[----:B------:R-:W-:Y:S01]  /*19c40*/  FFMA.FTZ R63, R47, R58, R64 ;  /* 0x0000003a2f3f7223 */ /* 0x000fe20000010040 */
[----:B------:R-:W-:Y:S01]  /*19c50*/  SHF.L.U32 R58, R91, 0x10, RZ ;  /* 0x000000105b3a7819 */ /* 0x000fe200000006ff */
[----:B------:R-:W-:Y:S02]  /*19c60*/  IMAD.U32 R64, R87, 0x10000, RZ ;  /* 0x0001000057407824 */ /* 0x000fe400078e00ff */
[----:B------:R-:W-:Y:S01]  /*19c70*/  FMUL.FTZ R59, R60, R59 ;  /* 0x0000003b3c3b7220 */ /* 0x000fe20000410000 */
[----:B------:R-:W-:Y:S01]  /*19c80*/  FADD.FTZ R47, R57, -R61 ;  /* 0x8000003d392f7221 */ /* 0x000fe20000010000 */
[----:B------:R-:W-:-:S02]  /*19c90*/  F2FP.BF16.F32.PACK_AB R46, R63, R46 ;  /* 0x0000002e3f2e723e */ /* 0x000fc400000010ff */
[----:B------:R-:W-:Y:S01]  /*19ca0*/  FFMA.FTZ R73, R59, R58, R64 ;  /* 0x0000003a3b497223 */ /* 0x000fe20000010040 */
[----:B------:R-:W-:Y:S01]  /*19cb0*/  IMAD.U32 R58, R113, 0x10000, RZ ;  /* 0x00010000713a7824 */ /* 0x000fe200078e00ff */
[----:B------:R-:W-:Y:S01]  /*19cc0*/  SHF.L.U32 R64, R114, 0x10, RZ ;  /* 0x0000001072407819 */ /* 0x000fe200000006ff */
[----:B------:R-:W-:-:S04]  /*19cd0*/  FMUL.FTZ R47, R60, R47 ;  /* 0x0000002f3c2f7220 */ /* 0x000fc80000410000 */
        /* <DEDUP_REMOVED lines=8> */
[C---:B0-----:R-:W-:Y:S01]  /*19d60*/  IMAD.WIDE.U32 R58, R55.reuse, 0x10, R58 ;  /* 0x00000010373a7825 */ /* 0x041fe200078e003a */
[----:B------:R-:W-:-:S04]  /*19d70*/  IADD3 R55, PT, PT, R55, 0x80, RZ ;  /* 0x0000008037377810 */ /* 0x000fc80007ffe0ff */
[----:B------:R2:W-:Y:S03]  /*19d80*/  STG.E.128 desc[UR10][R58.64], R44 ;  /* 0x0000002c3a007986 */ /* 0x0005e6000c101d0a */
.L_x_1100:
[----:B------:R-:W-:Y:S05]  /*19d90*/  BSYNC.RECONVERGENT B0 ;  /* 0x0000000000007941 */ /* 0x000fea0003800200 */
.L_x_1099:
[----:B------:R-:W-:Y:S04]  /*19da0*/  BSSY.RECONVERGENT B0, `(.L_x_1101) ;  /* 0x0000031000007945 */ /* 0x000fe80003800200 */
[----:B------:R-:W-:Y:S05]  /*19db0*/  @!P0 BRA `(.L_x_1102) ;  /* 0x0000000000bc8947 */ /* 0x000fea0003800000 */
[--C-:B012---:R-:W-:Y:S01]  /*19dc0*/  FADD.FTZ R45, R16, -R61.reuse ;  /* 0x8000003d102d7221 */ /* 0x107fe20000010000 */
[----:B------:R-:W-:Y:S01]  /*19dd0*/  FADD.FTZ R63, R24, -R61 ;  /* 0x8000003d183f7221 */ /* 0x000fe20000010000 */
[----:B------:R-:W-:Y:S01]  /*19de0*/  IMAD.U32 R47, R40, 0x10000, RZ ;  /* 0x00010000282f7824 */ /* 0x000fe200078e00ff */
[----:B------:R-:W-:Y:S01]  /*19df0*/  SHF.L.U32 R46, R41, 0x10, RZ ;  /* 0x00000010292e7819 */ /* 0x000fe200000006ff */
[----:B------:R-:W-:Y:S02]  /*19e00*/  IMAD.U32 R59, R36, 0x10000, RZ ;  /* 0x00010000243b7824 */ /* 0x000fe400078e00ff */
[C---:B------:R-:W-:Y:S01]  /*19e10*/  FMUL.FTZ R44, R60.reuse, R45 ;  /* 0x0000002d3c2c7220 */ /* 0x040fe20000410000 */
[----:B------:R-:W-:Y:S02]  /*19e20*/  IMAD.U32 R58, R37, 0x10000, RZ ;  /* 0x00010000253a7824 */ /* 0x000fe400078e00ff */
[----:B------:R-:W-:Y:S01]  /*19e30*/  FMUL.FTZ R45, R60, R63 ;  /* 0x0000003f3c2d7220 */ /* 0x000fe20000410000 */
[----:B------:R-:W-:-:S02]  /*19e40*/  IMAD.U32 R62, R117, 0x10000, RZ ;  /* 0x00010000753e7824 */ /* 0x000fc400078e00ff */
[----:B------:R-:W-:Y:S01]  /*19e50*/  FFMA.FTZ R44, R44, R47, R59 ;  /* 0x0000002f2c2c7223 */ /* 0x000fe2000001003b */
[--C-:B------:R-:W-:Y:S01]  /*19e60*/  FADD.FTZ R47, R48, -R61.reuse ;  /* 0x8000003d302f7221 */ /* 0x100fe20000010000 */
[----:B------:R-:W-:Y:S01]  /*19e70*/  FFMA.FTZ R45, R45, R46, R58 ;  /* 0x0000002e2d2d7223 */ /* 0x000fe2000001003a */
[----:B------:R-:W-:Y:S01]  /*19e80*/  SHF.L.U32 R46, R118, 0x10, RZ ;  /* 0x00000010762e7819 */ /* 0x000fe200000006ff */
[--C-:B------:R-:W-:Y:S01]  /*19e90*/  FADD.FTZ R59, R49, -R61.reuse ;  /* 0x8000003d313b7221 */ /* 0x100fe20000010000 */
[----:B------:R-:W-:Y:S01]  /*19ea0*/  FMUL.FTZ R47, R60, R47 ;  /* 0x0000002f3c2f7220 */ /* 0x000fe20000410000 */
[----:B------:R-:W-:Y:S02]  /*19eb0*/  IMAD.U32 R58, R42, 0x10000, RZ ;  /* 0x000100002a3a7824 */ /* 0x000fe400078e00ff */
[--C-:B------:R-:W-:Y:S01]  /*19ec0*/  FADD.FTZ R67, R65, -R61.reuse ;  /* 0x8000003d41437221 */ /* 0x100fe20000010000 */
[----:B------:R-:W-:Y:S02]  /*19ed0*/  IMAD.U32 R64, R38, 0x10000, RZ ;  /* 0x0001000026407824 */ /* 0x000fe400078e00ff */
[----:B------:R-:W-:Y:S01]  /*19ee0*/  FMUL.FTZ R59, R60, R59 ;  /* 0x0000003b3c3b7220 */ /* 0x000fe20000410000 */
[----:B------:R-:W-:Y:S01]  /*19ef0*/  FFMA.FTZ R62, R47, R62, R46 ;  /* 0x0000003e2f3e7223 */ /* 0x000fe2000001002e */
[----:B------:R-:W-:Y:S01]  /*19f00*/  FADD.FTZ R47, R54, -R61 ;  /* 0x8000003d362f7221 */ /* 0x000fe20000010000 */
[----:B------:R-:W-:Y:S01]  /*19f10*/  FMUL.FTZ R67, R60, R67 ;  /* 0x000000433c437220 */ /* 0x000fe20000410000 */
[----:B------:R-:W-:Y:S01]  /*19f20*/  FFMA.FTZ R46, R59, R58, R64 ;  /* 0x0000003a3b2e7223 */ /* 0x000fe20000010040 */
[----:B------:R-:W-:Y:S01]  /*19f30*/  SHF.L.U32 R58, R119, 0x10, RZ ;  /* 0x00000010773a7819 */ /* 0x000fe200000006ff */
[----:B------:R-:W-:-:S02]  /*19f40*/  IMAD.U32 R64, R120, 0x10000, RZ ;  /* 0x0001000078407824 */ /* 0x000fc400078e00ff */
[----:B------:R-:W-:Y:S01]  /*19f50*/  FMUL.FTZ R47, R60, R47 ;  /* 0x0000002f3c2f7220 */ /* 0x000fe20000410000 */
[--C-:B------:R-:W-:Y:S01]  /*19f60*/  FADD.FTZ R59, R71, -R61.reuse ;  /* 0x8000003d473b7221 */ /* 0x100fe20000010000 */
[----:B------:R-:W-:Y:S01]  /*19f70*/  FADD.FTZ R61, R23, -R61 ;  /* 0x8000003d173d7221 */ /* 0x000fe20000010000 */
[----:B------:R-:W-:Y:S02]  /*19f80*/  IMAD.U32 R66, R122, 0x10000, RZ ;  /* 0x000100007a427824 */ /* 0x000fe400078e00ff */
[----:B------:R-:W-:Y:S01]  /*19f90*/  FFMA.FTZ R63, R47, R58, R64 ;  /* 0x0000003a2f3f7223 */ /* 0x000fe20000010040 */
[----:B------:R-:W-:Y:S01]  /*19fa0*/  IMAD.U32 R58, R43, 0x10000, RZ ;  /* 0x000100002b3a7824 */ /* 0x000fe200078e00ff */
[----:B------:R-:W-:Y:S01]  /*19fb0*/  SHF.L.U32 R64, R39, 0x10, RZ ;  /* 0x0000001027407819 */ /* 0x000fe200000006ff */
[C---:B------:R-:W-:Y:S01]  /*19fc0*/  FMUL.FTZ R47, R60.reuse, R59 ;  /* 0x0000003b3c2f7220 */ /* 0x040fe20000410000 */
[----:B------:R-:W-:Y:S01]  /*19fd0*/  FMUL.FTZ R61, R60, R61 ;  /* 0x0000003d3c3d7220 */ /* 0x000fe20000410000 */
[----:B------:R-:W-:-:S02]  /*19fe0*/  SHF.L.U32 R60, R115, 0x10, RZ ;  /* 0x00000010733c7819 */ /* 0x000fc400000006ff */
[----:B------:R-:W-:Y:S01]  /*19ff0*/  FFMA.FTZ R47, R47, R58, R64 ;  /* 0x0000003a2f2f7223 */ /* 0x000fe20000010040 */
[----:B------:R-:W-:Y:S01]  /*1a000*/  IMAD.U32 R64, R121, 0x10000, RZ ;  /* 0x0001000079407824 */ /* 0x000fe200078e00ff */
[----:B------:R-:W0:Y:S01]  /*1a010*/  LDC.64 R58, c[0x0][0x428] ;  /* 0x00010a00ff3a7b82 */ /* 0x000e220000000a00 */
[----:B------:R-:W-:Y:S02]  /*1a020*/  F2FP.BF16.F32.PACK_AB R46, R63, R46 ;  /* 0x0000002e3f2e723e */ /* 0x000fe400000010ff */
[----:B------:R-:W-:Y:S01]  /*1a030*/  FFMA.FTZ R66, R67, R64, R66 ;  /* 0x0000004043427223 */ /* 0x000fe20000010042 */
[----:B------:R-:W-:Y:S01]  /*1a040*/  IMAD.U32 R64, R116, 0x10000, RZ ;  /* 0x0001000074407824 */ /* 0x000fe200078e00ff */
[----:B------:R-:W-:-:S03]  /*1a050*/  F2FP.BF16.F32.PACK_AB R45, R62, R45 ;  /* 0x0000002d3e2d723e */ /* 0x000fc600000010ff */
[----:B------:R-:W-:Y:S01]  /*1a060*/  FFMA.FTZ R61, R61, R60, R64 ;  /* 0x0000003c3d3d7223 */ /* 0x000fe20000010040 */
[----:B------:R-:W-:-:S04]  /*1a070*/  F2FP.BF16.F32.PACK_AB R47, R66, R47 ;  /* 0x0000002f422f723e */ /* 0x000fc800000010ff */
[----:B------:R-:W-:Y:S01]  /*1a080*/  F2FP.BF16.F32.PACK_AB R44, R61, R44 ;  /* 0x0000002c3d2c723e */ /* 0x000fe200000010ff */
[----:B0-----:R-:W-:-:S05]  /*1a090*/  IMAD.WIDE.U32 R58, R55, 0x10, R58 ;  /* 0x00000010373a7825 */ /* 0x001fca00078e003a */
[----:B------:R3:W-:Y:S02]  /*1a0a0*/  STG.E.128 desc[UR10][R58.64], R44 ;  /* 0x0000002c3a007986 */ /* 0x0007e4000c101d0a */
.L_x_1102:
[----:B------:R-:W-:Y:S05]  /*1a0b0*/  BSYNC.RECONVERGENT B0 ;  /* 0x0000000000007941 */ /* 0x000fea0003800200 */
.L_x_1101:
[----:B------:R-:W-:Y:S02]  /*1a0c0*/  UIADD3 UR6, UPT, UPT, UR6, UR16, URZ ;  /* 0x0000001006067290 */ /* 0x000fe4000fffe0ff */
[----:B------:R-:W-:Y:S02]  /*1a0d0*/  UPLOP3.LUT UP1, UPT, UPT, UPT, UP1, 0x40, 0x4 ;  /* 0x000000000004789c */ /* 0x000fe40003f2e810 */
[----:B------:R-:W-:-:S09]  /*1a0e0*/  UISETP.GE.AND UP0, UPT, UR6, UR17, UPT ;  /* 0x000000110600728c */ /* 0x000fd2000bf06270 */
[----:B------:R-:W-:Y:S05]  /*1a0f0*/  BRA.U !UP0, `(.L_x_1103) ;  /* 0xfffffe6d08187547 */ /* 0x000fea000b83ffff */
[----:B------:R-:W-:Y:S05]  /*1a100*/  EXIT ;  /* 0x000000000000794d */ /* 0x000fea0003800000 */
.L_x_1104:
        /* <DEDUP_REMOVED lines=15> */
.L_x_13570:


//--------------------- .text._ZN10layer_norm31ln_parallel_residual_fwd_kernelINS_13Kernel_traitsI13__nv_bfloat16S2_S2_S2_fjLj3072ELj1ELj1ELj4ELj16ENS_18Kernel_traits_baseILj3072ES2_S2_S2_S2_fjLj128EEEEELb1ELb1ELb1EEEvNS_9FwdParamsE --------------------------
	.section	.text._ZN10layer_norm31ln_parallel_residual_fwd_kernelINS_13Kernel_traitsI13__nv_bfloat16S2_S2_S2_fjLj3072ELj1ELj1ELj4ELj16ENS_18Kernel_traits_baseILj3072ES2_S2_S2_S2_fjLj128EEEEELb1ELb1ELb1EEEvNS_9FwdParamsE,"ax",@progbits
	.align	128
        .global         _ZN10layer_norm31ln_parallel_residual_fwd_kernelINS_13Kernel_traitsI13__nv_bfloat16S2_S2_S2_fjLj3072ELj1ELj1ELj4ELj16ENS_18Kernel_traits_baseILj3072ES2_S2_S2_S2_fjLj128EEEEELb1ELb1ELb1EEEvNS_9FwdParamsE
        .type           _ZN10layer_norm31ln_parallel_residual_fwd_kernelINS_13Kernel_traitsI13__nv_bfloat16S2_S2_S2_fjLj3072ELj1ELj1ELj4ELj16ENS_18Kernel_traits_baseILj3072ES2_S2_S2_S2_fjLj128EEEEELb1ELb1ELb1EEEvNS_9FwdParamsE,@function
        .size           _ZN10layer_norm31ln_parallel_residual_fwd_kernelINS_13Kernel_traitsI13__nv_bfloat16S2_S2_S2_fjLj3072ELj1ELj1ELj4ELj16ENS_18Kernel_traits_baseILj3072ES2_S2_S2_S2_fjLj128EEEEELb1ELb1ELb1EEEvNS_9FwdParamsE,(.L_x_13571 - _ZN10layer_norm31ln_parallel_residual_fwd_kernelINS_13Kernel_traitsI13__nv_bfloat16S2_S2_S2_fjLj3072ELj1ELj1ELj4ELj16ENS_18Kernel_traits_baseILj3072ES2_S2_S2_S2_fjLj128EEEEELb1ELb1ELb1EEEvNS_9FwdParamsE)
        .other          _ZN10layer_norm31ln_parallel_residual_fwd_kernelINS_13Kernel_traitsI13__nv_bfloat16S2_S2_S2_fjLj3072ELj1ELj1ELj4ELj16ENS_18Kernel_traits_baseILj3072ES2_S2_S2_S2_fjLj128EEEEELb1ELb1ELb1EEEvNS_9FwdParamsE,@"STO_CUDA_ENTRY STV_DEFAULT"
_ZN10layer_norm31ln_parallel_residual_fwd_kernelINS_13Kernel_traitsI13__nv_bfloat16S2_S2_S2_fjLj3072ELj1ELj1ELj4ELj16ENS_18Kernel_traits_baseILj3072ES2_S2_S2_S2_fjLj128EEEEELb1ELb1ELb1EEEvNS_9FwdParamsE:
.text._ZN10layer_norm31ln_parallel_residual_fwd_kernelINS_13Kernel_traitsI13__nv_bfloat16S2_S2_S2_fjLj3072ELj1ELj1ELj4ELj16ENS_18Kernel_traits_baseILj3072ES2_S2_S2_S2_fjLj128EEEEELb1ELb1ELb1EEEvNS_9FwdParamsE:
[----:B------:R-:W-:Y:S01]  /*0000*/  LDC R1, c[0x0][0x37c] ;  /* 0x0000df00ff017b82 */ /* 0x000fe20000000800 */
[----:B------:R-:W0:Y:S01]  /*0010*/  LDCU.U8 UR4, c[0x0][0x464] ;  /* 0x00008c80ff0477ac */ /* 0x000e220008000000 */
[----:B------:R-:W1:Y:S06]  /*0020*/  S2R R123, SR_TID.X ;  /* 0x00000000007b7919 */ /* 0x000e6c0000002100 */
[----:B------:R-:W1:Y:S01]  /*0030*/  LDC.64 R18, c[0x0][0x3d0] ;  /* 0x0000f400ff127b82 */ /* 0x000e620000000a00 */
[----:B------:R-:W2:Y:S01]  /*0040*/  LDCU.64 UR10, c[0x0][0x450] ;  /* 0x00008a00ff0a77ac */ /* 0x000ea20008000a00 */
[----:B------:R-:W3:Y:S06]  /*0050*/  LDCU.64 UR8, c[0x0][0x358] ;  /* 0x00006b00ff0877ac */ /* 0x000eec0008000a00 */
[----:B------:R-:W4:Y:S01]  /*0060*/  LDC R66, c[0x0][0x458] ;  /* 0x00011600ff427b82 */ /* 0x000f220000000800 */
[----:B0-----:R-:W-:Y:S01]  /*0070*/  ISETP.NE.AND P1, PT, RZ, UR4, PT ;  /* 0x00000004ff007c0c */ /* 0x001fe2000bf25270 */
[----:B------:R-:W0:Y:S06]  /*0080*/  LDCU.64 UR4, c[0x0][0x438] ;  /* 0x00008700ff0477ac */ /* 0x000e2c0008000a00 */
[----:B------:R-:W4:Y:S01]  /*0090*/  S2UR UR12, SR_CTAID.X ;  /* 0x00000000000c79c3 */ /* 0x000f220000002500 */
[----:B--2---:R-:W-:-:S02]  /*00a0*/  IMAD.U32 R2, RZ, RZ, UR10 ;  /* 0x0000000aff027e24 */ /* 0x004fc4000f8e00ff */
[----:B------:R-:W-:-:S05]  /*00b0*/  IMAD.U32 R3, RZ, RZ, UR11 ;  /* 0x0000000bff037e24 */ /* 0x000fca000f8e00ff */
[----:B------:R-:W4:Y:S01]  /*00c0*/  LDC R67, c[0x0][0x45c] ;  /* 0x00011700ff437b82 */ /* 0x000f220000000800 */
[----:B---3--:R-:W5:Y:S07]  /*00d0*/  @P1 LDG.E.64 R2, desc[UR8][R2.64] ;  /* 0x0000000802021981 */ /* 0x008f6e000c1e1b00 */
[----:B------:R-:W2:Y:S01]  /*00e0*/  @P1 LDC R27, c[0x0][0x460] ;  /* 0x00011800ff1b1b82 */ /* 0x000ea20000000800 */
[----:B0-----:R-:W-:Y:S01]  /*00f0*/  ISETP.NE.U32.AND P0, PT, RZ, UR4, PT ;  /* 0x00000004ff007c0c */ /* 0x001fe2000bf05070 */
[----:B------:R-:W0:Y:S03]  /*0100*/  LDCU UR4, c[0x0][0x384] ;  /* 0x00007080ff0477ac */ /* 0x000e260008000800 */
[----:B------:R-:W-:Y:S01]  /*0110*/  ISETP.NE.AND.EX P0, PT, RZ, UR5, PT, P0 ;  /* 0x00000005ff007c0c */ /* 0x000fe2000bf05300 */
[----:B-1----:R-:W-:-:S05]  /*0120*/  IMAD.WIDE.U32 R18, R123, 0x10, R18 ;  /* 0x000000107b127825 */ /* 0x002fca00078e0012 */
[----:B------:R1:W5:Y:S04]  /*0130*/  LDG.E.128 R12, desc[UR8][R18.64] ;  /* 0x00000008120c7981 */ /* 0x000368000c1e1d00 */
[----:B------:R1:W5:Y:S03]  /*0140*/  LDG.E.128 R8, desc[UR8][R18.64+0x800] ;  /* 0x0008000812087981 */ /* 0x000366000c1e1d00 */
[----:B------:R-:W3:Y:S01]  /*0150*/  @P0 LDC.64 R24, c[0x0][0x438] ;  /* 0x00010e00ff180b82 */ /* 0x000ee20000000a00 */
[----:B----4-:R1:W5:Y:S01]  /*0160*/  @P1 LDG.E.64 R16, desc[UR8][R66.64] ;  /* 0x0000000842101981 */ /* 0x010362000c1e1b00 */
[----:B0-----:R-:W-:-:S03]  /*0170*/  UISETP.GE.AND UP0, UPT, UR12, UR4, UPT ;  /* 0x000000040c00728c */ /* 0x001fc6000bf06270 */
[----:B------:R1:W5:Y:S03]  /*0180*/  LDG.E.128 R4, desc[UR8][R18.64+0x1000] ;  /* 0x0010000812047981 */ /* 0x000366000c1e1d00 */
[----:B------:R-:W-:Y:S01]  /*0190*/  PLOP3.LUT P2, PT, PT, PT, UP0, 0x80, 0x8 ;  /* 0x000000000008781c */ /* 0x000fe20003f4f008 */
[----:B---3--:R-:W-:-:S05]  /*01a0*/  @P0 IMAD.WIDE.U32 R24, R123, 0x10, R24 ;  /* 0x000000107b180825 */ /* 0x008fca00078e0018 */
[----:B------:R1:W5:Y:S04]  /*01b0*/  @P0 LDG.E.128 R100, desc[UR8][R24.64+0x800] ;  /* 0x0008000818640981 */ /* 0x000368000c1e1d00 */
[----:B------:R1:W5:Y:S04]  /*01c0*/  @P0 LDG.E.128 R20, desc[UR8][R24.64+0x1000] ;  /* 0x0010000818140981 */ /* 0x000368000c1e1d00 */
[----:B------:R1:W5:Y:S01]  /*01d0*/  @P0 LDG.E.128 R116, desc[UR8][R24.64] ;  /* 0x0000000818740981 */ /* 0x000362000c1e1d00 */
[----:B--2---:R-:W-:Y:S05]  /*01e0*/  @P2 EXIT ;  /* 0x000000000000294d */ /* 0x004fea0003800000 */
[----:B------:R-:W0:Y:S01]  /*01f0*/  LDC R0, c[0x0][0x360] ;  /* 0x0000d800ff007b82 */ /* 0x000e220000000800 */
[----:B-1---5:R-:W-:Y:S01]  /*0200*/  @P1 IADD3 R66, P2, PT, R16, R27, RZ ;  /* 0x0000001b10421210 */ /* 0x022fe20007f5e0ff */
[----:B------:R-:W1:Y:S01]  /*0210*/  LDCU.64 UR4, c[0x0][0x398] ;  /* 0x00007300ff0477ac */ /* 0x000e620008000a00 */
[----:B------:R-:W-:Y:S02]  /*0220*/  @P1 R2UR UR10, R2 ;  /* 0x00000000020a12ca */ /* 0x000fe400000e0000 */
[----:B------:R-:W-:Y:S02]  /*0230*/  @!P0 CS2R R102, SRZ ;  /* 0x0000000000668805 */ /* 0x000fe4000001ff00 */
[----:B------:R-:W-:Y:S01]  /*0240*/  @P1 R2UR UR11, R3 ;  /* 0x00000000030b12ca */ /* 0x000fe200000e0000 */
[----:B------:R-:W-:Y:S01]  /*0250*/  @P1 IMAD.X R67, RZ, RZ, R17, P2 ;  /* 0x000000ffff431224 */ /* 0x000fe200010e0611 */
[----:B------:R-:W-:Y:S02]  /*0260*/  @!P0 CS2R R20, SRZ ;  /* 0x0000000000148805 */ /* 0x000fe4000001ff00 */
[----:B------:R-:W-:-:S02]  /*0270*/  @!P0 CS2R R100, SRZ ;  /* 0x0000000000648805 */ /* 0x000fc4000001ff00 */
[----:B------:R-:W-:Y:S02]  /*0280*/  @!P0 CS2R R22, SRZ ;  /* 0x0000000000168805 */ /* 0x000fe4000001ff00 */
[----:B------:R-:W-:Y:S02]  /*0290*/  @!P0 CS2R R118, SRZ ;  /* 0x0000000000768805 */ /* 0x000fe4000001ff00 */
[--C-:B------:R-:W-:Y:S02]  /*02a0*/  SHF.R.U64 R26, R66, 0x2, R67.reuse ;  /* 0x00000002421a7819 */ /* 0x100fe40000001243 */
[----:B------:R-:W-:Y:S02]  /*02b0*/  @!P0 CS2R R116, SRZ ;  /* 0x0000000000748805 */ /* 0x000fe4000001ff00 */
[----:B------:R-:W-:Y:S01]  /*02c0*/  SHF.R.U32.HI R24, RZ, 0x2, R67 ;  /* 0x00000002ff187819 */ /* 0x000fe20000011643 */
[----:B------:R-:W-:Y:S01]  /*02d0*/  IMAD.U32 R92, R102, 0x10000, RZ ;  /* 0x00010000665c7824 */ /* 0x000fe200078e00ff */
[C---:B------:R-:W-:Y:S01]  /*02e0*/  PRMT R86, R103.reuse, 0x7632, R86 ;  /* 0x0000763267567816 */ /* 0x040fe20000000056 */
[----:B------:R-:W-:Y:S01]  /*02f0*/  UIADD3 UR17, UPT, UPT, UR10, -0x61c88647, URZ ;  /* 0x9e3779b90a117890 */ /* 0x000fe2000fffe0ff */
[----:B------:R-:W-:Y:S01]  /*0300*/  IMAD R19, R26, -0x2daee0ad, RZ ;  /* 0xd2511f531a137824 */ /* 0x000fe200078e02ff */
[----:B------:R-:W-:Y:S01]  /*0310*/  UIADD3 UR20, UPT, UPT, UR11, -0x4498517b, URZ ;  /* 0xbb67ae850b147890 */ /* 0x000fe2000fffe0ff */
[----:B------:R-:W-:Y:S01]  /*0320*/  SHF.L.U32 R88, R103, 0x10, RZ ;  /* 0x0000001067587819 */ /* 0x000fe200000006ff */
[----:B------:R-:W-:Y:S01]  /*0330*/  UIADD3 UR21, UPT, UPT, UR10, 0x3c6ef372, URZ ;  /* 0x3c6ef3720a157890 */ /* 0x000fe2000fffe0ff */
[----:B------:R-:W-:Y:S01]  /*0340*/  PRMT R90, R102, 0x7632, R90 ;  /* 0x00007632665a7816 */ /* 0x000fe2000000005a */
[----:B------:R-:W-:Y:S01]  /*0350*/  UIADD3 UR22, UPT, UPT, UR11, 0x76cf5d0a, URZ ;  /* 0x76cf5d0a0b167890 */ /* 0x000fe2000fffe0ff */
[----:B------:R-:W-:Y:S01]  /*0360*/  PRMT R82, R20, 0x7632, R82 ;  /* 0x0000763214527816 */ /* 0x000fe20000000052 */
[----:B0-----:R-:W-:Y:S01]  /*0370*/  IMAD R25, R0, UR12, R123 ;  /* 0x0000000c00197c24 */ /* 0x001fe2000f8e027b */
[----:B------:R-:W-:Y:S01]  /*0380*/  UIADD3 UR23, UPT, UPT, UR10, -0x255992d5, URZ ;  /* 0xdaa66d2b0a177890 */ /* 0x000fe2000fffe0ff */
[----:B------:R-:W-:Y:S01]  /*0390*/  IMAD.HI.U32 R0, R26, -0x2daee0ad, RZ ;  /* 0xd2511f531a007827 */ /* 0x000fe200078e00ff */
[----:B------:R-:W-:Y:S01]  /*03a0*/  UIADD3 UR24, UPT, UPT, UR11, 0x32370b8f, URZ ;  /* 0x32370b8f0b187890 */ /* 0x000fe2000fffe0ff */
[----:B------:R-:W-:Y:S01]  /*03b0*/  PRMT R94, R101, 0x7632, R94 ;  /* 0x00007632655e7816 */ /* 0x000fe2000000005e */
[----:B------:R-:W-:Y:S01]  /*03c0*/  UIADD3 UR25, UPT, UPT, UR10, 0x78dde6e4, URZ ;  /* 0x78dde6e40a197890 */ /* 0x000fe2000fffe0ff */
[C---:B------:R-:W-:Y:S01]  /*03d0*/  IMAD.HI.U32 R3, R25.reuse, -0x326172a9, RZ ;  /* 0xcd9e8d5719037827 */ /* 0x040fe200078e00ff */
[----:B------:R-:W-:Y:S01]  /*03e0*/  LOP3.LUT R0, R0, UR11, RZ, 0x3c, !PT ;  /* 0x0000000b00007c12 */ /* 0x000fe2000f8e3cff */
[----:B------:R-:W-:Y:S01]  /*03f0*/  UIADD3 UR26, UPT, UPT, UR11, -0x126145ec, URZ ;  /* 0xed9eba140b1a7890 */ /* 0x000fe2000fffe0ff */
[----:B------:R-:W-:Y:S01]  /*0400*/  PRMT R72, R22, 0x7632, R72 ;  /* 0x0000763216487816 */ /* 0x000fe20000000048 */
[----:B------:R-:W-:Y:S01]  /*0410*/  IMAD R17, R25, -0x326172a9, RZ ;  /* 0xcd9e8d5719117824 */ /* 0x000fe200078e02ff */
[----:B------:R-:W-:Y:S01]  /*0420*/  LOP3.LUT R3, R24, UR10, R3, 0x96, !PT ;  /* 0x0000000a18037c12 */ /* 0x000fe2000f8e9603 */
[C---:B------:R-:W-:Y:S01]  /*0430*/  IMAD.HI.U32 R2, R0.reuse, -0x326172a9, RZ ;  /* 0xcd9e8d5700027827 */ /* 0x040fe200078e00ff */
[----:B------:R-:W-:Y:S01]  /*0440*/  UIADD3 UR27, UPT, UPT, UR10, 0x1715609d, URZ ;  /* 0x1715609d0a1b7890 */ /* 0x000fe2000fffe0ff */
[----:B------:R-:W-:Y:S01]  /*0450*/  PRMT R78, R21, 0x7632, R78 ;  /* 0x00007632154e7816 */ /* 0x000fe2000000004e */
[----:B------:R-:W-:Y:S01]  /*0460*/  UIADD3 UR28, UPT, UPT, UR11, -0x56f99767, URZ ;  /* 0xa90668990b1c7890 */ /* 0x000fe2000fffe0ff */
[----:B------:R-:W-:Y:S01]  /*0470*/  IMAD.HI.U32 R16, R3, -0x2daee0ad, RZ ;  /* 0xd2511f5303107827 */ /* 0x000fe200078e00ff */
[----:B------:R-:W-:Y:S01]  /*0480*/  LOP3.LUT R2, R17, UR17, R2, 0x96, !PT ;  /* 0x0000001111027c12 */ /* 0x000fe2000f8e9602 */
[----:B------:R-:W-:Y:S01]  /*0490*/  UIADD3 UR29, UPT, UPT, UR10, -0x4ab325aa, URZ ;  /* 0xb54cda560a1d7890 */ /* 0x000fe2000fffe0ff */
[----:B------:R-:W-:Y:S01]  /*04a0*/  PRMT R102, R119, 0x7632, R102 ;  /* 0x0000763277667816 */ /* 0x000fe20000000066 */
[----:B------:R-:W-:Y:S01]  /*04b0*/  IMAD R18, R3, -0x2daee0ad, RZ ;  /* 0xd2511f5303127824 */ /* 0x000fe200078e02ff */
[----:B------:R-:W-:Y:S01]  /*04c0*/  LOP3.LUT R16, R19, UR20, R16, 0x96, !PT ;  /* 0x0000001413107c12 */ /* 0x000fe2000f8e9610 */
[----:B------:R-:W-:Y:S01]  /*04d0*/  IMAD R3, R0, -0x326172a9, RZ ;  /* 0xcd9e8d5700037824 */ /* 0x000fe200078e02ff */
[----:B------:R-:W-:Y:S01]  /*04e0*/  UIADD3 UR30, UPT, UPT, UR11, 0x646e171e, URZ ;  /* 0x646e171e0b1e7890 */ /* 0x000fe2000fffe0ff */
[----:B------:R-:W-:Y:S01]  /*04f0*/  IMAD.HI.U32 R17, R2, -0x2daee0ad, RZ ;  /* 0xd2511f5302117827 */ /* 0x000fe200078e00ff */
[----:B------:R-:W-:Y:S01]  /*0500*/  UIADD3 UR31, UPT, UPT, UR10, 0x5384540f, URZ ;  /* 0x5384540f0a1f7890 */ /* 0x000fe2000fffe0ff */
[----:B------:R-:W-:Y:S01]  /*0510*/  PRMT R106, R118, 0x7632, R106 ;  /* 0x00007632766a7816 */ /* 0x000fe2000000006a */
[----:B------:R-:W-:Y:S01]  /*0520*/  UIADD3 UR32, UPT, UPT, UR11, 0x1fd5c5a3, URZ ;  /* 0x1fd5c5a30b207890 */ /* 0x000fe2000fffe0ff */
[----:B------:R-:W-:Y:S01]  /*0530*/  IMAD.HI.U32 R0, R16, -0x326172a9, RZ ;  /* 0xcd9e8d5710007827 */ /* 0x000fe200078e00ff */
[----:B------:R-:W-:Y:S01]  /*0540*/  LOP3.LUT R17, R18, UR22, R17, 0x96, !PT ;  /* 0x0000001612117c12 */ /* 0x000fe2000f8e9611 */
[----:B------:R-:W-:Y:S01]  /*0550*/  UIADD3 UR33, UPT, UPT, UR10, -0xe443238, URZ ;  /* 0xf1bbcdc80a217890 */ /* 0x000fe2000fffe0ff */
[----:B------:R-:W-:Y:S01]  /*0560*/  PRMT R110, R117, 0x7632, R110 ;  /* 0x00007632756e7816 */ /* 0x000fe2000000006e */
[----:B------:R-:W-:Y:S01]  /*0570*/  IMAD R19, R2, -0x2daee0ad, RZ ;  /* 0xd2511f5302137824 */ /* 0x000fe200078e02ff */
[----:B------:R-:W-:Y:S01]  /*0580*/  LOP3.LUT R0, R3, UR21, R0, 0x96, !PT ;  /* 0x0000001503007c12 */ /* 0x000fe2000f8e9600 */
[----:B------:R-:W-:Y:S01]  /*0590*/  IMAD R16, R16, -0x326172a9, RZ ;  /* 0xcd9e8d5710107824 */ /* 0x000fe200078e02ff */
[----:B------:R-:W-:Y:S01]  /*05a0*/  UIADD3 UR34, UPT, UPT, UR11, -0x24c28bd8, URZ ;  /* 0xdb3d74280b227890 */ /* 0x000fe2000fffe0ff */
[----:B------:R-:W-:Y:S01]  /*05b0*/  IMAD.HI.U32 R3, R17, -0x326172a9, RZ ;  /* 0xcd9e8d5711037827 */ /* 0x000fe200078e00ff */
[----:B-1----:R-:W-:Y:S01]  /*05c0*/  UISETP.NE.U32.AND UP0, UPT, UR4, URZ, UPT ;  /* 0x000000ff0400728c */ /* 0x002fe2000bf05070 */
[----:B------:R-:W-:Y:S01]  /*05d0*/  PRMT R103, R15, 0x7632, R103 ;  /* 0x000076320f677816 */ /* 0x000fe20000000067 */
[----:B------:R-:W0:Y:S01]  /*05e0*/  LDCU.U8 UR4, c[0x0][0x410] ;  /* 0x00008200ff0477ac */ /* 0x000e220008000000 */
[----:B------:R-:W-:Y:S01]  /*05f0*/  IMAD.HI.U32 R2, R0, -0x2daee0ad, RZ ;  /* 0xd2511f5300027827 */ /* 0x000fe200078e00ff */
[----:B------:R-:W-:Y:S01]  /*0600*/  LOP3.LUT R3, R16, UR23, R3, 0x96, !PT ;  /* 0x0000001710037c12 */ /* 0x000fe2000f8e9603 */
[----:B------:R-:W-:-:S02]  /*0610*/  UIADD3 UR35, UPT, UPT, UR10, -0x700cb87f, URZ ;  /* 0x8ff347810a237890 */ /* 0x000fc4000fffe0ff */
[----:B------:R-:W-:Y:S01]  /*0620*/  IMAD R17, R17, -0x326172a9, RZ ;  /* 0xcd9e8d5711117824 */ /* 0x000fe200078e02ff */
[----:B------:R-:W-:Y:S01]  /*0630*/  LOP3.LUT R2, R19, UR24, R2, 0x96, !PT ;  /* 0x0000001813027c12 */ /* 0x000fe2000f8e9602 */
[----:B------:R-:W-:Y:S01]  /*0640*/  IMAD R19, R0, -0x2daee0ad, RZ ;  /* 0xd2511f5300137824 */ /* 0x000fe200078e02ff */
[----:B------:R-:W-:Y:S01]  /*0650*/  UIADD3 UR36, UPT, UPT, UR11, -0x695add53, URZ ;  /* 0x96a522ad0b247890 */ /* 0x000fe2000fffe0ff */
[----:B------:R-:W-:Y:S01]  /*0660*/  IMAD.HI.U32 R16, R3, -0x2daee0ad, RZ ;  /* 0xd2511f5303107827 */ /* 0x000fe200078e00ff */
[----:B------:R-:W-:Y:S01]  /*0670*/  UISETP.NE.AND.EX UP0, UPT, UR5, URZ, UPT, UP0 ;  /* 0x000000ff0500728c */ /* 0x000fe2000bf05300 */
[----:B------:R-:W-:Y:S01]  /*0680*/  PRMT R107, R14, 0x7632, R107 ;  /* 0x000076320e6b7816 */ /* 0x000fe2000000006b */
[----:B------:R-:W-:Y:S01]  /*0690*/  UPLOP3.LUT UP1, UPT, UPT, UPT, UPT, 0x40, 0x4 ;  /* 0x000000000004789c */ /* 0x000fe20003f2e870 */
[C---:B------:R-:W-:Y:S01]  /*06a0*/  IMAD.HI.U32 R0, R2.reuse, -0x326172a9, RZ ;  /* 0xcd9e8d5702007827 */ /* 0x040fe200078e00ff */
[----:B------:R-:W-:Y:S01]  /*06b0*/  LOP3.LUT R16, R19, UR26, R16, 0x96, !PT ;  /* 0x0000001a13107c12 */ /* 0x000fe2000f8e9610 */
[----:B------:R-:W1:Y:S01]  /*06c0*/  LDCU UR6, c[0x0][0x404] ;  /* 0x00008080ff0677ac */ /* 0x000e620008000800 */
[----:B------:R-:W-:Y:S01]  /*06d0*/  PRMT R111, R13, 0x7632, R111 ;  /* 0x000076320d6f7816 */ /* 0x000fe2000000006f */
[----:B------:R-:W-:Y:S01]  /*06e0*/  IMAD R18, R3, -0x2daee0ad, RZ ;  /* 0xd2511f5303127824 */ /* 0x000fe200078e02ff */
[----:B------:R-:W-:Y:S01]  /*06f0*/  LOP3.LUT R0, R17, UR25, R0, 0x96, !PT ;  /* 0x0000001911007c12 */ /* 0x000fe2000f8e9600 */
[----:B------:R-:W-:Y:S01]  /*0700*/  IMAD R17, R2, -0x326172a9, RZ ;  /* 0xcd9e8d5702117824 */ /* 0x000fe200078e02ff */
[----:B------:R-:W-:Y:S01]  /*0710*/  PRMT R87, R11, 0x7632, R87 ;  /* 0x000076320b577816 */ /* 0x000fe20000000057 */
[----:B------:R-:W-:Y:S01]  /*0720*/  IMAD.HI.U32 R2, R16, -0x326172a9, RZ ;  /* 0xcd9e8d5710027827 */ /* 0x000fe200078e00ff */
[----:B------:R-:W-:Y:S01]  /*0730*/  PRMT R91, R10, 0x7632, R91 ;  /* 0x000076320a5b7816 */ /* 0x000fe2000000005b */
[----:B------:R-:W2:Y:S01]  /*0740*/  LDCU UR7, c[0x0][0x408] ;  /* 0x00008100ff0777ac */ /* 0x000ea20008000800 */
[----:B------:R-:W-:Y:S01]  /*0750*/  PRMT R95, R9, 0x7632, R95 ;  /* 0x00007632095f7816 */ /* 0x000fe2000000005f */
[----:B------:R-:W-:Y:S01]  /*0760*/  IMAD.HI.U32 R3, R0, -0x2daee0ad, RZ ;  /* 0xd2511f5300037827 */ /* 0x000fe200078e00ff */
[----:B------:R-:W-:Y:S01]  /*0770*/  LOP3.LUT R2, R17, UR27, R2, 0x96, !PT ;  /* 0x0000001b11027c12 */ /* 0x000fe2000f8e9602 */
[----:B------:R-:W3:Y:S01]  /*0780*/  LDCU UR13, c[0x0][0x388] ;  /* 0x00007100ff0d77ac */ /* 0x000ee20008000800 */
[----:B------:R-:W-:Y:S01]  /*0790*/  PRMT R73, R6, 0x7632, R73 ;  /* 0x0000763206497816 */ /* 0x000fe20000000049 */
[----:B------:R-:W-:Y:S01]  /*07a0*/  IMAD R19, R0, -0x2daee0ad, RZ ;  /* 0xd2511f5300137824 */ /* 0x000fe200078e02ff */
[----:B------:R-:W-:Y:S01]  /*07b0*/  LOP3.LUT R3, R18, UR28, R3, 0x96, !PT ;  /* 0x0000001c12037c12 */ /* 0x000fe2000f8e9603 */
[----:B------:R-:W-:Y:S01]  /*07c0*/  IMAD.HI.U32 R18, R2, -0x2daee0ad, RZ ;  /* 0xd2511f5302127827 */ /* 0x000fe200078e00ff */
[----:B------:R-:W-:Y:S01]  /*07d0*/  PRMT R79, R5, 0x7632, R79 ;  /* 0x00007632054f7816 */ /* 0x000fe2000000004f */
[----:B------:R-:W4:Y:S01]  /*07e0*/  LDCU UR16, c[0x0][0x400] ;  /* 0x00008000ff1077ac */ /* 0x000f220008000800 */
[----:B------:R-:W-:Y:S01]  /*07f0*/  PRMT R98, R100, 0x7632, R98 ;  /* 0x0000763264627816 */ /* 0x000fe20000000062 */
[----:B------:R-:W-:Y:S01]  /*0800*/  IMAD R17, R16, -0x326172a9, RZ ;  /* 0xcd9e8d5710117824 */ /* 0x000fe200078e02ff */
[----:B------:R-:W-:Y:S01]  /*0810*/  LOP3.LUT R18, R19, UR30, R18, 0x96, !PT ;  /* 0x0000001e13127c12 */ /* 0x000fe2000f8e9612 */
[C---:B------:R-:W-:Y:S01]  /*0820*/  IMAD.HI.U32 R0, R3.reuse, -0x326172a9, RZ ;  /* 0xcd9e8d5703007827 */ /* 0x040fe200078e00ff */
[----:B------:R-:W-:Y:S01]  /*0830*/  PRMT R114, R116, 0x7632, R114 ;  /* 0x0000763274727816 */ /* 0x000fe20000000072 */
[----:B------:R-:W0:Y:S01]  /*0840*/  LDCU.64 UR38, c[0x0][0x398] ;  /* 0x00007300ff2677ac */ /* 0x000e220008000a00 */
        /* <DEDUP_REMOVED lines=8> */
[----:B------:R-:W-:Y:S01]  /*08d0*/  SHF.L.U32 R104, R119, 0x10, RZ ;  /* 0x0000001077687819 */ /* 0x000fe200000006ff */
[----:B------:R-:W-:Y:S01]  /*08e0*/  IMAD.HI.U32 R2, R0, -0x2daee0ad, RZ ;  /* 0xd2511f5300027827 */ /* 0x000fe200078e00ff */
[----:B------:R-:W-:Y:S01]  /*08f0*/  LOP3.LUT R3, R16, UR31, R3, 0x96, !PT ;  /* 0x0000001f10037c12 */ /* 0x000fe2000f8e9603 */
[----:B------:R-:W1:Y:S01]  /*0900*/  LDCU.64 UR18, c[0x0][0x380] ;  /* 0x00007000ff1277ac */ /* 0x000e620008000a00 */
[----:B------:R-:W-:Y:S01]  /*0910*/  LOP3.LUT R122, R123, 0x1f, RZ, 0xc0, !PT ;  /* 0x0000001f7b7a7812 */ /* 0x000fe200078ec0ff */
[----:B------:R-:W-:Y:S01]  /*0920*/  IMAD R19, R0, -0x2daee0ad, RZ ;  /* 0xd2511f5300137824 */ /* 0x000fe200078e02ff */
[----:B------:R-:W-:Y:S01]  /*0930*/  LOP3.LUT R2, R17, UR32, R2, 0x96, !PT ;  /* 0x0000002011027c12 */ /* 0x000fe2000f8e9602 */
[----:B------:R-:W-:Y:S01]  /*0940*/  IMAD R17, R18, -0x326172a9, RZ ;  /* 0xcd9e8d5712117824 */ /* 0x000fe200078e02ff */
[----:B------:R-:W-:Y:S01]  /*0950*/  SHF.R.U32.HI R124, RZ, 0x5, R123 ;  /* 0x00000005ff7c7819 */ /* 0x000fe2000001167b */
[----:B------:R-:W-:Y:S01]  /*0960*/  IMAD.HI.U32 R74, R3, -0x2daee0ad, RZ ;  /* 0xd2511f53034a7827 */ /* 0x000fe200078e00ff */
[----:B------:R-:W-:Y:S01]  /*0970*/  LOP3.LUT R66, R66, 0x3, RZ, 0xc0, !PT ;  /* 0x0000000342427812 */ /* 0x000fe200078ec0ff */
[----:B0-----:R-:W-:Y:S01]  /*0980*/  UISETP.NE.AND UP2, UPT, UR4, URZ, UPT ;  /* 0x000000ff0400728c */ /* 0x001fe2000bf45270 */
[----:B------:R-:W-:Y:S01]  /*0990*/  SHF.L.U32 R85, R4, 0x10, RZ ;  /* 0x0000001004557819 */ /* 0x000fe200000006ff */
[----:B------:R-:W-:Y:S01]  /*09a0*/  IMAD.HI.U32 R48, R2, -0x326172a9, RZ ;  /* 0xcd9e8d5702307827 */ /* 0x000fe200078e00ff */
[----:B------:R-:W-:-:S02]  /*09b0*/  LOP3.LUT R74, R19, UR34, R74, 0x96, !PT ;  /* 0x00000022134a7c12 */ /* 0x000fc4000f8e964a */
[----:B------:R-:W-:Y:S01]  /*09c0*/  PRMT R19, R23, 0x7632, R19 ;  /* 0x0000763217137816 */ /* 0x000fe20000000013 */
[----:B------:R-:W-:Y:S01]  /*09d0*/  IMAD.U32 R84, R20, 0x10000, RZ ;  /* 0x0001000014547824 */ /* 0x000fe200078e00ff */
[----:B------:R-:W-:Y:S01]  /*09e0*/  LOP3.LUT R48, R17, UR33, R48, 0x96, !PT ;  /* 0x0000002111307c12 */ /* 0x000fe2000f8e9630 */
[----:B------:R-:W-:Y:S01]  /*09f0*/  IMAD R0, R3, -0x2daee0ad, RZ ;  /* 0xd2511f5303007824 */ /* 0x000fe200078e02ff */
[----:B------:R-:W-:Y:S01]  /*0a00*/  PRMT R20, R7, 0x7632, R20 ;  /* 0x0000763207147816 */ /* 0x000fe20000000014 */
[----:B------:R-:W-:Y:S01]  /*0a10*/  IMAD R2, R2, -0x326172a9, RZ ;  /* 0xcd9e8d5702027824 */ /* 0x000fe200078e02ff */
[----:B------:R-:W-:Y:S01]  /*0a20*/  SHF.L.U32 R23, R23, 0x10, RZ ;  /* 0x0000001017177819 */ /* 0x000fe200000006ff */
[----:B------:R-:W-:Y:S01]  /*0a30*/  IMAD.HI.U32 R67, R74, -0x326172a9, RZ ;  /* 0xcd9e8d574a437827 */ /* 0x000fe200078e00ff */
[----:B------:R-:W-:Y:S02]  /*0a40*/  SHF.L.U32 R115, R115, 0x10, RZ ;  /* 0x0000001073737819 */ /* 0x000fe400000006ff */
[----:B------:R-:W-:Y:S01]  /*0a50*/  SHF.L.U32 R99, R99, 0x10, RZ ;  /* 0x0000001063637819 */ /* 0x000fe200000006ff */
[----:B------:R-:W-:Y:S01]  /*0a60*/  IMAD.HI.U32 R65, R48, -0x2daee0ad, RZ ;  /* 0xd2511f5330417827 */ /* 0x000fe200078e00ff */
[----:B------:R-:W-:-:S02]  /*0a70*/  LOP3.LUT R67, R2, UR35, R67, 0x96, !PT ;  /* 0x0000002302437c12 */ /* 0x000fc4000f8e9643 */
[----:B------:R-:W-:Y:S01]  /*0a80*/  SHF.L.U32 R83, R83, 0x10, RZ ;  /* 0x0000001053537819 */ /* 0x000fe200000006ff */
[----:B------:R-:W-:Y:S02]  /*0a90*/  IMAD.U32 R76, R22, 0x10000, RZ ;  /* 0x00010000164c7824 */ /* 0x000fe400078e00ff */
[----:B------:R-:W-:Y:S02]  /*0aa0*/  HFMA2 R22, -RZ, RZ, 0, 0 ;  /* 0x00000000ff167431 */ /* 0x000fe400000001ff */
[----:B------:R-:W-:Y:S01]  /*0ab0*/  IMAD.U32 R96, R101, 0x10000, RZ ;  /* 0x0001000065607824 */ /* 0x000fe200078e00ff */
[----:B------:R-:W-:Y:S01]  /*0ac0*/  LOP3.LUT R65, R0, UR36, R65, 0x96, !PT ;  /* 0x0000002400417c12 */ /* 0x000fe2000f8e9641 */
        /* <DEDUP_REMOVED lines=9> */
[----:B------:R-:W-:Y:S01]  /*0b60*/  PLOP3.LUT P0, PT, PT, PT, UP0, 0x80, 0x8 ;  /* 0x000000000008781c */ /* 0x000fe20003f0f008 */
[----:B------:R-:W-:Y:S01]  /*0b70*/  IMAD.U32 R105, R15, 0x10000, RZ ;  /* 0x000100000f697824 */ /* 0x000fe200078e00ff */
[----:B------:R-:W-:Y:S01]  /*0b80*/  SHF.L.U32 R82, R82, 0x10, RZ ;  /* 0x0000001052527819 */ /* 0x000fe200000006ff */
[----:B------:R-:W-:-:S02]  /*0b90*/  IMAD.U32 R109, R14, 0x10000, RZ ;  /* 0x000100000e6d7824 */ /* 0x000fc400078e00ff */
[----:B------:R-:W-:Y:S02]  /*0ba0*/  IMAD.U32 R113, R13, 0x10000, RZ ;  /* 0x000100000d717824 */ /* 0x000fe400078e00ff */
[----:B------:R-:W-:Y:S02]  /*0bb0*/  IMAD.U32 R89, R11, 0x10000, RZ ;  /* 0x000100000b597824 */ /* 0x000fe400078e00ff */
[----:B------:R-:W-:Y:S02]  /*0bc0*/  IMAD.U32 R93, R10, 0x10000, RZ ;  /* 0x000100000a5d7824 */ /* 0x000fe400078e00ff */
[----:B------:R-:W-:Y:S02]  /*0bd0*/  IMAD.U32 R97, R9, 0x10000, RZ ;  /* 0x0001000009617824 */ /* 0x000fe400078e00ff */
[----:B------:R-:W-:Y:S02]  /*0be0*/  IMAD.U32 R21, R7, 0x10000, RZ ;  /* 0x0001000007157824 */ /* 0x000fe400078e00ff */
        /* <DEDUP_REMOVED lines=20> */
[----:B------:R-:W-:Y:S02]  /*0d30*/  IMAD R74, R74, -0x326172a9, RZ ;  /* 0xcd9e8d574a4a7824 */ /* 0x000fe400078e02ff */
[----:B-1234-:R-:W-:-:S07]  /*0d40*/  IMAD R48, R48, -0x2daee0ad, RZ ;  /* 0xd2511f5330307824 */ /* 0x01efce00078e02ff */
.L_x_1330:
[----:B------:R-:W-:Y:S01]  /*0d50*/  ISETP.NE.U32.AND P1, PT, RZ, UR14, PT ;  /* 0x0000000eff007c0c */ /* 0x000fe2000bf25070 */
[----:B0-----:R-:W0:Y:S01]  /*0d60*/  @P0 LDC.64 R12, c[0x0][0x398] ;  /* 0x0000e600ff0c0b82 */ /* 0x001e220000000a00 */
[----:B------:R-:W-:Y:S02]  /*0d70*/  UIMAD UR4, UR12, UR13, URZ ;  /* 0x0000000d0c0472a4 */ /* 0x000fe4000f8e02ff */
[----:B------:R-:W-:Y:S02]  /*0d80*/  ISETP.NE.AND.EX P1, PT, RZ, UR15, PT, P1 ;  /* 0x0000000fff007c0c */ /* 0x000fe4000bf25310 */
[----:B------:R-:W-:-:S03]  /*0d90*/  USHF.R.S32.HI UR5, URZ, 0x1f, UR4 ;  /* 0x0000001fff057899 */ /* 0x000fc60008011404 */
[----:B------:R-:W1:Y:S01]  /*0da0*/  LDC.64 R68, c[0x0][0x390] ;  /* 0x0000e400ff447b82 */ /* 0x000e620000000a00 */
[----:B------:R-:W-:-:S06]  /*0db0*/  ULEA.HI UR5, UR5, UR4, URZ, 0x3 ;  /* 0x0000000405057291 */ /* 0x000fcc000f8f18ff */
[----:B------:R-:W-:Y:S01]  /*0dc0*/  IMAD.U32 R18, RZ, RZ, UR5 ;  /* 0x00000005ff127e24 */ /* 0x000fe2000f8e00ff */
[----:B------:R-:W2:Y:S04]  /*0dd0*/  @P1 LDC.64 R10, c[0x0][0x3a0] ;  /* 0x0000e800ff0a1b82 */ /* 0x000ea80000000a00 */
[----:B------:R-:W-:-:S05]  /*0de0*/  LEA.HI.SX32 R18, R18, R123, 0x1d ;  /* 0x0000007b12127211 */ /* 0x000fca00078feaff */
[----:B0-----:R-:W-:-:S05]  /*0df0*/  @P0 IMAD.WIDE.U32 R12, R18, 0x10, R12 ;  /* 0x00000010120c0825 */ /* 0x001fca00078e000c */
[----:B------:R-:W3:Y:S01]  /*0e00*/  @P0 LDG.E.128 R32, desc[UR8][R12.64] ;  /* 0x000000080c200981 */ /* 0x000ee2000c1e1d00 */
[----:B-1----:R-:W-:-:S06]  /*0e10*/  IMAD.WIDE.U32 R36, R18, 0x10, R68 ;  /* 0x0000001012247825 */ /* 0x002fcc00078e0044 */
[----:B------:R-:W5:Y:S01]  /*0e20*/  LDG.E.128 R36, desc[UR8][R36.64] ;  /* 0x0000000824247981 */ /* 0x000f62000c1e1d00 */
[----:B--2---:R-:W-:-:S05]  /*0e30*/  @P1 IMAD.WIDE.U32 R10, R18, 0x10, R10 ;  /* 0x00000010120a1825 */ /* 0x004fca00078e000a */
[----:B------:R3:W2:Y:S01]  /*0e40*/  @P1 LDG.E.128 R28, desc[UR8][R10.64] ;  /* 0x000000080a1c1981 */ /* 0x0006a2000c1e1d00 */
[----:B------:R-:W-:-:S04]  /*0e50*/  UISETP.NE.U32.AND UP0, UPT, UR38, URZ, UPT ;  /* 0x000000ff2600728c */ /* 0x000fc8000bf05070 */
[----:B------:R-:W-:Y:S01]  /*0e60*/  UISETP.NE.AND.EX UP0, UPT, UR39, URZ, UPT, UP0 ;  /* 0x000000ff2700728c */ /* 0x000fe2000bf05300 */
[----:B------:R-:W-:Y:S01]  /*0e70*/  IMAD.MOV.U32 R46, RZ, RZ, 0x2f800000 ;  /* 0x2f800000ff2e7424 */ /* 0x000fe200078e00ff */
[----:B---3--:R-:W-:Y:S02]  /*0e80*/  PRMT R10, R35, 0x7632, R10 ;  /* 0x00007632230a7816 */ /* 0x008fe4000000000a */
[----:B------:R-:W-:Y:S02]  /*0e90*/  PRMT R11, R34, 0x7632, R11 ;  /* 0x00007632220b7816 */ /* 0x000fe4000000000b */
[----:B------:R-:W-:Y:S02]  /*0ea0*/  PRMT R14, R33, 0x7632, R14 ;  /* 0x00007632210e7816 */ /* 0x000fe4000000000e */
[----:B------:R-:W-:Y:S02]  /*0eb0*/  PRMT R15, R32, 0x7632, R15 ;  /* 0x00007632200f7816 */ /* 0x000fe4000000000f */
[----:B--2---:R-:W-:-:S02]  /*0ec0*/  PRMT R42, R31, 0x7632, R42 ;  /* 0x000076321f2a7816 */ /* 0x004fc4000000002a */
[----:B------:R-:W-:Y:S02]  /*0ed0*/  PRMT R12, R30, 0x7632, R12 ;  /* 0x000076321e0c7816 */ /* 0x000fe4000000000c */
[----:B------:R-:W-:Y:S02]  /*0ee0*/  PRMT R13, R29, 0x7632, R13 ;  /* 0x000076321d0d7816 */ /* 0x000fe4000000000d */
[----:B------:R-:W-:Y:S01]  /*0ef0*/  PRMT R16, R28, 0x7632, R16 ;  /* 0x000076321c107816 */ /* 0x000fe20000000010 */
[----:B------:R-:W-:Y:S06]  /*0f00*/  BRA.U UP0, `(.L_x_1105) ;  /* 0x0000002500c07547 */ /* 0x000fec000b800000 */
        /* <DEDUP_REMOVED lines=15> */
.L_x_1107:
        /* <DEDUP_REMOVED lines=12> */
.L_x_1108:
        /* <DEDUP_REMOVED lines=40> */
[----:B------:R-:W-:-:S07]  /*1340*/  LOP3.LUT R65, R10, UR36, R41, 0x96, !PT ;  /* 0x000000240a417c12 */ /* 0x000fce000f8e9629 */
.L_x_1106:
[----:B------:R-:W-:Y:S01]  /*1350*/  I2FP.F32.U32 R3, R3 ;  /* 0x0000000300037245 */ /* 0x000fe20000201000 */
[----:B-----5:R-:W-:Y:S01]  /*1360*/  IMAD.U32 R4, R36, 0x10000, RZ ;  /* 0x0001000024047824 */ /* 0x020fe200078e00ff */
[----:B------:R-:W-:Y:S01]  /*1370*/  UMOV UR5, UR7 ;  /* 0x0000000700057c82 */ /* 0x000fe20008000000 */
[----:B------:R-:W-:Y:S01]  /*1380*/  UMOV UR4, UR6 ;  /* 0x0000000600047c82 */ /* 0x000fe20008000000 */
[----:B------:R-:W-:Y:S01]  /*1390*/  ISETP.NE.AND P2, PT, R11, 0x1, PT ;  /* 0x000000010b00780c */ /* 0x000fe20003f45270 */
[----:B------:R-:W-:Y:S01]  /*13a0*/  FFMA.FTZ R3, R3, R46, 1.1641532182693481445e-10 ;  /* 0x2f00000003037423 */ /* 0x000fe2000001002e */
[----:B------:R-:W-:Y:S01]  /*13b0*/  FMUL.FTZ R4, R4, UR5 ;  /* 0x0000000504047c20 */ /* 0x000fe20008410000 */
[----:B------:R-:W-:Y:S01]  /*13c0*/  @P1 IMAD.U32 R10, R28, 0x10000, RZ ;  /* 0x000100001c0a1824 */ /* 0x000fe200078e00ff */
[----:B------:R-:W-:Y:S02]  /*13d0*/  PRMT R36, R36, 0x7632, R36 ;  /* 0x0000763224247816 */ /* 0x000fe40000000024 */
[----:B------:R-:W-:-:S02]  /*13e0*/  FSETP.GTU.FTZ.AND P0, PT, R3, UR4, PT ;  /* 0x0000000403007c0b */ /* 0x000fc4000bf1c000 */
        /* <DEDUP_REMOVED lines=16> */
.L_x_1110:
        /* <DEDUP_REMOVED lines=12> */
.L_x_1111:
        /* <DEDUP_REMOVED lines=42> */
.L_x_1109:
        /* <DEDUP_REMOVED lines=8> */
[----:B------:R-:W-:Y:S02]  /*18d0*/  @P1 SHF.L.U32 R3, R16, 0x10, RZ ;  /* 0x0000001010031819 */ /* 0x000fe400000006ff */
        /* <DEDUP_REMOVED lines=14> */
.L_x_1113:
        /* <DEDUP_REMOVED lines=12> */
.L_x_1114:
        /* <DEDUP_REMOVED lines=38> */
[----:B------:R-:W-:-:S04]  /*1ce0*/  LOP3.LUT R67, R44, UR35, R75, 0x96, !PT ;  /* 0x000000232c437c12 */ /* 0x000fc8000f8e964b */
[----:B------:R-:W-:Y:S01]  /*1cf0*/  LOP3.LUT R65, R14, UR36, R11, 0x96, !PT ;  /* 0x000000240e417c12 */ /* 0x000fe2000f8e960b */
[----:B------:R-:W-:Y:S02]  /*1d00*/  IMAD.MOV.U32 R11, RZ, RZ, R40 ;  /* 0x000000ffff0b7224 */ /* 0x000fe400078e0028 */
[----:B------:R-:W-:-:S07]  /*1d10*/  IMAD.MOV.U32 R40, RZ, RZ, R10 ;  /* 0x000000ffff287224 */ /* 0x000fce00078e000a */
.L_x_1112:
[----:B------:R-:W-:Y:S01]  /*1d20*/  I2FP.F32.U32 R11, R11 ;  /* 0x0000000b000b7245 */ /* 0x000fe20000201000 */
[----:B------:R-:W-:Y:S01]  /*1d30*/  IMAD.U32 R10, R37, 0x10000, RZ ;  /* 0x00010000250a7824 */ /* 0x000fe200078e00ff */
[----:B------:R-:W-:Y:S01]  /*1d40*/  ISETP.NE.AND P2, PT, R45, 0x1, PT ;  /* 0x000000012d00780c */ /* 0x000fe20003f45270 */
[----:B------:R-:W-:Y:S01]  /*1d50*/  @P1 IMAD.U32 R14, R29, 0x10000, RZ ;  /* 0x000100001d0e1824 */ /* 0x000fe200078e00ff */
[----:B------:R-:W-:Y:S01]  /*1d60*/  PRMT R37, R37, 0x7632, R37 ;  /* 0x0000763225257816 */ /* 0x000fe20000000025 */
[----:B------:R-:W-:Y:S01]  /*1d70*/  FFMA.FTZ R11, R11, R46, 1.1641532182693481445e-10 ;  /* 0x2f0000000b0b7423 */ /* 0x000fe2000001002e */
[----:B------:R-:W-:-:S04]  /*1d80*/  FMUL.FTZ R10, R10, UR5 ;  /* 0x000000050a0a7c20 */ /* 0x000fc80008410000 */
[----:B------:R-:W-:Y:S02]  /*1d90*/  FSETP.GTU.FTZ.AND P0, PT, R11, UR4, PT ;  /* 0x000000040b007c0b */ /* 0x000fe4000bf1c000 */
[----:B------:R-:W-:Y:S02]  /*1da0*/  MOV R11, R74 ;  /* 0x0000004a000b7202 */ /* 0x000fe40000000f00 */
        /* <DEDUP_REMOVED lines=15> */
.L_x_1116:
        /* <DEDUP_REMOVED lines=12> */
.L_x_1117:
        /* <DEDUP_REMOVED lines=40> */
[----:B------:R-:W-:Y:S02]  /*21e0*/  IMAD.MOV.U32 R40, RZ, RZ, R10 ;  /* 0x000000ffff287224 */ /* 0x000fe400078e000a */
[----:B------:R-:W-:-:S07]  /*21f0*/  IMAD.MOV.U32 R10, RZ, RZ, RZ ;  /* 0x000000ffff0a7224 */ /* 0x000fce00078e00ff */
.L_x_1115:
[----:B------:R-:W-:Y:S01]  /*2200*/  I2FP.F32.U32 R11, R11 ;  /* 0x0000000b000b7245 */ /* 0x000fe20000201000 */
[----:B------:R-:W-:Y:S01]  /*2210*/  IMAD.U32 R37, R37, 0x10000, RZ ;  /* 0x0001000025257824 */ /* 0x000fe200078e00ff */
[----:B------:R-:W-:Y:S01]  /*2220*/  ISETP.NE.AND P0, PT, R10, 0x1, PT ;  /* 0x000000010a00780c */ /* 0x000fe20003f05270 */
[----:B------:R-:W-:Y:S01]  /*2230*/  IMAD.MOV.U32 R47, RZ, RZ, 0x2 ;  /* 0x00000002ff2f7424 */ /* 0x000fe200078e00ff */
[----:B------:R-:W-:Y:S01]  /*2240*/  @P1 SHF.L.U32 R13, R13, 0x10, RZ ;  /* 0x000000100d0d1819 */ /* 0x000fe200000006ff */
[----:B------:R-:W-:Y:S01]  /*2250*/  FFMA.FTZ R11, R11, R46, 1.1641532182693481445e-10 ;  /* 0x2f0000000b0b7423 */ /* 0x000fe2000001002e */
[----:B------:R-:W-:-:S04]  /*2260*/  FMUL.FTZ R37, R37, UR5 ;  /* 0x0000000525257c20 */ /* 0x000fc80008410000 */
[----:B------:R-:W-:Y:S01]  /*2270*/  FSETP.GTU.FTZ.AND P2, PT, R11, UR4, PT ;  /* 0x000000040b007c0b */ /* 0x000fe2000bf5c000 */
        /* <DEDUP_REMOVED lines=14> */
.L_x_1119:
        /* <DEDUP_REMOVED lines=12> */
.L_x_1120:
        /* <DEDUP_REMOVED lines=42> */
.L_x_1118:
        /* <DEDUP_REMOVED lines=23> */
.L_x_1122:
        /* <DEDUP_REMOVED lines=12> */
.L_x_1123:
        /* <DEDUP_REMOVED lines=42> */
.L_x_1121:
        /* <DEDUP_REMOVED lines=22> */
.L_x_1125:
        /* <DEDUP_REMOVED lines=12> */
.L_x_1126:
        /* <DEDUP_REMOVED lines=42> */
.L_x_1124:
[----:B------:R-:W-:Y:S01]  /*3050*/  I2FP.F32.U32 R11, R11 ;  /* 0x0000000b000b7245 */ /* 0x000fe20000201000 */
[----:B------:R-:W-:Y:S01]  /*3060*/  IMAD.U32 R10, R39, 0x10000, RZ ;  /* 0x00010000270a7824 */ /* 0x000fe200078e00ff */
[----:B------:R-:W-:Y:S01]  /*3070*/  ISETP.NE.AND P5, PT, R49, 0x1, PT ;  /* 0x000000013100780c */ /* 0x000fe20003fa5270 */
[----:B------:R-:W-:Y:S01]  /*3080*/  @P1 IMAD.U32 R48, R31, 0x10000, RZ ;  /* 0x000100001f301824 */ /* 0x000fe200078e00ff */
[----:B------:R-:W-:Y:S01]  /*3090*/  MOV R47, R74 ;  /* 0x0000004a002f7202 */ /* 0x000fe20000000f00 */
[----:B------:R-:W-:Y:S01]  /*30a0*/  FFMA.FTZ R11, R11, R46, 1.1641532182693481445e-10 ;  /* 0x2f0000000b0b7423 */ /* 0x000fe2000001002e */
[----:B------:R-:W-:Y:S01]  /*30b0*/  FMUL.FTZ R10, R10, UR5 ;  /* 0x000000050a0a7c20 */ /* 0x000fe20008410000 */
[----:B------:R-:W-:-:S03]  /*30c0*/  IMAD.MOV.U32 R54, RZ, RZ, 0x2 ;  /* 0x00000002ff367424 */ /* 0x000fc600078e00ff */
[----:B------:R-:W-:-:S04]  /*30d0*/  FSETP.GTU.FTZ.AND P4, PT, R11, UR4, PT ;  /* 0x000000040b007c0b */ /* 0x000fc8000bf9c000 */
        /* <DEDUP_REMOVED lines=14> */
.L_x_1128:
        /* <DEDUP_REMOVED lines=12> */
.L_x_1129:
        /* <DEDUP_REMOVED lines=41> */
[----:B------:R-:W-:-:S07]  /*3510*/  LOP3.LUT R65, R50, UR36, R49, 0x96, !PT ;  /* 0x0000002432417c12 */ /* 0x000fce000f8e9631 */
.L_x_1127:
[----:B------:R-:W-:Y:S01]  /*3520*/  I2FP.F32.U32 R47, R47 ;  /* 0x0000002f002f7245 */ /* 0x000fe20000201000 */
[----:B------:R-:W-:Y:S01]  /*3530*/  IMAD.U32 R10, R10, 0x10000, RZ ;  /* 0x000100000a0a7824 */ /* 0x000fe200078e00ff */
[----:B------:R-:W-:Y:S02]  /*3540*/  @P1 SHF.L.U32 R49, R42, 0x10, RZ ;  /* 0x000000102a311819 */ /* 0x000fe400000006ff */
[----:B------:R-:W-:Y:S01]  /*3550*/  PRMT R38, R45, 0x5410, R38 ;  /* 0x000054102d267816 */ /* 0x000fe20000000026 */
[----:B------:R-:W-:Y:S01]  /*3560*/  FFMA.FTZ R47, R47, R46, 1.1641532182693481445e-10 ;  /* 0x2f0000002f2f7423 */ /* 0x000fe2000001002e */
[----:B------:R-:W-:Y:S01]  /*3570*/  FMUL.FTZ R10, R10, UR5 ;  /* 0x000000050a0a7c20 */ /* 0x000fe20008410000 */
[----:B------:R-:W-:Y:S02]  /*3580*/  PRMT R37, R44, 0x5410, R37 ;  /* 0x000054102c257816 */ /* 0x000fe40000000025 */
[----:B------:R-:W-:Y:S02]  /*3590*/  PRMT R36, R43, 0x5410, R36 ;  /* 0x000054102b247816 */ /* 0x000fe40000000024 */
[----:B------:R-:W-:-:S04]  /*35a0*/  FSETP.GTU.FTZ.AND P5, PT, R47, UR4, PT ;  /* 0x000000042f007c0b */ /* 0x000fc8000bfbc000 */
[----:B------:R-:W-:Y:S02]  /*35b0*/  FSEL R10, R10, RZ, !P5 ;  /* 0x000000ff0a0a7208 */ /* 0x000fe40006800000 */
[----:B------:R-:W-:-:S03]  /*35c0*/  PLOP3.LUT P5, PT, P5, PT, PT, 0x8, 0x80 ;  /* 0x000000000080781c */ /* 0x000fc60002fae170 */
[----:B------:R-:W-:-:S05]  /*35d0*/  @P1 FADD.FTZ R10, R10, R49 ;  /* 0x000000310a0a1221 */ /* 0x000fca0000010000 */
[----:B------:R-:W-:-:S04]  /*35e0*/  F2FP.BF16.F32.PACK_AB R42, RZ, R10 ;  /* 0x0000000aff2a723e */ /* 0x000fc800000010ff */
[----:B------:R-:W-:Y:S01]  /*35f0*/  PRMT R39, R39, 0x5410, R42 ;  /* 0x0000541027277816 */ /* 0x000fe2000000002a */
[----:B------:R-:W-:Y:S06]  /*3600*/  BRA `(.L_x_1130) ;  /* 0x0000004c002c7947 */ /* 0x000fec0003800000 */
.L_x_1105:
        /* <DEDUP_REMOVED lines=15> */
.L_x_1132:
        /* <DEDUP_REMOVED lines=12> */
.L_x_1133:
        /* <DEDUP_REMOVED lines=40> */
[----:B------:R-:W-:-:S07]  /*3a40*/  IMAD.MOV.U32 R2, RZ, RZ, RZ ;  /* 0x000000ffff027224 */ /* 0x000fce00078e00ff */
.L_x_1131:
[----:B------:R-:W-:Y:S01]  /*3a50*/  I2FP.F32.U32 R3, R0 ;  /* 0x0000000000037245 */ /* 0x000fe20000201000 */
[----:B------:R-:W-:Y:S01]  /*3a60*/  UMOV UR4, UR6 ;  /* 0x0000000600047c82 */ /* 0x000fe20008000000 */
[----:B------:R-:W-:Y:S01]  /*3a70*/  ISETP.NE.AND P2, PT, R2, 0x1, PT ;  /* 0x000000010200780c */ /* 0x000fe20003f45270 */
[----:B-----5:R-:W-:Y:S01]  /*3a80*/  IMAD.U32 R0, R36, 0x10000, RZ ;  /* 0x0001000024007824 */ /* 0x020fe200078e00ff */
[----:B------:R-:W-:Y:S01]  /*3a90*/  UMOV UR5, UR7 ;  /* 0x0000000700057c82 */ /* 0x000fe20008000000 */
[----:B------:R-:W-:Y:S01]  /*3aa0*/  FFMA.FTZ R3, R3, R46, 1.1641532182693481445e-10 ;  /* 0x2f00000003037423 */ /* 0x000fe2000001002e */
[----:B------:R-:W-:Y:S02]  /*3ab0*/  HFMA2 R7, -RZ, RZ, 0, 1.1920928955078125e-07 ;  /* 0x00000002ff077431 */ /* 0x000fe400000001ff */
[----:B------:R-:W-:Y:S01]  /*3ac0*/  FMUL.FTZ R5, R0, UR5 ;  /* 0x0000000500057c20 */ /* 0x000fe20008410000 */
[----:B------:R-:W-:Y:S02]  /*3ad0*/  PRMT R0, R36, 0x7632, R0 ;  /* 0x0000763224007816 */ /* 0x000fe40000000000 */
[----:B------:R-:W-:Y:S01]  /*3ae0*/  FSETP.GTU.FTZ.AND P0, PT, R3, UR4, PT ;  /* 0x0000000403007c0b */ /* 0x000fe2000bf1c000 */
[----:B------:R-:W-:-:S03]  /*3af0*/  IMAD.MOV.U32 R3, RZ, RZ, R74 ;  /* 0x000000ffff037224 */ /* 0x000fc600078e004a */
        /* <DEDUP_REMOVED lines=12> */
.L_x_1135:
        /* <DEDUP_REMOVED lines=12> */
.L_x_1136:
        /* <DEDUP_REMOVED lines=40> */
[----:B------:R-:W-:Y:S02]  /*3f00*/  IMAD.MOV.U32 R3, RZ, RZ, R40 ;  /* 0x000000ffff037224 */ /* 0x000fe400078e0028 */
[----:B------:R-:W-:-:S07]  /*3f10*/  IMAD.MOV.U32 R40, RZ, RZ, R2 ;  /* 0x000000ffff287224 */ /* 0x000fce00078e0002 */
.L_x_1134:
[----:B------:R-:W-:Y:S01]  /*3f20*/  I2FP.F32.U32 R3, R3 ;  /* 0x0000000300037245 */ /* 0x000fe20000201000 */
[----:B------:R-:W-:Y:S01]  /*3f30*/  @P1 IMAD.U32 R6, R28, 0x10000, RZ ;  /* 0x000100001c061824 */ /* 0x000fe200078e00ff */
[----:B------:R-:W-:Y:S02]  /*3f40*/  SHF.L.U32 R2, R32, 0x10, RZ ;  /* 0x0000001020027819 */ /* 0x000fe400000006ff */
[----:B------:R-:W-:Y:S01]  /*3f50*/  ISETP.NE.AND P2, PT, R7, 0x1, PT ;  /* 0x000000010700780c */ /* 0x000fe20003f45270 */
[----:B------:R-:W-:Y:S02]  /*3f60*/  FFMA.FTZ R3, R3, R46, 1.1641532182693481445e-10 ;  /* 0x2f00000003037423 */ /* 0x000fe4000001002e */
[----:B------:R-:W-:-:S03]  /*3f70*/  FMUL.FTZ R2, R2, UR5 ;  /* 0x0000000502027c20 */ /* 0x000fc60008410000 */
[----:B------:R-:W-:Y:S02]  /*3f80*/  FSETP.GTU.FTZ.AND P0, PT, R3, UR4, PT ;  /* 0x0000000403007c0b */ /* 0x000fe4000bf1c000 */
[----:B------:R-:W-:Y:S02]  /*3f90*/  MOV R3, R74 ;  /* 0x0000004a00037202 */ /* 0x000fe40000000f00 */
[----:B------:R-:W-:Y:S02]  /*3fa0*/  FSEL R2, R2, RZ, !P0 ;  /* 0x000000ff02027208 */ /* 0x000fe40004000000 */
[----:B------:R-:W-:-:S03]  /*3fb0*/  SEL R9, RZ, 0x1, P0 ;  /* 0x00000001ff097807 */ /* 0x000fc60000000000 */
[----:B------:R-:W-:-:S04]  /*3fc0*/  FADD.FTZ R5, R5, R2 ;  /* 0x0000000205057221 */ /* 0x000fc80000010000 */
[--C-:B------:R-:W-:Y:S01]  /*3fd0*/  @P1 FADD.FTZ R17, R6, R5.reuse ;  /* 0x0000000506111221 */ /* 0x100fe20000010000 */
[----:B------:R-:W-:Y:S02]  /*3fe0*/  @!P1 IMAD.MOV.U32 R17, RZ, RZ, R5 ;  /* 0x000000ffff119224 */ /* 0x000fe400078e0005 */
        /* <DEDUP_REMOVED lines=11> */
.L_x_1138:
        /* <DEDUP_REMOVED lines=12> */
.L_x_1139:
        /* <DEDUP_REMOVED lines=42> */
.L_x_1137:
[----:B------:R-:W-:Y:S01]  /*4400*/  I2FP.F32.U32 R3, R3 ;  /* 0x0000000300037245 */ /* 0x000fe20000201000 */
[----:B------:R-:W-:Y:S01]  /*4410*/  IMAD.U32 R0, R0, 0x10000, RZ ;  /* 0x0001000000007824 */ /* 0x000fe200078e00ff */
[----:B------:R-:W-:Y:S01]  /*4420*/  ISETP.NE.AND P2, PT, R5, 0x1, PT ;  /* 0x000000010500780c */ /* 0x000fe20003f45270 */
[----:B------:R-:W-:Y:S02]  /*4430*/  HFMA2 R6, -RZ, RZ, 0, 1.1920928955078125e-07 ;  /* 0x00000002ff067431 */ /* 0x000fe400000001ff */
[----:B------:R-:W-:Y:S02]  /*4440*/  IMAD.MOV.U32 R2, RZ, RZ, R74 ;  /* 0x000000ffff027224 */ /* 0x000fe400078e004a */
[----:B------:R-:W-:Y:S01]  /*4450*/  FFMA.FTZ R3, R3, R46, 1.1641532182693481445e-10 ;  /* 0x2f00000003037423 */ /* 0x000fe2000001002e */
[----:B------:R-:W-:-:S04]  /*4460*/  FMUL.FTZ R0, R0, UR5 ;  /* 0x0000000500007c20 */ /* 0x000fc80008410000 */
[----:B------:R-:W-:-:S04]  /*4470*/  FSETP.GTU.FTZ.AND P0, PT, R3, UR4, PT ;  /* 0x0000000403007c0b */ /* 0x000fc8000bf1c000 */
        /* <DEDUP_REMOVED lines=12> */
.L_x_1141:
        /* <DEDUP_REMOVED lines=12> */
.L_x_1142:
        /* <DEDUP_REMOVED lines=42> */
.L_x_1140:
[----:B------:R-:W-:Y:S01]  /*48a0*/  I2FP.F32.U32 R5, R2 ;  /* 0x0000000200057245 */ /* 0x000fe20000201000 */
[----:B------:R-:W-:Y:S01]  /*48b0*/  IMAD.MOV.U32 R7, RZ, RZ, 0x2 ;  /* 0x00000002ff077424 */ /* 0x000fe200078e00ff */
[----:B------:R-:W-:Y:S02]  /*48c0*/  SHF.L.U32 R15, R15, 0x10, RZ ;  /* 0x000000100f0f7819 */ /* 0x000fe400000006ff */
[----:B------:R-:W-:Y:S01]  /*48d0*/  ISETP.NE.AND P2, PT, R6, 0x1, PT ;  /* 0x000000010600780c */ /* 0x000fe20003f45270 */
[----:B------:R-:W-:Y:S02]  /*48e0*/  FFMA.FTZ R5, R5, R46, 1.1641532182693481445e-10 ;  /* 0x2f00000005057423 */ /* 0x000fe4000001002e */
[----:B------:R-:W-:-:S03]  /*48f0*/  FMUL.FTZ R15, R15, UR5 ;  /* 0x000000050f0f7c20 */ /* 0x000fc60008410000 */
[----:B------:R-:W-:Y:S01]  /*4900*/  FSETP.GTU.FTZ.AND P0, PT, R5, UR4, PT ;  /* 0x0000000405007c0b */ /* 0x000fe2000bf1c000 */
[----:B------:R-:W-:-:S03]  /*4910*/  @P1 IMAD.U32 R5, R16, 0x10000, RZ ;  /* 0x0001000010051824 */ /* 0x000fc600078e00ff */
[----:B------:R-:W-:Y:S02]  /*4920*/  FSEL R15, R15, RZ, !P0 ;  /* 0x000000ff0f0f7208 */ /* 0x000fe40004000000 */
[----:B------:R-:W-:-:S03]  /*4930*/  SEL R8, RZ, 0x1, P0 ;  /* 0x00000001ff087807 */ /* 0x000fc60000000000 */
[----:B------:R-:W-:-:S04]  /*4940*/  FADD.FTZ R0, R0, R15 ;  /* 0x0000000f00007221 */ /* 0x000fc80000010000 */
[--C-:B------:R-:W-:Y:S01]  /*4950*/  @P1 FADD.FTZ R16, R5, R0.reuse ;  /* 0x0000000005101221 */ /* 0x100fe20000010000 */
        /* <DEDUP_REMOVED lines=12> */
.L_x_1144:
        /* <DEDUP_REMOVED lines=12> */
.L_x_1145:
        /* <DEDUP_REMOVED lines=42> */
.L_x_1143:
[----:B------:R-:W-:Y:S01]  /*4d80*/  I2FP.F32.U32 R5, R0 ;  /* 0x0000000000057245 */ /* 0x000fe20000201000 */
[----:B------:R-:W-:Y:S01]  /*4d90*/  IMAD.U32 R0, R37, 0x10000, RZ ;  /* 0x0001000025007824 */ /* 0x000fe200078e00ff */
[----:B------:R-:W-:Y:S01]  /*4da0*/  ISETP.NE.AND P2, PT, R7, 0x1, PT ;  /* 0x000000010700780c */ /* 0x000fe20003f45270 */
[----:B------:R-:W-:Y:S02]  /*4db0*/  HFMA2 R27, -RZ, RZ, 0, 1.1920928955078125e-07 ;  /* 0x00000002ff1b7431 */ /* 0x000fe400000001ff */
[----:B------:R-:W-:Y:S01]  /*4dc0*/  FFMA.FTZ R5, R5, R46, 1.1641532182693481445e-10 ;  /* 0x2f00000005057423 */ /* 0x000fe2000001002e */
[----:B------:R-:W-:Y:S01]  /*4dd0*/  FMUL.FTZ R2, R0, UR5 ;  /* 0x0000000500027c20 */ /* 0x000fe20008410000 */
[----:B------:R-:W-:-:S03]  /*4de0*/  PRMT R0, R37, 0x7632, R0 ;  /* 0x0000763225007816 */ /* 0x000fc60000000000 */
        /* <DEDUP_REMOVED lines=14> */
.L_x_1147:
        /* <DEDUP_REMOVED lines=12> */
.L_x_1148:
        /* <DEDUP_REMOVED lines=42> */
.L_x_1146:
[----:B------:R-:W-:Y:S01]  /*5230*/  I2FP.F32.U32 R5, R5 ;  /* 0x0000000500057245 */ /* 0x000fe20000201000 */
[----:B------:R-:W-:Y:S01]  /*5240*/  @P1 IMAD.U32 R15, R29, 0x10000, RZ ;  /* 0x000100001d0f1824 */ /* 0x000fe200078e00ff */
[----:B------:R-:W-:Y:S02]  /*5250*/  SHF.L.U32 R6, R33, 0x10, RZ ;  /* 0x0000001021067819 */ /* 0x000fe400000006ff */
[----:B------:R-:W-:Y:S01]  /*5260*/  ISETP.NE.AND P2, PT, R27, 0x1, PT ;  /* 0x000000011b00780c */ /* 0x000fe20003f45270 */
[----:B------:R-:W-:Y:S02]  /*5270*/  FFMA.FTZ R5, R5, R46, 1.1641532182693481445e-10 ;  /* 0x2f00000005057423 */ /* 0x000fe4000001002e */
[----:B------:R-:W-:-:S03]  /*5280*/  FMUL.FTZ R6, R6, UR5 ;  /* 0x0000000506067c20 */ /* 0x000fc60008410000 */
[----:B------:R-:W-:-:S04]  /*5290*/  FSETP.GTU.FTZ.AND P0, PT, R5, UR4, PT ;  /* 0x0000000405007c0b */ /* 0x000fc8000bf1c000 */
[----:B------:R-:W-:Y:S01]  /*52a0*/  FSEL R5, R6, RZ, !P0 ;  /* 0x000000ff06057208 */ /* 0x000fe20004000000 */
[----:B------:R-:W-:Y:S01]  /*52b0*/  IMAD.MOV.U32 R6, RZ, RZ, 0x2 ;  /* 0x00000002ff067424 */ /* 0x000fe200078e00ff */
        /* <DEDUP_REMOVED lines=15> */
.L_x_1150:
        /* <DEDUP_REMOVED lines=12> */
.L_x_1151:
        /* <DEDUP_REMOVED lines=42> */
.L_x_1149:
[----:B------:R-:W-:Y:S01]  /*5710*/  ISETP.NE.AND P3, PT, R6, 0x1, PT ;  /* 0x000000010600780c */ /* 0x000fe20003f65270 */
[----:B------:R-:W-:Y:S01]  /*5720*/  IMAD.U32 R0, R0, 0x10000, RZ ;  /* 0x0001000000007824 */ /* 0x000fe200078e00ff */
[----:B------:R-:W-:Y:S01]  /*5730*/  I2FP.F32.U32 R5, R2 ;  /* 0x0000000200057245 */ /* 0x000fe20000201000 */
[----:B------:R-:W-:Y:S02]  /*5740*/  HFMA2 R27, -RZ, RZ, 0, 1.1920928955078125e-07 ;  /* 0x00000002ff1b7431 */ /* 0x000fe400000001ff */
[----:B------:R-:W-:Y:S02]  /*5750*/  IMAD.MOV.U32 R2, RZ, RZ, R74 ;  /* 0x000000ffff027224 */ /* 0x000fe400078e004a */
[----:B------:R-:W-:Y:S01]  /*5760*/  FMUL.FTZ R0, R0, UR5 ;  /* 0x0000000500007c20 */ /* 0x000fe20008410000 */
        /* <DEDUP_REMOVED lines=13> */
.L_x_1153:
        /* <DEDUP_REMOVED lines=12> */
.L_x_1154:
        /* <DEDUP_REMOVED lines=42> */
.L_x_1152:
[----:B------:R-:W-:Y:S01]  /*5ba0*/  I2FP.F32.U32 R5, R2 ;  /* 0x0000000200057245 */ /* 0x000fe20000201000 */
[----:B------:R-:W-:Y:S01]  /*5bb0*/  @P1 IMAD.U32 R13, R13, 0x10000, RZ ;  /* 0x000100000d0d1824 */ /* 0x000fe200078e00ff */
[----:B------:R-:W-:Y:S02]  /*5bc0*/  SHF.L.U32 R14, R14, 0x10, RZ ;  /* 0x000000100e0e7819 */ /* 0x000fe400000006ff */
[----:B------:R-:W-:Y:S01]  /*5bd0*/  ISETP.NE.AND P3, PT, R27, 0x1, PT ;  /* 0x000000011b00780c */ /* 0x000fe20003f65270 */
[----:B------:R-:W-:Y:S02]  /*5be0*/  FFMA.FTZ R5, R5, R46, 1.1641532182693481445e-10 ;  /* 0x2f00000005057423 */ /* 0x000fe4000001002e */
[----:B------:R-:W-:-:S03]  /*5bf0*/  FMUL.FTZ R14, R14, UR5 ;  /* 0x000000050e0e7c20 */ /* 0x000fc60008410000 */
[----:B------:R-:W-:-:S04]  /*5c00*/  FSETP.GTU.FTZ.AND P0, PT, R5, UR4, PT ;  /* 0x0000000405007c0b */ /* 0x000fc8000bf1c000 */
[----:B------:R-:W-:Y:S02]  /*5c10*/  FSEL R5, R14, RZ, !P0 ;  /* 0x000000ff0e057208 */ /* 0x000fe40004000000 */
[----:B------:R-:W-:-:S03]  /*5c20*/  SEL R6, RZ, 0x1, P0 ;  /* 0x00000001ff067807 */ /* 0x000fc60000000000 */
[----:B------:R-:W-:-:S04]  /*5c30*/  FADD.FTZ R0, R0, R5 ;  /* 0x0000000500007221 */ /* 0x000fc80000010000 */
[--C-:B------:R-:W-:Y:S01]  /*5c40*/  @P1 FADD.FTZ R14, R13, R0.reuse ;  /* 0x000000000d0e1221 */ /* 0x100fe20000010000 */
[----:B------:R-:W-:Y:S01]  /*5c50*/  @!P1 IMAD.MOV.U32 R14, RZ, RZ, R0 ;  /* 0x000000ffff0e9224 */ /* 0x000fe200078e0000 */
[----:B------:R-:W-:Y:S01]  /*5c60*/  MOV R0, R74 ;  /* 0x0000004a00007202 */ /* 0x000fe20000000f00 */
        /* <DEDUP_REMOVED lines=11> */
.L_x_1156:
        /* <DEDUP_REMOVED lines=12> */
.L_x_1157:
        /* <DEDUP_REMOVED lines=42> */
.L_x_1155:
[----:B------:R-:W-:Y:S01]  /*6080*/  I2FP.F32.U32 R5, R0 ;  /* 0x0000000000057245 */ /* 0x000fe20000201000 */
[----:B------:R-:W-:Y:S01]  /*6090*/  IMAD.U32 R0, R38, 0x10000, RZ ;  /* 0x0001000026007824 */ /* 0x000fe200078e00ff */
[----:B------:R-:W-:Y:S01]  /*60a0*/  ISETP.NE.AND P0, PT, R13, 0x1, PT ;  /* 0x000000010d00780c */ /* 0x000fe20003f05270 */
[----:B------:R-:W-:Y:S02]  /*60b0*/  HFMA2 R27, -RZ, RZ, 0, 1.1920928955078125e-07 ;  /* 0x00000002ff1b7431 */ /* 0x000fe400000001ff */
[----:B------:R-:W-:Y:S01]  /*60c0*/  FFMA.FTZ R5, R5, R46, 1.1641532182693481445e-10 ;  /* 0x2f00000005057423 */ /* 0x000fe2000001002e */
[----:B------:R-:W-:-:S04]  /*60d0*/  FMUL.FTZ R0, R0, UR5 ;  /* 0x0000000500007c20 */ /* 0x000fc80008410000 */
[----:B------:R-:W-:Y:S01]  /*60e0*/  FSETP.GTU.FTZ.AND P3, PT, R5, UR4, PT ;  /* 0x0000000405007c0b */ /* 0x000fe2000bf7c000 */
[----:B------:R-:W-:-:S03]  /*60f0*/  IMAD.MOV.U32 R5, RZ, RZ, R74 ;  /* 0x000000ffff057224 */ /* 0x000fc600078e004a */
[----:B------:R-:W-:Y:S02]  /*6100*/  FSEL R2, R0, RZ, !P3 ;  /* 0x000000ff00027208 */ /* 0x000fe40005800000 */
[----:B------:R-:W-:Y:S02]  /*6110*/  PLOP3.LUT P3, PT, P3, PT, PT, 0x8, 0x80 ;  /* 0x000000000080781c */ /* 0x000fe40001f6e170 */
[----:B------:R-:W-:Y:S01]  /*6120*/  PRMT R0, R38, 0x7632, R0 ;  /* 0x0000763226007816 */ /* 0x000fe20000000000 */
        /* <DEDUP_REMOVED lines=9> */
.L_x_1159:
        /* <DEDUP_REMOVED lines=12> */
.L_x_1160:
        /* <DEDUP_REMOVED lines=42> */
.L_x_1158:
[----:B------:R-:W-:Y:S01]  /*6520*/  I2FP.F32.U32 R5, R5 ;  /* 0x0000000500057245 */ /* 0x000fe20000201000 */
[----:B------:R-:W-:Y:S01]  /*6530*/  IMAD.MOV.U32 R45, RZ, RZ, 0x2 ;  /* 0x00000002ff2d7424 */ /* 0x000fe200078e00ff */
[----:B------:R-:W-:-:S03]  /*6540*/  SHF.L.U32 R13, R34, 0x10, RZ ;  /* 0x00000010220d7819 */ /* 0x000fc600000006ff */
[----:B------:R-:W-:Y:S02]  /*6550*/  FFMA.FTZ R5, R5, R46, 1.1641532182693481445e-10 ;  /* 0x2f00000005057423 */ /* 0x000fe4000001002e */
[----:B------:R-:W-:-:S03]  /*6560*/  FMUL.FTZ R13, R13, UR5 ;  /* 0x000000050d0d7c20 */ /* 0x000fc60008410000 */
[----:B------:R-:W-:Y:S01]  /*6570*/  FSETP.GTU.FTZ.AND P0, PT, R5, UR4, PT ;  /* 0x0000000405007c0b */ /* 0x000fe2000bf1c000 */
[----:B------:R-:W-:-:S03]  /*6580*/  @P1 IMAD.U32 R5, R30, 0x10000, RZ ;  /* 0x000100001e051824 */ /* 0x000fc600078e00ff */
[----:B------:R-:W-:-:S05]  /*6590*/  FSEL R13, R13, RZ, !P0 ;  /* 0x000000ff0d0d7208 */ /* 0x000fca0004000000 */
[----:B------:R-:W-:-:S04]  /*65a0*/  FADD.FTZ R2, R2, R13 ;  /* 0x0000000d02027221 */ /* 0x000fc80000010000 */
[--C-:B------:R-:W-:Y:S01]  /*65b0*/  @P1 FADD.FTZ R13, R5, R2.reuse ;  /* 0x00000002050d1221 */ /* 0x100fe20000010000 */
[----:B------:R-:W-:Y:S01]  /*65c0*/  SEL R5, RZ, 0x1, P0 ;  /* 0x00000001ff057807 */ /* 0x000fe20000000000 */
[----:B------:R-:W-:Y:S01]  /*65d0*/  @!P1 IMAD.MOV.U32 R13, RZ, RZ, R2 ;  /* 0x000000ffff0d9224 */ /* 0x000fe200078e0002 */
[----:B------:R-:W-:Y:S02]  /*65e0*/  ISETP.NE.AND P0, PT, R27, 0x1, PT ;  /* 0x000000011b00780c */ /* 0x000fe40003f05270 */
[----:B------:R-:W-:Y:S02]  /*65f0*/  MOV R2, R74 ;  /* 0x0000004a00027202 */ /* 0x000fe40000000f00 */
[----:B------:R-:W-:-:S09]  /*6600*/  F2FP.BF16.F32.PACK_AB R38, RZ, R13 ;  /* 0x0000000dff26723e */ /* 0x000fd200000010ff */
        /* <DEDUP_REMOVED lines=9> */
.L_x_1162:
        /* <DEDUP_REMOVED lines=12> */
.L_x_1163:
        /* <DEDUP_REMOVED lines=42> */
.L_x_1161:
        /* <DEDUP_REMOVED lines=19> */
.L_x_1165:
        /* <DEDUP_REMOVED lines=12> */
.L_x_1166:
        /* <DEDUP_REMOVED lines=42> */
.L_x_1164:
[----:B------:R-:W-:Y:S01]  /*6e90*/  I2FP.F32.U32 R27, R2 ;  /* 0x00000002001b7245 */ /* 0x000fe20000201000 */
[----:B------:R-:W-:Y:S01]  /*6ea0*/  IMAD.MOV.U32 R48, RZ, RZ, 0x2 ;  /* 0x00000002ff307424 */ /* 0x000fe200078e00ff */
[----:B------:R-:W-:-:S03]  /*6eb0*/  SHF.L.U32 R11, R11, 0x10, RZ ;  /* 0x000000100b0b7819 */ /* 0x000fc600000006ff */
[----:B------:R-:W-:Y:S02]  /*6ec0*/  FFMA.FTZ R27, R27, R46, 1.1641532182693481445e-10 ;  /* 0x2f0000001b1b7423 */ /* 0x000fe4000001002e */
[----:B------:R-:W-:-:S03]  /*6ed0*/  FMUL.FTZ R11, R11, UR5 ;  /* 0x000000050b0b7c20 */ /* 0x000fc60008410000 */
[----:B------:R-:W-:Y:S01]  /*6ee0*/  FSETP.GTU.FTZ.AND P4, PT, R27, UR4, PT ;  /* 0x000000041b007c0b */ /* 0x000fe2000bf9c000 */
[----:B------:R-:W-:-:S03]  /*6ef0*/  @P1 IMAD.U32 R27, R12, 0x10000, RZ ;  /* 0x000100000c1b1824 */ /* 0x000fc600078e00ff */
[----:B------:R-:W-:Y:S02]  /*6f00*/  FSEL R11, R11, RZ, !P4 ;  /* 0x000000ff0b0b7208 */ /* 0x000fe40006000000 */
[----:B------:R-:W-:Y:S02]  /*6f10*/  SEL R2, RZ, 0x1, P4 ;  /* 0x00000001ff027807 */ /* 0x000fe40002000000 */
[----:B------:R-:W-:Y:S01]  /*6f20*/  ISETP.NE.AND P4, PT, R47, 0x1, PT ;  /* 0x000000012f00780c */ /* 0x000fe20003f85270 */
[----:B------:R-:W-:-:S04]  /*6f30*/  FADD.FTZ R0, R0, R11 ;  /* 0x0000000b00007221 */ /* 0x000fc80000010000 */
[--C-:B------:R-:W-:Y:S01]  /*6f40*/  @P1 FADD.FTZ R12, R27, R0.reuse ;  /* 0x000000001b0c1221 */ /* 0x100fe20000010000 */
[----:B------:R-:W-:Y:S01]  /*6f50*/  @!P1 IMAD.MOV.U32 R12, RZ, RZ, R0 ;  /* 0x000000ffff0c9224 */ /* 0x000fe200078e0000 */
[----:B------:R-:W-:-:S04]  /*6f60*/  MOV R0, R74 ;  /* 0x0000004a00007202 */ /* 0x000fc80000000f00 */
        /* <DEDUP_REMOVED lines=10> */
.L_x_1168:
        /* <DEDUP_REMOVED lines=12> */
.L_x_1169:
        /* <DEDUP_REMOVED lines=42> */
.L_x_1167:
[----:B------:R-:W-:Y:S01]  /*7370*/  I2FP.F32.U32 R11, R0 ;  /* 0x00000000000b7245 */ /* 0x000fe20000201000 */
[C---:B------:R-:W-:Y:S01]  /*7380*/  IMAD.U32 R0, R39.reuse, 0x10000, RZ ;  /* 0x0001000027007824 */ /* 0x040fe200078e00ff */
        /* <DEDUP_REMOVED lines=18> */
.L_x_1171:
        /* <DEDUP_REMOVED lines=12> */
.L_x_1172:
        /* <DEDUP_REMOVED lines=42> */
.L_x_1170:
[----:B------:R-:W-:Y:S01]  /*7810*/  I2FP.F32.U32 R11, R39 ;  /* 0x00000027000b7245 */ /* 0x000fe20000201000 */
[----:B------:R-:W-:Y:S01]  /*7820*/  IMAD.MOV.U32 R48, RZ, RZ, 0x2 ;  /* 0x00000002ff307424 */ /* 0x000fe200078e00ff */
[----:B------:R-:W-:Y:S02]  /*7830*/  SHF.L.U32 R39, R35, 0x10, RZ ;  /* 0x0000001023277819 */ /* 0x000fe400000006ff */
[----:B------:R-:W-:Y:S01]  /*7840*/  MOV R49, R74 ;  /* 0x0000004a00317202 */ /* 0x000fe20000000f00 */
        /* <DEDUP_REMOVED lines=21> */
.L_x_1174:
        /* <DEDUP_REMOVED lines=12> */
.L_x_1175:
        /* <DEDUP_REMOVED lines=42> */
.L_x_1173:
        /* <DEDUP_REMOVED lines=19> */
.L_x_1177:
        /* <DEDUP_REMOVED lines=14> */
.L_x_1178:
        /* <DEDUP_REMOVED lines=42> */
.L_x_1176:
[----:B------:R-:W-:Y:S01]  /*81b0*/  I2FP.F32.U32 R47, R49 ;  /* 0x00000031002f7245 */ /* 0x000fe20000201000 */
[----:B------:R-:W-:Y:S01]  /*81c0*/  @P1 IMAD.U32 R42, R42, 0x10000, RZ ;  /* 0x000100002a2a1824 */ /* 0x000fe200078e00ff */
[----:B------:R-:W-:Y:S02]  /*81d0*/  SHF.L.U32 R10, R10, 0x10, RZ ;  /* 0x000000100a0a7819 */ /* 0x000fe400000006ff */
[----:B------:R-:W-:Y:S01]  /*81e0*/  PRMT R38, R38, 0x5410, R45 ;  /* 0x0000541026267816 */ /* 0x000fe2000000002d */
[----:B------:R-:W-:Y:S01]  /*81f0*/  FFMA.FTZ R47, R47, R46, 1.1641532182693481445e-10 ;  /* 0x2f0000002f2f7423 */ /* 0x000fe2000001002e */
[----:B------:R-:W-:Y:S01]  /*8200*/  PRMT R37, R37, 0x5410, R44 ;  /* 0x0000541025257816 */ /* 0x000fe2000000002c */
[----:B------:R-:W-:Y:S01]  /*8210*/  FMUL.FTZ R10, R10, UR5 ;  /* 0x000000050a0a7c20 */ /* 0x000fe20008410000 */
[----:B------:R-:W-:Y:S02]  /*8220*/  PRMT R36, R36, 0x5410, R43 ;  /* 0x0000541024247816 */ /* 0x000fe4000000002b */
[----:B------:R-:W-:-:S04]  /*8230*/  FSETP.GTU.FTZ.AND P6, PT, R47, UR4, PT ;  /* 0x000000042f007c0b */ /* 0x000fc8000bfdc000 */
[----:B------:R-:W-:Y:S02]  /*8240*/  FSEL R10, R10, RZ, !P6 ;  /* 0x000000ff0a0a7208 */ /* 0x000fe40007000000 */
[----:B------:R-:W-:-:S03]  /*8250*/  SEL R47, RZ, 0x1, P6 ;  /* 0x00000001ff2f7807 */ /* 0x000fc60003000000 */
[----:B------:R-:W-:-:S04]  /*8260*/  FADD.FTZ R27, R27, R10 ;  /* 0x0000000a1b1b7221 */ /* 0x000fc80000010000 */
[--C-:B------:R-:W-:Y:S01]  /*8270*/  @P1 FADD.FTZ R10, R42, R27.reuse ;  /* 0x0000001b2a0a1221 */ /* 0x100fe20000010000 */
[--C-:B------:R-:W-:Y:S01]  /*8280*/  @!P1 IMAD.MOV.U32 R10, RZ, RZ, R27.reuse ;  /* 0x000000ffff0a9224 */ /* 0x100fe200078e001b */
[----:B------:R-:W-:-:S04]  /*8290*/  PRMT R27, R47, 0x7610, R27 ;  /* 0x000076102f1b7816 */ /* 0x000fc8000000001b */
[----:B------:R-:W-:-:S04]  /*82a0*/  F2FP.BF16.F32.PACK_AB R42, RZ, R10 ;  /* 0x0000000aff2a723e */ /* 0x000fc800000010ff */
[----:B------:R-:W-:-:S07]  /*82b0*/  PRMT R39, R39, 0x5410, R42 ;  /* 0x0000541027277816 */ /* 0x000fce000000002a */
.L_x_1130:
[----:B------:R-:W-:Y:S01]  /*82c0*/  SEL R50, RZ, 0x100, !P0 ;  /* 0x00000100ff327807 */ /* 0x000fe20004000000 */
[----:B------:R-:W0:Y:S01]  /*82d0*/  LDC.64 R118, c[0x0][0x3a8] ;  /* 0x0000ea00ff767b82 */ /* 0x000e220000000a00 */
[----:B------:R-:W-:Y:S02]  /*82e0*/  ISETP.NE.U32.AND P0, PT, RZ, UR38, PT ;  /* 0x00000026ff007c0c */ /* 0x000fe4000bf05070 */
[----:B------:R-:W-:Y:S02]  /*82f0*/  SEL R48, RZ, 0x1000000, !P5 ;  /* 0x01000000ff307807 */ /* 0x000fe40006800000 */
[----:B------:R-:W-:Y:S02]  /*8300*/  ISETP.NE.AND.EX P0, PT, RZ, UR39, PT, P0 ;  /* 0x00000027ff007c0c */ /* 0x000fe4000bf05300 */
[----:B------:R-:W-:Y:S01]  /*8310*/  SEL R47, RZ, 0x10000, !P4 ;  /* 0x00010000ff2f7807 */ /* 0x000fe20006000000 */
[----:B------:R-:W1:Y:S01]  /*8320*/  LDC.64 R120, c[0x0][0x3b0] ;  /* 0x0000ec00ff787b82 */ /* 0x000e620000000a00 */
[----:B------:R-:W-:-:S02]  /*8330*/  ISETP.NE.AND P5, PT, R3, RZ, PT ;  /* 0x000000ff0300720c */ /* 0x000fc40003fa5270 */
[----:B------:R-:W-:Y:S02]  /*8340*/  ISETP.NE.AND P4, PT, R41, RZ, PT ;  /* 0x000000ff2900720c */ /* 0x000fe40003f85270 */
[----:B------:R-:W-:Y:S02]  /*8350*/  ISETP.NE.AND P6, PT, R4, RZ, PT ;  /* 0x000000ff0400720c */ /* 0x000fe40003fc5270 */
[----:B------:R-:W-:Y:S01]  /*8360*/  SEL R41, RZ, 0x1000000, !P2 ;  /* 0x01000000ff297807 */ /* 0x000fe20005000000 */
[----:B------:R-:W2:Y:S01]  /*8370*/  @P1 LDC.64 R44, c[0x0][0x3a0] ;  /* 0x0000e800ff2c1b82 */ /* 0x000ea20000000a00 */
[----:B------:R-:W-:Y:S02]  /*8380*/  SEL R4, RZ, 0x10000, !P4 ;  /* 0x00010000ff047807 */ /* 0x000fe40006000000 */
[----:B------:R-:W-:Y:S02]  /*8390*/  SEL R3, RZ, 0x100, !P5 ;  /* 0x00000100ff037807 */ /* 0x000fe40006800000 */
[----:B------:R-:W-:-:S02]  /*83a0*/  LOP3.LUT R50, R50, R48, R47, 0xfe, !PT ;  /* 0x0000003032327212 */ /* 0x000fc400078efe2f */
[----:B------:R-:W-:Y:S01]  /*83b0*/  SEL R49, RZ, 0x1, !P3 ;  /* 0x00000001ff317807 */ /* 0x000fe20005800000 */
[----:B------:R-:W3:Y:S01]  /*83c0*/  @P0 LDC.64 R42, c[0x0][0x398] ;  /* 0x0000e600ff2a0b82 */ /* 0x000ee20000000a00 */
[----:B------:R-:W-:Y:S01]  /*83d0*/  LOP3.LUT R3, R3, R41, R4, 0xfe, !PT ;  /* 0x0000002903037212 */ /* 0x000fe200078efe04 */
[----:B------:R-:W-:Y:S01]  /*83e0*/  VIADD R4, R18, 0x80 ;  /* 0x0000008012047836 */ /* 0x000fe20000000000 */
[----:B------:R-:W-:Y:S02]  /*83f0*/  SEL R48, RZ, 0x1, !P6 ;  /* 0x00000001ff307807 */ /* 0x000fe40007000000 */
[----:B------:R-:W-:Y:S01]  /*8400*/  LOP3.LUT R49, R50, R49, RZ, 0xfc, !PT ;  /* 0x0000003132317212 */ /* 0x000fe200078efcff */
[----:B0-----:R-:W-:Y:S01]  /*8410*/  IMAD.WIDE.U32 R50, R18, 0x10, R118 ;  /* 0x0000001012327825 */ /* 0x001fe200078e0076 */
[----:B------:R-:W-:-:S03]  /*8420*/  LOP3.LUT R48, R3, R48, RZ, 0xfc, !PT ;  /* 0x0000003003307212 */ /* 0x000fc600078efcff */
[----:B-1----:R-:W-:Y:S01]  /*8430*/  IMAD.WIDE.U32 R52, R18, 0x8, R120 ;  /* 0x0000000812347825 */ /* 0x002fe200078e0078 */
[----:B------:R0:W-:Y:S04]  /*8440*/  STG.E.128 desc[UR8][R50.64], R36 ;  /* 0x0000002432007986 */ /* 0x0001e8000c101d08 */
[----:B------:R0:W-:Y:S01]  /*8450*/  STG.E.64 desc[UR8][R52.64], R48 ;  /* 0x0000003034007986 */ /* 0x0001e2000c101b08 */
[----:B--2---:R-:W-:Y:S01]  /*8460*/  @P1 IMAD.WIDE.U32 R44, R4, 0x10, R44 ;  /* 0x00000010042c1825 */ /* 0x004fe200078e002c */
[----:B------:R-:W-:Y:S06]  /*8470*/  @!P0 BRA `(.L_x_1179) ;  /* 0x0000000000508947 */ /* 0x000fec0003800000 */
        /* <DEDUP_REMOVED lines=8> */
[----:B------:R-:W-:Y:S02]  /*8500*/  LOP3.LUT R50, R8, 0xff, RZ, 0xc0, !PT ;  /* 0x000000ff08327812 */ /* 0x000fe400078ec0ff */
[----:B------:R-:W-:Y:S01]  /*8510*/  LOP3.LUT R52, R52, 0xff00, R39, 0xf8, !PT ;  /* 0x0000ff0034347812 */ /* 0x000fe200078ef827 */
[----:B------:R-:W-:-:S03]  /*8520*/  IMAD.WIDE.U32 R38, R38, 0x1000000, RZ ;  /* 0x0100000026267825 */ /* 0x000fc600078e00ff */
        /* <DEDUP_REMOVED lines=9> */
.L_x_1179:
[----:B------:R-:W2:Y:S01]  /*85c0*/  @P1 LDG.E.128 R28, desc[UR8][R44.64] ;  /* 0x000000082c1c1981 */ /* 0x000ea2000c1e1d00 */
[----:B01----:R-:W-:-:S04]  /*85d0*/  IMAD.WIDE.U32 R36, R4, 0x10, R68 ;  /* 0x0000001004247825 */ /* 0x003fc800078e0044 */
[----:B---3--:R-:W-:Y:S02]  /*85e0*/  @P0 IMAD.WIDE.U32 R42, R4, 0x10, R42 ;  /* 0x00000010042a0825 */ /* 0x008fe400078e002a */
[----:B------:R-:W5:Y:S04]  /*85f0*/  LDG.E.128 R36, desc[UR8][R36.64] ;  /* 0x0000000824247981 */ /* 0x000f68000c1e1d00 */
[----:B------:R0:W5:Y:S01]  /*8600*/  @P0 LDG.E.128 R32, desc[UR8][R42.64] ;  /* 0x000000082a200981 */ /* 0x000162000c1e1d00 */
[----:B--2---:R-:W-:Y:S02]  /*8610*/  PRMT R47, R31, 0x7632, R47 ;  /* 0x000076321f2f7816 */ /* 0x004fe4000000002f */
[----:B------:R-:W-:Y:S02]  /*8620*/  PRMT R55, R30, 0x7632, R55 ;  /* 0x000076321e377816 */ /* 0x000fe40000000037 */
[----:B------:R-:W-:-:S02]  /*8630*/  PRMT R60, R29, 0x7632, R60 ;  /* 0x000076321d3c7816 */ /* 0x000fc4000000003c */
[----:B------:R-:W-:Y:S01]  /*8640*/  PRMT R51, R28, 0x7632, R51 ;  /* 0x000076321c337816 */ /* 0x000fe20000000033 */
[----:B0-----:R-:W-:Y:S06]  /*8650*/  @!P0 BRA `(.L_x_1180) ;  /* 0x0000004c00448947 */ /* 0x001fec0003800000 */
[----:B------:R-:W-:Y:S01]  /*8660*/  ISETP.NE.AND P2, PT, R54, 0x1, PT ;  /* 0x000000013600780c */ /* 0x000fe20003f45270 */
[----:B------:R-:W-:Y:S01]  /*8670*/  IMAD.MOV.U32 R9, RZ, RZ, 0x2 ;  /* 0x00000002ff097424 */ /* 0x000fe200078e00ff */
[----:B-----5:R-:W-:Y:S01]  /*8680*/  PRMT R27, R35, 0x7632, R27 ;  /* 0x00007632231b7816 */ /* 0x020fe2000000001b */
[----:B------:R-:W-:Y:S01]  /*8690*/  IMAD.MOV.U32 R3, RZ, RZ, R74 ;  /* 0x000000ffff037224 */ /* 0x000fe200078e004a */
[----:B------:R-:W-:Y:S01]  /*86a0*/  PRMT R0, R34, 0x7632, R0 ;  /* 0x0000763222007816 */ /* 0x000fe20000000000 */
[----:B------:R-:W-:Y:S01]  /*86b0*/  IMAD.MOV.U32 R50, RZ, RZ, R40 ;  /* 0x000000ffff327224 */ /* 0x000fe200078e0028 */
[----:B------:R-:W-:Y:S02]  /*86c0*/  PRMT R2, R33, 0x7632, R2 ;  /* 0x0000763221027816 */ /* 0x000fe40000000002 */
[----:B------:R-:W-:-:S05]  /*86d0*/  PRMT R5, R32, 0x7632, R5 ;  /* 0x0000763220057816 */ /* 0x000fca0000000005 */
        /* <DEDUP_REMOVED lines=11> */
.L_x_1182:
        /* <DEDUP_REMOVED lines=12> */
.L_x_1183:
        /* <DEDUP_REMOVED lines=42> */
.L_x_1181:
[----:B------:R-:W-:Y:S01]  /*8af0*/  I2FP.F32.U32 R3, R3 ;  /* 0x0000000300037245 */ /* 0x000fe20000201000 */
[----:B------:R-:W-:Y:S01]  /*8b00*/  IMAD.MOV.U32 R40, RZ, RZ, 0x2 ;  /* 0x00000002ff287424 */ /* 0x000fe200078e00ff */
[----:B------:R-:W-:Y:S01]  /*8b10*/  ISETP.NE.AND P3, PT, R9, 0x1, PT ;  /* 0x000000010900780c */ /* 0x000fe20003f65270 */
[----:B------:R-:W-:Y:S01]  /*8b20*/  IMAD.MOV.U32 R7, RZ, RZ, R74 ;  /* 0x000000ffff077224 */ /* 0x000fe200078e004a */
[C---:B------:R-:W-:Y:S01]  /*8b30*/  SHF.L.U32 R6, R36.reuse, 0x10, RZ ;  /* 0x0000001024067819 */ /* 0x040fe200000006ff */
        /* <DEDUP_REMOVED lines=16> */
.L_x_1185:
        /* <DEDUP_REMOVED lines=12> */
.L_x_1186:
        /* <DEDUP_REMOVED lines=39> */
[----:B------:R-:W-:Y:S02]  /*8f70*/  HFMA2 R40, -RZ, RZ, 0, 0 ;  /* 0x00000000ff287431 */ /* 0x000fe400000001ff */
[----:B------:R-:W-:Y:S02]  /*8f80*/  IMAD.MOV.U32 R7, RZ, RZ, R50 ;  /* 0x000000ffff077224 */ /* 0x000fe400078e0032 */
[----:B------:R-:W-:-:S07]  /*8f90*/  IMAD.MOV.U32 R50, RZ, RZ, R6 ;  /* 0x000000ffff327224 */ /* 0x000fce00078e0006 */
.L_x_1184:
[----:B------:R-:W-:Y:S01]  /*8fa0*/  I2FP.F32.U32 R7, R7 ;  /* 0x0000000700077245 */ /* 0x000fe20000201000 */
[----:B------:R-:W-:Y:S01]  /*8fb0*/  IMAD.U32 R6, R32, 0x10000, RZ ;  /* 0x0001000020067824 */ /* 0x000fe200078e00ff */
[----:B------:R-:W-:-:S03]  /*8fc0*/  ISETP.NE.AND P3, PT, R40, 0x1, PT ;  /* 0x000000012800780c */ /* 0x000fc60003f65270 */
[----:B------:R-:W-:Y:S01]  /*8fd0*/  FFMA.FTZ R7, R7, R46, 1.1641532182693481445e-10 ;  /* 0x2f00000007077423 */ /* 0x000fe2000001002e */
[----:B------:R-:W-:-:S04]  /*8fe0*/  FMUL.FTZ R6, R6, UR5 ;  /* 0x0000000506067c20 */ /* 0x000fc80008410000 */
[----:B------:R-:W-:Y:S01]  /*8ff0*/  FSETP.GTU.FTZ.AND P2, PT, R7, UR4, PT ;  /* 0x0000000407007c0b */ /* 0x000fe2000bf5c000 */
[----:B------:R-:W-:-:S03]  /*9000*/  @P1 IMAD.U32 R7, R28, 0x10000, RZ ;  /* 0x000100001c071824 */ /* 0x000fc600078e00ff */
[----:B------:R-:W-:Y:S02]  /*9010*/  FSEL R6, R6, RZ, !P2 ;  /* 0x000000ff06067208 */ /* 0x000fe40005000000 */
[----:B------:R-:W-:-:S03]  /*9020*/  SEL R9, RZ, 0x1, P2 ;  /* 0x00000001ff097807 */ /* 0x000fc60001000000 */
[----:B------:R-:W-:-:S04]  /*9030*/  FADD.FTZ R6, R3, R6 ;  /* 0x0000000603067221 */ /* 0x000fc80000010000 */
[--C-:B------:R-:W-:Y:S01]  /*9040*/  @P1 FADD.FTZ R3, R7, R6.reuse ;  /* 0x0000000607031221 */ /* 0x100fe20000010000 */
[----:B------:R-:W-:Y:S01]  /*9050*/  @!P1 IMAD.MOV.U32 R3, RZ, RZ, R6 ;  /* 0x000000ffff039224 */ /* 0x000fe200078e0006 */
[----:B------:R-:W-:Y:S01]  /*9060*/  MOV R6, 0x2 ;  /* 0x0000000200067802 */ /* 0x000fe20000000f00 */
        /* <DEDUP_REMOVED lines=11> */
.L_x_1188:
        /* <DEDUP_REMOVED lines=12> */
.L_x_1189:
        /* <DEDUP_REMOVED lines=40> */
[----:B------:R-:W-:Y:S02]  /*9460*/  IMAD.MOV.U32 R50, RZ, RZ, R6 ;  /* 0x000000ffff327224 */ /* 0x000fe400078e0006 */
[----:B------:R-:W-:-:S07]  /*9470*/  IMAD.MOV.U32 R6, RZ, RZ, RZ ;  /* 0x000000ffff067224 */ /* 0x000fce00078e00ff */
.L_x_1187:
[----:B------:R-:W-:Y:S01]  /*9480*/  I2FP.F32.U32 R7, R7 ;  /* 0x0000000700077245 */ /* 0x000fe20000201000 */
[----:B------:R-:W-:Y:S01]  /*9490*/  IMAD.MOV.U32 R41, RZ, RZ, 0x2 ;  /* 0x00000002ff297424 */ /* 0x000fe200078e00ff */
[----:B------:R-:W-:Y:S02]  /*94a0*/  ISETP.NE.AND P3, PT, R6, 0x1, PT ;  /* 0x000000010600780c */ /* 0x000fe40003f65270 */
[----:B------:R-:W-:Y:S01]  /*94b0*/  SHF.L.U32 R8, R8, 0x10, RZ ;  /* 0x0000001008087819 */ /* 0x000fe200000006ff */
[----:B------:R-:W-:-:S04]  /*94c0*/  FFMA.FTZ R7, R7, R46, 1.1641532182693481445e-10 ;  /* 0x2f00000007077423 */ /* 0x000fc8000001002e */
[----:B------:R-:W-:Y:S01]  /*94d0*/  FMUL.FTZ R8, R8, UR5 ;  /* 0x0000000508087c20 */ /* 0x000fe20008410000 */
        /* <DEDUP_REMOVED lines=14> */
.L_x_1191:
        /* <DEDUP_REMOVED lines=12> */
.L_x_1192:
        /* <DEDUP_REMOVED lines=42> */
.L_x_1190:
[----:B------:R-:W-:Y:S01]  /*9920*/  I2FP.F32.U32 R7, R7 ;  /* 0x0000000700077245 */ /* 0x000fe20000201000 */
[----:B------:R-:W-:Y:S01]  /*9930*/  IMAD.U32 R5, R5, 0x10000, RZ ;  /* 0x0001000005057824 */ /* 0x000fe200078e00ff */
[----:B------:R-:W-:Y:S01]  /*9940*/  ISETP.NE.AND P3, PT, R41, 0x1, PT ;  /* 0x000000012900780c */ /* 0x000fe20003f65270 */
[----:B------:R-:W-:Y:S01]  /*9950*/  @P1 IMAD.U32 R51, R51, 0x10000, RZ ;  /* 0x0001000033331824 */ /* 0x000fe200078e00ff */
[----:B------:R-:W-:Y:S01]  /*9960*/  MOV R42, 0x2 ;  /* 0x00000002002a7802 */ /* 0x000fe20000000f00 */
[----:B------:R-:W-:Y:S01]  /*9970*/  FFMA.FTZ R7, R7, R46, 1.1641532182693481445e-10 ;  /* 0x2f00000007077423 */ /* 0x000fe2000001002e */
[----:B------:R-:W-:-:S04]  /*9980*/  FMUL.FTZ R5, R5, UR5 ;  /* 0x0000000505057c20 */ /* 0x000fc80008410000 */
[----:B------:R-:W-:-:S04]  /*9990*/  FSETP.GTU.FTZ.AND P2, PT, R7, UR4, PT ;  /* 0x0000000407007c0b */ /* 0x000fc8000bf5c000 */
[----:B------:R-:W-:-:S05]  /*99a0*/  FSEL R5, R5, RZ, !P2 ;  /* 0x000000ff05057208 */ /* 0x000fca0005000000 */
[----:B------:R-:W-:Y:S01]  /*99b0*/  FADD.FTZ R8, R8, R5 ;  /* 0x0000000508087221 */ /* 0x000fe20000010000 */
[----:B------:R-:W-:-:S03]  /*99c0*/  IMAD.MOV.U32 R5, RZ, RZ, R74 ;  /* 0x000000ffff057224 */ /* 0x000fc600078e004a */
[----:B------:R-:W-:Y:S01]  /*99d0*/  @P1 FADD.FTZ R40, R8, R51 ;  /* 0x0000003308281221 */ /* 0x000fe20000010000 */
        /* <DEDUP_REMOVED lines=12> */
.L_x_1194:
        /* <DEDUP_REMOVED lines=12> */
.L_x_1195:
        /* <DEDUP_REMOVED lines=42> */
.L_x_1193:
[----:B------:R-:W-:Y:S01]  /*9e00*/  I2FP.F32.U32 R5, R5 ;  /* 0x0000000500057245 */ /* 0x000fe20000201000 */
[----:B------:R-:W-:Y:S01]  /*9e10*/  IMAD.MOV.U32 R43, RZ, RZ, 0x2 ;  /* 0x00000002ff2b7424 */ /* 0x000fe200078e00ff */
[----:B------:R-:W-:Y:S01]  /*9e20*/  ISETP.NE.AND P3, PT, R42, 0x1, PT ;  /* 0x000000012a00780c */ /* 0x000fe20003f65270 */
[----:B------:R-:W-:Y:S01]  /*9e30*/  IMAD.MOV.U32 R7, RZ, RZ, R74 ;  /* 0x000000ffff077224 */ /* 0x000fe200078e004a */
[----:B------:R-:W-:Y:S01]  /*9e40*/  SHF.L.U32 R6, R37, 0x10, RZ ;  /* 0x0000001025067819 */ /* 0x000fe200000006ff */
[----:B------:R-:W-:-:S04]  /*9e50*/  FFMA.FTZ R5, R5, R46, 1.1641532182693481445e-10 ;  /* 0x2f00000005057423 */ /* 0x000fc8000001002e */
[----:B------:R-:W-:Y:S01]  /*9e60*/  FMUL.FTZ R6, R6, UR5 ;  /* 0x0000000506067c20 */ /* 0x000fe20008410000 */
        /* <DEDUP_REMOVED lines=14> */
.L_x_1197:
        /* <DEDUP_REMOVED lines=12> */
.L_x_1198:
        /* <DEDUP_REMOVED lines=42> */
.L_x_1196:
[----:B------:R-:W-:Y:S01]  /*a2b0*/  I2FP.F32.U32 R7, R7 ;  /* 0x0000000700077245 */ /* 0x000fe20000201000 */
[----:B------:R-:W-:Y:S01]  /*a2c0*/  IMAD.U32 R6, R33, 0x10000, RZ ;  /* 0x0001000021067824 */ /* 0x000fe200078e00ff */
[----:B------:R-:W-:Y:S01]  /*a2d0*/  ISETP.NE.AND P3, PT, R43, 0x1, PT ;  /* 0x000000012b00780c */ /* 0x000fe20003f65270 */
[----:B------:R-:W-:Y:S02]  /*a2e0*/  @P1 IMAD.U32 R42, R29, 0x10000, RZ ;  /* 0x000100001d2a1824 */ /* 0x000fe400078e00ff */
[----:B------:R-:W-:Y:S01]  /*a2f0*/  FFMA.FTZ R7, R7, R46, 1.1641532182693481445e-10 ;  /* 0x2f00000007077423 */ /* 0x000fe2000001002e */
[----:B------:R-:W-:-:S04]  /*a300*/  FMUL.FTZ R6, R6, UR5 ;  /* 0x0000000506067c20 */ /* 0x000fc80008410000 */
[----:B------:R-:W-:-:S04]  /*a310*/  FSETP.GTU.FTZ.AND P2, PT, R7, UR4, PT ;  /* 0x0000000407007c0b */ /* 0x000fc8000bf5c000 */
[----:B------:R-:W-:Y:S02]  /*a320*/  FSEL R6, R6, RZ, !P2 ;  /* 0x000000ff06067208 */ /* 0x000fe40005000000 */
[----:B------:R-:W-:-:S03]  /*a330*/  SEL R7, RZ, 0x1, P2 ;  /* 0x00000001ff077807 */ /* 0x000fc60001000000 */
[----:B------:R-:W-:Y:S01]  /*a340*/  FADD.FTZ R37, R37, R6 ;  /* 0x0000000625257221 */ /* 0x000fe20000010000 */
[----:B------:R-:W-:-:S03]  /*a350*/  IMAD.MOV.U32 R6, RZ, RZ, R74 ;  /* 0x000000ffff067224 */ /* 0x000fc600078e004a */
[--C-:B------:R-:W-:Y:S01]  /*a360*/  @P1 FADD.FTZ R41, R42, R37.reuse ;  /* 0x000000252a291221 */ /* 0x100fe20000010000 */
[----:B------:R-:W-:Y:S01]  /*a370*/  @!P1 IMAD.MOV.U32 R41, RZ, RZ, R37 ;  /* 0x000000ffff299224 */ /* 0x000fe200078e0025 */
[----:B------:R-:W-:-:S04]  /*a380*/  MOV R42, 0x2 ;  /* 0x00000002002a7802 */ /* 0x000fc80000000f00 */
        /* <DEDUP_REMOVED lines=10> */
.L_x_1200:
        /* <DEDUP_REMOVED lines=12> */
.L_x_1201:
        /* <DEDUP_REMOVED lines=42> */
.L_x_1199:
[----:B------:R-:W-:Y:S01]  /*a790*/  I2FP.F32.U32 R43, R6 ;  /* 0x00000006002b7245 */ /* 0x000fe20000201000 */
[----:B------:R-:W-:Y:S01]  /*a7a0*/  IMAD.MOV.U32 R44, RZ, RZ, 0x2 ;  /* 0x00000002ff2c7424 */ /* 0x000fe200078e00ff */
[----:B------:R-:W-:Y:S01]  /*a7b0*/  SHF.L.U32 R5, R5, 0x10, RZ ;  /* 0x0000001005057819 */ /* 0x000fe200000006ff */
[----:B------:R-:W-:Y:S01]  /*a7c0*/  IMAD.MOV.U32 R6, RZ, RZ, R74 ;  /* 0x000000ffff067224 */ /* 0x000fe200078e004a */
[----:B------:R-:W-:Y:S01]  /*a7d0*/  ISETP.NE.AND P2, PT, R42, 0x1, PT ;  /* 0x000000012a00780c */ /* 0x000fe20003f45270 */
[----:B------:R-:W-:Y:S02]  /*a7e0*/  FFMA.FTZ R43, R43, R46, 1.1641532182693481445e-10 ;  /* 0x2f0000002b2b7423 */ /* 0x000fe4000001002e */
[----:B------:R-:W-:-:S03]  /*a7f0*/  FMUL.FTZ R5, R5, UR5 ;  /* 0x0000000505057c20 */ /* 0x000fc60008410000 */
[----:B------:R-:W-:-:S04]  /*a800*/  FSETP.GTU.FTZ.AND P3, PT, R43, UR4, PT ;  /* 0x000000042b007c0b */ /* 0x000fc8000bf7c000 */
        /* <DEDUP_REMOVED lines=12> */
.L_x_1203:
        /* <DEDUP_REMOVED lines=12> */
.L_x_1204:
        /* <DEDUP_REMOVED lines=41> */
[----:B------:R-:W-:-:S07]  /*ac20*/  HFMA2 R44, -RZ, RZ, 0, 0 ;  /* 0x00000000ff2c7431 */ /* 0x000fce00000001ff */
.L_x_1202:
        /* <DEDUP_REMOVED lines=24> */
.L_x_1206:
        /* <DEDUP_REMOVED lines=12> */
.L_x_1207:
        /* <DEDUP_REMOVED lines=42> */
.L_x_1205:
[----:B------:R-:W-:Y:S01]  /*b110*/  I2FP.F32.U32 R5, R2 ;  /* 0x0000000200057245 */ /* 0x000fe20000201000 */
[----:B------:R-:W-:Y:S01]  /*b120*/  IMAD.MOV.U32 R57, RZ, RZ, 0x2 ;  /* 0x00000002ff397424 */ /* 0x000fe200078e00ff */
[----:B------:R-:W-:Y:S02]  /*b130*/  ISETP.NE.AND P3, PT, R45, 0x1, PT ;  /* 0x000000012d00780c */ /* 0x000fe40003f65270 */
[----:B------:R-:W-:Y:S01]  /*b140*/  SHF.L.U32 R2, R38, 0x10, RZ ;  /* 0x0000001026027819 */ /* 0x000fe200000006ff */
[----:B------:R-:W-:-:S04]  /*b150*/  FFMA.FTZ R5, R5, R46, 1.1641532182693481445e-10 ;  /* 0x2f00000005057423 */ /* 0x000fc8000001002e */
[----:B------:R-:W-:Y:S01]  /*b160*/  FMUL.FTZ R43, R2, UR5 ;  /* 0x00000005022b7c20 */ /* 0x000fe20008410000 */
[----:B------:R-:W-:Y:S02]  /*b170*/  FSETP.GTU.FTZ.AND P2, PT, R5, UR4, PT ;  /* 0x0000000405007c0b */ /* 0x000fe4000bf5c000 */
[----:B------:R-:W-:Y:S01]  /*b180*/  PRMT R2, R38, 0x7632, R2 ;  /* 0x0000763226027816 */ /* 0x000fe20000000002 */
[----:B------:R-:W-:Y:S01]  /*b190*/  IMAD.MOV.U32 R38, RZ, RZ, R74 ;  /* 0x000000ffff267224 */ /* 0x000fe200078e004a */
        /* <DEDUP_REMOVED lines=11> */
.L_x_1209:
        /* <DEDUP_REMOVED lines=12> */
.L_x_1210:
        /* <DEDUP_REMOVED lines=42> */
.L_x_1208:
[----:B------:R-:W-:Y:S01]  /*b5b0*/  I2FP.F32.U32 R43, R38 ;  /* 0x00000026002b7245 */ /* 0x000fe20000201000 */
[----:B------:R-:W-:Y:S01]  /*b5c0*/  IMAD.U32 R38, R34, 0x10000, RZ ;  /* 0x0001000022267824 */ /* 0x000fe200078e00ff */
[----:B------:R-:W-:Y:S01]  /*b5d0*/  MOV R58, 0x2 ;  /* 0x00000002003a7802 */ /* 0x000fe20000000f00 */
[----:B------:R-:W-:Y:S02]  /*b5e0*/  @P1 IMAD.U32 R56, R30, 0x10000, RZ ;  /* 0x000100001e381824 */ /* 0x000fe400078e00ff */
[----:B------:R-:W-:Y:S01]  /*b5f0*/  FFMA.FTZ R43, R43, R46, 1.1641532182693481445e-10 ;  /* 0x2f0000002b2b7423 */ /* 0x000fe2000001002e */
[----:B------:R-:W-:Y:S01]  /*b600*/  FMUL.FTZ R38, R38, UR5 ;  /* 0x0000000526267c20 */ /* 0x000fe20008410000 */
[----:B------:R-:W-:-:S03]  /*b610*/  IMAD.MOV.U32 R45, RZ, RZ, R74 ;  /* 0x000000ffff2d7224 */ /* 0x000fc600078e004a */
[----:B------:R-:W-:-:S04]  /*b620*/  FSETP.GTU.FTZ.AND P3, PT, R43, UR4, PT ;  /* 0x000000042b007c0b */ /* 0x000fc8000bf7c000 */
        /* <DEDUP_REMOVED lines=17> */
.L_x_1212:
        /* <DEDUP_REMOVED lines=12> */
.L_x_1213:
        /* <DEDUP_REMOVED lines=40> */
[----:B------:R-:W-:Y:S02]  /*ba80*/  IMAD.MOV.U32 R45, RZ, RZ, R50 ;  /* 0x000000ffff2d7224 */ /* 0x000fe400078e0032 */
[----:B------:R-:W-:-:S07]  /*ba90*/  IMAD.MOV.U32 R50, RZ, RZ, R44 ;  /* 0x000000ffff327224 */ /* 0x000fce00078e002c */
.L_x_1211:
        /* <DEDUP_REMOVED lines=19> */
.L_x_1215:
        /* <DEDUP_REMOVED lines=12> */
.L_x_1216:
        /* <DEDUP_REMOVED lines=42> */
.L_x_1214:
        /* <DEDUP_REMOVED lines=25> */
.L_x_1218:
        /* <DEDUP_REMOVED lines=12> */
.L_x_1219:
        /* <DEDUP_REMOVED lines=42> */
.L_x_1217:
[----:B------:R-:W-:Y:S01]  /*c420*/  I2FP.F32.U32 R45, R45 ;  /* 0x0000002d002d7245 */ /* 0x000fe20000201000 */
[----:B------:R-:W-:Y:S01]  /*c430*/  IMAD.MOV.U32 R58, RZ, RZ, 0x2 ;  /* 0x00000002ff3a7424 */ /* 0x000fe200078e00ff */
[----:B------:R-:W-:Y:S02]  /*c440*/  ISETP.NE.AND P5, PT, R56, 0x1, PT ;  /* 0x000000013800780c */ /* 0x000fe40003fa5270 */
[----:B------:R-:W-:Y:S01]  /*c450*/  SHF.L.U32 R0, R39, 0x10, RZ ;  /* 0x0000001027007819 */ /* 0x000fe200000006ff */
[----:B------:R-:W-:Y:S01]  /*c460*/  FFMA.FTZ R45, R45, R46, 1.1641532182693481445e-10 ;  /* 0x2f0000002d2d7423 */ /* 0x000fe2000001002e */
[----:B------:R-:W-:Y:S01]  /*c470*/  PRMT R64, R39, 0x7632, R64 ;  /* 0x0000763227407816 */ /* 0x000fe20000000040 */
[----:B------:R-:W-:Y:S02]  /*c480*/  IMAD.MOV.U32 R39, RZ, RZ, R74 ;  /* 0x000000ffff277224 */ /* 0x000fe400078e004a */
        /* <DEDUP_REMOVED lines=13> */
.L_x_1221:
        /* <DEDUP_REMOVED lines=12> */
.L_x_1222:
        /* <DEDUP_REMOVED lines=42> */
.L_x_1220:
[----:B------:R-:W-:Y:S01]  /*c8c0*/  I2FP.F32.U32 R39, R39 ;  /* 0x0000002700277245 */ /* 0x000fe20000201000 */
[----:B------:R-:W-:Y:S01]  /*c8d0*/  IMAD.U32 R45, R35, 0x10000, RZ ;  /* 0x00010000232d7824 */ /* 0x000fe200078e00ff */
[----:B------:R-:W-:Y:S01]  /*c8e0*/  MOV R60, 0x2 ;  /* 0x00000002003c7802 */ /* 0x000fe20000000f00 */
[----:B------:R-:W-:Y:S02]  /*c8f0*/  IMAD.MOV.U32 R57, RZ, RZ, R74 ;  /* 0x000000ffff397224 */ /* 0x000fe400078e004a */
[----:B------:R-:W-:Y:S01]  /*c900*/  FFMA.FTZ R39, R39, R46, 1.1641532182693481445e-10 ;  /* 0x2f00000027277423 */ /* 0x000fe2000001002e */
[----:B------:R-:W-:-:S04]  /*c910*/  FMUL.FTZ R45, R45, UR5 ;  /* 0x000000052d2d7c20 */ /* 0x000fc80008410000 */
[----:B------:R-:W-:-:S04]  /*c920*/  FSETP.GTU.FTZ.AND P5, PT, R39, UR4, PT ;  /* 0x0000000427007c0b */ /* 0x000fc8000bfbc000 */
[----:B------:R-:W-:Y:S01]  /*c930*/  FSEL R39, R45, RZ, !P5 ;  /* 0x000000ff2d277208 */ /* 0x000fe20006800000 */
[----:B------:R-:W-:Y:S01]  /*c940*/  @P1 IMAD.U32 R45, R31, 0x10000, RZ ;  /* 0x000100001f2d1824 */ /* 0x000fe200078e00ff */
        /* <DEDUP_REMOVED lines=16> */
.L_x_1224:
        /* <DEDUP_REMOVED lines=12> */
.L_x_1225:
        /* <DEDUP_REMOVED lines=42> */
.L_x_1223:
        /* <DEDUP_REMOVED lines=19> */
.L_x_1227:
        /* <DEDUP_REMOVED lines=14> */
.L_x_1228:
        /* <DEDUP_REMOVED lines=39> */
[----:B------:R-:W-:Y:S01]  /*d230*/  IMAD.MOV.U32 R50, RZ, RZ, R56 ;  /* 0x000000ffff327224 */ /* 0x000fe200078e0038 */
[----:B------:R-:W-:Y:S01]  /*d240*/  LOP3.LUT R65, R58, UR36, R57, 0x96, !PT ;  /* 0x000000243a417c12 */ /* 0x000fe2000f8e9639 */
[----:B------:R-:W-:-:S07]  /*d250*/  HFMA2 R58, -RZ, RZ, 0, 0 ;  /* 0x00000000ff3a7431 */ /* 0x000fce00000001ff */
.L_x_1226:
[----:B------:R-:W-:Y:S01]  /*d260*/  I2FP.F32.U32 R57, R59 ;  /* 0x0000003b00397245 */ /* 0x000fe20000201000 */
[----:B------:R-:W-:Y:S01]  /*d270*/  IMAD.U32 R27, R27, 0x10000, RZ ;  /* 0x000100001b1b7824 */ /* 0x000fe200078e00ff */
[----:B------:R-:W-:Y:S01]  /*d280*/  PRMT R38, R38, 0x5410, R55 ;  /* 0x0000541026267816 */ /* 0x000fe20000000037 */
[----:B------:R-:W-:Y:S01]  /*d290*/  @P1 IMAD.U32 R47, R47, 0x10000, RZ ;  /* 0x000100002f2f1824 */ /* 0x000fe200078e00ff */
[----:B------:R-:W-:Y:S01]  /*d2a0*/  PRMT R37, R37, 0x5410, R54 ;  /* 0x0000541025257816 */ /* 0x000fe20000000036 */
[----:B------:R-:W-:Y:S01]  /*d2b0*/  FFMA.FTZ R57, R57, R46, 1.1641532182693481445e-10 ;  /* 0x2f00000039397423 */ /* 0x000fe2000001002e */
[----:B------:R-:W-:Y:S01]  /*d2c0*/  FMUL.FTZ R27, R27, UR5 ;  /* 0x000000051b1b7c20 */ /* 0x000fe20008410000 */
[----:B------:R-:W-:-:S03]  /*d2d0*/  PRMT R36, R36, 0x5410, R53 ;  /* 0x0000541024247816 */ /* 0x000fc60000000035 */
[----:B------:R-:W-:-:S04]  /*d2e0*/  FSETP.GTU.FTZ.AND P6, PT, R57, UR4, PT ;  /* 0x0000000439007c0b */ /* 0x000fc8000bfdc000 */
[----:B------:R-:W-:Y:S02]  /*d2f0*/  FSEL R57, R27, RZ, !P6 ;  /* 0x000000ff1b397208 */ /* 0x000fe40007000000 */
[----:B------:R-:W-:-:S03]  /*d300*/  SEL R27, RZ, 0x1, P6 ;  /* 0x00000001ff1b7807 */ /* 0x000fc60003000000 */
[----:B------:R-:W-:-:S04]  /*d310*/  FADD.FTZ R64, R64, R57 ;  /* 0x0000003940407221 */ /* 0x000fc80000010000 */
[----:B------:R-:W-:Y:S01]  /*d320*/  @P1 FADD.FTZ R47, R64, R47 ;  /* 0x0000002f402f1221 */ /* 0x000fe20000010000 */
[----:B------:R-:W-:-:S04]  /*d330*/  @!P1 MOV R47, R64 ;  /* 0x00000040002f9202 */ /* 0x000fc80000000f00 */
[----:B------:R-:W-:-:S04]  /*d340*/  F2FP.BF16.F32.PACK_AB R56, RZ, R47 ;  /* 0x0000002fff38723e */ /* 0x000fc800000010ff */
[----:B------:R-:W-:Y:S01]  /*d350*/  PRMT R39, R39, 0x5410, R56 ;  /* 0x0000541027277816 */ /* 0x000fe20000000038 */
[----:B------:R-:W-:Y:S06]  /*d360*/  BRA `(.L_x_1229) ;  /* 0x0000002400bc7947 */ /* 0x000fec0003800000 */
.L_x_1180:
        /* <DEDUP_REMOVED lines=10> */
[--C-:B------:R-:W-:Y:S01]  /*d410*/  @!P2 IMAD.MOV.U32 R50, RZ, RZ, R40.reuse ;  /* 0x000000ffff32a224 */ /* 0x100fe200078e0028 */
[----:B------:R-:W-:Y:S01]  /*d420*/  @P2 MOV R3, R67 ;  /* 0x0000004300032202 */ /* 0x000fe20000000f00 */
[----:B------:R-:W-:Y:S02]  /*d430*/  @P2 VIADD R43, R54, 0x1 ;  /* 0x00000001362b2836 */ /* 0x000fe40000000000 */
[----:B------:R-:W-:Y:S01]  /*d440*/  @P2 IMAD.MOV.U32 R50, RZ, RZ, R40 ;  /* 0x000000ffff322224 */ /* 0x000fe200078e0028 */
[----:B------:R-:W-:Y:S06]  /*d450*/  BRA `(.L_x_1230) ;  /* 0x0000000000d87947 */ /* 0x000fec0003800000 */
.L_x_1231:
        /* <DEDUP_REMOVED lines=12> */
.L_x_1232:
        /* <DEDUP_REMOVED lines=42> */
.L_x_1230:
[----:B------:R-:W-:Y:S01]  /*d7c0*/  I2FP.F32.U32 R3, R3 ;  /* 0x0000000300037245 */ /* 0x000fe20000201000 */
[----:B-----5:R-:W-:Y:S01]  /*d7d0*/  IMAD.U32 R40, R36, 0x10000, RZ ;  /* 0x0001000024287824 */ /* 0x020fe200078e00ff */
[----:B------:R-:W-:Y:S01]  /*d7e0*/  ISETP.NE.AND P3, PT, R43, 0x1, PT ;  /* 0x000000012b00780c */ /* 0x000fe20003f65270 */
[----:B------:R-:W-:Y:S01]  /*d7f0*/  IMAD.MOV.U32 R41, RZ, RZ, R74 ;  /* 0x000000ffff297224 */ /* 0x000fe200078e004a */
[----:B------:R-:W-:Y:S01]  /*d800*/  @P1 SHF.L.U32 R42, R28, 0x10, RZ ;  /* 0x000000101c2a1819 */ /* 0x000fe200000006ff */
[----:B------:R-:W-:Y:S01]  /*d810*/  FFMA.FTZ R3, R3, R46, 1.1641532182693481445e-10 ;  /* 0x2f00000003037423 */ /* 0x000fe2000001002e */
[----:B------:R-:W-:Y:S01]  /*d820*/  FMUL.FTZ R40, R40, UR5 ;  /* 0x0000000528287c20 */ /* 0x000fe20008410000 */
[----:B------:R-:W-:-:S03]  /*d830*/  PRMT R36, R36, 0x7632, R36 ;  /* 0x0000763224247816 */ /* 0x000fc60000000024 */
[----:B------:R-:W-:-:S04]  /*d840*/  FSETP.GTU.FTZ.AND P2, PT, R3, UR4, PT ;  /* 0x0000000403007c0b */ /* 0x000fc8000bf5c000 */
        /* <DEDUP_REMOVED lines=15> */
.L_x_1234:
        /* <DEDUP_REMOVED lines=12> */
.L_x_1235:
        /* <DEDUP_REMOVED lines=39> */
[----:B------:R-:W-:Y:S01]  /*dc70*/  IMAD.MOV.U32 R41, RZ, RZ, R50 ;  /* 0x000000ffff297224 */ /* 0x000fe200078e0032 */
[----:B------:R-:W-:Y:S01]  /*dc80*/  MOV R50, R40 ;  /* 0x0000002800327202 */ /* 0x000fe20000000f00 */
[----:B------:R-:W-:-:S07]  /*dc90*/  IMAD.MOV.U32 R42, RZ, RZ, RZ ;  /* 0x000000ffff2a7224 */ /* 0x000fce00078e00ff */
.L_x_1233:
        /* <DEDUP_REMOVED lines=23> */
.L_x_1237:
        /* <DEDUP_REMOVED lines=12> */
.L_x_1238:
        /* <DEDUP_REMOVED lines=41> */
[----:B------:R-:W-:-:S07]  /*e160*/  MOV R50, R42 ;  /* 0x0000002a00327202 */ /* 0x000fce0000000f00 */
.L_x_1236:
[----:B------:R-:W-:Y:S01]  /*e170*/  I2FP.F32.U32 R41, R41 ;  /* 0x0000002900297245 */ /* 0x000fe20000201000 */
[----:B------:R-:W-:Y:S01]  /*e180*/  IMAD.U32 R42, R37, 0x10000, RZ ;  /* 0x00010000252a7824 */ /* 0x000fe200078e00ff */
        /* <DEDUP_REMOVED lines=22> */
.L_x_1240:
        /* <DEDUP_REMOVED lines=12> */
.L_x_1241:
        /* <DEDUP_REMOVED lines=42> */
.L_x_1239:
        /* <DEDUP_REMOVED lines=23> */
.L_x_1243:
        /* <DEDUP_REMOVED lines=12> */
.L_x_1244:
        /* <DEDUP_REMOVED lines=42> */
.L_x_1242:
        /* <DEDUP_REMOVED lines=12> */
[----:B------:R-:W-:-:S04]  /*ebe0*/  IMAD.MOV.U32 R56, RZ, RZ, 0x2 ;  /* 0x00000002ff387424 */ /* 0x000fc800078e00ff */
        /* <DEDUP_REMOVED lines=10> */
.L_x_1246:
        /* <DEDUP_REMOVED lines=12> */
.L_x_1247:
        /* <DEDUP_REMOVED lines=42> */
.L_x_1245:
        /* <DEDUP_REMOVED lines=22> */
.L_x_1249:
        /* <DEDUP_REMOVED lines=12> */
.L_x_1250:
        /* <DEDUP_REMOVED lines=42> */
.L_x_1248:
        /* <DEDUP_REMOVED lines=23> */
.L_x_1252:
        /* <DEDUP_REMOVED lines=12> */
.L_x_1253:
        /* <DEDUP_REMOVED lines=42> */
.L_x_1251:
        /* <DEDUP_REMOVED lines=13> */
[----:B------:R-:W-:-:S07]  /*fa50*/  PRMT R39, R39, 0x5410, R56 ;  /* 0x0000541027277816 */ /* 0x000fce0000000038 */
.L_x_1229:
[----:B------:R-:W-:Y:S02]  /*fa60*/  SEL R59, RZ, 0x1000000, !P5 ;  /* 0x01000000ff3b7807 */ /* 0x000fe40006800000 */
[----:B------:R-:W-:Y:S02]  /*fa70*/  ISETP.NE.AND P6, PT, R48, RZ, PT ;  /* 0x000000ff3000720c */ /* 0x000fe40003fc5270 */
[----:B------:R-:W-:Y:S01]  /*fa80*/  ISETP.NE.AND P5, PT, R49, RZ, PT ;  /* 0x000000ff3100720c */ /* 0x000fe20003fa5270 */
[----:B------:R-:W-:Y:S01]  /*fa90*/  IMAD.WIDE.U32 R48, R4, 0x10, R118 ;  /* 0x0000001004307825 */ /* 0x000fe200078e0076 */
[----:B------:R-:W-:Y:S02]  /*faa0*/  SEL R57, RZ, 0x100, !P3 ;  /* 0x00000100ff397807 */ /* 0x000fe40005800000 */
[----:B------:R-:W-:Y:S02]  /*fab0*/  ISETP.NE.AND P3, PT, R52, RZ, PT ;  /* 0x000000ff3400720c */ /* 0x000fe40003f65270 */
[----:B------:R-:W0:Y:S01]  /*fac0*/  @P1 LDC.64 R52, c[0x0][0x3a0] ;  /* 0x0000e800ff341b82 */ /* 0x000e220000000a00 */
[----:B------:R-:W-:Y:S01]  /*fad0*/  SEL R56, RZ, 0x10000, !P4 ;  /* 0x00010000ff387807 */ /* 0x000fe20006000000 */
[----:B------:R1:W-:Y:S01]  /*fae0*/  STG.E.128 desc[UR8][R48.64], R36 ;  /* 0x0000002430007986 */ /* 0x0003e2000c101d08 */
[----:B------:R-:W-:-:S02]  /*faf0*/  ISETP.NE.AND P4, PT, R51, RZ, PT ;  /* 0x000000ff3300720c */ /* 0x000fc40003f85270 */
[----:B------:R-:W-:Y:S02]  /*fb00*/  SEL R55, RZ, 0x1000000, !P3 ;  /* 0x01000000ff377807 */ /* 0x000fe40005800000 */
[----:B------:R-:W-:Y:S02]  /*fb10*/  SEL R54, RZ, 0x10000, !P4 ;  /* 0x00010000ff367807 */ /* 0x000fe40006000000 */
[----:B------:R-:W-:Y:S02]  /*fb20*/  SEL R51, RZ, 0x100, !P5 ;  /* 0x00000100ff337807 */ /* 0x000fe40006800000 */
[----:B------:R-:W-:Y:S02]  /*fb30*/  LOP3.LUT R57, R57, R59, R56, 0xfe, !PT ;  /* 0x0000003b39397212 */ /* 0x000fe400078efe38 */
[----:B------:R-:W-:Y:S02]  /*fb40*/  LOP3.LUT R51, R51, R55, R54, 0xfe, !PT ;  /* 0x0000003733337212 */ /* 0x000fe400078efe36 */
[----:B------:R-:W-:-:S02]  /*fb50*/  SEL R54, RZ, 0x1, !P6 ;  /* 0x00000001ff367807 */ /* 0x000fc40007000000 */
[----:B------:R-:W-:Y:S01]  /*fb60*/  SEL R56, RZ, 0x1, !P2 ;  /* 0x00000001ff387807 */ /* 0x000fe20005000000 */
[----:B-1----:R-:W1:Y:S01]  /*fb70*/  @P0 LDC.64 R36, c[0x0][0x398] ;  /* 0x0000e600ff240b82 */ /* 0x002e620000000a00 */
[----:B------:R-:W-:Y:S01]  /*fb80*/  LOP3.LUT R38, R51, R54, RZ, 0xfc, !PT ;  /* 0x0000003633267212 */ /* 0x000fe200078efcff */
[----:B------:R-:W-:Y:S01]  /*fb90*/  IMAD.WIDE.U32 R54, R4, 0x8, R120 ;  /* 0x0000000804367825 */ /* 0x000fe200078e0078 */
[----:B------:R-:W-:-:S03]  /*fba0*/  LOP3.LUT R39, R57, R56, RZ, 0xfc, !PT ;  /* 0x0000003839277212 */ /* 0x000fc600078efcff */
[----:B------:R-:W-:Y:S02]  /*fbb0*/  VIADD R49, R18, 0x100 ;  /* 0x0000010012317836 */ /* 0x000fe40000000000 */
[----:B------:R2:W-:Y:S02]  /*fbc0*/  STG.E.64 desc[UR8][R54.64], R38 ;  /* 0x0000002636007986 */ /* 0x0005e4000c101b08 */
[----:B0-----:R-:W-:Y:S01]  /*fbd0*/  @P1 IMAD.WIDE.U32 R52, R49, 0x10, R52 ;  /* 0x0000001031341825 */ /* 0x001fe200078e0034 */
[----:B--2---:R-:W-:Y:S06]  /*fbe0*/  @!P0 BRA `(.L_x_1254) ;  /* 0x0000000000508947 */ /* 0x004fec0003800000 */
        /* <DEDUP_REMOVED lines=14> */
[----:B------:R-:W-:Y:S02]  /*fcd0*/  LOP3.LUT R51, R55, R51, R39, 0xfe, !PT ;  /* 0x0000003337337212 */ /* 0x000fe400078efe27 */
[----:B------:R-:W-:Y:S01]  /*fce0*/  LOP3.LUT R38, R56, R38, R54, 0xfe, !PT ;  /* 0x0000002638267212 */ /* 0x000fe200078efe36 */
[----:B0-----:R-:W-:Y:S01]  /*fcf0*/  IMAD.WIDE.U32 R54, R4, 0x8, R60 ;  /* 0x0000000804367825 */ /* 0x001fe200078e003c */
[----:B------:R-:W-:Y:S02]  /*fd00*/  LOP3.LUT R39, R51, R57, RZ, 0xfc, !PT ;  /* 0x0000003933277212 */ /* 0x000fe400078efcff */
[----:B------:R-:W-:-:S05]  /*fd10*/  LOP3.LUT R38, R38, 0xff, R9, 0xf8, !PT ;  /* 0x000000ff26267812 */ /* 0x000fca00078ef809 */
[----:B------:R0:W-:Y:S02]  /*fd20*/  STG.E.64 desc[UR8][R54.64], R38 ;  /* 0x0000002636007986 */ /* 0x0001e4000c101b08 */
.L_x_1254:
[----:B------:R-:W2:Y:S01]  /*fd30*/  @P1 LDG.E.128 R28, desc[UR8][R52.64] ;  /* 0x00000008341c1981 */ /* 0x000ea2000c1e1d00 */
[----:B-1----:R-:W-:-:S04]  /*fd40*/  @P0 IMAD.WIDE.U32 R36, R49, 0x10, R36 ;  /* 0x0000001031240825 */ /* 0x002fc800078e0024 */
[----:B0-----:R-:W-:Y:S01]  /*fd50*/  IMAD.WIDE.U32 R38, R49, 0x10, R68 ;  /* 0x0000001031267825 */ /* 0x001fe200078e0044 */
[----:B------:R0:W5:Y:S05]  /*fd60*/  @P0 LDG.E.128 R32, desc[UR8][R36.64] ;  /* 0x0000000824200981 */ /* 0x00016a000c1e1d00 */
[----:B------:R-:W5:Y:S01]  /*fd70*/  LDG.E.128 R36, desc[UR8][R38.64] ;  /* 0x0000000826247981 */ /* 0x000f62000c1e1d00 */
[----:B--2---:R-:W-:Y:S02]  /*fd80*/  PRMT R61, R31, 0x7632, R61 ;  /* 0x000076321f3d7816 */ /* 0x004fe4000000003d */
[----:B------:R-:W-:Y:S02]  /*fd90*/  PRMT R60, R30, 0x7632, R60 ;  /* 0x000076321e3c7816 */ /* 0x000fe4000000003c */
[----:B------:R-:W-:-:S02]  /*fda0*/  PRMT R57, R29, 0x7632, R57 ;  /* 0x000076321d397816 */ /* 0x000fc40000000039 */
[----:B------:R-:W-:Y:S01]  /*fdb0*/  PRMT R51, R28, 0x7632, R51 ;  /* 0x000076321c337816 */ /* 0x000fe20000000033 */
[----:B0-----:R-:W-:Y:S06]  /*fdc0*/  @!P0 BRA `(.L_x_1255) ;  /* 0x0000004c00508947 */ /* 0x001fec0003800000 */
[----:B------:R-:W-:Y:S01]  /*fdd0*/  ISETP.NE.AND P2, PT, R58, 0x1, PT ;  /* 0x000000013a00780c */ /* 0x000fe20003f45270 */
[----:B------:R-:W-:Y:S01]  /*fde0*/  HFMA2 R6, -RZ, RZ, 0, 1.1920928955078125e-07 ;  /* 0x00000002ff067431 */ /* 0x000fe200000001ff */
[----:B-----5:R-:W-:Y:S01]  /*fdf0*/  PRMT R0, R34, 0x7632, R0 ;  /* 0x0000763222007816 */ /* 0x020fe20000000000 */
[----:B------:R-:W-:Y:S02]  /*fe00*/  IMAD.MOV.U32 R2, RZ, RZ, R74 ;  /* 0x000000ffff027224 */ /* 0x000fe400078e004a */
[----:B------:R-:W-:-:S08]  /*fe10*/  IMAD.MOV.U32 R48, RZ, RZ, R50 ;  /* 0x000000ffff307224 */ /* 0x000fd000078e0032 */
[----:B------:R-:W-:Y:S05]  /*fe20*/  @!P2 BRA `(.L_x_1256) ;  /* 0x000000040000a947 */ /* 0x000fea0003800000 */
[----:B------:R-:W-:-:S13]  /*fe30*/  ISETP.NE.AND P2, PT, R58, 0x3, PT ;  /* 0x000000033a00780c */ /* 0x000fda0003f45270 */
[----:B------:R-:W-:Y:S05]  /*fe40*/  @!P2 BRA `(.L_x_1257) ;  /* 0x000000000020a947 */ /* 0x000fea0003800000 */
[----:B------:R-:W-:-:S13]  /*fe50*/  ISETP.NE.AND P2, PT, R58, 0x2, PT ;  /* 0x000000023a00780c */ /* 0x000fda0003f45270 */
[----:B------:R-:W-:Y:S01]  /*fe60*/  @!P2 MOV R6, 0x3 ;  /* 0x000000030006a802 */ /* 0x000fe20000000f00 */
[--C-:B------:R-:W-:Y:S01]  /*fe70*/  @!P2 IMAD.MOV.U32 R48, RZ, RZ, R50.reuse ;  /* 0x000000ffff30a224 */ /* 0x100fe200078e0032 */
[----:B------:R-:W-:Y:S01]  /*fe80*/  @P2 IADD3 R6, PT, PT, R58, 0x1, RZ ;  /* 0x000000013a062810 */ /* 0x000fe20007ffe0ff */
[----:B------:R-:W-:Y:S02]  /*fe90*/  @!P2 IMAD.MOV.U32 R2, RZ, RZ, R65 ;  /* 0x000000ffff02a224 */ /* 0x000fe400078e0041 */
[----:B------:R-:W-:Y:S02]  /*fea0*/  @P2 IMAD.MOV.U32 R48, RZ, RZ, R50 ;  /* 0x000000ffff302224 */ /* 0x000fe400078e0032 */
[----:B------:R-:W-:Y:S01]  /*feb0*/  @P2 IMAD.MOV.U32 R2, RZ, RZ, R67 ;  /* 0x000000ffff022224 */ /* 0x000fe200078e0043 */
[----:B------:R-:W-:Y:S06]  /*fec0*/  BRA `(.L_x_1256) ;  /* 0x0000000000d87947 */ /* 0x000fec0003800000 */
.L_x_1257:
        /* <DEDUP_REMOVED lines=12> */
.L_x_1258:
        /* <DEDUP_REMOVED lines=41> */
[----:B------:R-:W-:-:S07]  /*10220*/  LOP3.LUT R65, R8, UR36, R7, 0x96, !PT ;  /* 0x0000002408417c12 */ /* 0x000fce000f8e9607 */
.L_x_1256:
[----:B------:R-:W-:Y:S01]  /*10230*/  I2FP.F32.U32 R5, R2 ;  /* 0x0000000200057245 */ /* 0x000fe20000201000 */
[----:B------:R-:W-:Y:S01]  /*10240*/  IMAD.U32 R2, R36, 0x10000, RZ ;  /* 0x0001000024027824 */ /* 0x000fe200078e00ff */
[----:B------:R-:W-:Y:S01]  /*10250*/  ISETP.NE.AND P3, PT, R6, 0x1, PT ;  /* 0x000000010600780c */ /* 0x000fe20003f65270 */
[----:B------:R-:W-:Y:S01]  /*10260*/  IMAD.MOV.U32 R8, RZ, RZ, 0x2 ;  /* 0x00000002ff087424 */ /* 0x000fe200078e00ff */
[----:B------:R-:W-:Y:S01]  /*10270*/  MOV R7, R74 ;  /* 0x0000004a00077202 */ /* 0x000fe20000000f00 */
[----:B------:R-:W-:-:S05]  /*10280*/  FFMA.FTZ R5, R5, R46, 1.1641532182693481445e-10 ;  /* 0x2f00000005057423 */ /* 0x000fca000001002e */
[----:B------:R-:W-:Y:S01]  /*10290*/  FSETP.GTU.FTZ.AND P2, PT, R5, UR4, PT ;  /* 0x0000000405007c0b */ /* 0x000fe2000bf5c000 */
[----:B------:R-:W-:Y:S01]  /*102a0*/  FMUL.FTZ R5, R2, UR5 ;  /* 0x0000000502057c20 */ /* 0x000fe20008410000 */
        /* <DEDUP_REMOVED lines=13> */
.L_x_1260:
        /* <DEDUP_REMOVED lines=12> */
.L_x_1261:
        /* <DEDUP_REMOVED lines=39> */
[----:B------:R-:W-:Y:S01]  /*106b0*/  IMAD.MOV.U32 R8, RZ, RZ, RZ ;  /* 0x000000ffff087224 */ /* 0x000fe200078e00ff */
[----:B------:R-:W-:Y:S01]  /*106c0*/  MOV R7, R48 ;  /* 0x0000003000077202 */ /* 0x000fe20000000f00 */
[----:B------:R-:W-:-:S07]  /*106d0*/  IMAD.MOV.U32 R48, RZ, RZ, R6 ;  /* 0x000000ffff307224 */ /* 0x000fce00078e0006 */
.L_x_1259:
        /* <DEDUP_REMOVED lines=9> */
[----:B------:R-:W-:Y:S01]  /*10770*/  FADD.FTZ R5, R5, R6 ;  /* 0x0000000605057221 */ /* 0x000fe20000010000 */
[----:B------:R-:W-:-:S03]  /*10780*/  HFMA2 R6, -RZ, RZ, 0, 1.1920928955078125e-07 ;  /* 0x00000002ff067431 */ /* 0x000fc600000001ff */
        /* <DEDUP_REMOVED lines=13> */
.L_x_1263:
        /* <DEDUP_REMOVED lines=12> */
.L_x_1264:
        /* <DEDUP_REMOVED lines=42> */
.L_x_1262:
[----:B------:R-:W-:Y:S01]  /*10bc0*/  I2FP.F32.U32 R5, R5 ;  /* 0x0000000500057245 */ /* 0x000fe20000201000 */
[----:B------:R-:W-:Y:S01]  /*10bd0*/  IMAD.U32 R2, R2, 0x10000, RZ ;  /* 0x0001000002027824 */ /* 0x000fe200078e00ff */
[----:B------:R-:W-:Y:S01]  /*10be0*/  ISETP.NE.AND P3, PT, R6, 0x1, PT ;  /* 0x000000010600780c */ /* 0x000fe20003f65270 */
[----:B------:R-:W-:Y:S02]  /*10bf0*/  IMAD.MOV.U32 R7, RZ, RZ, 0x2 ;  /* 0x00000002ff077424 */ /* 0x000fe400078e00ff */
[----:B------:R-:W-:Y:S01]  /*10c00*/  FFMA.FTZ R5, R5, R46, 1.1641532182693481445e-10 ;  /* 0x2f00000005057423 */ /* 0x000fe2000001002e */
[----:B------:R-:W-:-:S04]  /*10c10*/  FMUL.FTZ R2, R2, UR5 ;  /* 0x0000000502027c20 */ /* 0x000fc80008410000 */
[----:B------:R-:W-:Y:S02]  /*10c20*/  FSETP.GTU.FTZ.AND P2, PT, R5, UR4, PT ;  /* 0x0000000405007c0b */ /* 0x000fe4000bf5c000 */
        /* <DEDUP_REMOVED lines=13> */
.L_x_1266:
        /* <DEDUP_REMOVED lines=12> */
.L_x_1267:
        /* <DEDUP_REMOVED lines=42> */
.L_x_1265:
[----:B------:R-:W-:Y:S01]  /*11060*/  I2FP.F32.U32 R5, R5 ;  /* 0x0000000500057245 */ /* 0x000fe20000201000 */
[----:B------:R-:W-:Y:S01]  /*11070*/  @P1 IMAD.U32 R51, R51, 0x10000, RZ ;  /* 0x0001000033331824 */ /* 0x000fe200078e00ff */
[----:B------:R-:W-:Y:S02]  /*11080*/  PRMT R6, R32, 0x7632, R6 ;  /* 0x0000763220067816 */ /* 0x000fe40000000006 */
[----:B------:R-:W-:Y:S01]  /*11090*/  ISETP.NE.AND P3, PT, R7, 0x1, PT ;  /* 0x000000010700780c */ /* 0x000fe20003f65270 */
[----:B------:R-:W-:Y:S01]  /*110a0*/  FFMA.FTZ R5, R5, R46, 1.1641532182693481445e-10 ;  /* 0x2f00000005057423 */ /* 0x000fe2000001002e */
[----:B------:R-:W-:-:S04]  /*110b0*/  SHF.L.U32 R6, R6, 0x10, RZ ;  /* 0x0000001006067819 */ /* 0x000fc800000006ff */
[----:B------:R-:W-:Y:S01]  /*110c0*/  FSETP.GTU.FTZ.AND P2, PT, R5, UR4, PT ;  /* 0x0000000405007c0b */ /* 0x000fe2000bf5c000 */
[----:B------:R-:W-:-:S03]  /*110d0*/  FMUL.FTZ R6, R6, UR5 ;  /* 0x0000000506067c20 */ /* 0x000fc60008410000 */
[----:B------:R-:W-:Y:S02]  /*110e0*/  SEL R8, RZ, 0x1, P2 ;  /* 0x00000001ff087807 */ /* 0x000fe40001000000 */
[----:B------:R-:W-:Y:S01]  /*110f0*/  FSEL R5, R6, RZ, !P2 ;  /* 0x000000ff06057208 */ /* 0x000fe20005000000 */
[----:B------:R-:W-:-:S04]  /*11100*/  HFMA2 R6, -RZ, RZ, 0, 1.1920928955078125e-07 ;  /* 0x00000002ff067431 */ /* 0x000fc800000001ff */
        /* <DEDUP_REMOVED lines=14> */
.L_x_1269:
        /* <DEDUP_REMOVED lines=12> */
.L_x_1270:
        /* <DEDUP_REMOVED lines=42> */
.L_x_1268:
        /* <DEDUP_REMOVED lines=21> */
.L_x_1272:
        /* <DEDUP_REMOVED lines=12> */
.L_x_1273:
        /* <DEDUP_REMOVED lines=42> */
.L_x_1271:
        /* <DEDUP_REMOVED lines=24> */
.L_x_1275:
        /* <DEDUP_REMOVED lines=12> */
.L_x_1276:
        /* <DEDUP_REMOVED lines=42> */
.L_x_1274:
        /* <DEDUP_REMOVED lines=20> */
.L_x_1278:
        /* <DEDUP_REMOVED lines=12> */
.L_x_1279:
        /* <DEDUP_REMOVED lines=42> */
.L_x_1277:
[----:B------:R-:W-:Y:S01]  /*12380*/  I2FP.F32.U32 R5, R5 ;  /* 0x0000000500057245 */ /* 0x000fe20000201000 */
[----:B------:R-:W-:Y:S01]  /*12390*/  @P1 IMAD.U32 R57, R57, 0x10000, RZ ;  /* 0x0001000039391824 */ /* 0x000fe200078e00ff */
[----:B------:R-:W-:Y:S01]  /*123a0*/  PRMT R6, R33, 0x7632, R6 ;  /* 0x0000763221067816 */ /* 0x000fe20000000006 */
[----:B------:R-:W-:Y:S02]  /*123b0*/  HFMA2 R62, -RZ, RZ, 0, 1.1920928955078125e-07 ;  /* 0x00000002ff3e7431 */ /* 0x000fe400000001ff */
[----:B------:R-:W-:Y:S01]  /*123c0*/  FFMA.FTZ R5, R5, R46, 1.1641532182693481445e-10 ;  /* 0x2f00000005057423 */ /* 0x000fe2000001002e */
[----:B------:R-:W-:-:S04]  /*123d0*/  SHF.L.U32 R6, R6, 0x10, RZ ;  /* 0x0000001006067819 */ /* 0x000fc800000006ff */
[----:B------:R-:W-:Y:S01]  /*123e0*/  FSETP.GTU.FTZ.AND P2, PT, R5, UR4, PT ;  /* 0x0000000405007c0b */ /* 0x000fe2000bf5c000 */
[----:B------:R-:W-:-:S05]  /*123f0*/  FMUL.FTZ R6, R6, UR5 ;  /* 0x0000000506067c20 */ /* 0x000fca0008410000 */
[----:B------:R-:W-:Y:S02]  /*12400*/  FSEL R5, R6, RZ, !P2 ;  /* 0x000000ff06057208 */ /* 0x000fe40005000000 */
[----:B------:R-:W-:Y:S02]  /*12410*/  SEL R6, RZ, 0x1, P2 ;  /* 0x00000001ff067807 */ /* 0x000fe40001000000 */
[----:B------:R-:W-:Y:S01]  /*12420*/  ISETP.NE.AND P2, PT, R58, 0x1, PT ;  /* 0x000000013a00780c */ /* 0x000fe20003f45270 */
[----:B------:R-:W-:-:S04]  /*12430*/  FADD.FTZ R2, R2, R5 ;  /* 0x0000000502027221 */ /* 0x000fc80000010000 */
[----:B------:R-:W-:Y:S01]  /*12440*/  @P1 FADD.FTZ R57, R2, R57 ;  /* 0x0000003902391221 */ /* 0x000fe20000010000 */
        /* <DEDUP_REMOVED lines=12> */
.L_x_1281:
        /* <DEDUP_REMOVED lines=12> */
.L_x_1282:
        /* <DEDUP_REMOVED lines=42> */
.L_x_1280:
[----:B------:R-:W-:Y:S01]  /*12870*/  I2FP.F32.U32 R5, R2 ;  /* 0x0000000200057245 */ /* 0x000fe20000201000 */
[----:B------:R-:W-:Y:S01]  /*12880*/  IMAD.U32 R2, R38, 0x10000, RZ ;  /* 0x0001000026027824 */ /* 0x000fe200078e00ff */
[----:B------:R-:W-:Y:S01]  /*12890*/  ISETP.NE.AND P3, PT, R62, 0x1, PT ;  /* 0x000000013e00780c */ /* 0x000fe20003f65270 */
[----:B------:R-:W-:Y:S02]  /*128a0*/  IMAD.MOV.U32 R64, RZ, RZ, 0x2 ;  /* 0x00000002ff407424 */ /* 0x000fe400078e00ff */
[----:B------:R-:W-:Y:S01]  /*128b0*/  FFMA.FTZ R5, R5, R46, 1.1641532182693481445e-10 ;  /* 0x2f00000005057423 */ /* 0x000fe2000001002e */
[----:B------:R-:W-:Y:S01]  /*128c0*/  FMUL.FTZ R58, R2, UR5 ;  /* 0x00000005023a7c20 */ /* 0x000fe20008410000 */
[----:B------:R-:W-:Y:S02]  /*128d0*/  PRMT R2, R38, 0x7632, R2 ;  /* 0x0000763226027816 */ /* 0x000fe40000000002 */
[----:B------:R-:W-:Y:S02]  /*128e0*/  MOV R38, R74 ;  /* 0x0000004a00267202 */ /* 0x000fe40000000f00 */
        /* <DEDUP_REMOVED lines=12> */
.L_x_1284:
        /* <DEDUP_REMOVED lines=12> */
.L_x_1285:
        /* <DEDUP_REMOVED lines=42> */
.L_x_1283:
[----:B------:R-:W-:Y:S01]  /*12d10*/  I2FP.F32.U32 R63, R38 ;  /* 0x00000026003f7245 */ /* 0x000fe20000201000 */
[----:B------:R-:W-:Y:S01]  /*12d20*/  @P1 IMAD.U32 R58, R30, 0x10000, RZ ;  /* 0x000100001e3a1824 */ /* 0x000fe200078e00ff */
[----:B------:R-:W-:Y:S01]  /*12d30*/  SHF.L.U32 R38, R34, 0x10, RZ ;  /* 0x0000001022267819 */ /* 0x000fe200000006ff */
[----:B------:R-:W-:Y:S02]  /*12d40*/  HFMA2 R66, -RZ, RZ, 0, 1.1920928955078125e-07 ;  /* 0x00000002ff427431 */ /* 0x000fe400000001ff */
[----:B------:R-:W-:Y:S02]  /*12d50*/  FFMA.FTZ R63, R63, R46, 1.1641532182693481445e-10 ;  /* 0x2f0000003f3f7423 */ /* 0x000fe4000001002e */
[----:B------:R-:W-:-:S03]  /*12d60*/  FMUL.FTZ R38, R38, UR5 ;  /* 0x0000000526267c20 */ /* 0x000fc60008410000 */
[----:B------:R-:W-:Y:S01]  /*12d70*/  FSETP.GTU.FTZ.AND P3, PT, R63, UR4, PT ;  /* 0x000000043f007c0b */ /* 0x000fe2000bf7c000 */
        /* <DEDUP_REMOVED lines=18> */
.L_x_1287:
        /* <DEDUP_REMOVED lines=12> */
.L_x_1288:
        /* <DEDUP_REMOVED lines=39> */
[----:B------:R-:W-:Y:S02]  /*131d0*/  HFMA2 R66, -RZ, RZ, 0, 0 ;  /* 0x00000000ff427431 */ /* 0x000fe400000001ff */
[----:B------:R-:W-:Y:S01]  /*131e0*/  IMAD.MOV.U32 R48, RZ, RZ, R64 ;  /* 0x000000ffff307224 */ /* 0x000fe200078e0040 */
[----:B------:R-:W-:-:S07]  /*131f0*/  LOP3.LUT R65, R62, UR36, R65, 0x96, !PT ;  /* 0x000000243e417c12 */ /* 0x000fce000f8e9641 */
.L_x_1286:
        /* <DEDUP_REMOVED lines=19> */
.L_x_1290:
        /* <DEDUP_REMOVED lines=12> */
.L_x_1291:
        /* <DEDUP_REMOVED lines=42> */
.L_x_1289:
[----:B------:R-:W-:Y:S01]  /*13690*/  I2FP.F32.U32 R63, R62 ;  /* 0x0000003e003f7245 */ /* 0x000fe20000201000 */
[----:B------:R-:W-:Y:S01]  /*136a0*/  HFMA2 R66, -RZ, RZ, 0, 1.1920928955078125e-07 ;  /* 0x00000002ff427431 */ /* 0x000fe200000001ff */
        /* <DEDUP_REMOVED lines=9> */
[----:B------:R-:W-:Y:S01]  /*13740*/  @P1 FADD.FTZ R60, R2, R63 ;  /* 0x0000003f023c1221 */ /* 0x000fe20000010000 */
[--C-:B------:R-:W-:Y:S01]  /*13750*/  @!P1 IMAD.MOV.U32 R60, RZ, RZ, R2.reuse ;  /* 0x000000ffff3c9224 */ /* 0x100fe200078e0002 */
[----:B------:R-:W-:Y:S01]  /*13760*/  PRMT R2, R0, 0x7610, R2 ;  /* 0x0000761000027816 */ /* 0x000fe20000000002 */
        /* <DEDUP_REMOVED lines=11> */
.L_x_1293:
        /* <DEDUP_REMOVED lines=12> */
.L_x_1294:
        /* <DEDUP_REMOVED lines=42> */
.L_x_1292:
        /* <DEDUP_REMOVED lines=20> */
.L_x_1296:
        /* <DEDUP_REMOVED lines=12> */
.L_x_1297:
        /* <DEDUP_REMOVED lines=42> */
.L_x_1295:
[----:B------:R-:W-:Y:S01]  /*14020*/  I2FP.F32.U32 R39, R39 ;  /* 0x0000002700277245 */ /* 0x000fe20000201000 */
[----:B------:R-:W-:Y:S01]  /*14030*/  @P1 IMAD.U32 R71, R31, 0x10000, RZ ;  /* 0x000100001f471824 */ /* 0x000fe200078e00ff */
[----:B------:R-:W-:Y:S01]  /*14040*/  SHF.L.U32 R64, R35, 0x10, RZ ;  /* 0x0000001023407819 */ /* 0x000fe200000006ff */
[----:B------:R-:W-:Y:S02]  /*14050*/  HFMA2 R70, -RZ, RZ, 0, 1.1920928955078125e-07 ;  /* 0x00000002ff467431 */ /* 0x000fe400000001ff */
[----:B------:R-:W-:Y:S02]  /*14060*/  IMAD.MOV.U32 R66, RZ, RZ, R74 ;  /* 0x000000ffff427224 */ /* 0x000fe400078e004a */
[----:B------:R-:W-:Y:S01]  /*14070*/  FFMA.FTZ R39, R39, R46, 1.1641532182693481445e-10 ;  /* 0x2f00000027277423 */ /* 0x000fe2000001002e */
[----:B------:R-:W-:-:S04]  /*14080*/  FMUL.FTZ R64, R64, UR5 ;  /* 0x0000000540407c20 */ /* 0x000fc80008410000 */
        /* <DEDUP_REMOVED lines=18> */
.L_x_1299:
        /* <DEDUP_REMOVED lines=12> */
.L_x_1300:
        /* <DEDUP_REMOVED lines=40> */
[----:B------:R-:W-:Y:S01]  /*144f0*/  MOV R48, R70 ;  /* 0x0000004600307202 */ /* 0x000fe20000000f00 */
[----:B------:R-:W-:Y:S01]  /*14500*/  IMAD.MOV.U32 R70, RZ, RZ, RZ ;  /* 0x000000ffff467224 */ /* 0x000fe200078e00ff */
[----:B------:R-:W-:-:S07]  /*14510*/  LOP3.LUT R65, R68, UR36, R71, 0x96, !PT ;  /* 0x0000002444417c12 */ /* 0x000fce000f8e9647 */
.L_x_1298:
        /* <DEDUP_REMOVED lines=19> */
.L_x_1302:
        /* <DEDUP_REMOVED lines=14> */
.L_x_1303:
        /* <DEDUP_REMOVED lines=43> */
.L_x_1301:
[----:B------:R-:W-:Y:S02]  /*149e0*/  I2FP.F32.U32 R69, R68 ;  /* 0x0000004400457245 */ /* 0x000fe40000201000 */
[----:B------:R-:W-:Y:S02]  /*149f0*/  PRMT R68, R35, 0x7632, R68 ;  /* 0x0000763223447816 */ /* 0x000fe40000000044 */
[----:B------:R-:W-:Y:S01]  /*14a00*/  PRMT R37, R37, 0x5410, R27 ;  /* 0x0000541025257816 */ /* 0x000fe2000000001b */
[----:B------:R-:W-:Y:S01]  /*14a10*/  FFMA.FTZ R69, R69, R46, 1.1641532182693481445e-10 ;  /* 0x2f00000045457423 */ /* 0x000fe2000001002e */
[----:B------:R-:W-:Y:S01]  /*14a20*/  @P1 SHF.L.U32 R46, R61, 0x10, RZ ;  /* 0x000000103d2e1819 */ /* 0x000fe200000006ff */
[----:B------:R-:W-:Y:S01]  /*14a30*/  IMAD.U32 R68, R68, 0x10000, RZ ;  /* 0x0001000044447824 */ /* 0x000fe200078e00ff */
[----:B------:R-:W-:Y:S02]  /*14a40*/  PRMT R38, R38, 0x5410, R62 ;  /* 0x0000541026267816 */ /* 0x000fe4000000003e */
[----:B------:R-:W-:Y:S01]  /*14a50*/  FSETP.GTU.FTZ.AND P6, PT, R69, UR4, PT ;  /* 0x0000000445007c0b */ /* 0x000fe2000bfdc000 */
[----:B------:R-:W-:Y:S01]  /*14a60*/  FMUL.FTZ R68, R68, UR5 ;  /* 0x0000000544447c20 */ /* 0x000fe20008410000 */
[----:B------:R-:W-:-:S02]  /*14a70*/  PRMT R36, R36, 0x5410, R59 ;  /* 0x0000541024247816 */ /* 0x000fc4000000003b */
[----:B------:R-:W-:Y:S02]  /*14a80*/  SEL R61, RZ, 0x1, P6 ;  /* 0x00000001ff3d7807 */ /* 0x000fe40003000000 */
[----:B------:R-:W-:Y:S02]  /*14a90*/  FSEL R68, R68, RZ, !P6 ;  /* 0x000000ff44447208 */ /* 0x000fe40007000000 */
[----:B------:R-:W-:-:S03]  /*14aa0*/  PRMT R27, R61, 0x7610, R27 ;  /* 0x000076103d1b7816 */ /* 0x000fc6000000001b */
[----:B------:R-:W-:-:S04]  /*14ab0*/  FADD.FTZ R63, R63, R68 ;  /* 0x000000443f3f7221 */ /* 0x000fc80000010000 */
[----:B------:R-:W-:Y:S01]  /*14ac0*/  @P1 FADD.FTZ R46, R63, R46 ;  /* 0x0000002e3f2e1221 */ /* 0x000fe20000010000 */
[----:B------:R-:W-:-:S05]  /*14ad0*/  @!P1 IMAD.MOV.U32 R46, RZ, RZ, R63 ;  /* 0x000000ffff2e9224 */ /* 0x000fca00078e003f */
[----:B------:R-:W-:-:S04]  /*14ae0*/  F2FP.BF16.F32.PACK_AB R63, RZ, R46 ;  /* 0x0000002eff3f723e */ /* 0x000fc800000010ff */
[----:B------:R-:W-:Y:S01]  /*14af0*/  PRMT R39, R39, 0x5410, R63 ;  /* 0x0000541027277816 */ /* 0x000fe2000000003f */
[----:B------:R-:W-:Y:S06]  /*14b00*/  BRA `(.L_x_1304) ;  /* 0x0000002400c47947 */ /* 0x000fec0003800000 */
.L_x_1255:
        /* <DEDUP_REMOVED lines=15> */
.L_x_1306:
        /* <DEDUP_REMOVED lines=12> */
.L_x_1307:
        /* <DEDUP_REMOVED lines=42> */
.L_x_1305:
[----:B------:R-:W-:Y:S01]  /*14f60*/  I2FP.F32.U32 R53, R52 ;  /* 0x0000003400357245 */ /* 0x000fe20000201000 */
[----:B------:R-:W-:Y:S01]  /*14f70*/  IMAD.MOV.U32 R56, RZ, RZ, 0x2 ;  /* 0x00000002ff387424 */ /* 0x000fe200078e00ff */
[C---:B-----5:R-:W-:Y:S02]  /*14f80*/  SHF.L.U32 R50, R36.reuse, 0x10, RZ ;  /* 0x0000001024327819 */ /* 0x060fe400000006ff */
[----:B------:R-:W-:Y:S01]  /*14f90*/  ISETP.NE.AND P3, PT, R55, 0x1, PT ;  /* 0x000000013700780c */ /* 0x000fe20003f65270 */
[----:B------:R-:W-:Y:S01]  /*14fa0*/  FFMA.FTZ R53, R53, R46, 1.1641532182693481445e-10 ;  /* 0x2f00000035357423 */ /* 0x000fe2000001002e */
[----:B------:R-:W-:Y:S01]  /*14fb0*/  PRMT R36, R36, 0x7632, R36 ;  /* 0x0000763224247816 */ /* 0x000fe20000000024 */
[----:B------:R-:W-:-:S03]  /*14fc0*/  FMUL.FTZ R50, R50, UR5 ;  /* 0x0000000532327c20 */ /* 0x000fc60008410000 */
[----:B------:R-:W-:Y:S01]  /*14fd0*/  FSETP.GTU.FTZ.AND P2, PT, R53, UR4, PT ;  /* 0x0000000435007c0b */ /* 0x000fe2000bf5c000 */
        /* <DEDUP_REMOVED lines=16> */
.L_x_1309:
        /* <DEDUP_REMOVED lines=12> */
.L_x_1310:
        /* <DEDUP_REMOVED lines=42> */
.L_x_1308:
[----:B------:R-:W-:Y:S01]  /*15440*/  I2FP.F32.U32 R53, R53 ;  /* 0x0000003500357245 */ /* 0x000fe20000201000 */
[----:B------:R-:W-:Y:S01]  /*15450*/  @P1 IMAD.U32 R52, R51, 0x10000, RZ ;  /* 0x0001000033341824 */ /* 0x000fe200078e00ff */
[----:B------:R-:W-:Y:S01]  /*15460*/  SHF.L.U32 R36, R36, 0x10, RZ ;  /* 0x0000001024247819 */ /* 0x000fe200000006ff */
[----:B------:R-:W-:Y:S01]  /*15470*/  IMAD.MOV.U32 R58, RZ, RZ, 0x2 ;  /* 0x00000002ff3a7424 */ /* 0x000fe200078e00ff */
[----:B------:R-:W-:Y:S01]  /*15480*/  ISETP.NE.AND P3, PT, R56, 0x1, PT ;  /* 0x000000013800780c */ /* 0x000fe20003f65270 */
[----:B------:R-:W-:Y:S02]  /*15490*/  FFMA.FTZ R53, R53, R46, 1.1641532182693481445e-10 ;  /* 0x2f00000035357423 */ /* 0x000fe4000001002e */
[----:B------:R-:W-:-:S03]  /*154a0*/  FMUL.FTZ R36, R36, UR5 ;  /* 0x0000000524247c20 */ /* 0x000fc60008410000 */
[----:B------:R-:W-:-:S04]  /*154b0*/  FSETP.GTU.FTZ.AND P2, PT, R53, UR4, PT ;  /* 0x0000000435007c0b */ /* 0x000fc8000bf5c000 */
        /* <DEDUP_REMOVED lines=15> */
.L_x_1312:
        /* <DEDUP_REMOVED lines=12> */
.L_x_1313:
        /* <DEDUP_REMOVED lines=42> */
.L_x_1311:
        /* <DEDUP_REMOVED lines=24> */
.L_x_1315:
        /* <DEDUP_REMOVED lines=12> */
.L_x_1316:
        /* <DEDUP_REMOVED lines=42> */
.L_x_1314:
        /* <DEDUP_REMOVED lines=23> */
.L_x_1318:
        /* <DEDUP_REMOVED lines=12> */
.L_x_1319:
        /* <DEDUP_REMOVED lines=42> */
.L_x_1317:
[----:B------:R-:W-:Y:S01]  /*162c0*/  I2FP.F32.U32 R63, R58 ;  /* 0x0000003a003f7245 */ /* 0x000fe20000201000 */
[----:B------:R-:W-:Y:S01]  /*162d0*/  IMAD.MOV.U32 R66, RZ, RZ, 0x2 ;  /* 0x00000002ff427424 */ /* 0x000fe200078e00ff */
[----:B------:R-:W-:Y:S02]  /*162e0*/  SHF.L.U32 R58, R38, 0x10, RZ ;  /* 0x00000010263a7819 */ /* 0x000fe400000006ff */
[----:B------:R-:W-:Y:S01]  /*162f0*/  ISETP.NE.AND P3, PT, R68, 0x1, PT ;  /* 0x000000014400780c */ /* 0x000fe20003f65270 */
[----:B------:R-:W-:Y:S01]  /*16300*/  FFMA.FTZ R63, R63, R46, 1.1641532182693481445e-10 ;  /* 0x2f0000003f3f7423 */ /* 0x000fe2000001002e */
[----:B------:R-:W-:Y:S01]  /*16310*/  MOV R64, R74 ;  /* 0x0000004a00407202 */ /* 0x000fe20000000f00 */
[----:B------:R-:W-:-:S03]  /*16320*/  FMUL.FTZ R58, R58, UR5 ;  /* 0x000000053a3a7c20 */ /* 0x000fc60008410000 */
[----:B------:R-:W-:Y:S01]  /*16330*/  FSETP.GTU.FTZ.AND P2, PT, R63, UR4, PT ;  /* 0x000000043f007c0b */ /* 0x000fe2000bf5c000 */
[----:B------:R-:W-:-:S03]  /*16340*/  @P1 IMAD.U32 R63, R30, 0x10000, RZ ;  /* 0x000100001e3f1824 */ /* 0x000fc600078e00ff */
[----:B------:R-:W-:Y:S02]  /*16350*/  FSEL R58, R58, RZ, !P2 ;  /* 0x000000ff3a3a7208 */ /* 0x000fe40005000000 */
[----:B------:R-:W-:-:S03]  /*16360*/  PLOP3.LUT P2, PT, P2, PT, PT, 0x8, 0x80 ;  /* 0x000000000080781c */ /* 0x000fc6000174e170 */
[----:B------:R-:W-:Y:S01]  /*16370*/  @P1 FADD.FTZ R58, R63, R58 ;  /* 0x0000003a3f3a1221 */ /* 0x000fe20000010000 */
[----:B------:R-:W-:-:S04]  /*16380*/  PRMT R63, R38, 0x7632, R63 ;  /* 0x00007632263f7816 */ /* 0x000fc8000000003f */
        /* <DEDUP_REMOVED lines=10> */
.L_x_1321:
        /* <DEDUP_REMOVED lines=12> */
.L_x_1322:
        /* <DEDUP_REMOVED lines=34> */
[----:B------:R-:W-:Y:S01]  /*16710*/  IMAD.WIDE.U32 R74, R74, -0x326172a9, RZ ;  /* 0xcd9e8d574a4a7825 */ /* 0x000fe200078e00ff */
[----:B------:R-:W-:-:S04]  /*16720*/  LOP3.LUT R68, R68, UR33, R67, 0x96, !PT ;  /* 0x0000002144447c12 */ /* 0x000fc8000f8e9643 */
[----:B------:R-:W-:Y:S01]  /*16730*/  LOP3.LUT R67, R66, UR35, R75, 0x96, !PT ;  /* 0x0000002342437c12 */ /* 0x000fe2000f8e964b */
[----:B------:R-:W-:-:S04]  /*16740*/  IMAD.WIDE.U32 R68, R68, -0x2daee0ad, RZ ;  /* 0xd2511f5344447825 */ /* 0x000fc800078e00ff */
[----:B------:R-:W-:Y:S01]  /*16750*/  IMAD.MOV.U32 R66, RZ, RZ, RZ ;  /* 0x000000ffff427224 */ /* 0x000fe200078e00ff */
[----:B------:R-:W-:Y:S02]  /*16760*/  LOP3.LUT R65, R64, UR36, R69, 0x96, !PT ;  /* 0x0000002440417c12 */ /* 0x000fe4000f8e9645 */
[----:B------:R-:W-:Y:S01]  /*16770*/  MOV R64, R48 ;  /* 0x0000003000407202 */ /* 0x000fe20000000f00 */
[----:B------:R-:W-:-:S07]  /*16780*/  IMAD.MOV.U32 R48, RZ, RZ, R68 ;  /* 0x000000ffff307224 */ /* 0x000fce00078e0044 */
.L_x_1320:
[----:B------:R-:W-:Y:S01]  /*16790*/  I2FP.F32.U32 R69, R64 ;  /* 0x0000004000457245 */ /* 0x000fe20000201000 */
[----:B------:R-:W-:Y:S01]  /*167a0*/  @P1 IMAD.U32 R71, R60, 0x10000, RZ ;  /* 0x000100003c471824 */ /* 0x000fe200078e00ff */
[----:B------:R-:W-:Y:S01]  /*167b0*/  SHF.L.U32 R63, R63, 0x10, RZ ;  /* 0x000000103f3f7819 */ /* 0x000fe200000006ff */
[----:B------:R-:W-:Y:S01]  /*167c0*/  IMAD.MOV.U32 R68, RZ, RZ, 0x2 ;  /* 0x00000002ff447424 */ /* 0x000fe200078e00ff */
[----:B------:R-:W-:Y:S01]  /*167d0*/  ISETP.NE.AND P4, PT, R66, 0x1, PT ;  /* 0x000000014200780c */ /* 0x000fe20003f85270 */
[----:B------:R-:W-:Y:S01]  /*167e0*/  FFMA.FTZ R69, R69, R46, 1.1641532182693481445e-10 ;  /* 0x2f00000045457423 */ /* 0x000fe2000001002e */
[----:B------:R-:W-:Y:S01]  /*167f0*/  MOV R64, R74 ;  /* 0x0000004a00407202 */ /* 0x000fe20000000f00 */
[----:B------:R-:W-:-:S03]  /*16800*/  FMUL.FTZ R63, R63, UR5 ;  /* 0x000000053f3f7c20 */ /* 0x000fc60008410000 */
[----:B------:R-:W-:-:S04]  /*16810*/  FSETP.GTU.FTZ.AND P3, PT, R69, UR4, PT ;  /* 0x0000000445007c0b */ /* 0x000fc8000bf7c000 */
        /* <DEDUP_REMOVED lines=13> */
.L_x_1324:
        /* <DEDUP_REMOVED lines=12> */
.L_x_1325:
        /* <DEDUP_REMOVED lines=43> */
.L_x_1323:
[----:B------:R-:W-:Y:S01]  /*16c60*/  I2FP.F32.U32 R69, R64 ;  /* 0x0000004000457245 */ /* 0x000fe20000201000 */
[----:B------:R-:W-:Y:S01]  /*16c70*/  IMAD.U32 R64, R39, 0x10000, RZ ;  /* 0x0001000027407824 */ /* 0x000fe200078e00ff */
[----:B------:R-:W-:Y:S01]  /*16c80*/  ISETP.NE.AND P5, PT, R68, 0x1, PT ;  /* 0x000000014400780c */ /* 0x000fe20003fa5270 */
[----:B------:R-:W-:Y:S01]  /*16c90*/  @P1 IMAD.U32 R71, R31, 0x10000, RZ ;  /* 0x000100001f471824 */ /* 0x000fe200078e00ff */
[----:B------:R-:W-:Y:S01]  /*16ca0*/  PRMT R75, R39, 0x7632, R75 ;  /* 0x00007632274b7816 */ /* 0x000fe2000000004b */
[----:B------:R-:W-:Y:S01]  /*16cb0*/  FFMA.FTZ R69, R69, R46, 1.1641532182693481445e-10 ;  /* 0x2f00000045457423 */ /* 0x000fe2000001002e */
[----:B------:R-:W-:Y:S01]  /*16cc0*/  FMUL.FTZ R64, R64, UR5 ;  /* 0x0000000540407c20 */ /* 0x000fe20008410000 */
[----:B------:R-:W-:-:S03]  /*16cd0*/  MOV R66, 0x2 ;  /* 0x0000000200427802 */ /* 0x000fc60000000f00 */
        /* <DEDUP_REMOVED lines=15> */
.L_x_1327:
        /* <DEDUP_REMOVED lines=12> */
.L_x_1328:
        /* <DEDUP_REMOVED lines=40> */
[----:B------:R-:W-:Y:S01]  /*17110*/  IMAD.MOV.U32 R69, RZ, RZ, R48 ;  /* 0x000000ffff457224 */ /* 0x000fe200078e0030 */
[----:B------:R-:W-:Y:S01]  /*17120*/  MOV R48, R68 ;  /* 0x0000004400307202 */ /* 0x000fe20000000f00 */
[----:B------:R-:W-:-:S07]  /*17130*/  IMAD.MOV.U32 R66, RZ, RZ, RZ ;  /* 0x000000ffff427224 */ /* 0x000fce00078e00ff */
.L_x_1326:
        /* <DEDUP_REMOVED lines=14> */
.L_x_1304:
[----:B------:R-:W-:Y:S01]  /*17220*/  ISETP.NE.AND P6, PT, R53, RZ, PT ;  /* 0x000000ff3500720c */ /* 0x000fe20003fc5270 */
[C---:B------:R-:W-:Y:S01]  /*17230*/  IMAD.WIDE.U32 R62, R49.reuse, 0x10, R118 ;  /* 0x00000010313e7825 */ /* 0x040fe200078e0076 */
[----:B------:R-:W-:Y:S02]  /*17240*/  ISETP.NE.AND P1, PT, R54, RZ, PT ;  /* 0x000000ff3600720c */ /* 0x000fe40003f25270 */
[----:B------:R-:W-:Y:S01]  /*17250*/  SEL R53, RZ, 0x1000000, !P5 ;  /* 0x01000000ff357807 */ /* 0x000fe20006800000 */
[----:B------:R-:W-:Y:S01]  /*17260*/  IMAD.WIDE.U32 R68, R49, 0x8, R120 ;  /* 0x0000000831447825 */ /* 0x000fe200078e0078 */
[----:B------:R-:W-:Y:S01]  /*17270*/  SEL R54, RZ, 0x10000, !P4 ;  /* 0x00010000ff367807 */ /* 0x000fe20006000000 */
[----:B------:R0:W-:Y:S01]  /*17280*/  STG.E.128 desc[UR8][R62.64], R36 ;  /* 0x000000243e007986 */ /* 0x0001e2000c101d08 */
[----:B------:R-:W-:Y:S02]  /*17290*/  SEL R59, RZ, 0x100, !P3 ;  /* 0x00000100ff3b7807 */ /* 0x000fe40005800000 */
[----:B------:R-:W-:-:S02]  /*172a0*/  ISETP.NE.AND P5, PT, R56, RZ, PT ;  /* 0x000000ff3800720c */ /* 0x000fc40003fa5270 */
[----:B------:R-:W-:Y:S02]  /*172b0*/  ISETP.NE.AND P4, PT, R55, RZ, PT ;  /* 0x000000ff3700720c */ /* 0x000fe40003f85270 */
[----:B------:R-:W-:Y:S02]  /*172c0*/  LOP3.LUT R59, R59, R53, R54, 0xfe, !PT ;  /* 0x000000353b3b7212 */ /* 0x000fe400078efe36 */
[----:B------:R-:W-:Y:S02]  /*172d0*/  SEL R55, RZ, 0x1000000, !P4 ;  /* 0x01000000ff377807 */ /* 0x000fe40006000000 */
[----:B------:R-:W-:Y:S02]  /*172e0*/  SEL R54, RZ, 0x10000, !P5 ;  /* 0x00010000ff367807 */ /* 0x000fe40006800000 */
[----:B------:R-:W-:-:S04]  /*172f0*/  SEL R53, RZ, 0x100, !P6 ;  /* 0x00000100ff357807 */ /* 0x000fc80007000000 */
[----:B------:R-:W-:Y:S02]  /*17300*/  LOP3.LUT R53, R53, R55, R54, 0xfe, !PT ;  /* 0x0000003735357212 */ /* 0x000fe400078efe36 */
[----:B------:R-:W-:-:S04]  /*17310*/  SEL R54, RZ, 0x1, !P2 ;  /* 0x00000001ff367807 */ /* 0x000fc80005000000 */
[----:B------:R-:W-:Y:S02]  /*17320*/  LOP3.LUT R55, R59, R54, RZ, 0xfc, !PT ;  /* 0x000000363b377212 */ /* 0x000fe400078efcff */
[----:B------:R-:W-:-:S04]  /*17330*/  SEL R54, RZ, 0x1, !P1 ;  /* 0x00000001ff367807 */ /* 0x000fc80004800000 */
        /* <DEDUP_REMOVED lines=11> */
[----:B------:R-:W-:Y:S02]  /*173f0*/  LOP3.LUT R54, R8, 0xff, RZ, 0xc0, !PT ;  /* 0x000000ff08367812 */ /* 0x000fe400078ec0ff */
[----:B------:R-:W-:Y:S01]  /*17400*/  LOP3.LUT R56, R36, 0xff00, R39, 0xf8, !PT ;  /* 0x0000ff0024387812 */ /* 0x000fe200078ef827 */
[----:B------:R-:W-:-:S03]  /*17410*/  IMAD.WIDE.U32 R36, R37, 0x1000000, RZ ;  /* 0x0100000025247825 */ /* 0x000fc600078e00ff */
[----:B------:R-:W-:Y:S01]  /*17420*/  LOP3.LUT R53, R56, 0xff, R5, 0xf8, !PT ;  /* 0x000000ff38357812 */ /* 0x000fe200078ef805 */
[----:B------:R-:W-:-:S04]  /*17430*/  IMAD.WIDE.U32 R38, R38, 0x10000, RZ ;  /* 0x0001000026267825 */ /* 0x000fc800078e00ff */
[----:B------:R-:W-:Y:S01]  /*17440*/  IMAD.WIDE.U32 R54, R54, 0x100, RZ ;  /* 0x0000010036367825 */ /* 0x000fe200078e00ff */
[----:B------:R-:W-:Y:S02]  /*17450*/  LOP3.LUT R53, R39, R53, R37, 0xfe, !PT ;  /* 0x0000003527357212 */ /* 0x000fe400078efe25 */
[----:B------:R-:W-:Y:S01]  /*17460*/  LOP3.LUT R36, R54, R36, R38, 0xfe, !PT ;  /* 0x0000002436247212 */ /* 0x000fe200078efe26 */
[----:B0-----:R-:W-:Y:S01]  /*17470*/  IMAD.WIDE.U32 R38, R49, 0x8, R62 ;  /* 0x0000000831267825 */ /* 0x001fe200078e003e */
[----:B------:R-:W-:Y:S02]  /*17480*/  LOP3.LUT R37, R53, R55, RZ, 0xfc, !PT ;  /* 0x0000003735257212 */ /* 0x000fe400078efcff */
[----:B------:R-:W-:-:S05]  /*17490*/  LOP3.LUT R36, R36, 0xff, R9, 0xf8, !PT ;  /* 0x000000ff24247812 */ /* 0x000fca00078ef809 */
[----:B------:R1:W-:Y:S02]  /*174a0*/  STG.E.64 desc[UR8][R38.64], R36 ;  /* 0x0000002426007986 */ /* 0x0003e4000c101b08 */
.L_x_1329:
[----:B01----:R-:W-:Y:S01]  /*174b0*/  FADD.FTZ R37, RZ, R17 ;  /* 0x00000011ff257221 */ /* 0x003fe20000010000 */
[----:B------:R-:W0:Y:S01]  /*174c0*/  S2UR UR5, SR_CgaCtaId ;  /* 0x00000000000579c3 */ /* 0x000e220000008800 */
[C---:B------:R-:W-:Y:S01]  /*174d0*/  ISETP.NE.AND P1, PT, R122.reuse, RZ, PT ;  /* 0x000000ff7a00720c */ /* 0x040fe20003f25270 */
[----:B------:R-:W-:Y:S01]  /*174e0*/  UMOV UR4, 0x400 ;  /* 0x0000040000047882 */ /* 0x000fe20000000000 */
[----:B------:R-:W-:Y:S01]  /*174f0*/  FADD.FTZ R36, R37, R16 ;  /* 0x0000001025247221 */ /* 0x000fe20000010000 */
[----:B------:R-:W-:Y:S02]  /*17500*/  ISETP.GT.U32.AND P2, PT, R122, 0x3, PT ;  /* 0x000000037a00780c */ /* 0x000fe40003f44070 */
[----:B------:R-:W-:Y:S01]  /*17510*/  PLOP3.LUT P3, PT, PT, PT, UP2, 0x40, 0x4 ;  /* 0x000000000004781c */ /* 0x000fe20003f6e828 */
[----:B------:R-:W-:Y:S01]  /*17520*/  FADD.FTZ R37, R36, R15 ;  /* 0x0000000f24257221 */ /* 0x000fe20000010000 */
[----:B------:R-:W-:-:S03]  /*17530*/  MOV R69, UR12 ;  /* 0x0000000c00457c02 */ /* 0x000fc60008000f00 */
[----:B------:R-:W-:-:S04]  /*17540*/  FADD.FTZ R36, R37, R14 ;  /* 0x0000000e25247221 */ /* 0x000fc80000010000 */
[----:B------:R-:W-:-:S04]  /*17550*/  FADD.FTZ R37, R36, R13 ;  /* 0x0000000d24257221 */ /* 0x000fc80000010000 */
[----:B------:R-:W-:-:S04]  /*17560*/  FADD.FTZ R36, R37, R12 ;  /* 0x0000000c25247221 */ /* 0x000fc80000010000 */
[----:B------:R-:W-:Y:S01]  /*17570*/  FADD.FTZ R37, R36, R11 ;  /* 0x0000000b24257221 */ /* 0x000fe20000010000 */
[----:B0-----:R-:W-:-:S03]  /*17580*/  ULEA UR4, UR5, UR4, 0x18 ;  /* 0x0000000405047291 */ /* 0x001fc6000f8ec0ff */
        /* <DEDUP_REMOVED lines=29> */
[----:B------:R-:W-:Y:S01]  /*17760*/  IMAD.MOV.U32 R55, RZ, RZ, RZ ;  /* 0x000000ffff377224 */ /* 0x000fe200078e00ff */
[----:B------:R-:W-:Y:S02]  /*17770*/  @!P2 MOV R55, 0x300 ;  /* 0x000003000037a802 */ /* 0x000fe40000000f00 */
[----:B------:R-:W-:-:S03]  /*17780*/  FMUL.FTZ R36, R36, 0.001302083372138440609 ;  /* 0x3aaaaaab24247820 */ /* 0x000fc60000410000 */
[----:B------:R-:W0:Y:S01]  /*17790*/  SHFL.DOWN PT, R62, R55, 0x2, 0x1f ;  /* 0x08401f00373e7f89 */ /* 0x000e2200000e0000 */
        /* <DEDUP_REMOVED lines=11> */
[----:B------:R-:W-:Y:S01]  /*17850*/  FADD.FTZ R38, -R36, R11 ;  /* 0x0000000b24267221 */ /* 0x000fe20000010100 */
[----:B0-----:R-:W-:Y:S02]  /*17860*/  IMAD.IADD R61, R62, 0x1, R55 ;  /* 0x000000013e3d7824 */ /* 0x001fe400078e0237 */
[----:B------:R-:W-:Y:S01]  /*17870*/  FFMA.FTZ R37, R54, R54, R37 ;  /* 0x0000003636257223 */ /* 0x000fe20000010025 */
[----:B------:R-:W-:Y:S01]  /*17880*/  FADD.FTZ R54, -R36, R10 ;  /* 0x0000000a24367221 */ /* 0x000fe20000010100 */
[----:B------:R-:W-:Y:S02]  /*17890*/  I2FP.F32.S32 R62, R62 ;  /* 0x0000003e003e7245 */ /* 0x000fe40000201400 */
        /* <DEDUP_REMOVED lines=39> */
[----:B0-----:R-:W-:Y:S01]  /*17b10*/  FADD.FTZ R54, R39, R54 ;  /* 0x0000003627367221 */ /* 0x001fe20000010000 */
[----:B------:R-:W-:-:S04]  /*17b20*/  CS2R R38, SRZ ;  /* 0x0000000000267805 */ /* 0x000fc8000001ff00 */
[----:B------:R-:W0:Y:S02]  /*17b30*/  SHFL.BFLY PT, R53, R54, 0x8, 0x1f ;  /* 0x0d001f0036357f89 */ /* 0x000e2400000e0000 */
[----:B0-----:R-:W-:Y:S01]  /*17b40*/  FADD.FTZ R53, R54, R53 ;  /* 0x0000003536357221 */ /* 0x001fe20000010000 */
[----:B------:R-:W-:-:S04]  /*17b50*/  @!P1 LEA R54, R124, UR4, 0x3 ;  /* 0x000000047c369c11 */ /* 0x000fc8000f8e18ff */
[----:B------:R-:W0:Y:S02]  /*17b60*/  SHFL.BFLY PT, R56, R53, 0x10, 0x1f ;  /* 0x0e001f0035387f89 */ /* 0x000e2400000e0000 */
[----:B0-----:R-:W-:Y:S01]  /*17b70*/  FADD.FTZ R37, R53, R56 ;  /* 0x0000003835257221 */ /* 0x001fe20000010000 */
[----:B------:R-:W-:Y:S02]  /*17b80*/  @!P2 LEA R56, R122, UR4, 0x3 ;  /* 0x000000047a38ac11 */ /* 0x000fe4000f8e18ff */
[----:B------:R-:W-:Y:S02]  /*17b90*/  I2FP.F32.S32 R53, R61 ;  /* 0x0000003d00357245 */ /* 0x000fe40000201400 */
[----:B------:R0:W-:Y:S01]  /*17ba0*/  @!P1 STS.64 [R54], R36 ;  /* 0x0000002436009388 */ /* 0x0001e20000000a00 */
[----:B------:R-:W-:Y:S01]  /*17bb0*/  BAR.SYNC.DEFER_BLOCKING 0x0 ;  /* 0x0000000000007b1d */ /* 0x000fe20000010000 */
[----:B------:R-:W-:-:S05]  /*17bc0*/  ISETP.NE.AND P1, PT, R123, RZ, PT ;  /* 0x000000ff7b00720c */ /* 0x000fca0003f25270 */
[----:B------:R-:W1:Y:S01]  /*17bd0*/  MUFU.RCP R63, R53 ;  /* 0x00000035003f7308 */ /* 0x000e620000001000 */
[----:B------:R-:W2:Y:S01]  /*17be0*/  SHFL.DOWN PT, R36, R61, 0x1, 0x1f ;  /* 0x08201f003d247f89 */ /* 0x000ea200000e0000 */
[----:B0-----:R-:W-:-:S03]  /*17bf0*/  I2FP.F32.U32 R37, R55 ;  /* 0x0000003700257245 */ /* 0x001fc60000201000 */
[----:B------:R-:W0:Y:S01]  /*17c00*/  @!P2 LDS.64 R38, [R56] ;  /* 0x000000003826a984 */ /* 0x000e220000000a00 */
[----:B------:R-:W-:Y:S01]  /*17c10*/  PLOP3.LUT P2, PT, PT, PT, UP2, 0x40, 0x4 ;  /* 0x000000000004781c */ /* 0x000fe20003f4e828 */
[----:B--2---:R-:W-:-:S05]  /*17c20*/  IMAD.IADD R61, R61, 0x1, R36 ;  /* 0x000000013d3d7824 */ /* 0x004fca00078e0224 */
[----:B------:R-:W-:-:S06]  /*17c30*/  I2FP.F32.S32 R61, R61 ;  /* 0x0000003d003d7245 */ /* 0x000fcc0000201400 */
[----:B------:R-:W2:Y:S01]  /*17c40*/  MUFU.RCP R61, R61 ;  /* 0x0000003d003d7308 */ /* 0x000ea20000001000 */
[----:B0-----:R-:W0:Y:S04]  /*17c50*/  SHFL.DOWN PT, R59, R38, 0x2, 0x1f ;  /* 0x08401f00263b7f89 */ /* 0x001e2800000e0000 */
[----:B------:R-:W3:Y:S01]  /*17c60*/  SHFL.DOWN PT, R68, R39, 0x2, 0x1f ;  /* 0x08401f0027447f89 */ /* 0x000ee200000e0000 */
[C---:B0-----:R-:W-:Y:S01]  /*17c70*/  FMUL.FTZ R54, R59.reuse, R62 ;  /* 0x0000003e3b367220 */ /* 0x041fe20000410000 */
[----:B------:R-:W-:-:S03]  /*17c80*/  FADD.FTZ R59, -R59, R38 ;  /* 0x000000263b3b7221 */ /* 0x000fc60000010100 */
[----:B------:R-:W-:Y:S01]  /*17c90*/  FFMA.FTZ R54, R37, R38, R54 ;  /* 0x0000002625367223 */ /* 0x000fe20000010036 */
[----:B------:R-:W-:Y:S01]  /*17ca0*/  FMUL.FTZ R59, R59, R59 ;  /* 0x0000003b3b3b7220 */ /* 0x000fe20000410000 */
[----:B---3--:R-:W-:Y:S01]  /*17cb0*/  FADD.FTZ R68, R68, R39 ;  /* 0x0000002744447221 */ /* 0x008fe20000010000 */
[----:B------:R-:W-:Y:S01]  /*17cc0*/  I2FP.F32.S32 R39, R36 ;  /* 0x0000002400277245 */ /* 0x000fe20000201400 */
[----:B-1----:R-:W-:Y:S01]  /*17cd0*/  FMUL.FTZ R38, R63, R54 ;  /* 0x000000363f267220 */ /* 0x002fe20000410000 */
        /* <DEDUP_REMOVED lines=8> */
[C---:B------:R-:W-:Y:S02]  /*17d60*/  FFMA.FTZ R56, R53.reuse, R38, R56 ;  /* 0x0000002635387223 */ /* 0x040fe40000010038 */
[----:B------:R-:W0:Y:S01]  /*17d70*/  LDC R38, c[0x0][0x448] ;  /* 0x00011200ff267b82 */ /* 0x000e220000000800 */
[----:B------:R-:W-:Y:S01]  /*17d80*/  FMUL.FTZ R36, R53, R36 ;  /* 0x0000002435247220 */ /* 0x000fe20000410000 */
[----:B--2---:R-:W-:Y:S01]  /*17d90*/  FMUL.FTZ R53, R61, R56 ;  /* 0x000000383d357220 */ /* 0x004fe20000410000 */
[----:B-1----:R-:W-:Y:S02]  /*17da0*/  FADD.FTZ R54, R59, R54 ;  /* 0x000000363b367221 */ /* 0x002fe40000010000 */
[----:B------:R-:W-:-:S03]  /*17db0*/  FMUL.FTZ R36, R36, R39 ;  /* 0x0000002724247220 */ /* 0x000fc60000410000 */
[----:B------:R-:W1:Y:S01]  /*17dc0*/  SHFL.IDX PT, R53, R53, RZ, 0x1f ;  /* 0x00001fff35357589 */ /* 0x000e6200000e0000 */
[----:B------:R-:W-:-:S05]  /*17dd0*/  FFMA.FTZ R54, R61, R36, R54 ;  /* 0x000000243d367223 */ /* 0x000fca0000010036 */
[----:B------:R2:W0:Y:S02]  /*17de0*/  SHFL.IDX PT, R39, R54, RZ, 0x1f ;  /* 0x00001fff36277589 */ /* 0x00042400000e0000 */
[----:B--2---:R-:W2:Y:S01]  /*17df0*/  @!P1 LDC.64 R54, c[0x0][0x3c8] ;  /* 0x0000f200ff369b82 */ /* 0x004ea20000000a00 */
[C---:B-1----:R-:W-:Y:S01]  /*17e00*/  FMUL.FTZ R36, R53.reuse, R53 ;  /* 0x0000003535247220 */ /* 0x042fe20000410000 */
[----:B------:R-:W-:-:S04]  /*17e10*/  FSEL R68, R53, RZ, P3 ;  /* 0x000000ff35447208 */ /* 0x000fc80001800000 */
[----:B------:R-:W-:Y:S01]  /*17e20*/  FSEL R37, R36, RZ, !P2 ;  /* 0x000000ff24257208 */ /* 0x000fe20005000000 */
[----:B0-----:R-:W-:Y:S01]  /*17e30*/  FFMA.FTZ R36, R39, UR16, R38 ;  /* 0x0000001027247c23 */ /* 0x001fe20008010026 */
[C---:B------:R-:W-:Y:S01]  /*17e40*/  FADD.FTZ R62, -R68.reuse, R3 ;  /* 0x00000003443e7221 */ /* 0x040fe20000010100 */
[----:B------:R-:W0:Y:S01]  /*17e50*/  @!P1 LDC.64 R38, c[0x0][0x3c0] ;  /* 0x0000f000ff269b82 */ /* 0x000e220000000a00 */
[----:B------:R-:W-:Y:S01]  /*17e60*/  FADD.FTZ R56, -R68, R17 ;  /* 0x0000001144387221 */ /* 0x000fe20000010100 */
[----:B------:R-:W-:Y:S01]  /*17e70*/  FADD.FTZ R75, R36, R37 ;  /* 0x00000025244b7221 */ /* 0x000fe20000010000 */
[C---:B------:R-:W-:Y:S01]  /*17e80*/  FADD.FTZ R61, -R68.reuse, R15 ;  /* 0x0000000f443d7221 */ /* 0x040fe20000010100 */
[----:B------:R-:W-:Y:S02]  /*17e90*/  IMAD.U32 R17, RZ, RZ, UR12 ;  /* 0x0000000cff117e24 */ /* 0x000fe4000f8e00ff */
[C---:B------:R-:W-:Y:S01]  /*17ea0*/  FADD.FTZ R63, -R68.reuse, R14 ;  /* 0x0000000e443f7221 */ /* 0x040fe20000010100 */
[----:B------:R-:W1:Y:S01]  /*17eb0*/  MUFU.RSQ R3, R75 ;  /* 0x0000004b00037308 */ /* 0x000e620000001400 */
[C---:B------:R-:W-:Y:S01]  /*17ec0*/  FADD.FTZ R15, -R68.reuse, R11 ;  /* 0x0000000b440f7221 */ /* 0x040fe20000010100 */
[----:B------:R-:W3:Y:S01]  /*17ed0*/  LDC.64 R36, c[0x0][0x428] ;  /* 0x00010a00ff247b82 */ /* 0x000ee20000000a00 */
[C---:B------:R-:W-:Y:S01]  /*17ee0*/  FADD.FTZ R13, -R68.reuse, R13 ;  /* 0x0000000d440d7221 */ /* 0x040fe20000010100 */
[C---:B------:R-:W-:Y:S01]  /*17ef0*/  FADD.FTZ R14, -R68.reuse, R12 ;  /* 0x0000000c440e7221 */ /* 0x040fe20000010100 */
[----:B------:R-:W-:Y:S01]  /*17f00*/  FADD.FTZ R59, -R68, R16 ;  /* 0x00000010443b7221 */ /* 0x000fe20000010100 */
[----:B--2---:R-:W-:-:S04]  /*17f10*/  @!P1 IMAD.WIDE R54, R17, 0x4, R54 ;  /* 0x0000000411369825 */ /* 0x004fc800078e0236 */
        /* <DEDUP_REMOVED lines=12> */
[----:B------:R-:W-:Y:S01]  /*17fe0*/  FMUL.FTZ R15, R3, R14 ;  /* 0x0000000e030f7220 */ /* 0x000fe20000410000 */
[----:B0-----:R-:W-:-:S04]  /*17ff0*/  @!P1 IMAD.WIDE R10, R69, 0x4, R38 ;  /* 0x00000004450a9825 */ /* 0x001fc800078e0226 */
[----:B------:R-:W-:Y:S01]  /*18000*/  FMUL.FTZ R39, R3, R16 ;  /* 0x0000001003277220 */ /* 0x000fe20000410000 */
[----:B------:R-:W-:Y:S01]  /*18010*/  FFMA.FTZ R13, R13, R109, R108 ;  /* 0x0000006d0d0d7223 */ /* 0x000fe2000001006c */
[----:B------:R-:W-:Y:S01]  /*18020*/  FFMA.FTZ R14, R15, R107, R106 ;  /* 0x0000006b0f0e7223 */ /* 0x000fe2000001006a */
[C---:B------:R-:W-:Y:S01]  /*18030*/  FADD.FTZ R52, -R68.reuse, R52 ;  /* 0x0000003444347221 */ /* 0x040fe20000010100 */
[C---:B------:R-:W-:Y:S01]  /*18040*/  FADD.FTZ R57, -R68.reuse, R57 ;  /* 0x0000003944397221 */ /* 0x040fe20000010100 */
[C---:B------:R-:W-:Y:S01]  /*18050*/  FADD.FTZ R58, -R68.reuse, R58 ;  /* 0x0000003a443a7221 */ /* 0x040fe20000010100 */
[C---:B------:R-:W-:Y:S01]  /*18060*/  FADD.FTZ R60, -R68.reuse, R60 ;  /* 0x0000003c443c7221 */ /* 0x040fe20000010100 */
[C---:B------:R-:W-:Y:S01]  /*18070*/  FADD.FTZ R64, -R68.reuse, R64 ;  /* 0x0000004044407221 */ /* 0x040fe20000010100 */
[----:B------:R-:W-:Y:S01]  /*18080*/  FADD.FTZ R68, -R68, R46 ;  /* 0x0000002e44447221 */ /* 0x000fe20000010100 */
[----:B------:R-:W-:Y:S01]  /*18090*/  FFMA.FTZ R38, R17, R105, R104 ;  /* 0x0000006911267223 */ /* 0x000fe20000010068 */
[----:B------:R-:W-:Y:S01]  /*180a0*/  FFMA.FTZ R39, R39, R103, R102 ;  /* 0x0000006727277223 */ /* 0x000fe20000010066 */
[----:B---3--:R-:W-:Y:S01]  /*180b0*/  IMAD.WIDE.U32 R46, R49, 0x10, R36 ;  /* 0x00000010312e7825 */ /* 0x008fe200078e0024 */
[----:B------:R-:W-:-:S03]  /*180c0*/  F2FP.BF16.F32.PACK_AB R14, R14, R13 ;  /* 0x0000000d0e0e723e */ /* 0x000fc600000010ff */
[C---:B------:R-:W-:Y:S01]  /*180d0*/  FMUL.FTZ R43, R3.reuse, R43 ;  /* 0x0000002b032b7220 */ /* 0x040fe20000410000 */
[C---:B------:R-:W-:Y:S01]  /*180e0*/  FMUL.FTZ R49, R3.reuse, R12 ;  /* 0x0000000c03317220 */ /* 0x040fe20000410000 */
[C---:B------:R-:W-:Y:S01]  /*180f0*/  FMUL.FTZ R13, R3.reuse, R56 ;  /* 0x00000038030d7220 */ /* 0x040fe20000410000 */
[----:B------:R-:W-:Y:S01]  /*18100*/  FMUL.FTZ R59, R3, R59 ;  /* 0x0000003b033b7220 */ /* 0x000fe20000410000 */
[----:B------:R-:W-:Y:S01]  /*18110*/  F2FP.BF16.F32.PACK_AB R15, R39, R38 ;  /* 0x00000026270f723e */ /* 0x000fe200000010ff */
[C---:B------:R-:W-:Y:S01]  /*18120*/  FMUL.FTZ R69, R3.reuse, R70 ;  /* 0x0000004603457220 */ /* 0x040fe20000410000 */
[----:B------:R-:W-:Y:S01]  /*18130*/  FMUL.FTZ R71, R3, R71 ;  /* 0x0000004703477220 */ /* 0x000fe20000410000 */
[----:B------:R-:W-:Y:S01]  /*18140*/  FFMA.FTZ R38, R43, R93, R92 ;  /* 0x0000005d2b267223 */ /* 0x000fe2000001005c */
[----:B------:R-:W-:Y:S01]  /*18150*/  FFMA.FTZ R49, R49, R91, R90 ;  /* 0x0000005b31317223 */ /* 0x000fe2000001005a */
[C---:B------:R-:W-:Y:S01]  /*18160*/  FMUL.FTZ R61, R3.reuse, R61 ;  /* 0x0000003d033d7220 */ /* 0x040fe20000410000 */
[C---:B------:R-:W-:Y:S01]  /*18170*/  FMUL.FTZ R63, R3.reuse, R63 ;  /* 0x0000003f033f7220 */ /* 0x040fe20000410000 */
[----:B------:R-:W-:Y:S01]  /*18180*/  FMUL.FTZ R41, R3, R41 ;  /* 0x0000002903297220 */ /* 0x000fe20000410000 */
[----:B------:R-:W-:Y:S01]  /*18190*/  FFMA.FTZ R12, R13, R117, R116 ;  /* 0x000000750d0c7223 */ /* 0x000fe20000010074 */
[----:B------:R-:W-:Y:S01]  /*181a0*/  FFMA.FTZ R59, R59, R115, R114 ;  /* 0x000000733b3b7223 */ /* 0x000fe20000010072 */
[----:B------:R-:W-:-:S04]  /*181b0*/  IMAD.WIDE.U32 R16, R18, 0x10, R36 ;  /* 0x0000001012107825 */ /* 0x000fc800078e0024 */
[----:B------:R-:W-:Y:S01]  /*181c0*/  FMUL.FTZ R39, R3, R42 ;  /* 0x0000002a03277220 */ /* 0x000fe20000410000 */
[----:B------:R-:W-:Y:S01]  /*181d0*/  FFMA.FTZ R69, R69, R89, R88 ;  /* 0x0000005945457223 */ /* 0x000fe20000010058 */
[----:B------:R-:W-:Y:S01]  /*181e0*/  FFMA.FTZ R13, R61, R113, R112 ;  /* 0x000000713d0d7223 */ /* 0x000fe20000010070 */
[----:B------:R-:W-:-:S04]  /*181f0*/  IMAD.WIDE.U32 R44, R4, 0x10, R36 ;  /* 0x00000010042c7825 */ /* 0x000fc800078e0024 */
[----:B------:R-:W-:Y:S01]  /*18200*/  FFMA.FTZ R36, R71, R87, R86 ;  /* 0x0000005747247223 */ /* 0x000fe20000010056 */
[----:B------:R-:W-:Y:S01]  /*18210*/  FFMA.FTZ R4, R63, R111, R110 ;  /* 0x0000006f3f047223 */ /* 0x000fe2000001006e */
[----:B------:R-:W-:Y:S01]  /*18220*/  FFMA.FTZ R37, R41, R97, R96 ;  /* 0x0000006129257223 */ /* 0x000fe20000010060 */
[----:B------:R-:W-:Y:S01]  /*18230*/  F2FP.BF16.F32.PACK_AB R38, R49, R38 ;  /* 0x000000263126723e */ /* 0x000fe200000010ff */
[----:B------:R-:W-:Y:S01]  /*18240*/  FMUL.FTZ R41, R3, R62 ;  /* 0x0000003e03297220 */ /* 0x000fe20000410000 */
[----:B------:R-:W-:Y:S01]  /*18250*/  F2FP.BF16.F32.PACK_AB R12, R59, R12 ;  /* 0x0000000c3b0c723e */ /* 0x000fe200000010ff */
[C---:B------:R-:W-:Y:S01]  /*18260*/  FMUL.FTZ R43, R3.reuse, R40 ;  /* 0x00000028032b7220 */ /* 0x040fe20000410000 */
[C---:B------:R-:W-:Y:S01]  /*18270*/  FMUL.FTZ R49, R3.reuse, R50 ;  /* 0x0000003203317220 */ /* 0x040fe20000410000 */
        /* <DEDUP_REMOVED lines=8> */
[----:B------:R-:W-:Y:S01]  /*18300*/  F2FP.BF16.F32.PACK_AB R39, R36, R69 ;  /* 0x000000452427723e */ /* 0x000fe200000010ff */
[----:B------:R-:W-:Y:S01]  /*18310*/  FFMA.FTZ R36, R41, R101, R100 ;  /* 0x0000006529247223 */ /* 0x000fe20000010064 */
[----:B------:R-:W-:Y:S01]  /*18320*/  F2FP.BF16.F32.PACK_AB R13, R4, R13 ;  /* 0x0000000d040d723e */ /* 0x000fe200000010ff */
[----:B------:R-:W-:Y:S01]  /*18330*/  FFMA.FTZ R43, R43, R99, R98 ;  /* 0x000000632b2b7223 */ /* 0x000fe20000010062 */
        /* <DEDUP_REMOVED lines=8> */
[----:B------:R-:W-:Y:S01]  /*183c0*/  F2FP.BF16.F32.PACK_AB R37, R18, R37 ;  /* 0x000000251225723e */ /* 0x000fe200000010ff */
[----:B------:R0:W-:Y:S01]  /*183d0*/  @!P1 STG.E desc[UR8][R10.64], R53 ;  /* 0x000000350a009986 */ /* 0x0001e2000c101908 */
[----:B------:R-:W-:Y:S01]  /*183e0*/  F2FP.BF16.F32.PACK_AB R36, R43, R36 ;  /* 0x000000242b24723e */ /* 0x000fe200000010ff */
[----:B------:R-:W-:Y:S01]  /*183f0*/  UIADD3 UR12, UPT, UPT, UR12, UR18, URZ ;  /* 0x000000120c0c7290 */ /* 0x000fe2000fffe0ff */
[----:B------:R-:W-:Y:S01]  /*18400*/  F2FP.BF16.F32.PACK_AB R43, R49, R64 ;  /* 0x00000040312b723e */ /* 0x000fe200000010ff */
[----:B------:R0:W-:Y:S01]  /*18410*/  @!P1 STG.E desc[UR8][R54.64], R3 ;  /* 0x0000000336009986 */ /* 0x0001e2000c101908 */
[----:B------:R-:W-:Y:S01]  /*18420*/  F2FP.BF16.F32.PACK_AB R42, R63, R42 ;  /* 0x0000002a3f2a723e */ /* 0x000fe200000010ff */
[----:B------:R-:W-:Y:S01]  /*18430*/  UISETP.GE.AND UP0, UPT, UR12, UR19, UPT ;  /* 0x000000130c00728c */ /* 0x000fe2000bf06270 */
[----:B------:R-:W-:Y:S01]  /*18440*/  F2FP.BF16.F32.PACK_AB R41, R4, R41 ;  /* 0x000000290429723e */ /* 0x000fe200000010ff */
[----:B------:R0:W-:Y:S01]  /*18450*/  STG.E.128 desc[UR8][R16.64], R12 ;  /* 0x0000000c10007986 */ /* 0x0001e2000c101d08 */
[----:B------:R-:W-:-:S03]  /*18460*/  F2FP.BF16.F32.PACK_AB R40, R51, R40 ;  /* 0x000000283328723e */ /* 0x000fc600000010ff */
[----:B------:R0:W-:Y:S04]  /*18470*/  STG.E.128 desc[UR8][R44.64], R36 ;  /* 0x000000242c007986 */ /* 0x0001e8000c101d08 */
[----:B------:R0:W-:Y:S01]  /*18480*/  STG.E.128 desc[UR8][R46.64], R40 ;  /* 0x000000282e007986 */ /* 0x0001e2000c101d08 */
[----:B------:R-:W-:Y:S05]  /*18490*/  BRA.U !UP0, `(.L_x_1330) ;  /* 0xfffffe89082c7547 */ /* 0x000fea000b83ffff */
[----:B------:R-:W-:Y:S05]  /*184a0*/  EXIT ;  /* 0x000000000000794d */ /* 0x000fea0003800000 */
.L_x_1331:
        /* <DEDUP_REMOVED lines=13> */
.L_x_13571:


//--------------------- .text._ZN10layer_norm31ln_parallel_residual_fwd_kernelINS_13Kernel_traitsI6__halfS2_S2_S2_fjLj3072ELj1ELj1ELj4ELj16ENS_18Kernel_traits_baseILj3072ES2_S2_S2_S2_fjLj128EEEEELb0ELb0ELb0EEEvNS_9FwdParamsE --------------------------
	.section	.text._ZN10layer_norm31ln_parallel_residual_fwd_kernelINS_13Kernel_traitsI6__halfS2_S2_S2_fjLj3072ELj1ELj1ELj4ELj16ENS_18Kernel_traits_baseILj3072ES2_S2_S2_S2_fjLj128EEEEELb0ELb0ELb0EEEvNS_9FwdParamsE,"ax",@progbits
	.align	128
        .global         _ZN10layer_norm31ln_parallel_residual_fwd_kernelINS_13Kernel_traitsI6__halfS2_S2_S2_fjLj3072ELj1ELj1ELj4ELj16ENS_18Kernel_traits_baseILj3072ES2_S2_S2_S2_fjLj128EEEEELb0ELb0ELb0EEEvNS_9FwdParamsE
        .type           _ZN10layer_norm31ln_parallel_residual_fwd_kernelINS_13Kernel_traitsI6__halfS2_S2_S2_fjLj3072ELj1ELj1ELj4ELj16ENS_18Kernel_traits_baseILj3072ES2_S2_S2_S2_fjLj128EEEEELb0ELb0ELb0EEEvNS_9FwdParamsE,@function
        .size           _ZN10layer_norm31ln_parallel_residual_fwd_kernelINS_13Kernel_traitsI6__halfS2_S2_S2_fjLj3072ELj1ELj1ELj4ELj16ENS_18Kernel_traits_baseILj3072ES2_S2_S2_S2_fjLj128EEEEELb0ELb0ELb0EEEvNS_9FwdParamsE,(.L_x_13572 - _ZN10layer_norm31ln_parallel_residual_fwd_kernelINS_13Kernel_traitsI6__halfS2_S2_S2_fjLj3072ELj1ELj1ELj4ELj16ENS_18Kernel_traits_baseILj3072ES2_S2_S2_S2_fjLj128EEEEELb0ELb0ELb0EEEvNS_9FwdParamsE)
        .other          _ZN10layer_norm31ln_parallel_residual_fwd_kernelINS_13Kernel_traitsI6__halfS2_S2_S2_fjLj3072ELj1ELj1ELj4ELj16ENS_18Kernel_traits_baseILj3072ES2_S2_S2_S2_fjLj128EEEEELb0ELb0ELb0EEEvNS_9FwdParamsE,@"STO_CUDA_ENTRY STV_DEFAULT"
_ZN10layer_norm31ln_parallel_residual_fwd_kernelINS_13Kernel_traitsI6__halfS2_S2_S2_fjLj3072ELj1ELj1ELj4ELj16ENS_18Kernel_traits_baseILj3072ES2_S2_S2_S2_fjLj128EEEEELb0ELb0ELb0EEEvNS_9FwdParamsE:
.text._ZN10layer_norm31ln_parallel_residual_fwd_kernelINS_13Kernel_traitsI6__halfS2_S2_S2_fjLj3072ELj1ELj1ELj4ELj16ENS_18Kernel_traits_baseILj3072ES2_S2_S2_S2_fjLj128EEEEELb0ELb0ELb0EEEvNS_9FwdParamsE:
        /* <DEDUP_REMOVED lines=27> */
[C---:B------:R-:W-:Y:S02]  /*01b0*/  ISETP.GE.U32.AND P1, PT, R4.reuse, 0x80, PT ;  /* 0x000000800400780c */ /* 0x040fe40003f26070 */
[----:B------:R-:W-:Y:S02]  /*01c0*/  ISETP.GE.U32.AND P2, PT, R4, 0x100, PT ;  /* 0x000001000400780c */ /* 0x000fe40003f46070 */
[----:B------:R-:W-:-:S03]  /*01d0*/  MOV R9, R7 ;  /* 0x0000000700097202 */ /* 0x000fc60000000f00 */
[----:B------:R-:W1:Y:S06]  /*01e0*/  LDC.64 R12, c[0x0][0x3d8] ;  /* 0x0000f600ff0c7b82 */ /* 0x000e6c0000000a00 */
[C---:B------:R-:W-:Y:S02]  /*01f0*/  @P1 LOP3.LUT R9, R7.reuse, 0x80, RZ, 0xfc, !PT ;  /* 0x0000008007091812 */ /* 0x040fe400078efcff */
[----:B------:R-:W2:Y:S01]  /*0200*/  LDC.64 R14, c[0x0][0x3d0] ;  /* 0x0000f400ff0e7b82 */ /* 0x000ea20000000a00 */
[----:B0-----:R-:W-:-:S07]  /*0210*/  @P1 IMAD.WIDE.U32 R10, R7, 0x10, R10 ;  /* 0x00000010070a1825 */ /* 0x001fce00078e000a */
[----:B------:R-:W0:Y:S01]  /*0220*/  LDC.64 R44, c[0x0][0x3d8] ;  /* 0x0000f600ff2c7b82 */ /* 0x000e220000000a00 */
[----:B------:R-:W5:Y:S01]  /*0230*/  @P1 LDG.E.128 R16, desc[UR6][R10.64] ;  /* 0x000000060a101981 */ /* 0x000f62000c1e1d00 */
[----:B-1----:R-:W-:-:S05]  /*0240*/  @P1 IMAD.WIDE.U32 R12, R7, 0x10, R12 ;  /* 0x00000010070c1825 */ /* 0x002fca00078e000c */
[----:B------:R-:W5:Y:S01]  /*0250*/  @P1 LDG.E.128 R20, desc[UR6][R12.64] ;  /* 0x000000060c141981 */ /* 0x000f62000c1e1d00 */
[----:B--2---:R-:W-:-:S05]  /*0260*/  @P2 IMAD.WIDE.U32 R14, R9, 0x10, R14 ;  /* 0x00000010090e2825 */ /* 0x004fca00078e000e */
[----:B------:R-:W5:Y:S01]  /*0270*/  @P2 LDG.E.128 R24, desc[UR6][R14.64] ;  /* 0x000000060e182981 */ /* 0x000f62000c1e1d00 */
[----:B------:R-:W-:Y:S01]  /*0280*/  ISETP.GE.U32.AND P3, PT, R4, 0x180, PT ;  /* 0x000001800400780c */ /* 0x000fe20003f66070 */
[----:B0-----:R-:W-:-:S04]  /*0290*/  @P2 IMAD.WIDE.U32 R44, R9, 0x10, R44 ;  /* 0x00000010092c2825 */ /* 0x001fc800078e002c */
[----:B------:R-:W-:Y:S01]  /*02a0*/  HFMA2 R34, -RZ, RZ, 0, 0 ;  /* 0x00000000ff227431 */ /* 0x000fe200000001ff */
[----:B------:R-:W-:Y:S02]  /*02b0*/  CS2R R32, SRZ ;  /* 0x0000000000207805 */ /* 0x000fe4000001ff00 */
[----:B------:R-:W-:Y:S02]  /*02c0*/  MOV R38, RZ ;  /* 0x000000ff00267202 */ /* 0x000fe40000000f00 */
[----:B------:R-:W-:Y:S01]  /*02d0*/  CS2R R36, SRZ ;  /* 0x0000000000247805 */ /* 0x000fe2000001ff00 */
[----:B------:R0:W5:Y:S01]  /*02e0*/  @P2 LDG.E.128 R28, desc[UR6][R44.64] ;  /* 0x000000062c1c2981 */ /* 0x000162000c1e1d00 */
[----:B------:R-:W-:Y:S02]  /*02f0*/  CS2R R42, SRZ ;  /* 0x00000000002a7805 */ /* 0x000fe4000001ff00 */
[----:B------:R-:W-:Y:S02]  /*0300*/  CS2R R40, SRZ ;  /* 0x0000000000287805 */ /* 0x000fe4000001ff00 */
[----:B------:R-:W-:-:S02]  /*0310*/  CS2R R46, SRZ ;  /* 0x00000000002e7805 */ /* 0x000fc4000001ff00 */
[----:B------:R-:W-:Y:S02]  /*0320*/  @P1 MOV R39, RZ ;  /* 0x000000ff00271202 */ /* 0x000fe40000000f00 */
[----:B------:R-:W-:Y:S02]  /*0330*/  @P2 MOV R35, RZ ;  /* 0x000000ff00232202 */ /* 0x000fe40000000f00 */
[----:B------:R-:W-:Y:S02]  /*0340*/  @P2 IADD3 R9, PT, PT, R9, 0x80, RZ ;  /* 0x0000008009092810 */ /* 0x000fe40007ffe0ff */
[----:B0-----:R-:W-:Y:S01]  /*0350*/  CS2R R44, SRZ ;  /* 0x00000000002c7805 */ /* 0x001fe2000001ff00 */
[----:B------:R-:W-:Y:S06]  /*0360*/  @!P3 BRA `(.L_x_1335) ;  /* 0x00000008006cb947 */ /* 0x000fec0003800000 */
[----:B------:R-:W0:Y:S08]  /*0370*/  LDC.64 R48, c[0x0][0x3d0] ;  /* 0x0000f400ff307b82 */ /* 0x000e300000000a00 */
[----:B------:R-:W1:Y:S01]  /*0380*/  LDC.64 R52, c[0x0][0x3d8] ;  /* 0x0000f600ff347b82 */ /* 0x000e620000000a00 */
[----:B0-----:R-:W-:-:S06]  /*0390*/  IMAD.WIDE.U32 R48, R9, 0x10, R48 ;  /* 0x0000001009307825 */ /* 0x001fcc00078e0030 */
[----:B------:R-:W5:Y:S01]  /*03a0*/  LDG.E.128 R48, desc[UR6][R48.64] ;  /* 0x0000000630307981 */ /* 0x000f62000c1e1d00 */
[----:B-1----:R-:W-:-:S06]  /*03b0*/  IMAD.WIDE.U32 R52, R9, 0x10, R52 ;  /* 0x0000001009347825 */ /* 0x002fcc00078e0034 */
[----:B------:R-:W5:Y:S01]  /*03c0*/  LDG.E.128 R52, desc[UR6][R52.64] ;  /* 0x0000000634347981 */ /* 0x000f62000c1e1d00 */
[----:B------:R-:W-:Y:S02]  /*03d0*/  CS2R R58, SRZ ;  /* 0x00000000003a7805 */ /* 0x000fe4000001ff00 */
[----:B------:R-:W-:Y:S02]  /*03e0*/  CS2R R56, SRZ ;  /* 0x0000000000387805 */ /* 0x000fe4000001ff00 */
[----:B------:R-:W-:Y:S02]  /*03f0*/  MOV R34, RZ ;  /* 0x000000ff00227202 */ /* 0x000fe40000000f00 */
[----:B------:R-:W-:Y:S02]  /*0400*/  CS2R R32, SRZ ;  /* 0x0000000000207805 */ /* 0x000fe4000001ff00 */
[----:B------:R-:W-:Y:S02]  /*0410*/  MOV R38, RZ ;  /* 0x000000ff00267202 */ /* 0x000fe40000000f00 */
[----:B------:R-:W-:-:S02]  /*0420*/  CS2R R36, SRZ ;  /* 0x0000000000247805 */ /* 0x000fc4000001ff00 */
[----:B------:R-:W-:Y:S02]  /*0430*/  CS2R R62, SRZ ;  /* 0x00000000003e7805 */ /* 0x000fe4000001ff00 */
[----:B------:R-:W-:Y:S02]  /*0440*/  CS2R R60, SRZ ;  /* 0x00000000003c7805 */ /* 0x000fe4000001ff00 */
[----:B------:R-:W-:Y:S02]  /*0450*/  CS2R R42, SRZ ;  /* 0x00000000002a7805 */ /* 0x000fe4000001ff00 */
[----:B------:R-:W-:Y:S02]  /*0460*/  CS2R R40, SRZ ;  /* 0x0000000000287805 */ /* 0x000fe4000001ff00 */
[----:B------:R-:W-:Y:S02]  /*0470*/  CS2R R46, SRZ ;  /* 0x00000000002e7805 */ /* 0x000fe4000001ff00 */
[----:B------:R-:W-:Y:S01]  /*0480*/  CS2R R44, SRZ ;  /* 0x00000000002c7805 */ /* 0x000fe2000001ff00 */
[----:B------:R-:W-:Y:S06]  /*0490*/  BRA `(.L_x_1335) ;  /* 0x0000000800207947 */ /* 0x000fec0003800000 */
.L_x_1334:
[C---:B------:R-:W-:Y:S01]  /*04a0*/  ISETP.GE.U32.AND P1, PT, R4.reuse, 0x80, PT ;  /* 0x000000800400780c */ /* 0x040fe20003f26070 */
[----:B------:R-:W0:Y:S01]  /*04b0*/  LDC.64 R14, c[0x0][0x3d8] ;  /* 0x0000f600ff0e7b82 */ /* 0x000e220000000a00 */
[----:B------:R-:W-:Y:S02]  /*04c0*/  ISETP.GE.U32.AND P2, PT, R4, 0x100, PT ;  /* 0x000001000400780c */ /* 0x000fe40003f46070 */
[----:B------:R-:W-:-:S05]  /*04d0*/  MOV R9, R7 ;  /* 0x0000000700097202 */ /* 0x000fca0000000f00 */
[----:B------:R-:W1:Y:S04]  /*04e0*/  LDC.64 R12, c[0x0][0x3d0] ;  /* 0x0000f400ff0c7b82 */ /* 0x000e680000000a00 */
[----:B------:R-:W-:-:S04]  /*04f0*/  @P1 LOP3.LUT R9, R7, 0x80, RZ, 0xfc, !PT ;  /* 0x0000008007091812 */ /* 0x000fc800078efcff */
[----:B------:R-:W2:Y:S08]  /*0500*/  LDC.64 R48, c[0x0][0x3d8] ;  /* 0x0000f600ff307b82 */ /* 0x000eb00000000a00 */
[----:B------:R-:W3:Y:S08]  /*0510*/  @P1 LDC.64 R10, c[0x0][0x440] ;  /* 0x00011000ff0a1b82 */ /* 0x000ef00000000a00 */
[----:B------:R-:W4:Y:S01]  /*0520*/  LDC.64 R36, c[0x0][0x3d0] ;  /* 0x0000f400ff247b82 */ /* 0x000f220000000a00 */
[----:B0-----:R-:W-:-:S04]  /*0530*/  @P1 IMAD.WIDE.U32 R50, R7, 0x10, R14 ;  /* 0x0000001007321825 */ /* 0x001fc800078e000e */
[----:B-1----:R-:W-:Y:S01]  /*0540*/  @P1 IMAD.WIDE.U32 R32, R7, 0x10, R12 ;  /* 0x0000001007201825 */ /* 0x002fe200078e000c */
[----:B------:R-:W5:Y:S02]  /*0550*/  @P1 LDG.E.128 R20, desc[UR6][R50.64] ;  /* 0x0000000632141981 */ /* 0x000f64000c1e1d00 */
[----:B------:R-:W0:Y:S01]  /*0560*/  @P2 LDC.64 R52, c[0x0][0x440] ;  /* 0x00011000ff342b82 */ /* 0x000e220000000a00 */
[----:B--2---:R-:W-:Y:S01]  /*0570*/  @P2 IMAD.WIDE.U32 R14, R9, 0x10, R48 ;  /* 0x00000010090e2825 */ /* 0x004fe200078e0030 */
[----:B------:R-:W-:-:S03]  /*0580*/  ISETP.GE.U32.AND P3, PT, R4, 0x180, PT ;  /* 0x000001800400780c */ /* 0x000fc60003f66070 */
[----:B------:R-:W-:Y:S01]  /*0590*/  HFMA2 R34, -RZ, RZ, 0, 0 ;  /* 0x00000000ff227431 */ /* 0x000fe200000001ff */
[----:B------:R1:W5:Y:S01]  /*05a0*/  @P1 LDG.E.128 R16, desc[UR6][R32.64] ;  /* 0x0000000620101981 */ /* 0x000362000c1e1d00 */
[----:B---3--:R-:W-:-:S03]  /*05b0*/  @P1 IMAD.WIDE.U32 R10, R7, 0x10, R10 ;  /* 0x00000010070a1825 */ /* 0x008fc600078e000a */
[----:B------:R2:W5:Y:S04]  /*05c0*/  @P2 LDG.E.128 R28, desc[UR6][R14.64] ;  /* 0x000000060e1c2981 */ /* 0x000568000c1e1d00 */
[----:B------:R2:W5:Y:S01]  /*05d0*/  @P1 LD.E.128 R44, desc[UR6][R10.64] ;  /* 0x000000060a2c1980 */ /* 0x000562000c101d00 */
[----:B----4-:R-:W-:-:S05]  /*05e0*/  @P2 IMAD.WIDE.U32 R12, R9, 0x10, R36 ;  /* 0x00000010090c2825 */ /* 0x010fca00078e0024 */
[----:B------:R2:W5:Y:S01]  /*05f0*/  @P2 LDG.E.128 R24, desc[UR6][R12.64] ;  /* 0x000000060c182981 */ /* 0x000562000c1e1d00 */
[----:B0-----:R-:W-:-:S05]  /*0600*/  @P2 IMAD.WIDE.U32 R48, R9, 0x10, R52 ;  /* 0x0000001009302825 */ /* 0x001fca00078e0034 */
[----:B------:R2:W5:Y:S01]  /*0610*/  @P2 LD.E.128 R40, desc[UR6][R48.64] ;  /* 0x0000000630282980 */ /* 0x000562000c101d00 */
[----:B-1----:R-:W-:Y:S02]  /*0620*/  CS2R R32, SRZ ;  /* 0x0000000000207805 */ /* 0x002fe4000001ff00 */
[----:B------:R-:W-:Y:S02]  /*0630*/  MOV R38, RZ ;  /* 0x000000ff00267202 */ /* 0x000fe40000000f00 */
[----:B------:R-:W-:Y:S02]  /*0640*/  CS2R R36, SRZ ;  /* 0x0000000000247805 */ /* 0x000fe4000001ff00 */
[----:B------:R-:W-:Y:S02]  /*0650*/  @P1 MOV R39, RZ ;  /* 0x000000ff00271202 */ /* 0x000fe40000000f00 */
[----:B------:R-:W-:Y:S02]  /*0660*/  @P2 MOV R35, RZ ;  /* 0x000000ff00232202 */ /* 0x000fe40000000f00 */
[----:B------:R-:W-:Y:S01]  /*0670*/  @P2 IADD3 R9, PT, PT, R9, 0x80, RZ ;  /* 0x0000008009092810 */ /* 0x000fe20007ffe0ff */
[----:B--2---:R-:W-:Y:S06]  /*0680*/  @!P3 BRA `(.L_x_1335) ;  /* 0x0000000400a4b947 */ /* 0x004fec0003800000 */
        /* <DEDUP_REMOVED lines=10> */
[----:B------:R-:W-:Y:S02]  /*0730*/  CS2R R56, SRZ ;  /* 0x0000000000387805 */ /* 0x000fe4000001ff00 */
[----:B------:R-:W-:Y:S02]  /*0740*/  MOV R34, RZ ;  /* 0x000000ff00227202 */ /* 0x000fe40000000f00 */
[----:B------:R-:W-:Y:S02]  /*0750*/  CS2R R32, SRZ ;  /* 0x0000000000207805 */ /* 0x000fe4000001ff00 */
[----:B------:R-:W-:Y:S02]  /*0760*/  MOV R38, RZ ;  /* 0x000000ff00267202 */ /* 0x000fe40000000f00 */
[----:B------:R-:W-:Y:S01]  /*0770*/  CS2R R36, SRZ ;  /* 0x0000000000247805 */ /* 0x000fe2000001ff00 */
[----:B------:R-:W-:Y:S06]  /*0780*/  BRA `(.L_x_1335) ;  /* 0x0000000400647947 */ /* 0x000fec0003800000 */
.L_x_1333:
[----:B------:R-:W0:Y:S02]  /*0790*/  LDCU.64 UR4, c[0x0][0x440] ;  /* 0x00008800ff0477ac */ /* 0x000e240008000a00 */
[----:B0-----:R-:W-:-:S04]  /*07a0*/  UISETP.NE.U32.AND UP0, UPT, UR4, URZ, UPT ;  /* 0x000000ff0400728c */ /* 0x001fc8000bf05070 */
[----:B------:R-:W-:-:S09]  /*07b0*/  UISETP.NE.AND.EX UP0, UPT, UR5, URZ, UPT, UP0 ;  /* 0x000000ff0500728c */ /* 0x000fd2000bf05300 */
[----:B------:R-:W-:Y:S05]  /*07c0*/  BRA.U !UP0, `(.L_x_1336) ;  /* 0x0000000108b07547 */ /* 0x000fea000b800000 */
[C---:B------:R-:W-:Y:S01]  /*07d0*/  ISETP.GE.U32.AND P1, PT, R4.reuse, 0x80, PT ;  /* 0x000000800400780c */ /* 0x040fe20003f26070 */
[----:B------:R-:W0:Y:S01]  /*07e0*/  LDC.64 R12, c[0x0][0x3d0] ;  /* 0x0000f400ff0c7b82 */ /* 0x000e220000000a00 */
[----:B------:R-:W-:Y:S02]  /*07f0*/  ISETP.GE.U32.AND P2, PT, R4, 0x100, PT ;  /* 0x000001000400780c */ /* 0x000fe40003f46070 */
[----:B------:R-:W-:-:S05]  /*0800*/  MOV R9, R7 ;  /* 0x0000000700097202 */ /* 0x000fca0000000f00 */
        /* <DEDUP_REMOVED lines=13> */
[----:B---3--:R-:W-:Y:S01]  /*08e0*/  @P2 IMAD.WIDE.U32 R12, R9, 0x10, R50 ;  /* 0x00000010090c2825 */ /* 0x008fe200078e0032 */
        /* <DEDUP_REMOVED lines=26> */
.L_x_1336:
[C---:B------:R-:W-:Y:S01]  /*0a90*/  ISETP.GE.U32.AND P2, PT, R4.reuse, 0x100, PT ;  /* 0x000001000400780c */ /* 0x040fe20003f46070 */
[----:B------:R-:W0:Y:S01]  /*0aa0*/  LDC.64 R10, c[0x0][0x3d0] ;  /* 0x0000f400ff0a7b82 */ /* 0x000e220000000a00 */
[C---:B------:R-:W-:Y:S02]  /*0ab0*/  ISETP.GE.U32.AND P3, PT, R4.reuse, 0x180, PT ;  /* 0x000001800400780c */ /* 0x040fe40003f66070 */
[----:B------:R-:W-:Y:S02]  /*0ac0*/  ISETP.GE.U32.AND P1, PT, R4, 0x80, PT ;  /* 0x000000800400780c */ /* 0x000fe40003f26070 */
[----:B------:R-:W-:-:S03]  /*0ad0*/  MOV R9, R7 ;  /* 0x0000000700097202 */ /* 0x000fc60000000f00 */
[----:B------:R-:W1:Y:S08]  /*0ae0*/  LDC.64 R14, c[0x0][0x3d8] ;  /* 0x0000f600ff0e7b82 */ /* 0x000e700000000a00 */
[----:B------:R-:W2:Y:S01]  /*0af0*/  @P2 LDC.64 R12, c[0x0][0x438] ;  /* 0x00010e00ff0c2b82 */ /* 0x000ea20000000a00 */
[----:B------:R-:W-:-:S07]  /*0b00*/  @P1 LOP3.LUT R9, R7, 0x80, RZ, 0xfc, !PT ;  /* 0x0000008007091812 */ /* 0x000fce00078efcff */
[----:B------:R-:W3:Y:S01]  /*0b10*/  @P3 LDC.64 R64, c[0x0][0x438] ;  /* 0x00010e00ff403b82 */ /* 0x000ee20000000a00 */
[----:B0-----:R-:W-:-:S05]  /*0b20*/  @P2 IMAD.WIDE.U32 R10, R9, 0x10, R10 ;  /* 0x00000010090a2825 */ /* 0x001fca00078e000a */
[----:B------:R-:W5:Y:S02]  /*0b30*/  @P2 LDG.E.128 R24, desc[UR6][R10.64] ;  /* 0x000000060a182981 */ /* 0x000f64000c1e1d00 */
[----:B------:R-:W0:Y:S01]  /*0b40*/  LDC.64 R66, c[0x0][0x3d8] ;  /* 0x0000f600ff427b82 */ /* 0x000e220000000a00 */
[----:B-1----:R-:W-:-:S05]  /*0b50*/  @P2 IMAD.WIDE.U32 R14, R9, 0x10, R14 ;  /* 0x00000010090e2825 */ /* 0x002fca00078e000e */
[----:B------:R-:W5:Y:S02]  /*0b60*/  @P2 LDG.E.128 R28, desc[UR6][R14.64] ;  /* 0x000000060e1c2981 */ /* 0x000f64000c1e1d00 */
[----:B------:R-:W1:Y:S01]  /*0b70*/  LDC.64 R40, c[0x0][0x3d0] ;  /* 0x0000f400ff287b82 */ /* 0x000e620000000a00 */
[C---:B--2---:R-:W-:Y:S01]  /*0b80*/  @P2 IMAD.WIDE.U32 R12, R9.reuse, 0x10, R12 ;  /* 0x00000010090c2825 */ /* 0x044fe200078e000c */
[----:B------:R-:W-:-:S04]  /*0b90*/  @P2 IADD3 R9, PT, PT, R9, 0x80, RZ ;  /* 0x0000008009092810 */ /* 0x000fc80007ffe0ff */
[----:B------:R-:W5:Y:S02]  /*0ba0*/  @P2 LD.E.128 R32, desc[UR6][R12.64] ;  /* 0x000000060c202980 */ /* 0x000f64000c101d00 */
[----:B------:R-:W2:Y:S01]  /*0bb0*/  @P1 LDC.64 R70, c[0x0][0x438] ;  /* 0x00010e00ff461b82 */ /* 0x000ea20000000a00 */
[----:B---3--:R-:W-:-:S05]  /*0bc0*/  @P3 IMAD.WIDE.U32 R64, R9, 0x10, R64 ;  /* 0x0000001009403825 */ /* 0x008fca00078e0040 */
[----:B------:R-:W5:Y:S02]  /*0bd0*/  @P3 LD.E.128 R56, desc[UR6][R64.64] ;  /* 0x0000000640383980 */ /* 0x000f64000c101d00 */
[----:B------:R-:W3:Y:S01]  /*0be0*/  LDC.64 R72, c[0x0][0x3d8] ;  /* 0x0000f600ff487b82 */ /* 0x000ee20000000a00 */
[----:B0-----:R-:W-:-:S05]  /*0bf0*/  @P3 IMAD.WIDE.U32 R66, R9, 0x10, R66 ;  /* 0x0000001009423825 */ /* 0x001fca00078e0042 */
[----:B------:R-:W5:Y:S01]  /*0c00*/  @P3 LDG.E.128 R52, desc[UR6][R66.64] ;  /* 0x0000000642343981 */ /* 0x000f62000c1e1d00 */
[C---:B-1----:R-:W-:Y:S01]  /*0c10*/  @P1 IMAD.WIDE.U32 R68, R7.reuse, 0x10, R40 ;  /* 0x0000001007441825 */ /* 0x042fe200078e0028 */
[----:B------:R-:W0:Y:S04]  /*0c20*/  LDC.64 R44, c[0x0][0x3d0] ;  /* 0x0000f400ff2c7b82 */ /* 0x000e280000000a00 */
[----:B------:R-:W5:Y:S01]  /*0c30*/  @P1 LDG.E.128 R16, desc[UR6][R68.64] ;  /* 0x0000000644101981 */ /* 0x000f62000c1e1d00 */
[----:B--2---:R-:W-:-:S05]  /*0c40*/  @P1 IMAD.WIDE.U32 R70, R7, 0x10, R70 ;  /* 0x0000001007461825 */ /* 0x004fca00078e0046 */
[----:B------:R-:W5:Y:S01]  /*0c50*/  @P1 LD.E.128 R36, desc[UR6][R70.64] ;  /* 0x0000000646241980 */ /* 0x000f62000c101d00 */
[----:B---3--:R-:W-:-:S05]  /*0c60*/  @P1 IMAD.WIDE.U32 R72, R7, 0x10, R72 ;  /* 0x0000001007481825 */ /* 0x008fca00078e0048 */
[----:B------:R-:W5:Y:S01]  /*0c70*/  @P1 LDG.E.128 R20, desc[UR6][R72.64] ;  /* 0x0000000648141981 */ /* 0x000f62000c1e1d00 */
[----:B0-----:R-:W-:-:S04]  /*0c80*/  @P3 IMAD.WIDE.U32 R44, R9, 0x10, R44 ;  /* 0x00000010092c3825 */ /* 0x001fc800078e002c */
[----:B------:R-:W-:Y:S01]  /*0c90*/  HFMA2 R42, -RZ, RZ, 0, 0 ;  /* 0x00000000ff2a7431 */ /* 0x000fe200000001ff */
[----:B------:R-:W-:Y:S02]  /*0ca0*/  CS2R R40, SRZ ;  /* 0x0000000000287805 */ /* 0x000fe4000001ff00 */
[----:B------:R-:W-:Y:S02]  /*0cb0*/  MOV R46, RZ ;  /* 0x000000ff002e7202 */ /* 0x000fe40000000f00 */
[----:B------:R-:W-:Y:S01]  /*0cc0*/  @P3 CS2R R62, SRZ ;  /* 0x00000000003e3805 */ /* 0x000fe2000001ff00 */
[----:B------:R0:W5:Y:S01]  /*0cd0*/  @P3 LDG.E.128 R48, desc[UR6][R44.64] ;  /* 0x000000062c303981 */ /* 0x000162000c1e1d00 */
[----:B------:R-:W-:Y:S02]  /*0ce0*/  @P1 MOV R47, RZ ;  /* 0x000000ff002f1202 */ /* 0x000fe40000000f00 */
[----:B------:R-:W-:Y:S02]  /*0cf0*/  @P3 CS2R R60, SRZ ;  /* 0x00000000003c3805 */ /* 0x000fe4000001ff00 */
[----:B------:R-:W-:-:S02]  /*0d00*/  @P2 MOV R43, RZ ;  /* 0x000000ff002b2202 */ /* 0x000fc40000000f00 */
[----:B0-----:R-:W-:-:S07]  /*0d10*/  CS2R R44, SRZ ;  /* 0x00000000002c7805 */ /* 0x001fce000001ff00 */
.L_x_1335:
[----:B------:R-:W-:Y:S05]  /*0d20*/  BSYNC.RECONVERGENT B0 ;  /* 0x0000000000007941 */ /* 0x000fea0003800200 */
.L_x_1332:
[----:B------:R-:W0:Y:S02]  /*0d30*/  LDCU UR4, c[0x0][0x384] ;  /* 0x00007080ff0477ac */ /* 0x000e240008000800 */
[----:B0-----:R-:W-:-:S13]  /*0d40*/  ISETP.GE.AND P2, PT, R5, UR4, PT ;  /* 0x0000000405007c0c */ /* 0x001fda000bf46270 */
[----:B------:R-:W-:Y:S05]  /*0d50*/  @P2 EXIT ;  /* 0x000000000000294d */ /* 0x000fea0003800000 */
[----:B------:R-:W-:Y:S01]  /*0d60*/  SHF.R.S32.HI R0, RZ, 0x3, R0 ;  /* 0x00000003ff007819 */ /* 0x000fe20000011400 */
[----:B------:R-:W0:Y:S03]  /*0d70*/  LDCU UR10, c[0x0][0x388] ;  /* 0x00007100ff0a77ac */ /* 0x000e260008000800 */
[C---:B------:R-:W-:Y:S01]  /*0d80*/  LOP3.LUT R2, R0.reuse, 0x7f, RZ, 0xc0, !PT ;  /* 0x0000007f00027812 */ /* 0x040fe200078ec0ff */
[----:B------:R-:W1:Y:S01]  /*0d90*/  LDCU.U8 UR8, c[0x0][0x410] ;  /* 0x00008200ff0877ac */ /* 0x000e620008000000 */
[----:B------:R-:W-:Y:S02]  /*0da0*/  SHF.L.U32 R0, R0, 0x1, RZ ;  /* 0x0000000100007819 */ /* 0x000fe400000006ff */
[----:B------:R-:W-:Y:S01]  /*0db0*/  VIADDMNMX R3, R2, -R3, RZ, !PT ;  /* 0x8000000302037246 */ /* 0x000fe200078001ff */
[----:B------:R-:W-:Y:S01]  /*0dc0*/  IMAD R9, R6, -0x20, R2 ;  /* 0xffffffe006097824 */ /* 0x000fe200078e0202 */
[----:B------:R-:W-:Y:S01]  /*0dd0*/  LOP3.LUT R0, R0, 0xffffff00, RZ, 0xc0, !PT ;  /* 0xffffff0000007812 */ /* 0x000fe200078ec0ff */
[----:B------:R-:W2:Y:S01]  /*0de0*/  LDCU UR9, c[0x0][0x400] ;  /* 0x00008000ff0977ac */ /* 0x000ea20008000800 */
[----:B------:R-:W-:-:S02]  /*0df0*/  VIMNMX R3, PT, PT, R3, 0x20, PT ;  /* 0x0000002003037848 */ /* 0x000fc40003fe0100 */
[----:B------:R-:W-:Y:S01]  /*0e00*/  VIMNMX R9, PT, PT, RZ, R9, !PT ;  /* 0x00000009ff097248 */ /* 0x000fe20007fe0100 */
[----:B------:R-:W3:Y:S01]  /*0e10*/  LDCU.64 UR12, c[0x0][0x398] ;  /* 0x00007300ff0c77ac */ /* 0x000ee20008000a00 */
[-C--:B------:R-:W-:Y:S02]  /*0e20*/  LEA R3, R3, R0.reuse, 0x3 ;  /* 0x0000000003037211 */ /* 0x080fe400078e18ff */
[----:B------:R-:W-:Y:S01]  /*0e30*/  VIMNMX R9, PT, PT, R9, 0x20, PT ;  /* 0x0000002009097848 */ /* 0x000fe20003fe0100 */
[----:B------:R-:W4:Y:S01]  /*0e40*/  LDCU.64 UR14, c[0x0][0x3a0] ;  /* 0x00007400ff0e77ac */ /* 0x000f220008000a00 */
[----:B------:R-:W-:Y:S02]  /*0e50*/  I2FP.F32.U32 R3, R3 ;  /* 0x0000000300037245 */ /* 0x000fe40000201000 */
[----:B------:R-:W-:Y:S01]  /*0e60*/  LEA R0, R9, R0, 0x3 ;  /* 0x0000000009007211 */ /* 0x000fe200078e18ff */
[----:B------:R-:W-:Y:S01]  /*0e70*/  UPLOP3.LUT UP1, UPT, UPT, UPT, UPT, 0x40, 0x4 ;  /* 0x000000000004789c */ /* 0x000fe20003f2e870 */
[----:B-1----:R0:W0:Y:S10]  /*0e80*/  MUFU.RCP R2, R3 ;  /* 0x0000000300027308 */ /* 0x0020340000001000 */
.L_x_1363:
[----:B0-----:R-:W-:Y:S01]  /*0e90*/  IMAD R76, R5, UR10, RZ ;  /* 0x0000000a054c7c24 */ /* 0x001fe2000f8e02ff */
[----:B------:R-:W-:Y:S04]  /*0ea0*/  BSSY.RECONVERGENT B0, `(.L_x_1337) ;  /* 0x0000089000007945 */ /* 0x000fe80003800200 */
[----:B------:R-:W-:-:S04]  /*0eb0*/  SHF.R.S32.HI R77, RZ, 0x1f, R76 ;  /* 0x0000001fff4d7819 */ /* 0x000fc8000001144c */
[----:B------:R-:W-:-:S04]  /*0ec0*/  LEA.HI R76, R77, R76, RZ, 0x3 ;  /* 0x0000004c4d4c7211 */ /* 0x000fc800078f18ff */
[----:B------:R-:W-:-:S04]  /*0ed0*/  LEA.HI.SX32 R99, R76, R7, 0x1d ;  /* 0x000000074c637211 */ /* 0x000fc800078feaff */
[----:B------:R-:W-:Y:S01]  /*0ee0*/  MOV R81, R99 ;  /* 0x0000006300517202 */ /* 0x000fe20000000f00 */
[----:B------:R-:W-:Y:S06]  /*0ef0*/  @!P1 BRA `(.L_x_1338) ;  /* 0x00000008000c9947 */ /* 0x000fec0003800000 */
[----:B---3--:R-:W-:Y:S01]  /*0f00*/  ISETP.NE.U32.AND P1, PT, RZ, UR12, PT ;  /* 0x0000000cff007c0c */ /* 0x008fe2000bf25070 */
[----:B------:R-:W0:Y:S01]  /*0f10*/  LDC.64 R76, c[0x0][0x390] ;  /* 0x0000e400ff4c7b82 */ /* 0x000e220000000a00 */
[----:B----4-:R-:W-:Y:S02]  /*0f20*/  ISETP.NE.U32.AND P2, PT, RZ, UR14, PT ;  /* 0x0000000eff007c0c */ /* 0x010fe4000bf45070 */
[----:B------:R-:W-:Y:S02]  /*0f30*/  ISETP.NE.AND.EX P1, PT, RZ, UR13, PT, P1 ;  /* 0x0000000dff007c0c */ /* 0x000fe4000bf25310 */
[----:B------:R-:W-:-:S11]  /*0f40*/  ISETP.NE.AND.EX P2, PT, RZ, UR15, PT, P2 ;  /* 0x0000000fff007c0c */ /* 0x000fd6000bf45320 */
[----:B------:R-:W1:Y:S08]  /*0f50*/  @P1 LDC.64 R80, c[0x0][0x398] ;  /* 0x0000e600ff501b82 */ /* 0x000e700000000a00 */
[----:B------:R-:W3:Y:S01]  /*0f60*/  @P2 LDC.64 R82, c[0x0][0x3a0] ;  /* 0x0000e800ff522b82 */ /* 0x000ee20000000a00 */
[----:B0-----:R-:W-:-:S06]  /*0f70*/  IMAD.WIDE.U32 R76, R99, 0x10, R76 ;  /* 0x00000010634c7825 */ /* 0x001fcc00078e004c */
[----:B------:R-:W5:Y:S01]  /*0f80*/  LDG.E.128 R76, desc[UR6][R76.64] ;  /* 0x000000064c4c7981 */ /* 0x000f62000c1e1d00 */
[----:B-1----:R-:W-:-:S05]  /*0f90*/  @P1 IMAD.WIDE.U32 R80, R99, 0x10, R80 ;  /* 0x0000001063501825 */ /* 0x002fca00078e0050 */
[----:B------:R0:W5:Y:S01]  /*0fa0*/  @P1 LDG.E.128 R64, desc[UR6][R80.64] ;  /* 0x0000000650401981 */ /* 0x000162000c1e1d00 */
[----:B---3--:R-:W-:-:S05]  /*0fb0*/  @P2 IMAD.WIDE.U32 R82, R99, 0x10, R82 ;  /* 0x0000001063522825 */ /* 0x008fca00078e0052 */
[----:B------:R0:W5:Y:S01]  /*0fc0*/  @P2 LDG.E.128 R68, desc[UR6][R82.64] ;  /* 0x0000000652442981 */ /* 0x000162000c1e1d00 */
[----:B------:R-:W-:Y:S05]  /*0fd0*/  @!P1 BRA `(.L_x_1339) ;  /* 0x00000004002c9947 */ /* 0x000fea0003800000 */
[----:B------:R-:W-:Y:S05]  /*0fe0*/  @!P2 BRA `(.L_x_1340) ;  /* 0x0000000000b4a947 */ /* 0x000fea0003800000 */
[----:B-----5:R-:W-:Y:S02]  /*0ff0*/  HADD2.F32 R3, -RZ, R76.H0_H0 ;  /* 0x2000004cff037230 */ /* 0x020fe40000004100 */
[----:B------:R-:W-:Y:S02]  /*1000*/  HADD2.F32 R14, -RZ, R64.H0_H0 ;  /* 0x20000040ff0e7230 */ /* 0x000fe40000004100 */
[--C-:B------:R-:W-:Y:S02]  /*1010*/  HADD2.F32 R72, -RZ, R77.reuse.H0_H0 ;  /* 0x2000004dff487230 */ /* 0x100fe40000004100 */
[----:B------:R-:W-:Y:S02]  /*1020*/  HADD2.F32 R77, -RZ, R77.H1_H1 ;  /* 0x3000004dff4d7230 */ /* 0x000fe40000004100 */
[----:B------:R-:W-:Y:S01]  /*1030*/  FADD.FTZ R3, R3, R14 ;  /* 0x0000000e03037221 */ /* 0x000fe20000010000 */
[--C-:B------:R-:W-:Y:S02]  /*1040*/  HADD2.F32 R75, -RZ, R65.reuse.H0_H0 ;  /* 0x20000041ff4b7230 */ /* 0x100fe40000004100 */
[----:B------:R-:W-:-:S02]  /*1050*/  HADD2.F32 R14, -RZ, R65.H1_H1 ;  /* 0x30000041ff0e7230 */ /* 0x000fc40000004100 */
[--C-:B0-----:R-:W-:Y:S02]  /*1060*/  HADD2.F32 R80, -RZ, R79.reuse.H0_H0 ;  /* 0x2000004fff507230 */ /* 0x101fe40000004100 */
[----:B------:R-:W-:Y:S01]  /*1070*/  FADD.FTZ R72, R72, R75 ;  /* 0x0000004b48487221 */ /* 0x000fe20000010000 */
[----:B------:R-:W-:Y:S02]  /*1080*/  HADD2.F32 R82, -RZ, R79.H1_H1 ;  /* 0x3000004fff527230 */ /* 0x000fe40000004100 */
[----:B------:R-:W-:Y:S01]  /*1090*/  FADD.FTZ R77, R77, R14 ;  /* 0x0000000e4d4d7221 */ /* 0x000fe20000010000 */
[----:B------:R-:W-:Y:S02]  /*10a0*/  HADD2.F32 R74, -RZ, R78.H0_H0 ;  /* 0x2000004eff4a7230 */ /* 0x000fe40000004100 */
[----:B------:R-:W-:Y:S02]  /*10b0*/  HADD2.F32 R79, -RZ, R66.H0_H0 ;  /* 0x20000042ff4f7230 */ /* 0x000fe40000004100 */
[----:B------:R-:W-:-:S02]  /*10c0*/  HADD2.F32 R75, -RZ, R67.H0_H0 ;  /* 0x20000043ff4b7230 */ /* 0x000fc40000004100 */
[----:B------:R-:W-:Y:S02]  /*10d0*/  HADD2.F32 R14, -RZ, R68.H0_H0 ;  /* 0x20000044ff0e7230 */ /* 0x000fe40000004100 */
[----:B------:R-:W-:Y:S01]  /*10e0*/  FADD.FTZ R74, R74, R79 ;  /* 0x0000004f4a4a7221 */ /* 0x000fe20000010000 */
[----:B------:R-:W-:Y:S02]  /*10f0*/  HADD2.F32 R76, -RZ, R76.H1_H1 ;  /* 0x3000004cff4c7230 */ /* 0x000fe40000004100 */
[----:B------:R-:W-:Y:S01]  /*1100*/  FADD.FTZ R80, R80, R75 ;  /* 0x0000004b50507221 */ /* 0x000fe20000010000 */
[----:B------:R-:W-:Y:S02]  /*1110*/  HADD2.F32 R78, -RZ, R78.H1_H1 ;  /* 0x3000004eff4e7230 */ /* 0x000fe40000004100 */
[----:B------:R-:W-:Y:S01]  /*1120*/  FADD.FTZ R3, R3, R14 ;  /* 0x0000000e03037221 */ /* 0x000fe20000010000 */
[----:B------:R-:W-:Y:S02]  /*1130*/  HADD2.F32 R73, -RZ, R64.H1_H1 ;  /* 0x30000040ff497230 */ /* 0x000fe40000004100 */
[----:B------:R-:W-:-:S02]  /*1140*/  HADD2.F32 R81, -RZ, R66.H1_H1 ;  /* 0x30000042ff517230 */ /* 0x000fc40000004100 */
[----:B------:R-:W-:Y:S02]  /*1150*/  HADD2.F32 R79, -RZ, R67.H1_H1 ;  /* 0x30000043ff4f7230 */ /* 0x000fe40000004100 */
[----:B------:R-:W-:Y:S01]  /*1160*/  FADD.FTZ R73, R76, R73 ;  /* 0x000000494c497221 */ /* 0x000fe20000010000 */
[----:B------:R-:W-:Y:S02]  /*1170*/  HADD2.F32 R85, -RZ, R69.H0_H0 ;  /* 0x20000045ff557230 */ /* 0x000fe40000004100 */
[----:B------:R-:W-:Y:S01]  /*1180*/  FADD.FTZ R78, R78, R81 ;  /* 0x000000514e4e7221 */ /* 0x000fe20000010000 */
[----:B------:R-:W-:Y:S02]  /*1190*/  HADD2.F32 R91, -RZ, R70.H0_H0 ;  /* 0x20000046ff5b7230 */ /* 0x000fe40000004100 */
[----:B------:R-:W-:Y:S01]  /*11a0*/  FADD.FTZ R79, R82, R79 ;  /* 0x0000004f524f7221 */ /* 0x000fe20000010000 */
[--C-:B------:R-:W-:Y:S02]  /*11b0*/  HADD2.F32 R97, -RZ, R71.reuse.H0_H0 ;  /* 0x20000047ff617230 */ /* 0x100fe40000004100 */
[----:B------:R-:W-:Y:S01]  /*11c0*/  FADD.FTZ R85, R72, R85 ;  /* 0x0000005548557221 */ /* 0x000fe20000010000 */
[----:B------:R-:W-:-:S02]  /*11d0*/  HADD2.F32 R98, -RZ, R71.H1_H1 ;  /* 0x30000047ff627230 */ /* 0x000fc40000004100 */
[----:B------:R-:W-:Y:S01]  /*11e0*/  FADD.FTZ R91, R74, R91 ;  /* 0x0000005b4a5b7221 */ /* 0x000fe20000010000 */
[----:B------:R-:W-:Y:S02]  /*11f0*/  HADD2.F32 R75, -RZ, R70.H1_H1 ;  /* 0x30000046ff4b7230 */ /* 0x000fe40000004100 */
[----:B------:R-:W-:Y:S01]  /*1200*/  FADD.FTZ R97, R80, R97 ;  /* 0x0000006150617221 */ /* 0x000fe20000010000 */
[----:B------:R-:W-:Y:S02]  /*1210*/  HADD2.F32 R88, -RZ, R69.H1_H1 ;  /* 0x30000045ff587230 */ /* 0x000fe40000004100 */
[----:B------:R-:W-:Y:S01]  /*1220*/  FADD.FTZ R98, R79, R98 ;  /* 0x000000624f627221 */ /* 0x000fe20000010000 */
[----:B------:R-:W-:Y:S02]  /*1230*/  HADD2.F32 R14, -RZ, R68.H1_H1 ;  /* 0x30000044ff0e7230 */ /* 0x000fe40000004100 */
[----:B------:R-:W-:Y:S01]  /*1240*/  FADD.FTZ R94, R78, R75 ;  /* 0x0000004b4e5e7221 */ /* 0x000fe20000010000 */
[----:B------:R-:W-:Y:S01]  /*1250*/  FADD.FTZ R88, R77, R88 ;  /* 0x000000584d587221 */ /* 0x000fe20000010000 */
[----:B------:R-:W-:Y:S01]  /*1260*/  F2FP.F16.F32.PACK_AB R75, R98, R97 ;  /* 0x00000061624b723e */ /* 0x000fe200000000ff */
[----:B------:R-:W-:-:S02]  /*1270*/  FADD.FTZ R14, R73, R14 ;  /* 0x0000000e490e7221 */ /* 0x000fc40000010000 */
[----:B------:R-:W-:Y:S02]  /*1280*/  F2FP.F16.F32.PACK_AB R74, R94, R91 ;  /* 0x0000005b5e4a723e */ /* 0x000fe400000000ff */
[----:B------:R-:W-:Y:S02]  /*1290*/  F2FP.F16.F32.PACK_AB R73, R88, R85 ;  /* 0x000000555849723e */ /* 0x000fe400000000ff */
[----:B------:R-:W-:Y:S01]  /*12a0*/  F2FP.F16.F32.PACK_AB R72, R14, R3 ;  /* 0x000000030e48723e */ /* 0x000fe200000000ff */
[----:B------:R-:W-:Y:S06]  /*12b0*/  BRA `(.L_x_1341) ;  /* 0x00000004000c7947 */ /* 0x000fec0003800000 */
.L_x_1340:
[----:B-----5:R-:W-:Y:S02]  /*12c0*/  HADD2.F32 R3, -RZ, R76.H0_H0 ;  /* 0x2000004cff037230 */ /* 0x020fe40000004100 */
[----:B------:R-:W-:Y:S02]  /*12d0*/  HADD2.F32 R14, -RZ, R64.H0_H0 ;  /* 0x20000040ff0e7230 */ /* 0x000fe40000004100 */
[----:B------:R-:W-:Y:S02]  /*12e0*/  HADD2.F32 R85, -RZ, R77.H0_H0 ;  /* 0x2000004dff557230 */ /* 0x000fe40000004100 */
[----:B------:R-:W-:Y:S02]  /*12f0*/  HADD2.F32 R91, -RZ, R78.H0_H0 ;  /* 0x2000004eff5b7230 */ /* 0x000fe40000004100 */
[----:B------:R-:W-:Y:S01]  /*1300*/  FADD.FTZ R3, R3, R14 ;  /* 0x0000000e03037221 */ /* 0x000fe20000010000 */
[----:B------:R-:W-:Y:S02]  /*1310*/  HADD2.F32 R97, -RZ, R79.H0_H0 ;  /* 0x2000004fff617230 */ /* 0x000fe40000004100 */
[----:B------:R-:W-:-:S02]  /*1320*/  HADD2.F32 R14, -RZ, R67.H0_H0 ;  /* 0x20000043ff0e7230 */ /* 0x000fc40000004100 */
[----:B------:R-:W-:Y:S02]  /*1330*/  HADD2.F32 R76, -RZ, R76.H1_H1 ;  /* 0x3000004cff4c7230 */ /* 0x000fe40000004100 */
[----:B------:R-:W-:Y:S02]  /*1340*/  HADD2.F32 R77, -RZ, R77.H1_H1 ;  /* 0x3000004dff4d7230 */ /* 0x000fe40000004100 */
[----:B------:R-:W-:Y:S01]  /*1350*/  FADD.FTZ R97, R97, R14 ;  /* 0x0000000e61617221 */ /* 0x000fe20000010000 */
[----:B------:R-:W-:Y:S02]  /*1360*/  HADD2.F32 R78, -RZ, R78.H1_H1 ;  /* 0x3000004eff4e7230 */ /* 0x000fe40000004100 */
[----:B------:R-:W-:Y:S02]  /*1370*/  HADD2.F32 R72, -RZ, R65.H0_H0 ;  /* 0x20000041ff487230 */ /* 0x000fe40000004100 */
[----:B------:R-:W-:Y:S02]  /*1380*/  HADD2.F32 R74, -RZ, R66.H0_H0 ;  /* 0x20000042ff4a7230 */ /* 0x000fe40000004100 */
[----:B------:R-:W-:-:S02]  /*1390*/  HADD2.F32 R79, -RZ, R79.H1_H1 ;  /* 0x3000004fff4f7230 */ /* 0x000fc40000004100 */
[----:B------:R-:W-:Y:S01]  /*13a0*/  FADD.FTZ R85, R85, R72 ;  /* 0x0000004855557221 */ /* 0x000fe20000010000 */
[----:B------:R-:W-:Y:S02]  /*13b0*/  HADD2.F32 R98, -RZ, R67.H1_H1 ;  /* 0x30000043ff627230 */ /* 0x000fe40000004100 */
[----:B------:R-:W-:Y:S01]  /*13c0*/  FADD.FTZ R91, R91, R74 ;  /* 0x0000004a5b5b7221 */ /* 0x000fe20000010000 */
[----:B------:R-:W-:Y:S02]  /*13d0*/  HADD2.F32 R75, -RZ, R66.H1_H1 ;  /* 0x30000042ff4b7230 */ /* 0x000fe40000004100 */
        /* <DEDUP_REMOVED lines=11> */
.L_x_1339:
[----:B------:R-:W-:Y:S05]  /*1490*/  @!P2 BRA `(.L_x_1342) ;  /* 0x000000000074a947 */ /* 0x000fea0003800000 */
        /* <DEDUP_REMOVED lines=29> */
.L_x_1342:
[--C-:B-----5:R-:W-:Y:S02]  /*1670*/  HADD2.F32 R3, -RZ, R76.reuse.H0_H0 ;  /* 0x2000004cff037230 */ /* 0x120fe40000004100 */
[----:B------:R-:W-:Y:S02]  /*1680*/  HADD2.F32 R14, -RZ, R76.H1_H1 ;  /* 0x3000004cff0e7230 */ /* 0x000fe40000004100 */
[--C-:B------:R-:W-:Y:S02]  /*1690*/  HADD2.F32 R85, -RZ, R77.reuse.H0_H0 ;  /* 0x2000004dff557230 */ /* 0x100fe40000004100 */
[----:B------:R-:W-:Y:S02]  /*16a0*/  HADD2.F32 R88, -RZ, R77.H1_H1 ;  /* 0x3000004dff587230 */ /* 0x000fe40000004100 */
[--C-:B------:R-:W-:Y:S02]  /*16b0*/  HADD2.F32 R91, -RZ, R78.reuse.H0_H0 ;  /* 0x2000004eff5b7230 */ /* 0x100fe40000004100 */
[----:B------:R-:W-:-:S02]  /*16c0*/  HADD2.F32 R94, -RZ, R78.H1_H1 ;  /* 0x3000004eff5e7230 */ /* 0x000fc40000004100 */
[--C-:B------:R-:W-:Y:S02]  /*16d0*/  HADD2.F32 R97, -RZ, R79.reuse.H0_H0 ;  /* 0x2000004fff617230 */ /* 0x100fe40000004100 */
[----:B------:R-:W-:-:S07]  /*16e0*/  HADD2.F32 R98, -RZ, R79.H1_H1 ;  /* 0x3000004fff627230 */ /* 0x000fce0000004100 */
.L_x_1341:
[----:B------:R-:W1:Y:S01]  /*16f0*/  @P0 LDC.64 R76, c[0x0][0x3a8] ;  /* 0x0000ea00ff4c0b82 */ /* 0x000e620000000a00 */
[C---:B0-----:R-:W-:Y:S01]  /*1700*/  IADD3 R81, PT, PT, R99.reuse, 0x80, RZ ;  /* 0x0000008063517810 */ /* 0x041fe20007ffe0ff */
[----:B-1----:R-:W-:-:S05]  /*1710*/  @P0 IMAD.WIDE.U32 R76, R99, 0x10, R76 ;  /* 0x00000010634c0825 */ /* 0x002fca00078e004c */
[----:B------:R0:W-:Y:S02]  /*1720*/  @P0 STG.E.128 desc[UR6][R76.64], R72 ;  /* 0x000000484c000986 */ /* 0x0001e4000c101d06 */
.L_x_1338:
[----:B--234-:R-:W-:Y:S05]  /*1730*/  BSYNC.RECONVERGENT B0 ;  /* 0x0000000000007941 */ /* 0x01cfea0003800200 */
.L_x_1337:
[----:B------:R-:W-:Y:S01]  /*1740*/  ISETP.GE.U32.AND P3, PT, R4, 0x100, PT ;  /* 0x000001000400780c */ /* 0x000fe20003f66070 */
[----:B------:R-:W-:-:S12]  /*1750*/  BSSY.RECONVERGENT B0, `(.L_x_1343) ;  /* 0x000008b000007945 */ /* 0x000fd80003800200 */
[----:B------:R-:W-:Y:S05]  /*1760*/  @!P3 BRA `(.L_x_1344) ;  /* 0x000000080024b947 */ /* 0x000fea0003800000 */
[----:B------:R-:W-:Y:S01]  /*1770*/  ISETP.NE.U32.AND P1, PT, RZ, UR12, PT ;  /* 0x0000000cff007c0c */ /* 0x000fe2000bf25070 */
[----:B0-----:R-:W0:Y:S01]  /*1780*/  LDC.64 R76, c[0x0][0x390] ;  /* 0x0000e400ff4c7b82 */ /* 0x001e220000000a00 */
        /* <DEDUP_REMOVED lines=17> */
[--C-:B-----5:R-:W-:Y:S02]  /*18a0*/  HADD2.F32 R9, -RZ, R76.reuse.H0_H0 ;  /* 0x2000004cff097230 */ /* 0x120fe40000004100 */
[----:B------:R-:W-:Y:S02]  /*18b0*/  HADD2.F32 R12, -RZ, R76.H1_H1 ;  /* 0x3000004cff0c7230 */ /* 0x000fe40000004100 */
[--C-:B------:R-:W-:Y:S02]  /*18c0*/  HADD2.F32 R15, -RZ, R77.reuse.H0_H0 ;  /* 0x2000004dff0f7230 */ /* 0x100fe40000004100 */
[----:B------:R-:W-:Y:S02]  /*18d0*/  HADD2.F32 R86, -RZ, R77.H1_H1 ;  /* 0x3000004dff567230 */ /* 0x000fe40000004100 */
[--C-:B------:R-:W-:Y:S02]  /*18e0*/  HADD2.F32 R89, -RZ, R78.reuse.H0_H0 ;  /* 0x2000004eff597230 */ /* 0x100fe40000004100 */
[----:B------:R-:W-:-:S02]  /*18f0*/  HADD2.F32 R92, -RZ, R78.H1_H1 ;  /* 0x3000004eff5c7230 */ /* 0x000fc40000004100 */
[--C-:B------:R-:W-:Y:S02]  /*1900*/  HADD2.F32 R95, -RZ, R79.reuse.H0_H0 ;  /* 0x2000004fff5f7230 */ /* 0x100fe40000004100 */
[----:B------:R-:W-:Y:S01]  /*1910*/  HADD2.F32 R96, -RZ, R79.H1_H1 ;  /* 0x3000004fff607230 */ /* 0x000fe20000004100 */
[----:B------:R-:W-:Y:S06]  /*1920*/  BRA `(.L_x_1347) ;  /* 0x0000000400a47947 */ /* 0x000fec0003800000 */
.L_x_1346:
        /* <DEDUP_REMOVED lines=29> */
.L_x_1345:
[----:B------:R-:W-:-:S04]  /*1b00*/  UISETP.NE.U32.AND UP0, UPT, UR14, URZ, UPT ;  /* 0x000000ff0e00728c */ /* 0x000fc8000bf05070 */
[----:B------:R-:W-:-:S09]  /*1b10*/  UISETP.NE.AND.EX UP0, UPT, UR15, URZ, UPT, UP0 ;  /* 0x000000ff0f00728c */ /* 0x000fd2000bf05300 */
[----:B------:R-:W-:Y:S05]  /*1b20*/  BRA.U UP0, `(.L_x_1348) ;  /* 0x0000000100747547 */ /* 0x000fea000b800000 */
        /* <DEDUP_REMOVED lines=29> */
.L_x_1348:
        /* <DEDUP_REMOVED lines=8> */
[----:B------:R-:W-:Y:S01]  /*1d80*/  FADD.FTZ R72, R73, R72 ;  /* 0x0000004849487221 */ /* 0x000fe20000010000 */
[--C-:B------:R-:W-:Y:S02]  /*1d90*/  HADD2.F32 R80, -RZ, R79.reuse.H0_H0 ;  /* 0x2000004fff507230 */ /* 0x100fe40000004100 */
[----:B------:R-:W-:Y:S01]  /*1da0*/  FADD.FTZ R74, R75, R74 ;  /* 0x0000004a4b4a7221 */ /* 0x000fe20000010000 */
[----:B------:R-:W-:Y:S02]  /*1db0*/  HADD2.F32 R82, -RZ, R79.H1_H1 ;  /* 0x3000004fff527230 */ /* 0x000fe40000004100 */
[----:B------:R-:W-:Y:S02]  /*1dc0*/  HADD2.F32 R12, -RZ, R65.H1_H1 ;  /* 0x30000041ff0c7230 */ /* 0x000fe40000004100 */
[----:B------:R-:W-:-:S02]  /*1dd0*/  HADD2.F32 R76, -RZ, R76.H1_H1 ;  /* 0x3000004cff4c7230 */ /* 0x000fc40000004100 */
[----:B------:R-:W-:Y:S02]  /*1de0*/  HADD2.F32 R78, -RZ, R78.H1_H1 ;  /* 0x3000004eff4e7230 */ /* 0x000fe40000004100 */
[----:B------:R-:W-:Y:S01]  /*1df0*/  FADD.FTZ R77, R12, R77 ;  /* 0x0000004d0c4d7221 */ /* 0x000fe20000010000 */
[----:B------:R-:W-:Y:S02]  /*1e00*/  HADD2.F32 R15, -RZ, R64.H1_H1 ;  /* 0x30000040ff0f7230 */ /* 0x000fe40000004100 */
[----:B------:R-:W-:Y:S02]  /*1e10*/  HADD2.F32 R79, -RZ, R66.H1_H1 ;  /* 0x30000042ff4f7230 */ /* 0x000fe40000004100 */
[--C-:B------:R-:W-:Y:S02]  /*1e20*/  HADD2.F32 R73, -RZ, R67.reuse.H0_H0 ;  /* 0x20000043ff497230 */ /* 0x100fe40000004100 */
[----:B------:R-:W-:Y:S01]  /*1e30*/  FADD.FTZ R76, R15, R76 ;  /* 0x0000004c0f4c7221 */ /* 0x000fe20000010000 */
[----:B------:R-:W-:-:S02]  /*1e40*/  HADD2.F32 R75, -RZ, R67.H1_H1 ;  /* 0x30000043ff4b7230 */ /* 0x000fc40000004100 */
[----:B------:R-:W-:Y:S01]  /*1e50*/  FADD.FTZ R78, R79, R78 ;  /* 0x0000004e4f4e7221 */ /* 0x000fe20000010000 */
[----:B------:R-:W-:Y:S02]  /*1e60*/  HADD2.F32 R12, -RZ, R68.H0_H0 ;  /* 0x20000044ff0c7230 */ /* 0x000fe40000004100 */
[----:B------:R-:W-:Y:S01]  /*1e70*/  FADD.FTZ R80, R73, R80 ;  /* 0x0000005049507221 */ /* 0x000fe20000010000 */
[----:B------:R-:W-:Y:S02]  /*1e80*/  HADD2.F32 R15, -RZ, R69.H0_H0 ;  /* 0x20000045ff0f7230 */ /* 0x000fe40000004100 */
[----:B------:R-:W-:Y:S01]  /*1e90*/  FADD.FTZ R82, R75, R82 ;  /* 0x000000524b527221 */ /* 0x000fe20000010000 */
[----:B------:R-:W-:Y:S02]  /*1ea0*/  HADD2.F32 R89, -RZ, R70.H0_H0 ;  /* 0x20000046ff597230 */ /* 0x000fe40000004100 */
[----:B------:R-:W-:Y:S01]  /*1eb0*/  FADD.FTZ R9, R12, R9 ;  /* 0x000000090c097221 */ /* 0x000fe20000010000 */
[----:B------:R-:W-:-:S02]  /*1ec0*/  HADD2.F32 R95, -RZ, R71.H0_H0 ;  /* 0x20000047ff5f7230 */ /* 0x000fc40000004100 */
[----:B------:R-:W-:Y:S01]  /*1ed0*/  FADD.FTZ R15, R15, R72 ;  /* 0x000000480f0f7221 */ /* 0x000fe20000010000 */
[----:B------:R-:W-:Y:S02]  /*1ee0*/  HADD2.F32 R79, -RZ, R71.H1_H1 ;  /* 0x30000047ff4f7230 */ /* 0x000fe40000004100 */
[----:B------:R-:W-:Y:S01]  /*1ef0*/  FADD.FTZ R89, R89, R74 ;  /* 0x0000004a59597221 */ /* 0x000fe20000010000 */
[----:B------:R-:W-:Y:S02]  /*1f00*/  HADD2.F32 R75, -RZ, R70.H1_H1 ;  /* 0x30000046ff4b7230 */ /* 0x000fe40000004100 */
[----:B------:R-:W-:Y:S01]  /*1f10*/  FADD.FTZ R95, R95, R80 ;  /* 0x000000505f5f7221 */ /* 0x000fe20000010000 */
[----:B------:R-:W-:Y:S02]  /*1f20*/  HADD2.F32 R86, -RZ, R69.H1_H1 ;  /* 0x30000045ff567230 */ /* 0x000fe40000004100 */
[----:B------:R-:W-:Y:S01]  /*1f30*/  FADD.FTZ R96, R79, R82 ;  /* 0x000000524f607221 */ /* 0x000fe20000010000 */
[----:B------:R-:W-:-:S02]  /*1f40*/  HADD2.F32 R73, -RZ, R68.H1_H1 ;  /* 0x30000044ff497230 */ /* 0x000fc40000004100 */
[----:B------:R-:W-:Y:S01]  /*1f50*/  FADD.FTZ R92, R75, R78 ;  /* 0x0000004e4b5c7221 */ /* 0x000fe20000010000 */
[----:B------:R-:W-:Y:S01]  /*1f60*/  FADD.FTZ R86, R86, R77 ;  /* 0x0000004d56567221 */ /* 0x000fe20000010000 */
[----:B------:R-:W-:Y:S01]  /*1f70*/  F2FP.F16.F32.PACK_AB R75, R96, R95 ;  /* 0x0000005f604b723e */ /* 0x000fe200000000ff */
[----:B------:R-:W-:Y:S02]  /*1f80*/  FADD.FTZ R12, R73, R76 ;  /* 0x0000004c490c7221 */ /* 0x000fe40000010000 */
[----:B------:R-:W-:Y:S02]  /*1f90*/  F2FP.F16.F32.PACK_AB R74, R92, R89 ;  /* 0x000000595c4a723e */ /* 0x000fe400000000ff */
[----:B------:R-:W-:Y:S02]  /*1fa0*/  F2FP.F16.F32.PACK_AB R73, R86, R15 ;  /* 0x0000000f5649723e */ /* 0x000fe400000000ff */
[----:B------:R-:W-:-:S07]  /*1fb0*/  F2FP.F16.F32.PACK_AB R72, R12, R9 ;  /* 0x000000090c48723e */ /* 0x000fce00000000ff */
.L_x_1347:
[----:B------:R-:W0:Y:S02]  /*1fc0*/  @P0 LDC.64 R76, c[0x0][0x3a8] ;  /* 0x0000ea00ff4c0b82 */ /* 0x000e240000000a00 */
[C---:B0-----:R-:W-:Y:S01]  /*1fd0*/  @P0 IMAD.WIDE.U32 R76, R81.reuse, 0x10, R76 ;  /* 0x00000010514c0825 */ /* 0x041fe200078e004c */
[----:B------:R-:W-:-:S04]  /*1fe0*/  IADD3 R81, PT, PT, R81, 0x80, RZ ;  /* 0x0000008051517810 */ /* 0x000fc80007ffe0ff */
[----:B------:R1:W-:Y:S03]  /*1ff0*/  @P0 STG.E.128 desc[UR6][R76.64], R72 ;  /* 0x000000484c000986 */ /* 0x0003e6000c101d06 */
.L_x_1344:
[----:B------:R-:W-:Y:S05]  /*2000*/  BSYNC.RECONVERGENT B0 ;  /* 0x0000000000007941 */ /* 0x000fea0003800200 */
.L_x_1343:
        /* <DEDUP_REMOVED lines=31> */
.L_x_1352:
        /* <DEDUP_REMOVED lines=29> */
.L_x_1351:
        /* <DEDUP_REMOVED lines=32> */
.L_x_1354:
        /* <DEDUP_REMOVED lines=44> */
.L_x_1353:
[----:B------:R-:W0:Y:S02]  /*2890*/  @P0 LDC.64 R76, c[0x0][0x3a8] ;  /* 0x0000ea00ff4c0b82 */ /* 0x000e240000000a00 */
[----:B0-----:R-:W-:-:S05]  /*28a0*/  @P0 IMAD.WIDE.U32 R76, R81, 0x10, R76 ;  /* 0x00000010514c0825 */ /* 0x001fca00078e004c */
[----:B------:R2:W-:Y:S02]  /*28b0*/  @P0 STG.E.128 desc[UR6][R76.64], R72 ;  /* 0x000000484c000986 */ /* 0x0005e4000c101d06 */
.L_x_1350:
[----:B------:R-:W-:Y:S05]  /*28c0*/  BSYNC.RECONVERGENT B0 ;  /* 0x0000000000007941 */ /* 0x000fea0003800200 */
.L_x_1349:
[----:B012---:R-:W-:Y:S01]  /*28d0*/  FADD.FTZ R77, RZ, R3 ;  /* 0x00000003ff4d7221 */ /* 0x007fe20000010000 */
[C---:B------:R-:W-:Y:S01]  /*28e0*/  ISETP.GE.U32.AND P1, PT, R4.reuse, 0x80, PT ;  /* 0x000000800400780c */ /* 0x040fe20003f26070 */
[----:B------:R-:W-:Y:S01]  /*28f0*/  BSSY.RECONVERGENT B0, `(.L_x_1355) ;  /* 0x0000074000007945 */ /* 0x000fe20003800200 */
[----:B------:R-:W-:Y:S01]  /*2900*/  ISETP.GT.U32.AND P5, PT, R4, 0xff, PT ;  /* 0x000000ff0400780c */ /* 0x000fe20003fa4070 */
        /* <DEDUP_REMOVED lines=94> */
[----:B------:R-:W0:Y:S01]  /*2ef0*/  SHFL.BFLY PT, R80, R77, 0x2, 0x1f ;  /* 0x0c401f004d507f89 */ /* 0x000e2200000e0000 */
[----:B-1----:R-:W-:-:S04]  /*2f00*/  @!P2 LEA R83, R83, R76, 0x18 ;  /* 0x0000004c5353a211 */ /* 0x002fc800078ec0ff */
[----:B------:R-:W-:-:S04]  /*2f10*/  @P5 IADD3 R83, PT, PT, R83, 0x20, RZ ;  /* 0x0000002053535810 */ /* 0x000fc80007ffe0ff */
[----:B------:R-:W-:Y:S01]  /*2f20*/  @!P2 LEA R83, R6, R83, 0x3 ;  /* 0x000000530653a211 */ /* 0x000fe200078e18ff */
[----:B0-----:R-:W-:Y:S01]  /*2f30*/  FADD.FTZ R80, R77, R80 ;  /* 0x000000504d507221 */ /* 0x001fe20000010000 */
[----:B------:R-:W-:-:S04]  /*2f40*/  CS2R R76, SRZ ;  /* 0x00000000004c7805 */ /* 0x000fc8000001ff00 */
        /* <DEDUP_REMOVED lines=14> */
.L_x_1356:
[----:B------:R-:W-:Y:S05]  /*3030*/  BSYNC.RECONVERGENT B0 ;  /* 0x0000000000007941 */ /* 0x000fea0003800200 */
.L_x_1355:
[----:B------:R-:W-:Y:S01]  /*3040*/  BAR.SYNC.DEFER_BLOCKING 0x0 ;  /* 0x0000000000007b1d */ /* 0x000fe20000010000 */
[----:B0-----:R-:W-:Y:S01]  /*3050*/  HFMA2 R78, -RZ, RZ, 0, 0 ;  /* 0x00000000ff4e7431 */ /* 0x001fe200000001ff */
[----:B------:R-:W-:-:S04]  /*3060*/  ISETP.NE.AND P5, PT, R8, RZ, PT ;  /* 0x000000ff0800720c */ /* 0x000fc80003fa5270 */
[----:B------:R-:W-:Y:S01]  /*3070*/  BSSY.RECONVERGENT B0, `(.L_x_1357) ;  /* 0x0000084000007945 */ /* 0x000fe20003800200 */
[----:B------:R-:W-:-:S05]  /*3080*/  @!P2 MOV R78, R0 ;  /* 0x00000000004ea202 */ /* 0x000fca0000000f00 */
        /* <DEDUP_REMOVED lines=32> */
[----:B-1----:R-:W-:Y:S01]  /*3290*/  FADD.FTZ R79, R77, R78 ;  /* 0x0000004e4d4f7221 */ /* 0x002fe20000010000 */
[----:B------:R-:W0:Y:S01]  /*32a0*/  LDC R101, c[0x0][0x448] ;  /* 0x00011200ff657b82 */ /* 0x000e220000000800 */
[----:B------:R-:W-:-:S03]  /*32b0*/  FMUL.FTZ R80, R80, R103 ;  /* 0x0000006750507220 */ /* 0x000fc60000410000 */
[----:B------:R-:W1:Y:S01]  /*32c0*/  SHFL.IDX PT, R81, R81, RZ, 0x1f ;  /* 0x00001fff51517589 */ /* 0x000e6200000e0000 */
[----:B------:R-:W-:-:S03]  /*32d0*/  FFMA.FTZ R80, R82, R80, R79 ;  /* 0x0000005052507223 */ /* 0x000fc6000001004f */
[----:B------:R-:W2:Y:S03]  /*32e0*/  @!P5 LDC.64 R78, c[0x0][0x3c0] ;  /* 0x0000f000ff4edb82 */ /* 0x000ea60000000a00 */
[----:B------:R-:W0:Y:S05]  /*32f0*/  SHFL.IDX PT, R80, R80, RZ, 0x1f ;  /* 0x00001fff50507589 */ /* 0x000e2a00000e0000 */
[----:B------:R-:W3:Y:S01]  /*3300*/  @!P5 LDC.64 R76, c[0x0][0x3c8] ;  /* 0x0000f200ff4cdb82 */ /* 0x000ee20000000a00 */
[----:B-1----:R-:W-:Y:S01]  /*3310*/  FMUL.FTZ R82, R81, R81 ;  /* 0x0000005151527220 */ /* 0x002fe20000410000 */
[----:B--2---:R-:W-:-:S04]  /*3320*/  @!P5 IMAD.WIDE R78, R5, 0x4, R78 ;  /* 0x00000004054ed825 */ /* 0x004fc800078e024e */
[----:B------:R-:W-:Y:S01]  /*3330*/  FSEL R83, R82, RZ, P2 ;  /* 0x000000ff52537208 */ /* 0x000fe20001000000 */
[----:B0-----:R-:W-:Y:S01]  /*3340*/  FFMA.FTZ R82, R80, UR9, R101 ;  /* 0x0000000950527c23 */ /* 0x001fe20008010065 */
[----:B------:R-:W-:Y:S01]  /*3350*/  FSEL R101, R81, RZ, !P2 ;  /* 0x000000ff51657208 */ /* 0x000fe20005000000 */
[----:B------:R0:W-:Y:S02]  /*3360*/  @!P5 STG.E desc[UR6][R78.64], R81 ;  /* 0x000000514e00d986 */ /* 0x0001e4000c101906 */
[----:B------:R-:W-:Y:S01]  /*3370*/  FADD.FTZ R82, R82, R83 ;  /* 0x0000005352527221 */ /* 0x000fe20000010000 */
[----:B---3--:R-:W-:-:S03]  /*3380*/  @!P5 IMAD.WIDE R76, R5, 0x4, R76 ;  /* 0x00000004054cd825 */ /* 0x008fc600078e024c */
[----:B------:R-:W1:Y:S02]  /*3390*/  MUFU.RSQ R106, R82 ;  /* 0x00000052006a7308 */ /* 0x000e640000001400 */
[----:B-1----:R0:W-:Y:S01]  /*33a0*/  @!P5 STG.E desc[UR6][R76.64], R106 ;  /* 0x0000006a4c00d986 */ /* 0x0021e2000c101906 */
[----:B------:R-:W-:Y:S05]  /*33b0*/  @!P1 BRA `(.L_x_1358) ;  /* 0x00000004003c9947 */ /* 0x000fea0003800000 */
[--C-:B0-----:R-:W-:Y:S01]  /*33c0*/  FADD.FTZ R77, R97, -R101.reuse ;  /* 0x80000065614d7221 */ /* 0x101fe20000010000 */
[----:B-----5:R-:W-:Y:S02]  /*33d0*/  HADD2.F32 R79, -RZ, R19.H0_H0 ;  /* 0x20000013ff4f7230 */ /* 0x020fe40000004100 */
[--C-:B------:R-:W-:Y:S02]  /*33e0*/  HADD2.F32 R81, -RZ, R39.reuse.H0_H0 ;  /* 0x20000027ff517230 */ /* 0x100fe40000004100 */
[----:B------:R-:W-:Y:S01]  /*33f0*/  FMUL.FTZ R108, R106, R77 ;  /* 0x0000004d6a6c7220 */ /* 0x000fe20000410000 */
[----:B------:R-:W-:Y:S01]  /*3400*/  FADD.FTZ R77, R91, -R101 ;  /* 0x800000655b4d7221 */ /* 0x000fe20000010000 */
[----:B------:R-:W-:Y:S02]  /*3410*/  HADD2.F32 R105, -RZ, R39.H1_H1 ;  /* 0x30000027ff697230 */ /* 0x000fe40000004100 */
[----:B------:R-:W-:Y:S01]  /*3420*/  FFMA.FTZ R112, R108, R79, R81 ;  /* 0x0000004f6c707223 */ /* 0x000fe20000010051 */
[----:B------:R-:W-:Y:S01]  /*3430*/  FADD.FTZ R79, R98, -R101 ;  /* 0x80000065624f7221 */ /* 0x000fe20000010000 */
[----:B------:R-:W-:-:S02]  /*3440*/  HADD2.F32 R81, -RZ, R19.H1_H1 ;  /* 0x30000013ff517230 */ /* 0x000fc40000004100 */
[C---:B------:R-:W-:Y:S01]  /*3450*/  FMUL.FTZ R77, R106.reuse, R77 ;  /* 0x0000004d6a4d7220 */ /* 0x040fe20000410000 */
[----:B------:R-:W-:Y:S02]  /*3460*/  HADD2.F32 R83, -RZ, R23.H0_H0 ;  /* 0x20000017ff537230 */ /* 0x000fe40000004100 */
[----:B------:R-:W-:Y:S01]  /*3470*/  FMUL.FTZ R80, R106, R79 ;  /* 0x0000004f6a507220 */ /* 0x000fe20000410000 */
[----:B------:R-:W-:Y:S02]  /*3480*/  HADD2.F32 R103, -RZ, R47.H0_H0 ;  /* 0x2000002fff677230 */ /* 0x000fe40000004100 */
[----:B------:R-:W-:Y:S02]  /*3490*/  HADD2.F32 R107, -RZ, R23.H1_H1 ;  /* 0x30000017ff6b7230 */ /* 0x000fe40000004100 */
[----:B------:R-:W-:Y:S01]  /*34a0*/  FFMA.FTZ R79, R80, R81, R105 ;  /* 0x00000051504f7223 */ /* 0x000fe20000010069 */
[----:B------:R-:W-:Y:S02]  /*34b0*/  HADD2.F32 R82, -RZ, R47.H1_H1 ;  /* 0x3000002fff527230 */ /* 0x000fe40000004100 */
[----:B------:R-:W-:Y:S01]  /*34c0*/  FFMA.FTZ R108, R108, R83, R103 ;  /* 0x000000536c6c7223 */ /* 0x000fe20000010067 */
[----:B------:R-:W-:-:S02]  /*34d0*/  HADD2.F32 R76, -RZ, R18.H0_H0 ;  /* 0x20000012ff4c7230 */ /* 0x000fc40000004100 */
[--C-:B------:R-:W-:Y:S01]  /*34e0*/  FADD.FTZ R81, R94, -R101.reuse ;  /* 0x800000655e517221 */ /* 0x100fe20000010000 */
[----:B------:R-:W-:Y:S02]  /*34f0*/  HADD2.F32 R78, -RZ, R38.H0_H0 ;  /* 0x20000026ff4e7230 */ /* 0x000fe40000004100 */
[----:B------:R-:W-:Y:S01]  /*3500*/  FFMA.FTZ R83, R80, R107, R82 ;  /* 0x0000006b50537223 */ /* 0x000fe20000010052 */
[----:B------:R-:W-:Y:S02]  /*3510*/  HADD2.F32 R82, -RZ, R46.H0_H0 ;  /* 0x2000002eff527230 */ /* 0x000fe40000004100 */
[----:B------:R-:W-:Y:S01]  /*3520*/  FADD.FTZ R107, R85, -R101 ;  /* 0x80000065556b7221 */ /* 0x000fe20000010000 */
[----:B------:R-:W-:Y:S02]  /*3530*/  HADD2.F32 R103, -RZ, R18.H1_H1 ;  /* 0x30000012ff677230 */ /* 0x000fe40000004100 */
[----:B------:R-:W-:Y:S01]  /*3540*/  FFMA.FTZ R109, R77, R76, R78 ;  /* 0x0000004c4d6d7223 */ /* 0x000fe2000001004e */
[----:B------:R-:W-:-:S02]  /*3550*/  HADD2.F32 R78, -RZ, R22.H0_H0 ;  /* 0x20000016ff4e7230 */ /* 0x000fc40000004100 */
[C---:B------:R-:W-:Y:S01]  /*3560*/  FMUL.FTZ R102, R106.reuse, R81 ;  /* 0x000000516a667220 */ /* 0x040fe20000410000 */
[----:B------:R-:W-:Y:S02]  /*3570*/  HADD2.F32 R105, -RZ, R38.H1_H1 ;  /* 0x30000026ff697230 */ /* 0x000fe40000004100 */
[----:B------:R-:W-:Y:S01]  /*3580*/  FMUL.FTZ R107, R106, R107 ;  /* 0x0000006b6a6b7220 */ /* 0x000fe20000410000 */
[----:B------:R-:W-:Y:S02]  /*3590*/  HADD2.F32 R111, -RZ, R22.H1_H1 ;  /* 0x30000016ff6f7230 */ /* 0x000fe40000004100 */
[----:B------:R-:W-:Y:S01]  /*35a0*/  FFMA.FTZ R81, R77, R78, R82 ;  /* 0x0000004e4d517223 */ /* 0x000fe20000010052 */
[----:B------:R-:W-:Y:S02]  /*35b0*/  HADD2.F32 R104, -RZ, R46.H1_H1 ;  /* 0x3000002eff687230 */ /* 0x000fe40000004100 */
[----:B------:R-:W-:Y:S01]  /*35c0*/  FFMA.FTZ R78, R102, R103, R105 ;  /* 0x00000067664e7223 */ /* 0x000fe20000010069 */
[----:B------:R-:W-:-:S02]  /*35d0*/  HADD2.F32 R76, -RZ, R17.H0_H0 ;  /* 0x20000011ff4c7230 */ /* 0x000fc40000004100 */
[--C-:B------:R-:W-:Y:S01]  /*35e0*/  FADD.FTZ R105, R88, -R101.reuse ;  /* 0x8000006558697221 */ /* 0x100fe20000010000 */
[----:B------:R-:W-:Y:S02]  /*35f0*/  HADD2.F32 R80, -RZ, R37.H0_H0 ;  /* 0x20000025ff507230 */ /* 0x000fe40000004100 */
[----:B------:R-:W-:Y:S01]  /*3600*/  FADD.FTZ R103, R3, -R101 ;  /* 0x8000006503677221 */ /* 0x000fe20000010000 */
[----:B------:R-:W-:Y:S01]  /*3610*/  FFMA.FTZ R82, R102, R111, R104 ;  /* 0x0000006f66527223 */ /* 0x000fe20000010068 */
[C---:B------:R-:W-:Y:S01]  /*3620*/  FMUL.FTZ R102, R106.reuse, R105 ;  /* 0x000000696a667220 */ /* 0x040fe20000410000 */
[--C-:B------:R-:W-:Y:S02]  /*3630*/  HADD2.F32 R117, -RZ, R21.reuse.H1_H1 ;  /* 0x30000015ff757230 */ /* 0x100fe40000004100 */
[----:B------:R-:W-:Y:S01]  /*3640*/  FFMA.FTZ R77, R107, R76, R80 ;  /* 0x0000004c6b4d7223 */ /* 0x000fe20000010050 */
[----:B------:R-:W-:Y:S02]  /*3650*/  HADD2.F32 R76, -RZ, R21.H0_H0 ;  /* 0x20000015ff4c7230 */ /* 0x000fe40000004100 */
[----:B------:R-:W-:Y:S01]  /*3660*/  FMUL.FTZ R110, R106, R103 ;  /* 0x000000676a6e7220 */ /* 0x000fe20000410000 */
[--C-:B------:R-:W-:Y:S01]  /*3670*/  HADD2.F32 R80, -RZ, R45.reuse.H0_H0 ;  /* 0x2000002dff507230 */ /* 0x100fe20000004100 */
[----:B------:R-:W-:Y:S01]  /*3680*/  F2FP.F16.F32.PACK_AB R82, R82, R81 ;  /* 0x000000515252723e */ /* 0x000fe200000000ff */
[----:B------:R-:W-:Y:S01]  /*3690*/  HADD2.F32 R104, -RZ, R45.H1_H1 ;  /* 0x3000002dff687230 */ /* 0x000fe20000004100 */
[----:B------:R-:W-:Y:S01]  /*36a0*/  F2FP.F16.F32.PACK_AB R79, R79, R112 ;  /* 0x000000704f4f723e */ /* 0x000fe200000000ff */
[----:B------:R-:W-:-:S02]  /*36b0*/  HADD2.F32 R111, -RZ, R16.H0_H0 ;  /* 0x20000010ff6f7230 */ /* 0x000fc40000004100 */
[----:B------:R-:W-:Y:S01]  /*36c0*/  FFMA.FTZ R107, R107, R76, R80 ;  /* 0x0000004c6b6b7223 */ /* 0x000fe20000010050 */
[----:B------:R-:W-:Y:S02]  /*36d0*/  HADD2.F32 R105, -RZ, R36.H0_H0 ;  /* 0x20000024ff697230 */ /* 0x000fe40000004100 */
[----:B------:R-:W-:Y:S01]  /*36e0*/  FFMA.FTZ R80, R102, R117, R104 ;  /* 0x0000007566507223 */ /* 0x000fe20000010068 */
[----:B------:R-:W-:Y:S02]  /*36f0*/  HADD2.F32 R113, -RZ, R17.H1_H1 ;  /* 0x30000011ff717230 */ /* 0x000fe40000004100 */
[----:B------:R-:W-:Y:S01]  /*3700*/  FADD.FTZ R117, R14, -R101 ;  /* 0x800000650e757221 */ /* 0x000fe20000010000 */
[----:B------:R-:W-:Y:S02]  /*3710*/  HADD2.F32 R115, -RZ, R37.H1_H1 ;  /* 0x30000025ff737230 */ /* 0x000fe40000004100 */
[----:B------:R-:W-:Y:S01]  /*3720*/  FFMA.FTZ R111, R110, R111, R105 ;  /* 0x0000006f6e6f7223 */ /* 0x000fe20000010069 */
[----:B------:R-:W-:Y:S01]  /*3730*/  HADD2.F32 R114, -RZ, R16.H1_H1 ;  /* 0x30000010ff727230 */ /* 0x000fe20000004100 */
[----:B------:R-:W0:Y:S01]  /*3740*/  LDC.64 R104, c[0x0][0x428] ;  /* 0x00010a00ff687b82 */ /* 0x000e220000000a00 */
[----:B------:R-:W-:-:S02]  /*3750*/  HADD2.F32 R116, -RZ, R36.H1_H1 ;  /* 0x30000024ff747230 */ /* 0x000fc40000004100 */
[----:B------:R-:W-:Y:S01]  /*3760*/  FFMA.FTZ R76, R102, R113, R115 ;  /* 0x00000071664c7223 */ /* 0x000fe20000010073 */
[----:B------:R-:W-:Y:S02]  /*3770*/  HADD2.F32 R113, -RZ, R20.H0_H0 ;  /* 0x20000014ff717230 */ /* 0x000fe40000004100 */
[----:B------:R-:W-:Y:S01]  /*3780*/  FMUL.FTZ R117, R106, R117 ;  /* 0x000000756a757220 */ /* 0x000fe20000410000 */
[----:B------:R-:W-:Y:S01]  /*3790*/  HADD2.F32 R115, -RZ, R44.H0_H0 ;  /* 0x2000002cff737230 */ /* 0x000fe20000004100 */
[----:B------:R-:W-:Y:S01]  /*37a0*/  F2FP.F16.F32.PACK_AB R78, R78, R109 ;  /* 0x0000006d4e4e723e */ /* 0x000fe200000000ff */
[----:B------:R-:W-:Y:S01]  /*37b0*/  HADD2.F32 R118, -RZ, R20.H1_H1 ;  /* 0x30000014ff767230 */ /* 0x000fe20000004100 */
[----:B------:R-:W1:Y:S01]  /*37c0*/  LDC.64 R102, c[0x0][0x430] ;  /* 0x00010c00ff667b82 */ /* 0x000e620000000a00 */
[----:B------:R-:W-:Y:S01]  /*37d0*/  FFMA.FTZ R114, R117, R114, R116 ;  /* 0x0000007275727223 */ /* 0x000fe20000010074 */
[----:B------:R-:W-:Y:S01]  /*37e0*/  FFMA.FTZ R110, R110, R113, R115 ;  /* 0x000000716e6e7223 */ /* 0x000fe20000010073 */
[----:B------:R-:W-:Y:S01]  /*37f0*/  HADD2.F32 R113, -RZ, R44.H1_H1 ;  /* 0x3000002cff717230 */ /* 0x000fe20000004100 */
[----:B------:R-:W-:-:S02]  /*3800*/  F2FP.F16.F32.PACK_AB R77, R76, R77 ;  /* 0x0000004d4c4d723e */ /* 0x000fc400000000ff */
[----:B------:R-:W-:Y:S02]  /*3810*/  F2FP.F16.F32.PACK_AB R76, R114, R111 ;  /* 0x0000006f724c723e */ /* 0x000fe400000000ff */
[----:B------:R-:W-:Y:S01]  /*3820*/  FFMA.FTZ R113, R117, R118, R113 ;  /* 0x0000007675717223 */ /* 0x000fe20000010071 */
[----:B------:R-:W-:Y:S02]  /*3830*/  F2FP.F16.F32.PACK_AB R81, R80, R107 ;  /* 0x0000006b5051723e */ /* 0x000fe400000000ff */
[----:B------:R-:W-:Y:S02]  /*3840*/  F2FP.F16.F32.PACK_AB R83, R83, R108 ;  /* 0x0000006c5353723e */ /* 0x000fe400000000ff */
[----:B------:R-:W-:Y:S01]  /*3850*/  F2FP.F16.F32.PACK_AB R80, R113, R110 ;  /* 0x0000006e7150723e */ /* 0x000fe200000000ff */
[----:B0-----:R-:W-:-:S05]  /*3860*/  IMAD.WIDE.U32 R104, R99, 0x10, R104 ;  /* 0x0000001063687825 */ /* 0x001fca00078e0068 */
[----:B------:R2:W-:Y:S01]  /*3870*/  STG.E.128 desc[UR6][R104.64], R76 ;  /* 0x0000004c68007986 */ /* 0x0005e2000c101d06 */
[C---:B-1----:R-:W-:Y:S01]  /*3880*/  IMAD.WIDE.U32 R102, R99.reuse, 0x10, R102 ;  /* 0x0000001063667825 */ /* 0x042fe200078e0066 */
[----:B------:R-:W-:-:S04]  /*3890*/  IADD3 R99, PT, PT, R99, 0x80, RZ ;  /* 0x0000008063637810 */ /* 0x000fc80007ffe0ff */
[----:B------:R2:W-:Y:S03]  /*38a0*/  STG.E.128 desc[UR6][R102.64], R80 ;  /* 0x0000005066007986 */ /* 0x0005e6000c101d06 */
.L_x_1358:
[----:B------:R-:W-:Y:S05]  /*38b0*/  BSYNC.RECONVERGENT B0 ;  /* 0x0000000000007941 */ /* 0x000fea0003800200 */
.L_x_1357:
[----:B------:R-:W-:Y:S04]  /*38c0*/  BSSY.RECONVERGENT B0, `(.L_x_1359) ;  /* 0x0000051000007945 */ /* 0x000fe80003800200 */
[----:B------:R-:W-:Y:S05]  /*38d0*/  @!P3 BRA `(.L_x_1360) ;  /* 0x00000004003cb947 */ /* 0x000fea0003800000 */
[--C-:B0-2---:R-:W-:Y:S01]  /*38e0*/  FADD.FTZ R77, R95, -R101.reuse ;  /* 0x800000655f4d7221 */ /* 0x105fe20000010000 */
        /* <DEDUP_REMOVED lines=78> */
.L_x_1360:
[----:B------:R-:W-:Y:S05]  /*3dd0*/  BSYNC.RECONVERGENT B0 ;  /* 0x0000000000007941 */ /* 0x000fea0003800200 */
.L_x_1359:
[----:B------:R-:W-:Y:S04]  /*3de0*/  BSSY.RECONVERGENT B0, `(.L_x_1361) ;  /* 0x0000050000007945 */ /* 0x000fe80003800200 */
[----:B------:R-:W-:Y:S05]  /*3df0*/  @!P4 BRA `(.L_x_1362) ;  /* 0x000000040038c947 */ /* 0x000fea0003800000 */
[--C-:B0-23--:R-:W-:Y:S01]  /*3e00*/  FADD.FTZ R77, R11, -R101.reuse ;  /* 0x800000650b4d7221 */ /* 0x10dfe20000010000 */
[----:B-----5:R-:W-:Y:S02]  /*3e10*/  HADD2.F32 R76, -RZ, R48.H0_H0 ;  /* 0x20000030ff4c7230 */ /* 0x020fe40000004100 */
[----:B------:R-:W-:Y:S01]  /*3e20*/  FADD.FTZ R79, R10, -R101 ;  /* 0x800000650a4f7221 */ /* 0x000fe20000010000 */
[--C-:B------:R-:W-:Y:S02]  /*3e30*/  HADD2.F32 R78, -RZ, R56.reuse.H0_H0 ;  /* 0x20000038ff4e7230 */ /* 0x100fe40000004100 */
[C---:B------:R-:W-:Y:S01]  /*3e40*/  FMUL.FTZ R77, R106.reuse, R77 ;  /* 0x0000004d6a4d7220 */ /* 0x040fe20000410000 */
[----:B------:R-:W-:Y:S02]  /*3e50*/  HADD2.F32 R102, -RZ, R56.H1_H1 ;  /* 0x30000038ff667230 */ /* 0x000fe40000004100 */
[----:B------:R-:W-:Y:S01]  /*3e60*/  FMUL.FTZ R107, R106, R79 ;  /* 0x0000004f6a6b7220 */ /* 0x000fe20000410000 */
[----:B------:R-:W-:-:S02]  /*3e70*/  HADD2.F32 R104, -RZ, R52.H1_H1 ;  /* 0x30000034ff687230 */ /* 0x000fc40000004100 */
[----:B------:R-:W-:Y:S01]  /*3e80*/  FFMA.FTZ R76, R77, R76, R78 ;  /* 0x0000004c4d4c7223 */ /* 0x000fe2000001004e */
[----:B------:R-:W-:Y:S02]  /*3e90*/  HADD2.F32 R78, -RZ, R48.H1_H1 ;  /* 0x30000030ff4e7230 */ /* 0x000fe40000004100 */
[--C-:B------:R-:W-:Y:S01]  /*3ea0*/  FADD.FTZ R83, R13, -R101.reuse ;  /* 0x800000650d537221 */ /* 0x100fe20000010000 */
[----:B------:R-:W-:Y:S02]  /*3eb0*/  HADD2.F32 R81, -RZ, R60.H1_H1 ;  /* 0x3000003cff517230 */ /* 0x000fe40000004100 */
[----:B------:R-:W-:Y:S01]  /*3ec0*/  FADD.FTZ R111, R87, -R101 ;  /* 0x80000065576f7221 */ /* 0x000fe20000010000 */
[----:B------:R-:W-:Y:S02]  /*3ed0*/  HADD2.F32 R80, -RZ, R52.H0_H0 ;  /* 0x20000034ff507230 */ /* 0x000fe40000004100 */
[----:B------:R-:W-:Y:S01]  /*3ee0*/  FFMA.FTZ R79, R107, R78, R102 ;  /* 0x0000004e6b4f7223 */ /* 0x000fe20000010066 */
[----:B------:R-:W-:-:S02]  /*3ef0*/  HADD2.F32 R82, -RZ, R60.H0_H0 ;  /* 0x2000003cff527230 */ /* 0x000fc40000004100 */
[----:B------:R-:W-:Y:S01]  /*3f00*/  FMUL.FTZ R83, R106, R83 ;  /* 0x000000536a537220 */ /* 0x000fe20000410000 */
[----:B------:R-:W-:Y:S02]  /*3f10*/  HADD2.F32 R108, -RZ, R49.H0_H0 ;  /* 0x20000031ff6c7230 */ /* 0x000fe40000004100 */
[----:B------:R-:W-:Y:S01]  /*3f20*/  FFMA.FTZ R107, R107, R104, R81 ;  /* 0x000000686b6b7223 */ /* 0x000fe20000010051 */
[----:B------:R-:W-:Y:S02]  /*3f30*/  HADD2.F32 R110, -RZ, R57.H0_H0 ;  /* 0x20000039ff6e7230 */ /* 0x000fe40000004100 */
[----:B------:R-:W-:Y:S01]  /*3f40*/  FADD.FTZ R81, R84, -R101 ;  /* 0x8000006554517221 */ /* 0x000fe20000010000 */
[----:B------:R-:W-:Y:S01]  /*3f50*/  FFMA.FTZ R80, R77, R80, R82 ;  /* 0x000000504d507223 */ /* 0x000fe20000010052 */
[----:B------:R-:W-:Y:S02]  /*3f60*/  HADD2.F32 R78, -RZ, R53.H0_H0 ;  /* 0x20000035ff4e7230 */ /* 0x000fe40000004100 */
[----:B------:R-:W-:Y:S01]  /*3f70*/  FMUL.FTZ R111, R106, R111 ;  /* 0x0000006f6a6f7220 */ /* 0x000fe20000410000 */
[----:B------:R-:W-:-:S02]  /*3f80*/  HADD2.F32 R82, -RZ, R61.H0_H0 ;  /* 0x2000003dff527230 */ /* 0x000fc40000004100 */
[C---:B------:R-:W-:Y:S01]  /*3f90*/  FFMA.FTZ R77, R83.reuse, R108, R110 ;  /* 0x0000006c534d7223 */ /* 0x040fe2000001006e */
[----:B------:R-:W-:Y:S02]  /*3fa0*/  HADD2.F32 R103, -RZ, R49.H1_H1 ;  /* 0x30000031ff677230 */ /* 0x000fe40000004100 */
[----:B------:R-:W-:Y:S01]  /*3fb0*/  FMUL.FTZ R108, R106, R81 ;  /* 0x000000516a6c7220 */ /* 0x000fe20000410000 */
[----:B------:R-:W-:Y:S02]  /*3fc0*/  HADD2.F32 R105, -RZ, R57.H1_H1 ;  /* 0x30000039ff697230 */ /* 0x000fe40000004100 */
[----:B------:R-:W-:Y:S01]  /*3fd0*/  FFMA.FTZ R81, R83, R78, R82 ;  /* 0x0000004e53517223 */ /* 0x000fe20000010052 */
[----:B------:R-:W-:Y:S02]  /*3fe0*/  HADD2.F32 R109, -RZ, R53.H1_H1 ;  /* 0x30000035ff6d7230 */ /* 0x000fe40000004100 */
[----:B------:R-:W-:Y:S01]  /*3ff0*/  FADD.FTZ R83, R90, -R101 ;  /* 0x800000655a537221 */ /* 0x000fe20000010000 */
[----:B------:R-:W-:-:S02]  /*4000*/  HADD2.F32 R102, -RZ, R61.H1_H1 ;  /* 0x3000003dff667230 */ /* 0x000fc40000004100 */
[----:B------:R-:W-:Y:S01]  /*4010*/  FFMA.FTZ R82, R108, R103, R105 ;  /* 0x000000676c527223 */ /* 0x000fe20000010069 */
[----:B------:R-:W-:Y:S02]  /*4020*/  HADD2.F32 R104, -RZ, R50.H0_H0 ;  /* 0x20000032ff687230 */ /* 0x000fe40000004100 */
[----:B------:R-:W-:Y:S01]  /*4030*/  FADD.FTZ R115, R100, -R101 ;  /* 0x8000006564737221 */ /* 0x000fe20000010000 */
[----:B------:R-:W-:Y:S02]  /*4040*/  HADD2.F32 R110, -RZ, R58.H0_H0 ;  /* 0x2000003aff6e7230 */ /* 0x000fe40000004100 */
[----:B------:R-:W-:Y:S01]  /*4050*/  FFMA.FTZ R108, R108, R109, R102 ;  /* 0x0000006d6c6c7223 */ /* 0x000fe20000010066 */
[----:B------:R-:W-:Y:S01]  /*4060*/  HADD2.F32 R112, -RZ, R54.H0_H0 ;  /* 0x20000036ff707230 */ /* 0x000fe20000004100 */
[----:B------:R-:W0:Y:S01]  /*4070*/  LDC.64 R102, c[0x0][0x428] ;  /* 0x00010a00ff667b82 */ /* 0x000e220000000a00 */
[----:B------:R-:W-:Y:S02]  /*4080*/  HADD2.F32 R113, -RZ, R62.H0_H0 ;  /* 0x2000003eff717230 */ /* 0x000fe40000004100 */
[----:B------:R-:W-:Y:S01]  /*4090*/  FFMA.FTZ R78, R111, R104, R110 ;  /* 0x000000686f4e7223 */ /* 0x000fe2000001006e */
[----:B------:R-:W-:-:S02]  /*40a0*/  HADD2.F32 R114, -RZ, R58.H1_H1 ;  /* 0x3000003aff727230 */ /* 0x000fc40000004100 */
[C---:B------:R-:W-:Y:S01]  /*40b0*/  FMUL.FTZ R110, R106.reuse, R115 ;  /* 0x000000736a6e7220 */ /* 0x040fe20000410000 */
[----:B------:R-:W-:Y:S02]  /*40c0*/  HADD2.F32 R116, -RZ, R54.H1_H1 ;  /* 0x30000036ff747230 */ /* 0x000fe40000004100 */
[----:B------:R-:W-:Y:S01]  /*40d0*/  FFMA.FTZ R109, R111, R112, R113 ;  /* 0x000000706f6d7223 */ /* 0x000fe20000010071 */
[----:B------:R-:W-:Y:S01]  /*40e0*/  FADD.FTZ R113, R93, -R101 ;  /* 0x800000655d717221 */ /* 0x000fe20000010000 */
[----:B------:R-:W1:Y:S01]  /*40f0*/  LDC.64 R104, c[0x0][0x430] ;  /* 0x00010c00ff687b82 */ /* 0x000e620000000a00 */
[----:B------:R-:W-:Y:S02]  /*4100*/  HADD2.F32 R112, -RZ, R50.H1_H1 ;  /* 0x30000032ff707230 */ /* 0x000fe40000004100 */
[C---:B------:R-:W-:Y:S01]  /*4110*/  FMUL.FTZ R101, R106.reuse, R83 ;  /* 0x000000536a657220 */ /* 0x040fe20000410000 */
[----:B------:R-:W-:Y:S02]  /*4120*/  HADD2.F32 R111, -RZ, R62.H1_H1 ;  /* 0x3000003eff6f7230 */ /* 0x000fe40000004100 */
[----:B------:R-:W-:Y:S01]  /*4130*/  FMUL.FTZ R113, R106, R113 ;  /* 0x000000716a717220 */ /* 0x000fe20000410000 */
[----:B------:R-:W-:-:S02]  /*4140*/  HADD2.F32 R115, -RZ, R59.H1_H1 ;  /* 0x3000003bff737230 */ /* 0x000fc40000004100 */
[C---:B------:R-:W-:Y:S01]  /*4150*/  FFMA.FTZ R83, R101.reuse, R112, R114 ;  /* 0x0000007065537223 */ /* 0x040fe20000010072 */
[----:B------:R-:W-:Y:S02]  /*4160*/  HADD2.F32 R112, -RZ, R51.H0_H0 ;  /* 0x20000033ff707230 */ /* 0x000fe40000004100 */
[----:B------:R-:W-:Y:S01]  /*4170*/  FFMA.FTZ R106, R101, R116, R111 ;  /* 0x00000074656a7223 */ /* 0x000fe2000001006f */
[----:B------:R-:W-:Y:S01]  /*4180*/  HADD2.F32 R114, -RZ, R59.H0_H0 ;  /* 0x2000003bff727230 */ /* 0x000fe20000004100 */
[----:B------:R-:W-:Y:S01]  /*4190*/  F2FP.F16.F32.PACK_AB R76, R79, R76 ;  /* 0x0000004c4f4c723e */ /* 0x000fe200000000ff */
[----:B------:R-:W-:Y:S01]  /*41a0*/  HADD2.F32 R116, -RZ, R55.H0_H0 ;  /* 0x20000037ff747230 */ /* 0x000fe20000004100 */
[----:B------:R-:W-:Y:S01]  /*41b0*/  F2FP.F16.F32.PACK_AB R78, R83, R78 ;  /* 0x0000004e534e723e */ /* 0x000fe200000000ff */
[----:B------:R-:W-:Y:S02]  /*41c0*/  HADD2.F32 R111, -RZ, R63.H0_H0 ;  /* 0x2000003fff6f7230 */ /* 0x000fe40000004100 */
[----:B------:R-:W-:Y:S01]  /*41d0*/  FFMA.FTZ R101, R113, R112, R114 ;  /* 0x0000007071657223 */ /* 0x000fe20000010072 */
[----:B------:R-:W-:Y:S01]  /*41e0*/  HADD2.F32 R117, -RZ, R55.H1_H1 ;  /* 0x30000037ff757230 */ /* 0x000fe20000004100 */
[----:B------:R-:W-:Y:S01]  /*41f0*/  F2FP.F16.F32.PACK_AB R77, R82, R77 ;  /* 0x0000004d524d723e */ /* 0x000fe200000000ff */
[----:B------:R-:W-:-:S02]  /*4200*/  HADD2.F32 R114, -RZ, R63.H1_H1 ;  /* 0x3000003fff727230 */ /* 0x000fc40000004100 */
[----:B------:R-:W-:Y:S01]  /*4210*/  FFMA.FTZ R111, R113, R116, R111 ;  /* 0x00000074716f7223 */ /* 0x000fe2000001006f */
[----:B------:R-:W-:Y:S01]  /*4220*/  HADD2.F32 R113, -RZ, R51.H1_H1 ;  /* 0x30000033ff717230 */ /* 0x000fe20000004100 */
[----:B------:R-:W-:Y:S01]  /*4230*/  F2FP.F16.F32.PACK_AB R82, R106, R109 ;  /* 0x0000006d6a52723e */ /* 0x000fe200000000ff */
[----:B0-----:R-:W-:-:S04]  /*4240*/  IMAD.WIDE.U32 R102, R99, 0x10, R102 ;  /* 0x0000001063667825 */ /* 0x001fc800078e0066 */
[----:B------:R-:W-:Y:S01]  /*4250*/  FFMA.FTZ R114, R110, R117, R114 ;  /* 0x000000756e727223 */ /* 0x000fe20000010072 */
[----:B------:R-:W-:Y:S01]  /*4260*/  F2FP.F16.F32.PACK_AB R81, R108, R81 ;  /* 0x000000516c51723e */ /* 0x000fe200000000ff */
[----:B------:R-:W-:Y:S01]  /*4270*/  FFMA.FTZ R112, R110, R113, R115 ;  /* 0x000000716e707223 */ /* 0x000fe20000010073 */
[----:B-1----:R-:W-:Y:S01]  /*4280*/  IMAD.WIDE.U32 R104, R99, 0x10, R104 ;  /* 0x0000001063687825 */ /* 0x002fe200078e0068 */
[----:B------:R-:W-:Y:S02]  /*4290*/  F2FP.F16.F32.PACK_AB R80, R107, R80 ;  /* 0x000000506b50723e */ /* 0x000fe400000000ff */
[----:B------:R-:W-:Y:S02]  /*42a0*/  F2FP.F16.F32.PACK_AB R83, R114, R111 ;  /* 0x0000006f7253723e */ /* 0x000fe400000000ff */
[----:B------:R-:W-:-:S05]  /*42b0*/  F2FP.F16.F32.PACK_AB R79, R112, R101 ;  /* 0x00000065704f723e */ /* 0x000fca00000000ff */
[----:B------:R1:W-:Y:S04]  /*42c0*/  STG.E.128 desc[UR6][R102.64], R76 ;  /* 0x0000004c66007986 */ /* 0x0003e8000c101d06 */
[----:B------:R1:W-:Y:S02]  /*42d0*/  STG.E.128 desc[UR6][R104.64], R80 ;  /* 0x0000005068007986 */ /* 0x0003e4000c101d06 */
.L_x_1362:
[----:B------:R-:W-:Y:S05]  /*42e0*/  BSYNC.RECONVERGENT B0 ;  /* 0x0000000000007941 */ /* 0x000fea0003800200 */
.L_x_1361:
[----:B0123--:R-:W0:Y:S01]  /*42f0*/  LDC.64 R76, c[0x0][0x380] ;  /* 0x0000e000ff4c7b82 */ /* 0x00fe220000000a00 */
[----:B------:R-:W-:Y:S01]  /*4300*/  UPLOP3.LUT UP1, UPT, UPT, UPT, UP1, 0x40, 0x4 ;  /* 0x000000000004789c */ /* 0x000fe20003f2e810 */
[----:B0-----:R-:W-:-:S04]  /*4310*/  IADD3 R5, PT, PT, R5, R76, RZ ;  /* 0x0000004c05057210 */ /* 0x001fc80007ffe0ff */
[----:B------:R-:W-:-:S13]  /*4320*/  ISETP.GE.AND P2, PT, R5, R77, PT ;  /* 0x0000004d0500720c */ /* 0x000fda0003f46270 */
[----:B------:R-:W-:Y:S05]  /*4330*/  @!P2 BRA `(.L_x_1363) ;  /* 0xffffffc800d4a947 */ /* 0x000fea000383ffff */
[----:B------:R-:W-:Y:S05]  /*4340*/  EXIT ;  /* 0x000000000000794d */ /* 0x000fea0003800000 */
.L_x_1364:
        /* <DEDUP_REMOVED lines=11> */
.L_x_13572:


//--------------------- .text._ZN10layer_norm31ln_parallel_residual_fwd_kernelINS_13Kernel_traitsI6__halfS2_S2_S2_fjLj3072ELj1ELj1ELj4ELj16ENS_18Kernel_traits_baseILj3072ES2_S2_S2_S2_fjLj128EEEEELb0ELb0ELb1EEEvNS_9FwdParamsE --------------------------
	.section	.text._ZN10layer_norm31ln_parallel_residual_fwd_kernelINS_13Kernel_traitsI6__halfS2_S2_S2_fjLj3072ELj1ELj1ELj4ELj16ENS_18Kernel_traits_baseILj3072ES2_S2_S2_S2_fjLj128EEEEELb0ELb0ELb1EEEvNS_9FwdParamsE,"ax",@progbits
	.align	128
        .global         _ZN10layer_norm31ln_parallel_residual_fwd_kernelINS_13Kernel_traitsI6__halfS2_S2_S2_fjLj3072ELj1ELj1ELj4ELj16ENS_18Kernel_traits_baseILj3072ES2_S2_S2_S2_fjLj128EEEEELb0ELb0ELb1EEEvNS_9FwdParamsE
        .type           _ZN10layer_norm31ln_parallel_residual_fwd_kernelINS_13Kernel_traitsI6__halfS2_S2_S2_fjLj3072ELj1ELj1ELj4ELj16ENS_18Kernel_traits_baseILj3072ES2_S2_S2_S2_fjLj128EEEEELb0ELb0ELb1EEEvNS_9FwdParamsE,@function
        .size           _ZN10layer_norm31ln_parallel_residual_fwd_kernelINS_13Kernel_traitsI6__halfS2_S2_S2_fjLj3072ELj1ELj1ELj4ELj16ENS_18Kernel_traits_baseILj3072ES2_S2_S2_S2_fjLj128EEEEELb0ELb0ELb1EEEvNS_9FwdParamsE,(.L_x_13573 - _ZN10layer_norm31ln_parallel_residual_fwd_kernelINS_13Kernel_traitsI6__halfS2_S2_S2_fjLj3072ELj1ELj1ELj4ELj16ENS_18Kernel_traits_baseILj3072ES2_S2_S2_S2_fjLj128EEEEELb0ELb0ELb1EEEvNS_9FwdParamsE)
        .other          _ZN10layer_norm31ln_parallel_residual_fwd_kernelINS_13Kernel_traitsI6__halfS2_S2_S2_fjLj3072ELj1ELj1ELj4ELj16ENS_18Kernel_traits_baseILj3072ES2_S2_S2_S2_fjLj128EEEEELb0ELb0ELb1EEEvNS_9FwdParamsE,@"STO_CUDA_ENTRY STV_DEFAULT"
_ZN10layer_norm31ln_parallel_residual_fwd_kernelINS_13Kernel_traitsI6__halfS2_S2_S2_fjLj3072ELj1ELj1ELj4ELj16ENS_18Kernel_traits_baseILj3072ES2_S2_S2_S2_fjLj128EEEEELb0ELb0ELb1EEEvNS_9FwdParamsE:
.text._ZN10layer_norm31ln_parallel_residual_fwd_kernelINS_13Kernel_traitsI6__halfS2_S2_S2_fjLj3072ELj1ELj1ELj4ELj16ENS_18Kernel_traits_baseILj3072ES2_S2_S2_S2_fjLj128EEEEELb0ELb0ELb1EEEvNS_9FwdParamsE:
        /* <DEDUP_REMOVED lines=20> */
[----:B------:R-:W-:Y:S01]  /*0140*/  HFMA2 R3, -RZ, RZ, 0, 0 ;  /* 0x00000000ff037431 */ /* 0x000fe200000001ff */
[----:B------:R-:W-:-:S02]  /*0150*/  CS2R R4, SRZ ;  /* 0x0000000000047805 */ /* 0x000fc4000001ff00 */
[----:B------:R-:W-:Y:S02]  /*0160*/  CS2R R6, SRZ ;  /* 0x0000000000067805 */ /* 0x000fe4000001ff00 */
[----:B------:R-:W-:Y:S02]  /*0170*/  CS2R R8, SRZ ;  /* 0x0000000000087805 */ /* 0x000fe4000001ff00 */
[----:B------:R-:W-:Y:S02]  /*0180*/  CS2R R12, SRZ ;  /* 0x00000000000c7805 */ /* 0x000fe4000001ff00 */
[----:B------:R-:W-:Y:S02]  /*0190*/  MOV R14, RZ ;  /* 0x000000ff000e7202 */ /* 0x000fe40000000f00 */
[----:B------:R-:W-:Y:S02]  /*01a0*/  CS2R R42, SRZ ;  /* 0x00000000002a7805 */ /* 0x000fe4000001ff00 */
[----:B------:R-:W-:-:S02]  /*01b0*/  CS2R R46, SRZ ;  /* 0x00000000002e7805 */ /* 0x000fc4000001ff00 */
[----:B------:R-:W-:Y:S02]  /*01c0*/  CS2R R44, SRZ ;  /* 0x00000000002c7805 */ /* 0x000fe4000001ff00 */
[----:B------:R-:W-:Y:S01]  /*01d0*/  CS2R R50, SRZ ;  /* 0x0000000000327805 */ /* 0x000fe2000001ff00 */
[----:B0-----:R-:W-:Y:S01]  /*01e0*/  IMAD.WIDE.U32 R10, R0, 0x10, R10 ;  /* 0x00000010000a7825 */ /* 0x001fe200078e000a */
[----:B------:R-:W-:-:S04]  /*01f0*/  CS2R R48, SRZ ;  /* 0x0000000000307805 */ /* 0x000fc8000001ff00 */
[----:B------:R-:W5:Y:S01]  /*0200*/  LDG.E.128 R36, desc[UR6][R10.64] ;  /* 0x000000060a247981 */ /* 0x000f62000c1e1d00 */
[----:B-1----:R-:W-:-:S03]  /*0210*/  IMAD.WIDE.U32 R40, R0, 0x10, R40 ;  /* 0x0000001000287825 */ /* 0x002fc600078e0028 */
[----:B------:R-:W5:Y:S04]  /*0220*/  LDG.E.128 R32, desc[UR6][R10.64+0x800] ;  /* 0x000800060a207981 */ /* 0x000f68000c1e1d00 */
[----:B------:R0:W5:Y:S04]  /*0230*/  LDG.E.128 R28, desc[UR6][R10.64+0x1000] ;  /* 0x001000060a1c7981 */ /* 0x000168000c1e1d00 */
[----:B------:R-:W5:Y:S04]  /*0240*/  LDG.E.128 R24, desc[UR6][R40.64] ;  /* 0x0000000628187981 */ /* 0x000f68000c1e1d00 */
[----:B------:R-:W5:Y:S01]  /*0250*/  LDG.E.128 R20, desc[UR6][R40.64+0x800] ;  /* 0x0008000628147981 */ /* 0x000f62000c1e1d00 */
[----:B0-----:R-:W-:-:S03]  /*0260*/  CS2R R10, SRZ ;  /* 0x00000000000a7805 */ /* 0x001fc6000001ff00 */
[----:B------:R0:W5:Y:S02]  /*0270*/  LDG.E.128 R16, desc[UR6][R40.64+0x1000] ;  /* 0x0010000628107981 */ /* 0x000164000c1e1d00 */
[----:B0-----:R-:W-:Y:S01]  /*0280*/  CS2R R40, SRZ ;  /* 0x0000000000287805 */ /* 0x001fe2000001ff00 */
[----:B------:R-:W-:Y:S06]  /*0290*/  BRA `(.L_x_1367) ;  /* 0x0000000400887947 */ /* 0x000fec0003800000 */
.L_x_1366:
[----:B------:R-:W0:Y:S08]  /*02a0*/  LDC.64 R52, c[0x0][0x440] ;  /* 0x00011000ff347b82 */ /* 0x000e300000000a00 */
[----:B------:R-:W1:Y:S08]  /*02b0*/  LDC.64 R4, c[0x0][0x3d0] ;  /* 0x0000f400ff047b82 */ /* 0x000e700000000a00 */
[----:B------:R-:W2:Y:S01]  /*02c0*/  LDC.64 R6, c[0x0][0x3d8] ;  /* 0x0000f600ff067b82 */ /* 0x000ea20000000a00 */
[----:B0-----:R-:W-:-:S05]  /*02d0*/  IMAD.WIDE.U32 R52, R0, 0x10, R52 ;  /* 0x0000001000347825 */ /* 0x001fca00078e0034 */
[----:B------:R-:W5:Y:S01]  /*02e0*/  LDG.E.128 R48, desc[UR6][R52.64] ;  /* 0x0000000634307981 */ /* 0x000f62000c1e1d00 */
[----:B-1----:R-:W-:-:S03]  /*02f0*/  IMAD.WIDE.U32 R8, R0, 0x10, R4 ;  /* 0x0000001000087825 */ /* 0x002fc600078e0004 */
[----:B------:R-:W5:Y:S04]  /*0300*/  LDG.E.128 R44, desc[UR6][R52.64+0x800] ;  /* 0x00080006342c7981 */ /* 0x000f68000c1e1d00 */
[----:B------:R-:W5:Y:S01]  /*0310*/  LDG.E.128 R40, desc[UR6][R52.64+0x1000] ;  /* 0x0010000634287981 */ /* 0x000f62000c1e1d00 */
[----:B--2---:R-:W-:-:S04]  /*0320*/  IMAD.WIDE.U32 R10, R0, 0x10, R6 ;  /* 0x00000010000a7825 */ /* 0x004fc800078e0006 */
[----:B------:R-:W-:Y:S01]  /*0330*/  HFMA2 R3, -RZ, RZ, 0, 0 ;  /* 0x00000000ff037431 */ /* 0x000fe200000001ff */
[----:B------:R-:W5:Y:S01]  /*0340*/  LDG.E.128 R36, desc[UR6][R8.64] ;  /* 0x0000000608247981 */ /* 0x000f62000c1e1d00 */
[----:B------:R-:W-:Y:S02]  /*0350*/  CS2R R4, SRZ ;  /* 0x0000000000047805 */ /* 0x000fe4000001ff00 */
[----:B------:R-:W-:Y:S02]  /*0360*/  CS2R R6, SRZ ;  /* 0x0000000000067805 */ /* 0x000fe4000001ff00 */
[----:B------:R-:W-:Y:S01]  /*0370*/  CS2R R12, SRZ ;  /* 0x00000000000c7805 */ /* 0x000fe2000001ff00 */
[----:B------:R-:W5:Y:S01]  /*0380*/  LDG.E.128 R32, desc[UR6][R8.64+0x800] ;  /* 0x0008000608207981 */ /* 0x000f62000c1e1d00 */
[----:B------:R-:W-:-:S03]  /*0390*/  MOV R14, RZ ;  /* 0x000000ff000e7202 */ /* 0x000fc60000000f00 */
[----:B------:R0:W5:Y:S04]  /*03a0*/  LDG.E.128 R28, desc[UR6][R8.64+0x1000] ;  /* 0x00100006081c7981 */ /* 0x000168000c1e1d00 */
[----:B------:R-:W5:Y:S04]  /*03b0*/  LDG.E.128 R24, desc[UR6][R10.64] ;  /* 0x000000060a187981 */ /* 0x000f68000c1e1d00 */
[----:B------:R-:W5:Y:S01]  /*03c0*/  LDG.E.128 R20, desc[UR6][R10.64+0x800] ;  /* 0x000800060a147981 */ /* 0x000f62000c1e1d00 */
[----:B0-----:R-:W-:-:S03]  /*03d0*/  CS2R R8, SRZ ;  /* 0x0000000000087805 */ /* 0x001fc6000001ff00 */
[----:B------:R0:W5:Y:S02]  /*03e0*/  LDG.E.128 R16, desc[UR6][R10.64+0x1000] ;  /* 0x001000060a107981 */ /* 0x000164000c1e1d00 */
[----:B0-----:R-:W-:Y:S01]  /*03f0*/  CS2R R10, SRZ ;  /* 0x00000000000a7805 */ /* 0x001fe2000001ff00 */
[----:B------:R-:W-:Y:S06]  /*0400*/  BRA `(.L_x_1367) ;  /* 0x00000004002c7947 */ /* 0x000fec0003800000 */
.L_x_1365:
        /* <DEDUP_REMOVED lines=13> */
[----:B------:R-:W5:Y:S04]  /*04e0*/  LDG.E.128 R36, desc[UR6][R10.64] ;  /* 0x000000060a247981 */ /* 0x000f68000c1e1d00 */
[----:B------:R-:W3:Y:S04]  /*04f0*/  LDG.E.128 R4, desc[UR6][R8.64+0x800] ;  /* 0x0008000608047981 */ /* 0x000ee8000c1e1d00 */
[----:B------:R-:W3:Y:S04]  /*0500*/  LDG.E.128 R60, desc[UR6][R12.64] ;  /* 0x000000060c3c7981 */ /* 0x000ee8000c1e1d00 */
[----:B------:R-:W3:Y:S04]  /*0510*/  LDG.E.128 R52, desc[UR6][R12.64+0x1000] ;  /* 0x001000060c347981 */ /* 0x000ee8000c1e1d00 */
[----:B------:R-:W5:Y:S01]  /*0520*/  LDG.E.128 R28, desc[UR6][R10.64+0x1000] ;  /* 0x001000060a1c7981 */ /* 0x000f62000c1e1d00 */
[----:B0-----:R-:W-:-:S03]  /*0530*/  @P1 IMAD.WIDE.U32 R24, R0, 0x10, R24 ;  /* 0x0000001000181825 */ /* 0x001fc600078e0018 */
[----:B------:R0:W5:Y:S04]  /*0540*/  LDG.E.128 R20, desc[UR6][R12.64+0x800] ;  /* 0x000800060c147981 */ /* 0x000168000c1e1d00 */
[----:B------:R-:W5:Y:S04]  /*0550*/  @P1 LDG.E.128 R48, desc[UR6][R24.64] ;  /* 0x0000000618301981 */ /* 0x000f68000c1e1d00 */
[----:B------:R-:W5:Y:S04]  /*0560*/  @P1 LDG.E.128 R44, desc[UR6][R24.64+0x800] ;  /* 0x00080006182c1981 */ /* 0x000f68000c1e1d00 */
[----:B------:R1:W5:Y:S01]  /*0570*/  @P1 LDG.E.128 R40, desc[UR6][R24.64+0x1000] ;  /* 0x0010000618281981 */ /* 0x000362000c1e1d00 */
[----:B----4-:R-:W-:-:S02]  /*0580*/  @P1 MOV R14, R32 ;  /* 0x00000020000e1202 */ /* 0x010fc40000000f00 */
[----:B0-----:R-:W-:Y:S02]  /*0590*/  @P1 MOV R13, R33 ;  /* 0x00000021000d1202 */ /* 0x001fe40000000f00 */
[----:B------:R-:W-:Y:S02]  /*05a0*/  @P1 MOV R12, R34 ;  /* 0x00000022000c1202 */ /* 0x000fe40000000f00 */
[----:B------:R-:W-:Y:S02]  /*05b0*/  @P1 MOV R11, R35 ;  /* 0x00000023000b1202 */ /* 0x000fe40000000f00 */
[----:B--2---:R-:W-:Y:S02]  /*05c0*/  @P1 MOV R3, R19 ;  /* 0x0000001300031202 */ /* 0x004fe40000000f00 */
[----:B------:R-:W-:Y:S02]  /*05d0*/  @!P1 MOV R14, R32 ;  /* 0x00000020000e9202 */ /* 0x000fe40000000f00 */
[----:B------:R-:W-:-:S02]  /*05e0*/  @!P1 MOV R13, R33 ;  /* 0x00000021000d9202 */ /* 0x000fc40000000f00 */
[----:B---3--:R-:W-:Y:S02]  /*05f0*/  @P1 MOV R10, R4 ;  /* 0x00000004000a1202 */ /* 0x008fe40000000f00 */
[-C--:B------:R-:W-:Y:S02]  /*0600*/  @P1 MOV R9, R5.reuse ;  /* 0x0000000500091202 */ /* 0x080fe40000000f00 */
[----:B------:R-:W-:Y:S02]  /*0610*/  @P1 MOV R8, R6 ;  /* 0x0000000600081202 */ /* 0x000fe40000000f00 */
[----:B------:R-:W-:Y:S02]  /*0620*/  @!P1 MOV R10, R4 ;  /* 0x00000004000a9202 */ /* 0x000fe40000000f00 */
[----:B------:R-:W-:Y:S02]  /*0630*/  @!P1 MOV R9, R5 ;  /* 0x0000000500099202 */ /* 0x000fe40000000f00 */
[----:B------:R-:W-:-:S02]  /*0640*/  @!P1 MOV R8, R6 ;  /* 0x0000000600089202 */ /* 0x000fc40000000f00 */
[----:B------:R-:W-:Y:S02]  /*0650*/  @P1 MOV R6, R16 ;  /* 0x0000001000061202 */ /* 0x000fe40000000f00 */
[----:B------:R-:W-:Y:S02]  /*0660*/  @P1 MOV R5, R17 ;  /* 0x0000001100051202 */ /* 0x000fe40000000f00 */
[----:B------:R-:W-:Y:S02]  /*0670*/  @P1 MOV R4, R18 ;  /* 0x0000001200041202 */ /* 0x000fe40000000f00 */
[----:B------:R-:W-:Y:S02]  /*0680*/  @!P1 MOV R12, R34 ;  /* 0x00000022000c9202 */ /* 0x000fe40000000f00 */
[----:B------:R-:W-:Y:S02]  /*0690*/  @!P1 MOV R11, R35 ;  /* 0x00000023000b9202 */ /* 0x000fe40000000f00 */
[----:B------:R-:W-:-:S02]  /*06a0*/  @!P1 MOV R6, R16 ;  /* 0x0000001000069202 */ /* 0x000fc40000000f00 */
[----:B------:R-:W-:Y:S02]  /*06b0*/  @!P1 MOV R5, R17 ;  /* 0x0000001100059202 */ /* 0x000fe40000000f00 */
[----:B------:R-:W-:Y:S02]  /*06c0*/  @!P1 MOV R4, R18 ;  /* 0x0000001200049202 */ /* 0x000fe40000000f00 */
[----:B------:R-:W-:Y:S02]  /*06d0*/  @!P1 MOV R3, R19 ;  /* 0x0000001300039202 */ /* 0x000fe40000000f00 */
[----:B------:R-:W-:Y:S02]  /*06e0*/  @!P1 CS2R R50, SRZ ;  /* 0x0000000000329805 */ /* 0x000fe4000001ff00 */
[----:B-1----:R-:W-:Y:S02]  /*06f0*/  @P1 MOV R24, R60 ;  /* 0x0000003c00181202 */ /* 0x002fe40000000f00 */
[----:B------:R-:W-:-:S02]  /*0700*/  @!P1 CS2R R48, SRZ ;  /* 0x0000000000309805 */ /* 0x000fc4000001ff00 */
[----:B------:R-:W-:Y:S02]  /*0710*/  @P1 MOV R25, R61 ;  /* 0x0000003d00191202 */ /* 0x000fe40000000f00 */
[----:B------:R-:W-:Y:S02]  /*0720*/  @!P1 CS2R R46, SRZ ;  /* 0x00000000002e9805 */ /* 0x000fe4000001ff00 */
[----:B------:R-:W-:Y:S02]  /*0730*/  @P1 MOV R26, R62 ;  /* 0x0000003e001a1202 */ /* 0x000fe40000000f00 */
[----:B------:R-:W-:Y:S02]  /*0740*/  @!P1 CS2R R44, SRZ ;  /* 0x00000000002c9805 */ /* 0x000fe4000001ff00 */
[----:B------:R-:W-:Y:S02]  /*0750*/  @P1 MOV R27, R63 ;  /* 0x0000003f001b1202 */ /* 0x000fe40000000f00 */
[----:B------:R-:W-:-:S02]  /*0760*/  @!P1 CS2R R42, SRZ ;  /* 0x00000000002a9805 */ /* 0x000fc4000001ff00 */
[----:B------:R-:W-:Y:S02]  /*0770*/  @P1 MOV R32, R64 ;  /* 0x0000004000201202 */ /* 0x000fe40000000f00 */
[----:B------:R-:W-:Y:S02]  /*0780*/  @!P1 CS2R R40, SRZ ;  /* 0x0000000000289805 */ /* 0x000fe4000001ff00 */
[----:B------:R-:W-:Y:S02]  /*0790*/  @P1 MOV R33, R65 ;  /* 0x0000004100211202 */ /* 0x000fe40000000f00 */
[----:B------:R-:W-:Y:S02]  /*07a0*/  @P1 MOV R34, R66 ;  /* 0x0000004200221202 */ /* 0x000fe40000000f00 */
[----:B------:R-:W-:Y:S02]  /*07b0*/  @P1 MOV R35, R67 ;  /* 0x0000004300231202 */ /* 0x000fe40000000f00 */
[----:B------:R-:W-:-:S02]  /*07c0*/  @P1 MOV R16, R52 ;  /* 0x0000003400101202 */ /* 0x000fc40000000f00 */
        /* <DEDUP_REMOVED lines=9> */
[----:B------:R-:W-:Y:S02]  /*0860*/  @!P1 MOV R34, R66 ;  /* 0x0000004200229202 */ /* 0x000fe40000000f00 */
[----:B------:R-:W-:Y:S02]  /*0870*/  @!P1 MOV R35, R67 ;  /* 0x0000004300239202 */ /* 0x000fe40000000f00 */
[----:B------:R-:W-:-:S02]  /*0880*/  @!P1 MOV R16, R52 ;  /* 0x0000003400109202 */ /* 0x000fc40000000f00 */
[----:B------:R-:W-:Y:S02]  /*0890*/  @!P1 MOV R17, R53 ;  /* 0x0000003500119202 */ /* 0x000fe40000000f00 */
[----:B------:R-:W-:Y:S02]  /*08a0*/  @!P1 MOV R18, R54 ;  /* 0x0000003600129202 */ /* 0x000fe40000000f00 */
[----:B------:R-:W-:-:S07]  /*08b0*/  @!P1 MOV R19, R55 ;  /* 0x0000003700139202 */ /* 0x000fce0000000f00 */
.L_x_1367:
[----:B------:R-:W0:Y:S02]  /*08c0*/  LDCU UR4, c[0x0][0x384] ;  /* 0x00007080ff0477ac */ /* 0x000e240008000800 */
[----:B0-----:R-:W-:-:S13]  /*08d0*/  ISETP.GE.AND P1, PT, R15, UR4, PT ;  /* 0x000000040f007c0c */ /* 0x001fda000bf26270 */
[----:B------:R-:W-:Y:S05]  /*08e0*/  @P1 EXIT ;  /* 0x000000000000194d */ /* 0x000fea0003800000 */
[----:B------:R-:W0:Y:S01]  /*08f0*/  LDCU.U8 UR4, c[0x0][0x410] ;  /* 0x00008200ff0477ac */ /* 0x000e220008000000 */
[----:B------:R-:W-:Y:S01]  /*0900*/  ISETP.NE.U32.AND P1, PT, R56, RZ, PT ;  /* 0x000000ff3800720c */ /* 0x000fe20003f25070 */
[----:B------:R-:W1:Y:S03]  /*0910*/  LDCU UR8, c[0x0][0x388] ;  /* 0x00007100ff0877ac */ /* 0x000e660008000800 */
[----:B------:R-:W-:Y:S01]  /*0920*/  ISETP.NE.AND.EX P1, PT, R57, RZ, PT, P1 ;  /* 0x000000ff3900720c */ /* 0x000fe20003f25310 */
[----:B------:R-:W2:Y:S01]  /*0930*/  LDCU UR9, c[0x0][0x400] ;  /* 0x00008000ff0977ac */ /* 0x000ea20008000800 */
[----:B------:R-:W3:Y:S01]  /*0940*/  LDCU.64 UR10, c[0x0][0x3a0] ;  /* 0x00007400ff0a77ac */ /* 0x000ee20008000a00 */
[----:B------:R-:W4:Y:S01]  /*0950*/  LDCU.64 UR12, c[0x0][0x398] ;  /* 0x00007300ff0c77ac */ /* 0x000f220008000a00 */
[----:B0-----:R-:W-:Y:S01]  /*0960*/  ISETP.NE.AND P3, PT, RZ, UR4, PT ;  /* 0x00000004ff007c0c */ /* 0x001fe2000bf65270 */
[----:B------:R-:W-:-:S12]  /*0970*/  UPLOP3.LUT UP2, UPT, UPT, UPT, UPT, 0x40, 0x4 ;  /* 0x000000000004789c */ /* 0x000fd80003f4e870 */
.L_x_1382:
[----:B---3--:R-:W-:Y:S01]  /*0980*/  ISETP.NE.U32.AND P2, PT, RZ, UR10, PT ;  /* 0x0000000aff007c0c */ /* 0x008fe2000bf45070 */
[----:B0-----:R-:W0:Y:S01]  /*0990*/  LDC.64 R70, c[0x0][0x390] ;  /* 0x0000e400ff467b82 */ /* 0x001e220000000a00 */
[----:B-1----:R-:W-:Y:S02]  /*09a0*/  IMAD R64, R15, UR8, RZ ;  /* 0x000000080f407c24 */ /* 0x002fe4000f8e02ff */
[----:B------:R-:W-:-:S03]  /*09b0*/  ISETP.NE.AND.EX P2, PT, RZ, UR11, PT, P2 ;  /* 0x0000000bff007c0c */ /* 0x000fc6000bf45320 */
[----:B------:R-:W-:Y:S02]  /*09c0*/  SHF.R.S32.HI R65, RZ, 0x1f, R64 ;  /* 0x0000001fff417819 */ /* 0x000fe40000011440 */
[----:B------:R-:W1:Y:S02]  /*09d0*/  @P1 LDC.64 R68, c[0x0][0x398] ;  /* 0x0000e600ff441b82 */ /* 0x000e640000000a00 */
[----:B------:R-:W-:-:S04]  /*09e0*/  LEA.HI R65, R65, R64, RZ, 0x3 ;  /* 0x0000004041417211 */ /* 0x000fc800078f18ff */
[----:B------:R-:W-:Y:S02]  /*09f0*/  LEA.HI.SX32 R91, R65, R0, 0x1d ;  /* 0x00000000415b7211 */ /* 0x000fe400078feaff */
[----:B------:R-:W3:Y:S03]  /*0a00*/  @P2 LDC.64 R72, c[0x0][0x3a0] ;  /* 0x0000e800ff482b82 */ /* 0x000ee60000000a00 */
[----:B0-----:R-:W-:-:S06]  /*0a10*/  IMAD.WIDE.U32 R64, R91, 0x10, R70 ;  /* 0x000000105b407825 */ /* 0x001fcc00078e0046 */
[----:B-----5:R-:W5:Y:S01]  /*0a20*/  LDG.E.128 R64, desc[UR6][R64.64] ;  /* 0x0000000640407981 */ /* 0x020f62000c1e1d00 */
        /* <DEDUP_REMOVED lines=8> */
[--C-:B0-----:R-:W-:Y:S02]  /*0ab0*/  HADD2.F32 R73, -RZ, R67.reuse.H0_H0 ;  /* 0x20000043ff497230 */ /* 0x101fe40000004100 */
[----:B------:R-:W-:Y:S02]  /*0ac0*/  HADD2.F32 R74, -RZ, R67.H1_H1 ;  /* 0x30000043ff4a7230 */ /* 0x000fe40000004100 */
[----:B------:R-:W-:Y:S01]  /*0ad0*/  FADD.FTZ R60, R60, R61 ;  /* 0x0000003d3c3c7221 */ /* 0x000fe20000010000 */
[----:B------:R-:W-:Y:S02]  /*0ae0*/  HADD2.F32 R62, -RZ, R65.H0_H0 ;  /* 0x20000041ff3e7230 */ /* 0x000fe40000004100 */
[----:B------:R-:W-:-:S02]  /*0af0*/  HADD2.F32 R68, -RZ, R66.H0_H0 ;  /* 0x20000042ff447230 */ /* 0x000fc40000004100 */
[----:B------:R-:W-:Y:S02]  /*0b00*/  HADD2.F32 R63, -RZ, R53.H0_H0 ;  /* 0x20000035ff3f7230 */ /* 0x000fe40000004100 */
[----:B------:R-:W-:Y:S02]  /*0b10*/  HADD2.F32 R67, -RZ, R54.H0_H0 ;  /* 0x20000036ff437230 */ /* 0x000fe40000004100 */
[----:B------:R-:W-:Y:S02]  /*0b20*/  HADD2.F32 R69, -RZ, R66.H1_H1 ;  /* 0x30000042ff457230 */ /* 0x000fe40000004100 */
[----:B------:R-:W-:Y:S01]  /*0b30*/  FADD.FTZ R62, R62, R63 ;  /* 0x0000003f3e3e7221 */ /* 0x000fe20000010000 */
[----:B------:R-:W-:Y:S02]  /*0b40*/  HADD2.F32 R64, -RZ, R64.H1_H1 ;  /* 0x30000040ff407230 */ /* 0x000fe40000004100 */
[----:B------:R-:W-:Y:S01]  /*0b50*/  FADD.FTZ R67, R68, R67 ;  /* 0x0000004344437221 */ /* 0x000fe20000010000 */
[----:B------:R-:W-:-:S02]  /*0b60*/  HADD2.F32 R65, -RZ, R65.H1_H1 ;  /* 0x30000041ff417230 */ /* 0x000fc40000004100 */
[----:B------:R-:W-:Y:S02]  /*0b70*/  HADD2.F32 R61, -RZ, R52.H1_H1 ;  /* 0x30000034ff3d7230 */ /* 0x000fe40000004100 */
[----:B------:R-:W-:Y:S02]  /*0b80*/  HADD2.F32 R66, -RZ, R53.H1_H1 ;  /* 0x30000035ff427230 */ /* 0x000fe40000004100 */
[----:B------:R-:W-:Y:S02]  /*0b90*/  HADD2.F32 R72, -RZ, R54.H1_H1 ;  /* 0x30000036ff487230 */ /* 0x000fe40000004100 */
[----:B------:R-:W-:Y:S01]  /*0ba0*/  FADD.FTZ R64, R64, R61 ;  /* 0x0000003d40407221 */ /* 0x000fe20000010000 */
        /* <DEDUP_REMOVED lines=25> */
[----:B------:R-:W-:Y:S01]  /*0d40*/  F2FP.F16.F32.PACK_AB R60, R97, R94 ;  /* 0x0000005e613c723e */ /* 0x000fe200000000ff */
[----:B------:R-:W-:Y:S06]  /*0d50*/  BRA `(.L_x_1370) ;  /* 0x00000004000c7947 */ /* 0x000fec0003800000 */
.L_x_1369:
[----:B-----5:R-:W-:Y:S02]  /*0d60*/  HADD2.F32 R94, -RZ, R64.H0_H0 ;  /* 0x20000040ff5e7230 */ /* 0x020fe40000004100 */
[----:B------:R-:W-:Y:S02]  /*0d70*/  HADD2.F32 R89, -RZ, R65.H0_H0 ;  /* 0x20000041ff597230 */ /* 0x000fe40000004100 */
[----:B------:R-:W-:Y:S02]  /*0d80*/  HADD2.F32 R61, -RZ, R52.H0_H0 ;  /* 0x20000034ff3d7230 */ /* 0x000fe40000004100 */
[----:B------:R-:W-:Y:S02]  /*0d90*/  HADD2.F32 R60, -RZ, R53.H0_H0 ;  /* 0x20000035ff3c7230 */ /* 0x000fe40000004100 */
[----:B------:R-:W-:Y:S02]  /*0da0*/  HADD2.F32 R85, -RZ, R66.H0_H0 ;  /* 0x20000042ff557230 */ /* 0x000fe40000004100 */
[----:B------:R-:W-:Y:S01]  /*0db0*/  FADD.FTZ R94, R94, R61 ;  /* 0x0000003d5e5e7221 */ /* 0x000fe20000010000 */
[----:B------:R-:W-:-:S02]  /*0dc0*/  HADD2.F32 R83, -RZ, R67.H0_H0 ;  /* 0x20000043ff537230 */ /* 0x000fc40000004100 */
[----:B------:R-:W-:Y:S01]  /*0dd0*/  FADD.FTZ R89, R89, R60 ;  /* 0x0000003c59597221 */ /* 0x000fe20000010000 */
[----:B------:R-:W-:Y:S02]  /*0de0*/  HADD2.F32 R64, -RZ, R64.H1_H1 ;  /* 0x30000040ff407230 */ /* 0x000fe40000004100 */
[----:B------:R-:W-:Y:S02]  /*0df0*/  HADD2.F32 R65, -RZ, R65.H1_H1 ;  /* 0x30000041ff417230 */ /* 0x000fe40000004100 */
[----:B------:R-:W-:Y:S02]  /*0e00*/  HADD2.F32 R66, -RZ, R66.H1_H1 ;  /* 0x30000042ff427230 */ /* 0x000fe40000004100 */
[----:B------:R-:W-:Y:S02]  /*0e10*/  HADD2.F32 R62, -RZ, R54.H0_H0 ;  /* 0x20000036ff3e7230 */ /* 0x000fe40000004100 */
[----:B------:R-:W-:Y:S02]  /*0e20*/  HADD2.F32 R67, -RZ, R67.H1_H1 ;  /* 0x30000043ff437230 */ /* 0x000fe40000004100 */
[----:B------:R-:W-:-:S02]  /*0e30*/  HADD2.F32 R60, -RZ, R55.H0_H0 ;  /* 0x20000037ff3c7230 */ /* 0x000fc40000004100 */
[----:B------:R-:W-:Y:S01]  /*0e40*/  FADD.FTZ R85, R85, R62 ;  /* 0x0000003e55557221 */ /* 0x000fe20000010000 */
[----:B------:R-:W-:Y:S02]  /*0e50*/  HADD2.F32 R84, -RZ, R55.H1_H1 ;  /* 0x30000037ff547230 */ /* 0x000fe40000004100 */
        /* <DEDUP_REMOVED lines=13> */
.L_x_1368:
[----:B------:R-:W-:Y:S05]  /*0f30*/  @!P2 BRA `(.L_x_1371) ;  /* 0x000000000074a947 */ /* 0x000fea0003800000 */
        /* <DEDUP_REMOVED lines=29> */
.L_x_1371:
        /* <DEDUP_REMOVED lines=8> */
.L_x_1370:
[----:B0-----:R-:W0:Y:S01]  /*1190*/  @P0 LDC.64 R68, c[0x0][0x3a8] ;  /* 0x0000ea00ff440b82 */ /* 0x001e220000000a00 */
[----:B------:R-:W-:-:S05]  /*11a0*/  IADD3 R93, PT, PT, R91, 0x80, RZ ;  /* 0x000000805b5d7810 */ /* 0x000fca0007ffe0ff */
[----:B------:R-:W-:Y:S02]  /*11b0*/  IMAD.WIDE.U32 R64, R93, 0x10, R70 ;  /* 0x000000105d407825 */ /* 0x000fe400078e0046 */
[----:B------:R-:W1:Y:S08]  /*11c0*/  @P1 LDC.64 R72, c[0x0][0x398] ;  /* 0x0000e600ff481b82 */ /* 0x000e700000000a00 */
[----:B------:R-:W3:Y:S01]  /*11d0*/  @P2 LDC.64 R74, c[0x0][0x3a0] ;  /* 0x0000e800ff4a2b82 */ /* 0x000ee20000000a00 */
[----:B0-----:R-:W-:-:S05]  /*11e0*/  @P0 IMAD.WIDE.U32 R68, R91, 0x10, R68 ;  /* 0x000000105b440825 */ /* 0x001fca00078e0044 */
[----:B------:R0:W-:Y:S01]  /*11f0*/  @P0 STG.E.128 desc[UR6][R68.64], R60 ;  /* 0x0000003c44000986 */ /* 0x0001e2000c101d06 */
[----:B-1----:R-:W-:-:S03]  /*1200*/  @P1 IMAD.WIDE.U32 R72, R93, 0x10, R72 ;  /* 0x000000105d481825 */ /* 0x002fc600078e0048 */
[----:B------:R-:W5:Y:S04]  /*1210*/  LDG.E.128 R64, desc[UR6][R64.64] ;  /* 0x0000000640407981 */ /* 0x000f68000c1e1d00 */
[----:B------:R0:W5:Y:S01]  /*1220*/  @P1 LDG.E.128 R52, desc[UR6][R72.64] ;  /* 0x0000000648341981 */ /* 0x000162000c1e1d00 */
[----:B---3--:R-:W-:-:S05]  /*1230*/  @P2 IMAD.WIDE.U32 R74, R93, 0x10, R74 ;  /* 0x000000105d4a2825 */ /* 0x008fca00078e004a */
[----:B------:R0:W5:Y:S01]  /*1240*/  @P2 LDG.E.128 R56, desc[UR6][R74.64] ;  /* 0x000000064a382981 */ /* 0x000162000c1e1d00 */
[----:B----4-:R-:W-:-:S04]  /*1250*/  UISETP.NE.U32.AND UP0, UPT, UR12, URZ, UPT ;  /* 0x000000ff0c00728c */ /* 0x010fc8000bf05070 */
        /* <DEDUP_REMOVED lines=14> */
.L_x_1373:
[----:B-----5:R-:W-:Y:S02]  /*1340*/  HADD2.F32 R79, -RZ, R64.H0_H0 ;  /* 0x20000040ff4f7230 */ /* 0x020fe40000004100 */
[----:B------:R-:W-:Y:S02]  /*1350*/  HADD2.F32 R60, -RZ, R56.H0_H0 ;  /* 0x20000038ff3c7230 */ /* 0x000fe40000004100 */
[----:B------:R-:W-:Y:S02]  /*1360*/  HADD2.F32 R69, -RZ, R65.H0_H0 ;  /* 0x20000041ff457230 */ /* 0x000fe40000004100 */
[--C-:B------:R-:W-:Y:S02]  /*1370*/  HADD2.F32 R73, -RZ, R66.reuse.H0_H0 ;  /* 0x20000042ff497230 */ /* 0x100fe40000004100 */
[----:B------:R-:W-:Y:S01]  /*1380*/  FADD.FTZ R79, R60, R79 ;  /* 0x0000004f3c4f7221 */ /* 0x000fe20000010000 */
[----:B------:R-:W-:Y:S02]  /*1390*/  HADD2.F32 R74, -RZ, R66.H1_H1 ;  /* 0x30000042ff4a7230 */ /* 0x000fe40000004100 */
[----:B------:R-:W-:-:S02]  /*13a0*/  HADD2.F32 R75, -RZ, R67.H0_H0 ;  /* 0x20000043ff4b7230 */ /* 0x000fc40000004100 */
[----:B------:R-:W-:Y:S02]  /*13b0*/  HADD2.F32 R64, -RZ, R64.H1_H1 ;  /* 0x30000040ff407230 */ /* 0x000fe40000004100 */
[----:B------:R-:W-:Y:S02]  /*13c0*/  HADD2.F32 R65, -RZ, R65.H1_H1 ;  /* 0x30000041ff417230 */ /* 0x000fe40000004100 */
[----:B------:R-:W-:Y:S02]  /*13d0*/  HADD2.F32 R62, -RZ, R57.H0_H0 ;  /* 0x20000039ff3e7230 */ /* 0x000fe40000004100 */
[----:B------:R-:W-:Y:S02]  /*13e0*/  HADD2.F32 R66, -RZ, R58.H0_H0 ;  /* 0x2000003aff427230 */ /* 0x000fe40000004100 */
[----:B------:R-:W-:Y:S02]  /*13f0*/  HADD2.F32 R67, -RZ, R67.H1_H1 ;  /* 0x30000043ff437230 */ /* 0x000fe40000004100 */
[----:B------:R-:W-:Y:S01]  /*1400*/  FADD.FTZ R69, R62, R69 ;  /* 0x000000453e457221 */ /* 0x000fe20000010000 */
        /* <DEDUP_REMOVED lines=16> */
.L_x_1372:
[----:B------:R-:W-:-:S04]  /*1510*/  UISETP.NE.U32.AND UP1, UPT, UR10, URZ, UPT ;  /* 0x000000ff0a00728c */ /* 0x000fc8000bf25070 */
[----:B------:R-:W-:-:S09]  /*1520*/  UISETP.NE.AND.EX UP1, UPT, UR11, URZ, UPT, UP1 ;  /* 0x000000ff0b00728c */ /* 0x000fd2000bf25310 */
[----:B------:R-:W-:Y:S05]  /*1530*/  BRA.U UP1, `(.L_x_1375) ;  /* 0x0000000101747547 */ /* 0x000fea000b800000 */
        /* <DEDUP_REMOVED lines=29> */
.L_x_1375:
[----:B-----5:R-:W-:Y:S02]  /*1710*/  HADD2.F32 R60, -RZ, R64.H0_H0 ;  /* 0x20000040ff3c7230 */ /* 0x020fe40000004100 */
[----:B------:R-:W-:Y:S02]  /*1720*/  HADD2.F32 R61, -RZ, R52.H0_H0 ;  /* 0x20000034ff3d7230 */ /* 0x000fe40000004100 */
[--C-:B------:R-:W-:Y:S02]  /*1730*/  HADD2.F32 R62, -RZ, R65.reuse.H0_H0 ;  /* 0x20000041ff3e7230 */ /* 0x100fe40000004100 */
[--C-:B------:R-:W-:Y:S02]  /*1740*/  HADD2.F32 R68, -RZ, R66.reuse.H0_H0 ;  /* 0x20000042ff447230 */ /* 0x100fe40000004100 */
[----:B------:R-:W-:Y:S01]  /*1750*/  FADD.FTZ R60, R61, R60 ;  /* 0x0000003c3d3c7221 */ /* 0x000fe20000010000 */
[----:B------:R-:W-:Y:S02]  /*1760*/  HADD2.F32 R69, -RZ, R66.H1_H1 ;  /* 0x30000042ff457230 */ /* 0x000fe40000004100 */
[----:B------:R-:W-:-:S02]  /*1770*/  HADD2.F32 R65, -RZ, R65.H1_H1 ;  /* 0x30000041ff417230 */ /* 0x000fc40000004100 */
[--C-:B------:R-:W-:Y:S02]  /*1780*/  HADD2.F32 R73, -RZ, R67.reuse.H0_H0 ;  /* 0x20000043ff497230 */ /* 0x100fe40000004100 */
[----:B------:R-:W-:Y:S02]  /*1790*/  HADD2.F32 R75, -RZ, R67.H1_H1 ;  /* 0x30000043ff4b7230 */ /* 0x000fe40000004100 */
[----:B------:R-:W-:Y:S02]  /*17a0*/  HADD2.F32 R66, -RZ, R53.H1_H1 ;  /* 0x30000035ff427230 */ /* 0x000fe40000004100 */
[----:B------:R-:W-:Y:S02]  /*17b0*/  HADD2.F32 R64, -RZ, R64.H1_H1 ;  /* 0x30000040ff407230 */ /* 0x000fe40000004100 */
[----:B------:R-:W-:Y:S02]  /*17c0*/  HADD2.F32 R61, -RZ, R52.H1_H1 ;  /* 0x30000034ff3d7230 */ /* 0x000fe40000004100 */
[----:B------:R-:W-:Y:S01]  /*17d0*/  FADD.FTZ R65, R66, R65 ;  /* 0x0000004142417221 */ /* 0x000fe20000010000 */
[----:B------:R-:W-:-:S02]  /*17e0*/  HADD2.F32 R67, -RZ, R54.H0_H0 ;  /* 0x20000036ff437230 */ /* 0x000fc40000004100 */
[----:B------:R-:W-:Y:S02]  /*17f0*/  HADD2.F32 R66, -RZ, R55.H0_H0 ;  /* 0x20000037ff427230 */ /* 0x000fe40000004100 */
[----:B------:R-:W-:Y:S01]  /*1800*/  FADD.FTZ R61, R61, R64 ;  /* 0x000000403d3d7221 */ /* 0x000fe20000010000 */
[----:B------:R-:W-:Y:S02]  /*1810*/  HADD2.F32 R63, -RZ, R53.H0_H0 ;  /* 0x20000035ff3f7230 */ /* 0x000fe40000004100 */
[----:B------:R-:W-:Y:S01]  /*1820*/  FADD.FTZ R67, R67, R68 ;  /* 0x0000004443437221 */ /* 0x000fe20000010000 */
[----:B------:R-:W-:Y:S02]  /*1830*/  HADD2.F32 R72, -RZ, R54.H1_H1 ;  /* 0x30000036ff487230 */ /* 0x000fe40000004100 */
[----:B------:R-:W-:Y:S01]  /*1840*/  FADD.FTZ R66, R66, R73 ;  /* 0x0000004942427221 */ /* 0x000fe20000010000 */
[----:B------:R-:W-:Y:S02]  /*1850*/  HADD2.F32 R68, -RZ, R55.H1_H1 ;  /* 0x30000037ff447230 */ /* 0x000fe40000004100 */
[----:B------:R-:W-:Y:S01]  /*1860*/  FADD.FTZ R62, R63, R62 ;  /* 0x0000003e3f3e7221 */ /* 0x000fe20000010000 */
[----:B------:R-:W-:-:S02]  /*1870*/  HADD2.F32 R64, -RZ, R58.H0_H0 ;  /* 0x2000003aff407230 */ /* 0x000fc40000004100 */
        /* <DEDUP_REMOVED lines=20> */
[----:B------:R-:W-:-:S07]  /*19c0*/  F2FP.F16.F32.PACK_AB R60, R68, R79 ;  /* 0x0000004f443c723e */ /* 0x000fce00000000ff */
.L_x_1374:
[----:B------:R-:W0:Y:S01]  /*19d0*/  @P2 LDC.64 R64, c[0x0][0x3a0] ;  /* 0x0000e800ff402b82 */ /* 0x000e220000000a00 */
[----:B------:R-:W-:-:S07]  /*19e0*/  IADD3 R121, PT, PT, R91, 0x100, RZ ;  /* 0x000001005b797810 */ /* 0x000fce0007ffe0ff */
[----:B------:R-:W1:Y:S08]  /*19f0*/  @P0 LDC.64 R80, c[0x0][0x3a8] ;  /* 0x0000ea00ff500b82 */ /* 0x000e700000000a00 */
[----:B------:R-:W3:Y:S01]  /*1a00*/  @P1 LDC.64 R86, c[0x0][0x398] ;  /* 0x0000e600ff561b82 */ /* 0x000ee20000000a00 */
[----:B0-----:R-:W-:-:S04]  /*1a10*/  @P2 IMAD.WIDE.U32 R98, R121, 0x10, R64 ;  /* 0x0000001079622825 */ /* 0x001fc800078e0040 */
[----:B------:R-:W-:-:S04]  /*1a20*/  IMAD.WIDE.U32 R64, R121, 0x10, R70 ;  /* 0x0000001079407825 */ /* 0x000fc800078e0046 */
[----:B-1----:R-:W-:-:S05]  /*1a30*/  @P0 IMAD.WIDE.U32 R80, R93, 0x10, R80 ;  /* 0x000000105d500825 */ /* 0x002fca00078e0050 */
[----:B------:R0:W-:Y:S01]  /*1a40*/  @P0 STG.E.128 desc[UR6][R80.64], R60 ;  /* 0x0000003c50000986 */ /* 0x0001e2000c101d06 */
[----:B---3--:R-:W-:-:S03]  /*1a50*/  @P1 IMAD.WIDE.U32 R86, R121, 0x10, R86 ;  /* 0x0000001079561825 */ /* 0x008fc600078e0056 */
[----:B------:R0:W5:Y:S04]  /*1a60*/  @P2 LDG.E.128 R56, desc[UR6][R98.64] ;  /* 0x0000000662382981 */ /* 0x000168000c1e1d00 */
[----:B------:R0:W5:Y:S04]  /*1a70*/  @P1 LDG.E.128 R52, desc[UR6][R86.64] ;  /* 0x0000000656341981 */ /* 0x000168000c1e1d00 */
[----:B------:R-:W5:Y:S01]  /*1a80*/  LDG.E.128 R64, desc[UR6][R64.64] ;  /* 0x0000000640407981 */ /* 0x000f62000c1e1d00 */
[----:B------:R-:W-:Y:S05]  /*1a90*/  BRA.U UP0, `(.L_x_1376) ;  /* 0x00000001009c7547 */ /* 0x000fea000b800000 */
[----:B------:R-:W-:Y:S05]  /*1aa0*/  BRA.U UP1, `(.L_x_1377) ;  /* 0x0000000101247547 */ /* 0x000fea000b800000 */
[--C-:B-----5:R-:W-:Y:S02]  /*1ab0*/  HADD2.F32 R77, -RZ, R64.reuse.H0_H0 ;  /* 0x20000040ff4d7230 */ /* 0x120fe40000004100 */
[----:B------:R-:W-:Y:S02]  /*1ac0*/  HADD2.F32 R82, -RZ, R64.H1_H1 ;  /* 0x30000040ff527230 */ /* 0x000fe40000004100 */
[--C-:B0-----:R-:W-:Y:S02]  /*1ad0*/  HADD2.F32 R80, -RZ, R65.reuse.H0_H0 ;  /* 0x20000041ff507230 */ /* 0x101fe40000004100 */
[----:B------:R-:W-:Y:S02]  /*1ae0*/  HADD2.F32 R81, -RZ, R65.H1_H1 ;  /* 0x30000041ff517230 */ /* 0x000fe40000004100 */
[--C-:B------:R-:W-:Y:S02]  /*1af0*/  HADD2.F32 R78, -RZ, R66.reuse.H0_H0 ;  /* 0x20000042ff4e7230 */ /* 0x100fe40000004100 */
[----:B------:R-:W-:-:S02]  /*1b00*/  HADD2.F32 R95, -RZ, R66.H1_H1 ;  /* 0x30000042ff5f7230 */ /* 0x000fc40000004100 */
[--C-:B------:R-:W-:Y:S02]  /*1b10*/  HADD2.F32 R87, -RZ, R67.reuse.H0_H0 ;  /* 0x20000043ff577230 */ /* 0x100fe40000004100 */
[----:B------:R-:W-:Y:S01]  /*1b20*/  HADD2.F32 R86, -RZ, R67.H1_H1 ;  /* 0x30000043ff567230 */ /* 0x000fe20000004100 */
[----:B------:R-:W-:Y:S06]  /*1b30*/  BRA `(.L_x_1378) ;  /* 0x00000004009c7947 */ /* 0x000fec0003800000 */
.L_x_1377:
[----:B-----5:R-:W-:Y:S02]  /*1b40*/  HADD2.F32 R77, -RZ, R64.H0_H0 ;  /* 0x20000040ff4d7230 */ /* 0x020fe40000004100 */
[----:B0-----:R-:W-:Y:S02]  /*1b50*/  HADD2.F32 R80, -RZ, R65.H0_H0 ;  /* 0x20000041ff507230 */ /* 0x001fe40000004100 */
        /* <DEDUP_REMOVED lines=27> */
.L_x_1376:
[----:B------:R-:W-:Y:S05]  /*1d10*/  BRA.U UP1, `(.L_x_1379) ;  /* 0x0000000101747547 */ /* 0x000fea000b800000 */
        /* <DEDUP_REMOVED lines=29> */
.L_x_1379:
[----:B0----5:R-:W-:Y:S02]  /*1ef0*/  HADD2.F32 R60, -RZ, R64.H0_H0 ;  /* 0x20000040ff3c7230 */ /* 0x021fe40000004100 */
[----:B------:R-:W-:Y:S02]  /*1f00*/  HADD2.F32 R61, -RZ, R52.H0_H0 ;  /* 0x20000034ff3d7230 */ /* 0x000fe40000004100 */
[----:B------:R-:W-:Y:S02]  /*1f10*/  HADD2.F32 R62, -RZ, R65.H0_H0 ;  /* 0x20000041ff3e7230 */ /* 0x000fe40000004100 */
[----:B------:R-:W-:Y:S02]  /*1f20*/  HADD2.F32 R63, -RZ, R53.H0_H0 ;  /* 0x20000035ff3f7230 */ /* 0x000fe40000004100 */
[----:B------:R-:W-:Y:S01]  /*1f30*/  FADD.FTZ R60, R61, R60 ;  /* 0x0000003c3d3c7221 */ /* 0x000fe20000010000 */
[----:B------:R-:W-:Y:S02]  /*1f40*/  HADD2.F32 R64, -RZ, R64.H1_H1 ;  /* 0x30000040ff407230 */ /* 0x000fe40000004100 */
[----:B------:R-:W-:-:S02]  /*1f50*/  HADD2.F32 R80, -RZ, R67.H0_H0 ;  /* 0x20000043ff507230 */ /* 0x000fc40000004100 */
[----:B------:R-:W-:Y:S01]  /*1f60*/  FADD.FTZ R62, R63, R62 ;  /* 0x0000003e3f3e7221 */ /* 0x000fe20000010000 */
[----:B------:R-:W-:Y:S02]  /*1f70*/  HADD2.F32 R61, -RZ, R52.H1_H1 ;  /* 0x30000034ff3d7230 */ /* 0x000fe40000004100 */
[----:B------:R-:W-:Y:S02]  /*1f80*/  HADD2.F32 R81, -RZ, R55.H0_H0 ;  /* 0x20000037ff517230 */ /* 0x000fe40000004100 */
[----:B------:R-:W-:Y:S02]  /*1f90*/  HADD2.F32 R71, -RZ, R66.H1_H1 ;  /* 0x30000042ff477230 */ /* 0x000fe40000004100 */
[----:B------:R-:W-:Y:S01]  /*1fa0*/  FADD.FTZ R61, R61, R64 ;  /* 0x000000403d3d7221 */ /* 0x000fe20000010000 */
[----:B------:R-:W-:Y:S02]  /*1fb0*/  HADD2.F32 R82, -RZ, R67.H1_H1 ;  /* 0x30000043ff527230 */ /* 0x000fe40000004100 */
[----:B------:R-:W-:Y:S01]  /*1fc0*/  FADD.FTZ R81, R81, R80 ;  /* 0x0000005051517221 */ /* 0x000fe20000010000 */
[----:B------:R-:W-:-:S02]  /*1fd0*/  HADD2.F32 R78, -RZ, R54.H1_H1 ;  /* 0x30000036ff4e7230 */ /* 0x000fc40000004100 */
[----:B------:R-:W-:Y:S02]  /*1fe0*/  HADD2.F32 R87, -RZ, R55.H1_H1 ;  /* 0x30000037ff577230 */ /* 0x000fe40000004100 */
[----:B------:R-:W-:Y:S02]  /*1ff0*/  HADD2.F32 R77, -RZ, R56.H0_H0 ;  /* 0x20000038ff4d7230 */ /* 0x000fe40000004100 */
[----:B------:R-:W-:Y:S01]  /*2000*/  FADD.FTZ R71, R78, R71 ;  /* 0x000000474e477221 */ /* 0x000fe20000010000 */
[----:B------:R-:W-:Y:S02]  /*2010*/  HADD2.F32 R63, -RZ, R57.H0_H0 ;  /* 0x20000039ff3f7230 */ /* 0x000fe40000004100 */
[----:B------:R-:W-:Y:S01]  /*2020*/  FADD.FTZ R86, R87, R82 ;  /* 0x0000005257567221 */ /* 0x000fe20000010000 */
[----:B------:R-:W-:Y:S02]  /*2030*/  HADD2.F32 R70, -RZ, R66.H0_H0 ;  /* 0x20000042ff467230 */ /* 0x000fe40000004100 */
[----:B------:R-:W-:Y:S01]  /*2040*/  FADD.FTZ R77, R77, R60 ;  /* 0x0000003c4d4d7221 */ /* 0x000fe20000010000 */
[----:B------:R-:W-:-:S02]  /*2050*/  HADD2.F32 R65, -RZ, R65.H1_H1 ;  /* 0x30000041ff417230 */ /* 0x000fc40000004100 */
[----:B------:R-:W-:Y:S01]  /*2060*/  FADD.FTZ R80, R63, R62 ;  /* 0x0000003e3f507221 */ /* 0x000fe20000010000 */
[----:B------:R-:W-:Y:S02]  /*2070*/  HADD2.F32 R66, -RZ, R53.H1_H1 ;  /* 0x30000035ff427230 */ /* 0x000fe40000004100 */
[----:B------:R-:W-:Y:S02]  /*2080*/  HADD2.F32 R67, -RZ, R54.H0_H0 ;  /* 0x20000036ff437230 */ /* 0x000fe40000004100 */
[--C-:B------:R-:W-:Y:S02]  /*2090*/  HADD2.F32 R64, -RZ, R59.reuse.H0_H0 ;  /* 0x2000003bff407230 */ /* 0x100fe40000004100 */
[----:B------:R-:W-:Y:S01]  /*20a0*/  FADD.FTZ R65, R66, R65 ;  /* 0x0000004142417221 */ /* 0x000fe20000010000 */
[----:B------:R-:W-:Y:S02]  /*20b0*/  HADD2.F32 R78, -RZ, R58.H0_H0 ;  /* 0x2000003aff4e7230 */ /* 0x000fe40000004100 */
        /* <DEDUP_REMOVED lines=15> */
.L_x_1378:
        /* <DEDUP_REMOVED lines=39> */
[----:B------:R-:W-:Y:S02]  /*2420*/  FADD.FTZ R67, -R66, R89 ;  /* 0x0000005942437221 */ /* 0x000fe40000010100 */
[----:B------:R-:W-:-:S04]  /*2430*/  FFMA.FTZ R64, R64, R64, RZ ;  /* 0x0000004040407223 */ /* 0x000fc800000100ff */
        /* <DEDUP_REMOVED lines=65> */
.L_x_1381:
[----:B--2---:R-:W-:Y:S05]  /*2850*/  BSYNC.RECONVERGENT B0 ;  /* 0x0000000000007941 */ /* 0x004fea0003800200 */
.L_x_1380:
[----:B------:R-:W-:Y:S01]  /*2860*/  ISETP.GT.U32.AND P2, PT, R2, 0x3, PT ;  /* 0x000000030200780c */ /* 0x000fe20003f44070 */
[----:B------:R-:W-:Y:S01]  /*2870*/  BAR.SYNC.DEFER_BLOCKING 0x0 ;  /* 0x0000000000007b1d */ /* 0x000fe20000010000 */
[----:B------:R-:W-:Y:S01]  /*2880*/  PLOP3.LUT P5, PT, PT, PT, UP2, 0x80, 0x8 ;  /* 0x000000000008781c */ /* 0x000fe20003faf028 */
[----:B0-----:R-:W-:Y:S01]  /*2890*/  HFMA2 R66, -RZ, RZ, 0, 0 ;  /* 0x00000000ff427431 */ /* 0x001fe200000001ff */
[----:B------:R-:W-:Y:S01]  /*28a0*/  PLOP3.LUT P4, PT, PT, PT, PT, 0x8, 0x80 ;  /* 0x000000000080781c */ /* 0x000fe20003f8e170 */
[----:B------:R-:W-:Y:S01]  /*28b0*/  HADD2.F32 R112, -RZ, R48.H0_H0 ;  /* 0x20000030ff707230 */ /* 0x000fe20000004100 */
[----:B------:R-:W-:Y:S01]  /*28c0*/  UPLOP3.LUT UP2, UPT, UPT, UPT, UP2, 0x40, 0x4 ;  /* 0x000000000004789c */ /* 0x000fe20003f4e820 */
[----:B------:R-:W-:Y:S02]  /*28d0*/  HADD2.F32 R114, -RZ, R49.H0_H0 ;  /* 0x20000031ff727230 */ /* 0x000fe40000004100 */
[----:B------:R-:W-:Y:S02]  /*28e0*/  HADD2.F32 R116, -RZ, R50.H0_H0 ;  /* 0x20000032ff747230 */ /* 0x000fe40000004100 */
[----:B------:R-:W-:-:S02]  /*28f0*/  HADD2.F32 R105, -RZ, R38.H1_H1 ;  /* 0x30000026ff697230 */ /* 0x000fc40000004100 */
[----:B------:R-:W0:Y:S01]  /*2900*/  @!P2 S2R R65, SR_CgaCtaId ;  /* 0x000000000041a919 */ /* 0x000e220000008800 */
[----:B------:R-:W-:Y:S01]  /*2910*/  @!P2 PLOP3.LUT P4, PT, P5, PT, PT, 0x80, 0x8 ;  /* 0x000000000008a81c */ /* 0x000fe20002f8f070 */
[----:B------:R-:W-:Y:S01]  /*2920*/  HADD2.F32 R118, -RZ, R51.H0_H0 ;  /* 0x20000033ff767230 */ /* 0x000fe20000004100 */
[----:B------:R-:W-:Y:S01]  /*2930*/  @!P2 MOV R64, 0x400 ;  /* 0x000004000040a802 */ /* 0x000fe20000000f00 */
[----:B------:R-:W-:Y:S01]  /*2940*/  HADD2.F32 R117, -RZ, R26.H1_H1 ;  /* 0x3000001aff757230 */ /* 0x000fe20000004100 */
[----:B------:R-:W-:Y:S01]  /*2950*/  @!P2 MOV R66, 0x300 ;  /* 0x000003000042a802 */ /* 0x000fe20000000f00 */
[----:B------:R-:W-:Y:S02]  /*2960*/  HADD2.F32 R119, -RZ, R27.H1_H1 ;  /* 0x3000001bff777230 */ /* 0x000fe40000004100 */
[----:B------:R-:W-:Y:S02]  /*2970*/  HADD2.F32 R107, -RZ, R33.H1_H1 ;  /* 0x30000021ff6b7230 */ /* 0x000fe40000004100 */
[----:B------:R-:W1:Y:S01]  /*2980*/  SHFL.DOWN PT, R71, R66, 0x2, 0x1f ;  /* 0x08401f0042477f89 */ /* 0x000e6200000e0000 */
[----:B------:R-:W-:-:S02]  /*2990*/  HADD2.F32 R109, -RZ, R9.H1_H1 ;  /* 0x30000009ff6d7230 */ /* 0x000fc40000004100 */
[----:B------:R-:W-:Y:S02]  /*29a0*/  HADD2.F32 R111, -RZ, R22.H1_H1 ;  /* 0x30000016ff6f7230 */ /* 0x000fe40000004100 */
[----:B------:R-:W-:Y:S02]  /*29b0*/  HADD2.F32 R104, -RZ, R47.H1_H1 ;  /* 0x3000002fff687230 */ /* 0x000fe40000004100 */
[----:B------:R-:W-:Y:S01]  /*29c0*/  HADD2.F32 R123, -RZ, R5.H1_H1 ;  /* 0x30000005ff7b7230 */ /* 0x000fe20000004100 */
[----:B0-----:R-:W-:Y:S02]  /*29d0*/  @!P2 LEA R67, R65, R64, 0x18 ;  /* 0x000000404143a211 */ /* 0x001fe400078ec0ff */
[----:B------:R-:W-:Y:S02]  /*29e0*/  CS2R R64, SRZ ;  /* 0x0000000000407805 */ /* 0x000fe4000001ff00 */
[----:B-1----:R-:W-:Y:S02]  /*29f0*/  IADD3 R90, PT, PT, R71, R66, RZ ;  /* 0x00000042475a7210 */ /* 0x002fe40007ffe0ff */
[----:B------:R-:W-:-:S02]  /*2a00*/  @P4 IADD3 R67, PT, PT, R67, 0x20, RZ ;  /* 0x0000002043434810 */ /* 0x000fc40007ffe0ff */
[----:B------:R-:W-:Y:S01]  /*2a10*/  I2FP.F32.S32 R96, R90 ;  /* 0x0000005a00607245 */ /* 0x000fe20000201400 */
[----:B------:R-:W0:Y:S01]  /*2a20*/  SHFL.DOWN PT, R101, R90, 0x1, 0x1f ;  /* 0x08201f005a657f89 */ /* 0x000e2200000e0000 */
[----:B------:R-:W-:Y:S02]  /*2a30*/  @!P2 LEA R67, R2, R67, 0x3 ;  /* 0x000000430243a211 */ /* 0x000fe400078e18ff */
[----:B------:R-:W1:Y:S01]  /*2a40*/  MUFU.RCP R98, R96 ;  /* 0x0000006000627308 */ /* 0x000e620000001000 */
[----:B------:R-:W-:Y:S02]  /*2a50*/  I2FP.F32.S32 R100, R71 ;  /* 0x0000004700647245 */ /* 0x000fe40000201400 */
[----:B------:R2:W3:Y:S01]  /*2a60*/  @!P2 LDS.64 R64, [R67] ;  /* 0x000000004340a984 */ /* 0x0004e20000000a00 */
[----:B------:R-:W-:Y:S02]  /*2a70*/  ISETP.NE.AND P2, PT, R0, RZ, PT ;  /* 0x000000ff0000720c */ /* 0x000fe40003f45270 */
[----:B--2---:R-:W-:-:S02]  /*2a80*/  I2FP.F32.U32 R67, R66 ;  /* 0x0000004200437245 */ /* 0x004fc40000201000 */
[-C--:B0-----:R-:W-:Y:S02]  /*2a90*/  IADD3 R90, PT, PT, R90, R101.reuse, RZ ;  /* 0x000000655a5a7210 */ /* 0x081fe40007ffe0ff */
[----:B------:R-:W-:Y:S02]  /*2aa0*/  I2FP.F32.S32 R101, R101 ;  /* 0x0000006500657245 */ /* 0x000fe40000201400 */
[----:B------:R-:W-:-:S06]  /*2ab0*/  I2FP.F32.S32 R90, R90 ;  /* 0x0000005a005a7245 */ /* 0x000fcc0000201400 */
[----:B------:R-:W0:Y:S01]  /*2ac0*/  MUFU.RCP R90, R90 ;  /* 0x0000005a005a7308 */ /* 0x000e220000001000 */
[----:B---3--:R-:W2:Y:S04]  /*2ad0*/  SHFL.DOWN PT, R99, R64, 0x2, 0x1f ;  /* 0x08401f0040637f89 */ /* 0x008ea800000e0000 */
[----:B------:R-:W3:Y:S01]  /*2ae0*/  SHFL.DOWN PT, R70, R65, 0x2, 0x1f ;  /* 0x08401f0041467f89 */ /* 0x000ee200000e0000 */
[C---:B--2---:R-:W-:Y:S01]  /*2af0*/  FMUL.FTZ R102, R99.reuse, R100 ;  /* 0x0000006463667220 */ /* 0x044fe20000410000 */
[----:B------:R-:W-:-:S03]  /*2b00*/  FADD.FTZ R99, -R99, R64 ;  /* 0x0000004063637221 */ /* 0x000fc60000010100 */
[----:B------:R-:W-:Y:S01]  /*2b10*/  FFMA.FTZ R71, R67, R64, R102 ;  /* 0x0000004043477223 */ /* 0x000fe20000010066 */
[----:B------:R-:W-:Y:S01]  /*2b20*/  FMUL.FTZ R99, R99, R99 ;  /* 0x0000006363637220 */ /* 0x000fe20000410000 */
[----:B---3--:R-:W-:Y:S02]  /*2b30*/  FADD.FTZ R65, R70, R65 ;  /* 0x0000004146417221 */ /* 0x008fe40000010000 */
[----:B-1----:R-:W-:Y:S01]  /*2b40*/  FMUL.FTZ R71, R98, R71 ;  /* 0x0000004762477220 */ /* 0x002fe20000410000 */
[----:B------:R-:W-:-:S04]  /*2b50*/  FMUL.FTZ R99, R99, R67 ;  /* 0x0000004363637220 */ /* 0x000fc80000410000 */
[----:B------:R-:W1:Y:S01]  /*2b60*/  SHFL.DOWN PT, R64, R71, 0x1, 0x1f ;  /* 0x08201f0047407f89 */ /* 0x000e6200000e0000 */
[----:B------:R-:W-:-:S04]  /*2b70*/  FMUL.FTZ R99, R99, R100 ;  /* 0x0000006463637220 */ /* 0x000fc80000410000 */
[----:B------:R-:W-:Y:S01]  /*2b80*/  FFMA.FTZ R65, R98, R99, R65 ;  /* 0x0000006362417223 */ /* 0x000fe20000010041 */
[----:B------:R-:W-:-:S04]  /*2b90*/  HADD2.F32 R98, -RZ, R13.H1_H1 ;  /* 0x3000000dff627230 */ /* 0x000fc80000004100 */
[----:B------:R-:W2:Y:S01]  /*2ba0*/  SHFL.DOWN PT, R66, R65, 0x1, 0x1f ;  /* 0x08201f0041427f89 */ /* 0x000ea200000e0000 */
[----:B-1----:R-:W-:Y:S01]  /*2bb0*/  FADD.FTZ R67, R71, -R64 ;  /* 0x8000004047437221 */ /* 0x002fe20000010000 */
[----:B------:R-:W-:-:S03]  /*2bc0*/  FMUL.FTZ R99, R64, R101 ;  /* 0x0000006540637220 */ /* 0x000fc60000410000 */
[----:B------:R-:W-:Y:S01]  /*2bd0*/  FMUL.FTZ R67, R67, R67 ;  /* 0x0000004343437220 */ /* 0x000fe20000410000 */
[----:B------:R-:W-:-:S03]  /*2be0*/  FFMA.FTZ R99, R96, R71, R99 ;  /* 0x0000004760637223 */ /* 0x000fc60000010063 */
[----:B------:R-:W-:Y:S01]  /*2bf0*/  FMUL.FTZ R96, R96, R67 ;  /* 0x0000004360607220 */ /* 0x000fe20000410000 */
[----:B0-----:R-:W-:Y:S01]  /*2c00*/  FMUL.FTZ R70, R90, R99 ;  /* 0x000000635a467220 */ /* 0x001fe20000410000 */
[----:B--2---:R-:W-:Y:S02]  /*2c10*/  FADD.FTZ R67, R65, R66 ;  /* 0x0000004241437221 */ /* 0x004fe40000010000 */
[----:B------:R-:W-:Y:S01]  /*2c20*/  FMUL.FTZ R96, R96, R101 ;  /* 0x0000006560607220 */ /* 0x000fe20000410000 */
[----:B------:R-:W0:Y:S01]  /*2c30*/  @!P2 LDC.64 R64, c[0x0][0x3c0] ;  /* 0x0000f000ff40ab82 */ /* 0x000e220000000a00 */
[----:B------:R-:W1:Y:S01]  /*2c40*/  SHFL.IDX PT, R103, R70, RZ, 0x1f ;  /* 0x00001fff46677589 */ /* 0x000e6200000e0000 */
[----:B------:R-:W-:Y:S02]  /*2c50*/  HADD2.F32 R101, -RZ, R14.H0_H0 ;  /* 0x2000000eff657230 */ /* 0x000fe40000004100 */
[----:B------:R-:W-:Y:S01]  /*2c60*/  FFMA.FTZ R67, R90, R96, R67 ;  /* 0x000000605a437223 */ /* 0x000fe20000010043 */
[----:B------:R-:W-:-:S03]  /*2c70*/  HADD2.F32 R96, -RZ, R36.H1_H1 ;  /* 0x30000024ff607230 */ /* 0x000fc60000004100 */
[----:B------:R-:W2:Y:S02]  /*2c80*/  LDC R90, c[0x0][0x448] ;  /* 0x00011200ff5a7b82 */ /* 0x000ea40000000800 */
[----:B------:R-:W2:Y:S01]  /*2c90*/  SHFL.IDX PT, R67, R67, RZ, 0x1f ;  /* 0x00001fff43437589 */ /* 0x000ea200000e0000 */
[----:B0-----:R-:W-:-:S04]  /*2ca0*/  @!P2 IMAD.WIDE R64, R15, 0x4, R64 ;  /* 0x000000040f40a825 */ /* 0x001fc800078e0240 */
[----:B-1----:R-:W-:Y:S01]  /*2cb0*/  FMUL.FTZ R66, R103, R103 ;  /* 0x0000006767427220 */ /* 0x002fe20000410000 */
[----:B------:R0:W-:Y:S04]  /*2cc0*/  @!P2 STG.E desc[UR6][R64.64], R103 ;  /* 0x000000674000a986 */ /* 0x0001e8000c101906 */
[----:B------:R-:W-:Y:S01]  /*2cd0*/  FSEL R71, R66, RZ, P3 ;  /* 0x000000ff42477208 */ /* 0x000fe20001800000 */
[----:B--2---:R-:W-:Y:S01]  /*2ce0*/  FFMA.FTZ R66, R67, UR9, R90 ;  /* 0x0000000943427c23 */ /* 0x004fe2000801005a */
[----:B------:R-:W-:Y:S01]  /*2cf0*/  FSEL R90, R103, RZ, !P3 ;  /* 0x000000ff675a7208 */ /* 0x000fe20005800000 */
[----:B------:R-:W-:Y:S02]  /*2d00*/  HADD2.F32 R67, -RZ, R24.H0_H0 ;  /* 0x20000018ff437230 */ /* 0x000fe40000004100 */
[----:B------:R-:W-:Y:S01]  /*2d10*/  FADD.FTZ R66, R66, R71 ;  /* 0x0000004742427221 */ /* 0x000fe20000010000 */
[----:B------:R-:W-:-:S02]  /*2d20*/  HADD2.F32 R71, -RZ, R36.H0_H0 ;  /* 0x20000024ff477230 */ /* 0x000fc40000004100 */
[C---:B------:R-:W-:Y:S01]  /*2d30*/  FADD.FTZ R94, -R90.reuse, R94 ;  /* 0x0000005e5a5e7221 */ /* 0x040fe20000010100 */
[C---:B------:R-:W-:Y:S01]  /*2d40*/  FADD.FTZ R70, -R90.reuse, R97 ;  /* 0x000000615a467221 */ /* 0x040fe20000010100 */
[----:B------:R1:W2:Y:S01]  /*2d50*/  MUFU.RSQ R99, R66 ;  /* 0x0000004200637308 */ /* 0x0002a20000001400 */
[C---:B------:R-:W-:Y:S01]  /*2d60*/  FADD.FTZ R92, -R90.reuse, R92 ;  /* 0x0000005c5a5c7221 */ /* 0x040fe20000010100 */
[----:B0-----:R-:W-:Y:S02]  /*2d70*/  HADD2.F32 R64, -RZ, R37.H1_H1 ;  /* 0x30000025ff407230 */ /* 0x001fe40000004100 */
[C---:B------:R-:W-:Y:S01]  /*2d80*/  FADD.FTZ R88, -R90.reuse, R88 ;  /* 0x000000585a587221 */ /* 0x040fe20000010100 */
[----:B------:R-:W-:Y:S02]  /*2d90*/  HADD2.F32 R97, -RZ, R13.H0_H0 ;  /* 0x2000000dff617230 */ /* 0x000fe40000004100 */
[----:B------:R-:W-:Y:S01]  /*2da0*/  FADD.FTZ R84, -R90, R84 ;  /* 0x000000545a547221 */ /* 0x000fe20000010100 */
[----:B------:R-:W-:-:S02]  /*2db0*/  HADD2.F32 R65, -RZ, R38.H0_H0 ;  /* 0x20000026ff417230 */ /* 0x000fc40000004100 */
[C---:B------:R-:W-:Y:S01]  /*2dc0*/  FADD.FTZ R68, -R90.reuse, R68 ;  /* 0x000000445a447221 */ /* 0x040fe20000010100 */
[----:B------:R-:W-:Y:S02]  /*2dd0*/  HADD2.F32 R103, -RZ, R10.H1_H1 ;  /* 0x3000000aff677230 */ /* 0x000fe40000004100 */
[C---:B------:R-:W-:Y:S01]  /*2de0*/  FADD.FTZ R72, -R90.reuse, R72 ;  /* 0x000000485a487221 */ /* 0x040fe20000010100 */
[----:B-1----:R-:W-:Y:S02]  /*2df0*/  HADD2.F32 R66, -RZ, R14.H1_H1 ;  /* 0x3000000eff427230 */ /* 0x002fe40000004100 */
[C---:B------:R-:W-:Y:S01]  /*2e00*/  FADD.FTZ R74, -R90.reuse, R74 ;  /* 0x0000004a5a4a7221 */ /* 0x040fe20000010100 */
[C---:B------:R-:W-:Y:S01]  /*2e10*/  FADD.FTZ R76, -R90.reuse, R76 ;  /* 0x0000004c5a4c7221 */ /* 0x040fe20000010100 */
[C---:B------:R-:W-:Y:S01]  /*2e20*/  FADD.FTZ R82, -R90.reuse, R82 ;  /* 0x000000525a527221 */ /* 0x040fe20000010100 */
[C---:B------:R-:W-:Y:S01]  /*2e30*/  FADD.FTZ R78, -R90.reuse, R78 ;  /* 0x0000004e5a4e7221 */ /* 0x040fe20000010100 */
[----:B------:R-:W-:Y:S01]  /*2e40*/  FADD.FTZ R100, -R90, R87 ;  /* 0x000000575a647221 */ /* 0x000fe20000010100 */
[----:B------:R-:W-:-:S02]  /*2e50*/  HADD2.F32 R87, -RZ, R4.H1_H1 ;  /* 0x30000004ff577230 */ /* 0x000fc40000004100 */
[C---:B--2---:R-:W-:Y:S01]  /*2e60*/  FMUL.FTZ R94, R99.reuse, R94 ;  /* 0x0000005e635e7220 */ /* 0x044fe20000410000 */
[C---:B------:R-:W-:Y:S01]  /*2e70*/  FMUL.FTZ R113, R99.reuse, R70 ;  /* 0x0000004663717220 */ /* 0x040fe20000410000 */
[C---:B------:R-:W-:Y:S01]  /*2e80*/  FMUL.FTZ R115, R99.reuse, R92 ;  /* 0x0000005c63737220 */ /* 0x040fe20000410000 */
[----:B------:R-:W-:Y:S01]  /*2e90*/  FMUL.FTZ R88, R99, R88 ;  /* 0x0000005863587220 */ /* 0x000fe20000410000 */
[----:B------:R-:W-:Y:S01]  /*2ea0*/  FFMA.FTZ R70, R94, R71, R101 ;  /* 0x000000475e467223 */ /* 0x000fe20000010065 */
[----:B------:R-:W-:Y:S01]  /*2eb0*/  FFMA.FTZ R71, R113, R96, R66 ;  /* 0x0000006071477223 */ /* 0x000fe20000010042 */
[----:B------:R-:W-:Y:S01]  /*2ec0*/  FADD.FTZ R96, -R90, R89 ;  /* 0x000000595a607221 */ /* 0x000fe20000010100 */
[----:B------:R-:W-:Y:S01]  /*2ed0*/  FFMA.FTZ R112, R94, R67, R112 ;  /* 0x000000435e707223 */ /* 0x000fe20000010070 */
[----:B------:R-:W-:Y:S02]  /*2ee0*/  HADD2.F32 R101, -RZ, R25.H0_H0 ;  /* 0x20000019ff657230 */ /* 0x000fe40000004100 */
[----:B------:R-:W-:Y:S01]  /*2ef0*/  FMUL.FTZ R84, R99, R84 ;  /* 0x0000005463547220 */ /* 0x000fe20000410000 */
[----:B------:R-:W-:-:S02]  /*2f00*/  HADD2.F32 R66, -RZ, R24.H1_H1 ;  /* 0x30000018ff427230 */ /* 0x000fc40000004100 */
[C---:B------:R-:W-:Y:S01]  /*2f10*/  FMUL.FTZ R96, R99.reuse, R96 ;  /* 0x0000006063607220 */ /* 0x040fe20000410000 */
[----:B------:R-:W-:Y:S02]  /*2f20*/  HADD2.F32 R94, -RZ, R48.H1_H1 ;  /* 0x30000030ff5e7230 */ /* 0x000fe40000004100 */
[----:B------:R-:W-:Y:S01]  /*2f30*/  FMUL.FTZ R74, R99, R74 ;  /* 0x0000004a634a7220 */ /* 0x000fe20000410000 */
[----:B------:R-:W-:Y:S02]  /*2f40*/  HADD2.F32 R67, -RZ, R37.H0_H0 ;  /* 0x20000025ff437230 */ /* 0x000fe40000004100 */
[----:B------:R-:W-:Y:S01]  /*2f50*/  FFMA.FTZ R114, R96, R101, R114 ;  /* 0x0000006560727223 */ /* 0x000fe20000010072 */
[----:B------:R-:W-:Y:S01]  /*2f60*/  FFMA.FTZ R101, R115, R64, R98 ;  /* 0x0000004073657223 */ /* 0x000fe20000010062 */
[----:B------:R-:W-:Y:S01]  /*2f70*/  FFMA.FTZ R113, R113, R66, R94 ;  /* 0x0000004271717223 */ /* 0x000fe2000001005e */
[----:B------:R-:W-:Y:S02]  /*2f80*/  HADD2.F32 R64, -RZ, R25.H1_H1 ;  /* 0x30000019ff407230 */ /* 0x000fe40000004100 */
[----:B------:R-:W-:Y:S01]  /*2f90*/  FADD.FTZ R94, -R90, R85 ;  /* 0x000000555a5e7221 */ /* 0x000fe20000010100 */
[----:B------:R-:W-:-:S02]  /*2fa0*/  HADD2.F32 R66, -RZ, R49.H1_H1 ;  /* 0x30000031ff427230 */ /* 0x000fc40000004100 */
[----:B------:R-:W-:Y:S01]  /*2fb0*/  FFMA.FTZ R92, R96, R67, R97 ;  /* 0x00000043605c7223 */ /* 0x000fe20000010061 */
[----:B------:R-:W-:Y:S02]  /*2fc0*/  HADD2.F32 R67, -RZ, R12.H0_H0 ;  /* 0x2000000cff437230 */ /* 0x000fe40000004100 */
[----:B------:R-:W-:Y:S01]  /*2fd0*/  FMUL.FTZ R94, R99, R94 ;  /* 0x0000005e635e7220 */ /* 0x000fe20000410000 */
[----:B------:R-:W-:Y:S02]  /*2fe0*/  HADD2.F32 R89, -RZ, R26.H0_H0 ;  /* 0x2000001aff597230 */ /* 0x000fe40000004100 */
[----:B------:R-:W-:Y:S01]  /*2ff0*/  FFMA.FTZ R115, R115, R64, R66 ;  /* 0x0000004073737223 */ /* 0x000fe20000010042 */
[----:B------:R-:W-:Y:S02]  /*3000*/  HADD2.F32 R85, -RZ, R12.H1_H1 ;  /* 0x3000000cff557230 */ /* 0x000fe40000004100 */
[----:B------:R-:W-:Y:S01]  /*3010*/  FADD.FTZ R64, -R90, R83 ;  /* 0x000000535a407221 */ /* 0x000fe20000010100 */
[C---:B------:R-:W-:Y:S01]  /*3020*/  FFMA.FTZ R66, R94.reuse, R65, R67 ;  /* 0x000000415e427223 */ /* 0x040fe20000010043 */
[----:B------:R-:W-:Y:S01]  /*3030*/  FFMA.FTZ R116, R94, R89, R116 ;  /* 0x000000595e747223 */ /* 0x000fe20000010074 */
[----:B------:R-:W-:-:S02]  /*3040*/  HADD2.F32 R67, -RZ, R39.H0_H0 ;  /* 0x20000027ff437230 */ /* 0x000fc40000004100 */
[----:B------:R-:W-:Y:S01]  /*3050*/  FFMA.FTZ R105, R88, R105, R85 ;  /* 0x0000006958697223 */ /* 0x000fe20000010055 */
[----:B------:R-:W-:Y:S02]  /*3060*/  HADD2.F32 R85, -RZ, R11.H0_H0 ;  /* 0x2000000bff557230 */ /* 0x000fe40000004100 */
[C---:B------:R-:W-:Y:S01]  /*3070*/  FMUL.FTZ R64, R99.reuse, R64 ;  /* 0x0000004063407220 */ /* 0x040fe20000410000 */
[----:B------:R-:W-:Y:S02]  /*3080*/  HADD2.F32 R89, -RZ, R27.H0_H0 ;  /* 0x2000001bff597230 */ /* 0x000fe40000004100 */
[----:B------:R-:W-:Y:S01]  /*3090*/  FMUL.FTZ R96, R99, R68 ;  /* 0x0000004463607220 */ /* 0x000fe20000410000 */
[----:B------:R-:W-:Y:S02]  /*30a0*/  HADD2.F32 R65, -RZ, R50.H1_H1 ;  /* 0x30000032ff417230 */ /* 0x000fe40000004100 */
[----:B------:R-:W-:Y:S01]  /*30b0*/  FFMA.FTZ R67, R64, R67, R85 ;  /* 0x0000004340437223 */ /* 0x000fe20000010055 */
[----:B------:R-:W-:-:S02]  /*30c0*/  HADD2.F32 R83, -RZ, R39.H1_H1 ;  /* 0x30000027ff537230 */ /* 0x000fc40000004100 */
[----:B------:R-:W-:Y:S01]  /*30d0*/  FFMA.FTZ R118, R64, R89, R118 ;  /* 0x0000005940767223 */ /* 0x000fe20000010076 */
[----:B------:R-:W-:Y:S02]  /*30e0*/  HADD2.F32 R97, -RZ, R11.H1_H1 ;  /* 0x3000000bff617230 */ /* 0x000fe40000004100 */
[----:B------:R-:W-:Y:S01]  /*30f0*/  FADD.FTZ R64, -R90, R79 ;  /* 0x0000004f5a407221 */ /* 0x000fe20000010100 */
[----:B------:R-:W-:Y:S01]  /*3100*/  FFMA.FTZ R117, R88, R117, R65 ;  /* 0x0000007558757223 */ /* 0x000fe20000010041 */
[----:B------:R-:W-:Y:S02]  /*3110*/  HADD2.F32 R85, -RZ, R10.H0_H0 ;  /* 0x2000000aff557230 */ /* 0x000fe40000004100 */
[C---:B------:R-:W-:Y:S01]  /*3120*/  FMUL.FTZ R76, R99.reuse, R76 ;  /* 0x0000004c634c7220 */ /* 0x040fe20000410000 */
[----:B------:R-:W-:Y:S01]  /*3130*/  FFMA.FTZ R94, R84, R83, R97 ;  /* 0x00000053545e7223 */ /* 0x000fe20000010061 */
[----:B------:R-:W-:Y:S02]  /*3140*/  HADD2.F32 R83, -RZ, R32.H0_H0 ;  /* 0x20000020ff537230 */ /* 0x000fe40000004100 */
[----:B------:R-:W-:Y:S01]  /*3150*/  FMUL.FTZ R64, R99, R64 ;  /* 0x0000004063407220 */ /* 0x000fe20000410000 */
[----:B------:R-:W-:-:S02]  /*3160*/  HADD2.F32 R89, -RZ, R20.H0_H0 ;  /* 0x20000014ff597230 */ /* 0x000fc40000004100 */
[----:B------:R-:W-:Y:S01]  /*3170*/  FMUL.FTZ R82, R99, R82 ;  /* 0x0000005263527220 */ /* 0x000fe20000410000 */
[----:B------:R-:W-:Y:S02]  /*3180*/  HADD2.F32 R88, -RZ, R44.H0_H0 ;  /* 0x2000002cff587230 */ /* 0x000fe40000004100 */
[----:B------:R-:W-:Y:S01]  /*3190*/  FFMA.FTZ R68, R64, R83, R85 ;  /* 0x0000005340447223 */ /* 0x000fe20000010055 */
[----:B------:R-:W-:Y:S01]  /*31a0*/  HADD2.F32 R65, -RZ, R51.H1_H1 ;  /* 0x30000033ff417230 */ /* 0x000fe20000004100 */
[----:B------:R-:W-:Y:S01]  /*31b0*/  F2FP.F16.F32.PACK_AB R67, R94, R67 ;  /* 0x000000435e43723e */ /* 0x000fe200000000ff */
[----:B------:R-:W-:Y:S02]  /*31c0*/  HADD2.F32 R97, -RZ, R32.H1_H1 ;  /* 0x30000020ff617230 */ /* 0x000fe40000004100 */
[----:B------:R-:W-:Y:S01]  /*31d0*/  FFMA.FTZ R79, R64, R89, R88 ;  /* 0x00000059404f7223 */ /* 0x000fe20000010058 */
[----:B------:R-:W-:Y:S01]  /*31e0*/  FADD.FTZ R64, -R90, R69 ;  /* 0x000000455a407221 */ /* 0x000fe20000010100 */
[----:B------:R-:W-:Y:S01]  /*31f0*/  FFMA.FTZ R119, R84, R119, R65 ;  /* 0x0000007754777223 */ /* 0x000fe20000010041 */
[----:B------:R-:W-:-:S02]  /*3200*/  HADD2.F32 R85, -RZ, R33.H0_H0 ;  /* 0x20000021ff557230 */ /* 0x000fc40000004100 */
[----:B------:R-:W-:Y:S01]  /*3210*/  FFMA.FTZ R97, R96, R97, R103 ;  /* 0x0000006160617223 */ /* 0x000fe20000010067 */
[----:B------:R-:W-:Y:S02]  /*3220*/  HADD2.F32 R89, -RZ, R9.H0_H0 ;  /* 0x20000009ff597230 */ /* 0x000fe40000004100 */
[C---:B------:R-:W-:Y:S01]  /*3230*/  FMUL.FTZ R102, R99.reuse, R64 ;  /* 0x0000004063667220 */ /* 0x040fe20000410000 */
[----:B------:R-:W-:Y:S02]  /*3240*/  HADD2.F32 R103, -RZ, R21.H0_H0 ;  /* 0x20000015ff677230 */ /* 0x000fe40000004100 */
[----:B------:R-:W-:Y:S01]  /*3250*/  FMUL.FTZ R64, R99, R72 ;  /* 0x0000004863407220 */ /* 0x000fe20000410000 */
[----:B------:R-:W-:Y:S02]  /*3260*/  HADD2.F32 R84, -RZ, R45.H0_H0 ;  /* 0x2000002dff547230 */ /* 0x000fe40000004100 */
[----:B------:R-:W-:Y:S01]  /*3270*/  FFMA.FTZ R69, R102, R85, R89 ;  /* 0x0000005566457223 */ /* 0x000fe20000010059 */
[----:B------:R-:W-:Y:S01]  /*3280*/  HADD2.F32 R65, -RZ, R20.H1_H1 ;  /* 0x30000014ff417230 */ /* 0x000fe20000004100 */
[----:B------:R-:W-:Y:S01]  /*3290*/  F2FP.F16.F32.PACK_AB R68, R97, R68 ;  /* 0x000000446144723e */ /* 0x000fe200000000ff */
[----:B------:R-:W-:-:S02]  /*32a0*/  HADD2.F32 R83, -RZ, R44.H1_H1 ;  /* 0x3000002cff537230 */ /* 0x000fc40000004100 */
[----:B------:R-:W-:Y:S01]  /*32b0*/  FFMA.FTZ R102, R102, R103, R84 ;  /* 0x0000006766667223 */ /* 0x000fe20000010054 */
[----:B------:R-:W-:Y:S01]  /*32c0*/  FADD.FTZ R84, -R90, R73 ;  /* 0x000000495a547221 */ /* 0x000fe20000010100 */
[--C-:B------:R-:W-:Y:S01]  /*32d0*/  HADD2.F32 R85, -RZ, R34.reuse.H0_H0 ;  /* 0x20000022ff557230 */ /* 0x100fe20000004100 */
[----:B------:R-:W-:Y:S01]  /*32e0*/  F2FP.F16.F32.PACK_AB R66, R105, R66 ;  /* 0x000000426942723e */ /* 0x000fe200000000ff */
[----:B------:R-:W-:Y:S01]  /*32f0*/  FFMA.FTZ R72, R96, R65, R83 ;  /* 0x0000004160487223 */ /* 0x000fe20000010053 */
[----:B------:R-:W-:Y:S01]  /*3300*/  FFMA.FTZ R96, R64, R107, R109 ;  /* 0x0000006b40607223 */ /* 0x000fe2000001006d */
[----:B------:R-:W-:Y:S02]  /*3310*/  HADD2.F32 R65, -RZ, R21.H1_H1 ;  /* 0x30000015ff417230 */ /* 0x000fe40000004100 */
[C---:B------:R-:W-:Y:S01]  /*3320*/  FMUL.FTZ R84, R99.reuse, R84 ;  /* 0x0000005463547220 */ /* 0x040fe20000410000 */
[----:B------:R-:W-:Y:S02]  /*3330*/  HADD2.F32 R83, -RZ, R45.H1_H1 ;  /* 0x3000002dff537230 */ /* 0x000fe40000004100 */
[----:B------:R-:W-:Y:S01]  /*3340*/  FMUL.FTZ R100, R99, R100 ;  /* 0x0000006463647220 */ /* 0x000fe20000410000 */
[----:B------:R-:W-:Y:S01]  /*3350*/  HADD2.F32 R109, -RZ, R34.H1_H1 ;  /* 0x30000022ff6d7230 */ /* 0x000fe20000004100 */
[----:B------:R-:W-:Y:S01]  /*3360*/  F2FP.F16.F32.PACK_AB R69, R96, R69 ;  /* 0x000000456045723e */ /* 0x000fe200000000ff */
[----:B------:R-:W-:-:S02]  /*3370*/  HADD2.F32 R107, -RZ, R8.H1_H1 ;  /* 0x30000008ff6b7230 */ /* 0x000fc40000004100 */
[----:B------:R-:W-:Y:S01]  /*3380*/  FFMA.FTZ R73, R64, R65, R83 ;  /* 0x0000004140497223 */ /* 0x000fe20000010053 */
[----:B------:R-:W-:Y:S02]  /*3390*/  HADD2.F32 R89, -RZ, R8.H0_H0 ;  /* 0x20000008ff597230 */ /* 0x000fe40000004100 */
[----:B------:R-:W-:Y:S01]  /*33a0*/  FADD.FTZ R64, -R90, R75 ;  /* 0x0000004b5a407221 */ /* 0x000fe20000010100 */
[----:B------:R-:W-:Y:S02]  /*33b0*/  HADD2.F32 R98, -RZ, R46.H1_H1 ;  /* 0x3000002eff627230 */ /* 0x000fe40000004100 */
[----:B------:R-:W-:Y:S01]  /*33c0*/  FFMA.FTZ R109, R74, R109, R107 ;  /* 0x0000006d4a6d7223 */ /* 0x000fe2000001006b */
[----:B------:R-:W-:Y:S02]  /*33d0*/  HADD2.F32 R103, -RZ, R22.H0_H0 ;  /* 0x20000016ff677230 */ /* 0x000fe40000004100 */
[----:B------:R-:W-:Y:S01]  /*33e0*/  FFMA.FTZ R108, R84, R85, R89 ;  /* 0x00000055546c7223 */ /* 0x000fe20000010059 */
[----:B------:R-:W-:-:S02]  /*33f0*/  HADD2.F32 R88, -RZ, R46.H0_H0 ;  /* 0x2000002eff587230 */ /* 0x000fc40000004100 */
[----:B------:R-:W-:Y:S01]  /*3400*/  FFMA.FTZ R74, R74, R111, R98 ;  /* 0x0000006f4a4a7223 */ /* 0x000fe20000010062 */
[----:B------:R-:W-:Y:S02]  /*3410*/  HADD2.F32 R111, -RZ, R35.H1_H1 ;  /* 0x30000023ff6f7230 */ /* 0x000fe40000004100 */
[----:B------:R-:W-:Y:S01]  /*3420*/  FMUL.FTZ R64, R99, R64 ;  /* 0x0000004063407220 */ /* 0x000fe20000410000 */
[----:B------:R-:W-:Y:S02]  /*3430*/  HADD2.F32 R89, -RZ, R7.H1_H1 ;  /* 0x30000007ff597230 */ /* 0x000fe40000004100 */
[----:B------:R-:W-:Y:S01]  /*3440*/  FFMA.FTZ R103, R84, R103, R88 ;  /* 0x0000006754677223 */ /* 0x000fe20000010058 */
[----:B------:R-:W-:Y:S01]  /*3450*/  HADD2.F32 R107, -RZ, R23.H1_H1 ;  /* 0x30000017ff6b7230 */ /* 0x000fe20000004100 */
[----:B------:R-:W0:Y:S01]  /*3460*/  LDC.64 R96, c[0x0][0x380] ;  /* 0x0000e000ff607b82 */ /* 0x000e220000000a00 */
[----:B------:R-:W-:Y:S02]  /*3470*/  HADD2.F32 R65, -RZ, R35.H0_H0 ;  /* 0x20000023ff417230 */ /* 0x000fe40000004100 */
[----:B------:R-:W-:Y:S01]  /*3480*/  FFMA.FTZ R111, R76, R111, R89 ;  /* 0x0000006f4c6f7223 */ /* 0x000fe20000010059 */
[----:B------:R-:W-:-:S02]  /*3490*/  HADD2.F32 R83, -RZ, R7.H0_H0 ;  /* 0x20000007ff537230 */ /* 0x000fc40000004100 */
[----:B------:R-:W-:Y:S01]  /*34a0*/  FFMA.FTZ R104, R76, R107, R104 ;  /* 0x0000006b4c687223 */ /* 0x000fe20000010068 */
[----:B------:R-:W-:Y:S02]  /*34b0*/  HADD2.F32 R85, -RZ, R23.H0_H0 ;  /* 0x20000017ff557230 */ /* 0x000fe40000004100 */
[----:B------:R-:W-:Y:S01]  /*34c0*/  FADD.FTZ R76, -R90, R77 ;  /* 0x0000004d5a4c7221 */ /* 0x000fe20000010100 */
[----:B------:R-:W-:Y:S02]  /*34d0*/  HADD2.F32 R84, -RZ, R47.H0_H0 ;  /* 0x2000002fff547230 */ /* 0x000fe40000004100 */
[----:B------:R-:W-:Y:S01]  /*34e0*/  FFMA.FTZ R110, R64, R65, R83 ;  /* 0x00000041406e7223 */ /* 0x000fe20000010053 */
[----:B------:R-:W-:Y:S01]  /*34f0*/  HADD2.F32 R88, -RZ, R6.H0_H0 ;  /* 0x20000006ff587230 */ /* 0x000fe20000004100 */
[----:B------:R-:W-:Y:S01]  /*3500*/  F2FP.F16.F32.PACK_AB R74, R74, R103 ;  /* 0x000000674a4a723e */ /* 0x000fe200000000ff */
[----:B------:R-:W-:Y:S02]  /*3510*/  HADD2.F32 R98, -RZ, R16.H0_H0 ;  /* 0x20000010ff627230 */ /* 0x000fe40000004100 */
[----:B------:R-:W-:Y:S01]  /*3520*/  FFMA.FTZ R75, R64, R85, R84 ;  /* 0x00000055404b7223 */ /* 0x000fe20000010054 */
[----:B------:R-:W-:Y:S01]  /*3530*/  HADD2.F32 R84, -RZ, R28.H0_H0 ;  /* 0x2000001cff547230 */ /* 0x000fe20000004100 */
[----:B------:R-:W1:Y:S01]  /*3540*/  @!P2 LDC.64 R64, c[0x0][0x3c8] ;  /* 0x0000f200ff40ab82 */ /* 0x000e620000000a00 */
[----:B------:R-:W-:Y:S01]  /*3550*/  FMUL.FTZ R85, R99, R76 ;  /* 0x0000004c63557220 */ /* 0x000fe20000410000 */
[----:B------:R-:W-:Y:S01]  /*3560*/  HADD2.F32 R77, -RZ, R40.H0_H0 ;  /* 0x20000028ff4d7230 */ /* 0x000fe20000004100 */
[----:B------:R-:W-:Y:S01]  /*3570*/  F2FP.F16.F32.PACK_AB R75, R104, R75 ;  /* 0x0000004b684b723e */ /* 0x000fe200000000ff */
[----:B------:R-:W-:-:S02]  /*3580*/  HADD2.F32 R83, -RZ, R28.H1_H1 ;  /* 0x3000001cff537230 */ /* 0x000fc40000004100 */
[C---:B------:R-:W-:Y:S01]  /*3590*/  FFMA.FTZ R76, R85.reuse, R84, R88 ;  /* 0x00000054554c7223 */ /* 0x040fe20000010058 */
[----:B------:R-:W-:Y:S02]  /*35a0*/  HADD2.F32 R89, -RZ, R16.H1_H1 ;  /* 0x30000010ff597230 */ /* 0x000fe40000004100 */
[----:B------:R-:W-:Y:S01]  /*35b0*/  FFMA.FTZ R85, R85, R98, R77 ;  /* 0x0000006255557223 */ /* 0x000fe2000001004d */
[----:B------:R-:W-:Y:S02]  /*35c0*/  HADD2.F32 R77, -RZ, R6.H1_H1 ;  /* 0x30000006ff4d7230 */ /* 0x000fe40000004100 */
[----:B------:R-:W-:Y:S01]  /*35d0*/  FADD.FTZ R88, -R90, R80 ;  /* 0x000000505a587221 */ /* 0x000fe20000010100 */
[----:B------:R-:W-:Y:S01]  /*35e0*/  HADD2.F32 R84, -RZ, R40.H1_H1 ;  /* 0x30000028ff547230 */ /* 0x000fe20000004100 */
[----:B------:R-:W-:Y:S01]  /*35f0*/  F2FP.F16.F32.PACK_AB R73, R73, R102 ;  /* 0x000000664949723e */ /* 0x000fe200000000ff */
[--C-:B------:R-:W-:Y:S02]  /*3600*/  HADD2.F32 R107, -RZ, R29.reuse.H1_H1 ;  /* 0x3000001dff6b7230 */ /* 0x100fe40000004100 */
[----:B------:R-:W-:Y:S01]  /*3610*/  FFMA.FTZ R83, R82, R83, R77 ;  /* 0x0000005352537223 */ /* 0x000fe2000001004d */
[----:B------:R-:W-:-:S02]  /*3620*/  HADD2.F32 R77, -RZ, R29.H0_H0 ;  /* 0x2000001dff4d7230 */ /* 0x000fc40000004100 */
[----:B------:R-:W-:Y:S01]  /*3630*/  FFMA.FTZ R80, R82, R89, R84 ;  /* 0x0000005952507223 */ /* 0x000fe20000010054 */
[----:B------:R-:W-:Y:S02]  /*3640*/  HADD2.F32 R89, -RZ, R5.H0_H0 ;  /* 0x20000005ff597230 */ /* 0x000fe40000004100 */
[C---:B------:R-:W-:Y:S01]  /*3650*/  FMUL.FTZ R88, R99.reuse, R88 ;  /* 0x0000005863587220 */ /* 0x040fe20000410000 */
[----:B------:R-:W-:Y:S01]  /*3660*/  FADD.FTZ R82, -R90, R81 ;  /* 0x000000515a527221 */ /* 0x000fe20000010100 */
[----:B------:R-:W-:Y:S01]  /*3670*/  HADD2.F32 R81, -RZ, R17.H0_H0 ;  /* 0x20000011ff517230 */ /* 0x000fe20000004100 */
[----:B------:R-:W-:Y:S01]  /*3680*/  F2FP.F16.F32.PACK_AB R72, R72, R79 ;  /* 0x0000004f4848723e */ /* 0x000fe200000000ff */
[----:B------:R-:W-:Y:S01]  /*3690*/  FFMA.FTZ R77, R88, R77, R89 ;  /* 0x0000004d584d7223 */ /* 0x000fe20000010059 */
[----:B------:R-:W-:Y:S02]  /*36a0*/  HADD2.F32 R89, -RZ, R41.H0_H0 ;  /* 0x20000029ff597230 */ /* 0x000fe40000004100 */
[----:B------:R-:W-:Y:S01]  /*36b0*/  FMUL.FTZ R82, R99, R82 ;  /* 0x0000005263527220 */ /* 0x000fe20000410000 */
[----:B-1----:R-:W-:Y:S01]  /*36c0*/  @!P2 IMAD.WIDE R64, R15, 0x4, R64 ;  /* 0x000000040f40a825 */ /* 0x002fe200078e0240 */
[----:B------:R-:W-:-:S03]  /*36d0*/  F2FP.F16.F32.PACK_AB R76, R83, R76 ;  /* 0x0000004c534c723e */ /* 0x000fc600000000ff */
[----:B------:R-:W-:Y:S01]  /*36e0*/  FFMA.FTZ R98, R82, R107, R123 ;  /* 0x0000006b52627223 */ /* 0x000fe2000001007b */
[----:B------:R-:W-:Y:S01]  /*36f0*/  FFMA.FTZ R81, R88, R81, R89 ;  /* 0x0000005158517223 */ /* 0x000fe20000010059 */
[----:B------:R-:W-:Y:S01]  /*3700*/  HADD2.F32 R107, -RZ, R17.H1_H1 ;  /* 0x30000011ff6b7230 */ /* 0x000fe20000004100 */
[----:B------:R-:W1:Y:S01]  /*3710*/  LDC.64 R88, c[0x0][0x428] ;  /* 0x00010a00ff587b82 */ /* 0x000e620000000a00 */
[----:B------:R-:W-:Y:S01]  /*3720*/  HADD2.F32 R123, -RZ, R41.H1_H1 ;  /* 0x30000029ff7b7230 */ /* 0x000fe20000004100 */
[----:B------:R2:W-:Y:S01]  /*3730*/  @!P2 STG.E desc[UR6][R64.64], R99 ;  /* 0x000000634000a986 */ /* 0x0005e2000c101906 */
[----:B------:R-:W-:Y:S01]  /*3740*/  HADD2.F32 R105, -RZ, R30.H1_H1 ;  /* 0x3000001eff697230 */ /* 0x000fe20000004100 */
[----:B------:R-:W-:Y:S02]  /*3750*/  F2FP.F16.F32.PACK_AB R77, R98, R77 ;  /* 0x0000004d624d723e */ /* 0x000fe400000000ff */
[----:B------:R-:W-:Y:S01]  /*3760*/  FFMA.FTZ R84, R82, R107, R123 ;  /* 0x0000006b52547223 */ /* 0x000fe2000001007b */
[----:B------:R-:W-:-:S02]  /*3770*/  HADD2.F32 R107, -RZ, R4.H0_H0 ;  /* 0x20000004ff6b7230 */ /* 0x000fc40000004100 */
[----:B------:R-:W-:Y:S01]  /*3780*/  FMUL.FTZ R82, R99, R78 ;  /* 0x0000004e63527220 */ /* 0x000fe20000410000 */
[----:B------:R-:W-:Y:S01]  /*3790*/  HADD2.F32 R123, -RZ, R18.H0_H0 ;  /* 0x20000012ff7b7230 */ /* 0x000fe20000004100 */
[----:B------:R-:W-:Y:S02]  /*37a0*/  F2FP.F16.F32.PACK_AB R80, R80, R85 ;  /* 0x000000555050723e */ /* 0x000fe400000000ff */
[----:B------:R-:W-:Y:S01]  /*37b0*/  F2FP.F16.F32.PACK_AB R81, R84, R81 ;  /* 0x000000515451723e */ /* 0x000fe200000000ff */
[----:B--2---:R-:W-:Y:S01]  /*37c0*/  HADD2.F32 R65, -RZ, R30.H0_H0 ;  /* 0x2000001eff417230 */ /* 0x004fe20000004100 */
[----:B0-----:R-:W-:Y:S01]  /*37d0*/  IADD3 R15, PT, PT, R15, R96, RZ ;  /* 0x000000600f0f7210 */ /* 0x001fe20007ffe0ff */
[----:B------:R-:W-:-:S03]  /*37e0*/  HADD2.F32 R64, -RZ, R42.H0_H0 ;  /* 0x2000002aff407230 */ /* 0x000fc60000004100 */
[----:B------:R-:W-:Y:S01]  /*37f0*/  FFMA.FTZ R78, R82, R65, R107 ;  /* 0x00000041524e7223 */ /* 0x000fe2000001006b */
[----:B------:R-:W-:Y:S01]  /*3800*/  F2FP.F16.F32.PACK_AB R65, R101, R92 ;  /* 0x0000005c6541723e */ /* 0x000fe200000000ff */
[----:B------:R-:W-:Y:S01]  /*3810*/  FADD.FTZ R92, -R90, R95 ;  /* 0x0000005f5a5c7221 */ /* 0x000fe20000010100 */
[----:B------:R-:W-:Y:S01]  /*3820*/  FFMA.FTZ R82, R82, R123, R64 ;  /* 0x0000007b52527223 */ /* 0x000fe20000010040 */
[----:B------:R-:W0:Y:S01]  /*3830*/  LDC.64 R94, c[0x0][0x430] ;  /* 0x00010c00ff5e7b82 */ /* 0x000e220000000a00 */
[----:B------:R-:W-:Y:S01]  /*3840*/  F2FP.F16.F32.PACK_AB R64, R71, R70 ;  /* 0x000000464740723e */ /* 0x000fe200000000ff */
[----:B-1----:R-:W-:-:S04]  /*3850*/  IMAD.WIDE.U32 R70, R91, 0x10, R88 ;  /* 0x000000105b467825 */ /* 0x002fc800078e0058 */
[----:B------:R-:W-:Y:S01]  /*3860*/  FADD.FTZ R90, -R90, R86 ;  /* 0x000000565a5a7221 */ /* 0x000fe20000010100 */
[----:B------:R-:W-:Y:S01]  /*3870*/  FMUL.FTZ R92, R99, R92 ;  /* 0x0000005c635c7220 */ /* 0x000fe20000410000 */
[----:B------:R-:W-:Y:S01]  /*3880*/  ISETP.GE.AND P2, PT, R15, R97, PT ;  /* 0x000000610f00720c */ /* 0x000fe20003f46270 */
[----:B------:R-:W-:Y:S01]  /*3890*/  HADD2.F32 R107, -RZ, R31.H0_H0 ;  /* 0x2000001fff6b7230 */ /* 0x000fe20000004100 */
[----:B------:R1:W-:Y:S01]  /*38a0*/  STG.E.128 desc[UR6][R70.64], R64 ;  /* 0x0000004046007986 */ /* 0x0003e2000c101d06 */
[----:B------:R-:W-:Y:S02]  /*38b0*/  HADD2.F32 R123, -RZ, R3.H0_H0 ;  /* 0x20000003ff7b7230 */ /* 0x000fe40000004100 */
[----:B------:R-:W-:Y:S01]  /*38c0*/  FMUL.FTZ R90, R99, R90 ;  /* 0x0000005a635a7220 */ /* 0x000fe20000410000 */
[----:B------:R-:W-:Y:S02]  /*38d0*/  HADD2.F32 R101, -RZ, R18.H1_H1 ;  /* 0x30000012ff657230 */ /* 0x000fe40000004100 */
[----:B------:R-:W-:Y:S01]  /*38e0*/  FFMA.FTZ R105, R92, R105, R87 ;  /* 0x000000695c697223 */ /* 0x000fe20000010057 */
[----:B------:R-:W-:-:S02]  /*38f0*/  HADD2.F32 R86, -RZ, R42.H1_H1 ;  /* 0x3000002aff567230 */ /* 0x000fc40000004100 */
[----:B------:R-:W-:Y:S01]  /*3900*/  FFMA.FTZ R106, R100, R107, R123 ;  /* 0x0000006b646a7223 */ /* 0x000fe2000001007b */
[----:B------:R-:W-:Y:S01]  /*3910*/  HADD2.F32 R107, -RZ, R31.H1_H1 ;  /* 0x3000001fff6b7230 */ /* 0x000fe20000004100 */
[----:B------:R-:W-:Y:S01]  /*3920*/  F2FP.F16.F32.PACK_AB R78, R105, R78 ;  /* 0x0000004e694e723e */ /* 0x000fe200000000ff */
[----:B------:R-:W-:Y:S01]  /*3930*/  FFMA.FTZ R99, R92, R101, R86 ;  /* 0x000000655c637223 */ /* 0x000fe20000010056 */
[----:B------:R-:W-:Y:S02]  /*3940*/  HADD2.F32 R101, -RZ, R19.H1_H1 ;  /* 0x30000013ff657230 */ /* 0x000fe40000004100 */
[----:B------:R-:W-:Y:S02]  /*3950*/  IMAD.WIDE.U32 R86, R93, 0x10, R88 ;  /* 0x000000105d567825 */ /* 0x000fe400078e0058 */
[----:B------:R-:W-:Y:S02]  /*3960*/  F2FP.F16.F32.PACK_AB R82, R99, R82 ;  /* 0x000000526352723e */ /* 0x000fe400000000ff */
[----:B0-----:R-:W-:Y:S01]  /*3970*/  IMAD.WIDE.U32 R92, R93, 0x10, R94 ;  /* 0x000000105d5c7825 */ /* 0x001fe200078e005e */
[----:B-1----:R-:W-:-:S02]  /*3980*/  F2FP.F16.F32.PACK_AB R66, R117, R116 ;  /* 0x000000747542723e */ /* 0x002fc400000000ff */
[----:B------:R-:W-:Y:S01]  /*3990*/  F2FP.F16.F32.PACK_AB R70, R109, R108 ;  /* 0x0000006c6d46723e */ /* 0x000fe200000000ff */
[----:B------:R-:W-:Y:S02]  /*39a0*/  HADD2.F32 R71, -RZ, R3.H1_H1 ;  /* 0x30000003ff477230 */ /* 0x000fe40000004100 */
[----:B------:R-:W-:Y:S02]  /*39b0*/  HADD2.F32 R65, -RZ, R19.H0_H0 ;  /* 0x20000013ff417230 */ /* 0x000fe40000004100 */
[--C-:B------:R-:W-:Y:S02]  /*39c0*/  HADD2.F32 R67, -RZ, R43.reuse.H0_H0 ;  /* 0x2000002bff437230 */ /* 0x100fe40000004100 */
[----:B------:R-:W-:Y:S01]  /*39d0*/  FFMA.FTZ R107, R90, R107, R71 ;  /* 0x0000006b5a6b7223 */ /* 0x000fe20000010047 */
[----:B------:R-:W-:Y:S01]  /*39e0*/  HADD2.F32 R64, -RZ, R43.H1_H1 ;  /* 0x3000002bff407230 */ /* 0x000fe20000004100 */
[----:B------:R-:W-:Y:S01]  /*39f0*/  F2FP.F16.F32.PACK_AB R71, R111, R110 ;  /* 0x0000006e6f47723e */ /* 0x000fe200000000ff */
[----:B------:R-:W-:-:S04]  /*3a00*/  IMAD.WIDE.U32 R88, R121, 0x10, R88 ;  /* 0x0000001079587825 */ /* 0x000fc800078e0058 */
[----:B------:R-:W-:Y:S01]  /*3a10*/  FFMA.FTZ R100, R100, R65, R67 ;  /* 0x0000004164647223 */ /* 0x000fe20000010043 */
[----:B------:R-:W-:Y:S01]  /*3a20*/  F2FP.F16.F32.PACK_AB R67, R119, R118 ;  /* 0x000000767743723e */ /* 0x000fe200000000ff */
[----:B------:R-:W-:Y:S01]  /*3a30*/  FFMA.FTZ R101, R90, R101, R64 ;  /* 0x000000655a657223 */ /* 0x000fe20000010040 */
[--C-:B------:R-:W-:Y:S01]  /*3a40*/  IMAD.WIDE.U32 R90, R91, 0x10, R94.reuse ;  /* 0x000000105b5a7825 */ /* 0x100fe200078e005e */
[----:B------:R-:W-:Y:S02]  /*3a50*/  F2FP.F16.F32.PACK_AB R65, R115, R114 ;  /* 0x000000727341723e */ /* 0x000fe400000000ff */
[----:B------:R-:W-:Y:S01]  /*3a60*/  F2FP.F16.F32.PACK_AB R64, R113, R112 ;  /* 0x000000707140723e */ /* 0x000fe200000000ff */
[----:B------:R-:W-:Y:S01]  /*3a70*/  IMAD.WIDE.U32 R94, R121, 0x10, R94 ;  /* 0x00000010795e7825 */ /* 0x000fe200078e005e */
[----:B------:R-:W-:Y:S02]  /*3a80*/  F2FP.F16.F32.PACK_AB R79, R107, R106 ;  /* 0x0000006a6b4f723e */ /* 0x000fe400000000ff */
[----:B------:R-:W-:Y:S01]  /*3a90*/  F2FP.F16.F32.PACK_AB R83, R101, R100 ;  /* 0x000000646553723e */ /* 0x000fe200000000ff */
[----:B------:R0:W-:Y:S04]  /*3aa0*/  STG.E.128 desc[UR6][R90.64], R64 ;  /* 0x000000405a007986 */ /* 0x0001e8000c101d06 */
[----:B------:R0:W-:Y:S04]  /*3ab0*/  STG.E.128 desc[UR6][R86.64], R68 ;  /* 0x0000004456007986 */ /* 0x0001e8000c101d06 */
[----:B------:R0:W-:Y:S04]  /*3ac0*/  STG.E.128 desc[UR6][R92.64], R72 ;  /* 0x000000485c007986 */ /* 0x0001e8000c101d06 */
[----:B------:R0:W-:Y:S04]  /*3ad0*/  STG.E.128 desc[UR6][R88.64], R76 ;  /* 0x0000004c58007986 */ /* 0x0001e8000c101d06 */
[----:B------:R0:W-:Y:S01]  /*3ae0*/  STG.E.128 desc[UR6][R94.64], R80 ;  /* 0x000000505e007986 */ /* 0x0001e2000c101d06 */
[----:B------:R-:W-:Y:S05]  /*3af0*/  @!P2 BRA `(.L_x_1382) ;  /* 0xffffffcc00a0a947 */ /* 0x000fea000383ffff */
[----:B------:R-:W-:Y:S05]  /*3b00*/  EXIT ;  /* 0x000000000000794d */ /* 0x000fea0003800000 */
.L_x_1383:
        /* <DEDUP_REMOVED lines=15> */
.L_x_13573:


//--------------------- .text._ZN10layer_norm31ln_parallel_residual_fwd_kernelINS_13Kernel_traitsI6__halfS2_S2_S2_fjLj3072ELj1ELj1ELj4ELj16ENS_18Kernel_traits_baseILj3072ES2_S2_S2_S2_fjLj128EEEEELb0ELb1ELb0EEEvNS_9FwdParamsE --------------------------
	.section	.text._ZN10layer_norm31ln_parallel_residual_fwd_kernelINS_13Kernel_traitsI6__halfS2_S2_S2_fjLj3072ELj1ELj1ELj4ELj16ENS_18Kernel_traits_baseILj3072ES2_S2_S2_S2_fjLj128EEEEELb0ELb1ELb0EEEvNS_9FwdParamsE,"ax",@progbits
	.align	128
        .global         _ZN10layer_norm31ln_parallel_residual_fwd_kernelINS_13Kernel_traitsI6__halfS2_S2_S2_fjLj3072ELj1ELj1ELj4ELj16ENS_18Kernel_traits_baseILj3072ES2_S2_S2_S2_fjLj128EEEEELb0ELb1ELb0EEEvNS_9FwdParamsE
        .type           _ZN10layer_norm31ln_parallel_residual_fwd_kernelINS_13Kernel_traitsI6__halfS2_S2_S2_fjLj3072ELj1ELj1ELj4ELj16ENS_18Kernel_traits_baseILj3072ES2_S2_S2_S2_fjLj128EEEEELb0ELb1ELb0EEEvNS_9FwdParamsE,@function
        .size           _ZN10layer_norm31ln_parallel_residual_fwd_kernelINS_13Kernel_traitsI6__halfS2_S2_S2_fjLj3072ELj1ELj1ELj4ELj16ENS_18Kernel_traits_baseILj3072ES2_S2_S2_S2_fjLj128EEEEELb0ELb1ELb0EEEvNS_9FwdParamsE,(.L_x_13574 - _ZN10layer_norm31ln_parallel_residual_fwd_kernelINS_13Kernel_traitsI6__halfS2_S2_S2_fjLj3072ELj1ELj1ELj4ELj16ENS_18Kernel_traits_baseILj3072ES2_S2_S2_S2_fjLj128EEEEELb0ELb1ELb0EEEvNS_9FwdParamsE)
        .other          _ZN10layer_norm31ln_parallel_residual_fwd_kernelINS_13Kernel_traitsI6__halfS2_S2_S2_fjLj3072ELj1ELj1ELj4ELj16ENS_18Kernel_traits_baseILj3072ES2_S2_S2_S2_fjLj128EEEEELb0ELb1ELb0EEEvNS_9FwdParamsE,@"STO_CUDA_ENTRY STV_DEFAULT"
_ZN10layer_norm31ln_parallel_residual_fwd_kernelINS_13Kernel_traitsI6__halfS2_S2_S2_fjLj3072ELj1ELj1ELj4ELj16ENS_18Kernel_traits_baseILj3072ES2_S2_S2_S2_fjLj128EEEEELb0ELb1ELb0EEEvNS_9FwdParamsE:
.text._ZN10layer_norm31ln_parallel_residual_fwd_kernelINS_13Kernel_traitsI6__halfS2_S2_S2_fjLj3072ELj1ELj1ELj4ELj16ENS_18Kernel_traits_baseILj3072ES2_S2_S2_S2_fjLj128EEEEELb0ELb1ELb0EEEvNS_9FwdParamsE:
[----:B------:R-:W-:Y:S01]  /*0000*/  LDC R1, c[0x0][0x37c] ;  /* 0x0000df00ff017b82 */ /* 0x000fe20000000800 */
[----:B------:R-:W0:Y:S07]  /*0010*/  S2R R7, SR_TID.X ;  /* 0x0000000000077919 */ /* 0x000e2e0000002100 */
[----:B------:R-:W1:Y:S01]  /*0020*/  LDC R3, c[0x0][0x388] ;  /* 0x0000e200ff037b82 */ /* 0x000e620000000800 */
[----:B------:R-:W2:Y:S01]  /*0030*/  LDCU.64 UR12, c[0x0][0x438] ;  /* 0x00008700ff0c77ac */ /* 0x000ea20008000a00 */
[----:B------:R-:W-:Y:S01]  /*0040*/  BSSY.RECONVERGENT B0, `(.L_x_1384) ;  /* 0x0000042000007945 */ /* 0x000fe20003800200 */
[----:B------:R-:W3:Y:S05]  /*0050*/  LDCU.64 UR4, c[0x0][0x3a0] ;  /* 0x00007400ff0477ac */ /* 0x000eea0008000a00 */
[----:B------:R-:W4:Y:S01]  /*0060*/  S2UR UR6, SR_CTAID.X ;  /* 0x00000000000679c3 */ /* 0x000f220000002500 */
[----:B------:R-:W3:Y:S01]  /*0070*/  LDCU.64 UR10, c[0x0][0x398] ;  /* 0x00007300ff0a77ac */ /* 0x000ee20008000a00 */
[----:B------:R-:W0:Y:S01]  /*0080*/  LDCU.64 UR8, c[0x0][0x358] ;  /* 0x00006b00ff0877ac */ /* 0x000e220008000a00 */
[----:B--2---:R-:W-:-:S04]  /*0090*/  UISETP.NE.U32.AND UP1, UPT, UR12, URZ, UPT ;  /* 0x000000ff0c00728c */ /* 0x004fc8000bf25070 */
[----:B------:R-:W-:Y:S01]  /*00a0*/  UISETP.NE.AND.EX UP1, UPT, UR13, URZ, UPT, UP1 ;  /* 0x000000ff0d00728c */ /* 0x000fe2000bf25310 */
[----:B-1----:R-:W-:Y:S01]  /*00b0*/  SHF.R.S32.HI R2, RZ, 0x1f, R3 ;  /* 0x0000001fff027819 */ /* 0x002fe20000011403 */
[----:B---3--:R-:W-:-:S03]  /*00c0*/  ULOP3.LUT UP0, URZ, UR4, UR10, URZ, 0xfc, !UPT ;  /* 0x0000000a04ff7292 */ /* 0x008fc6000f80fcff */
[----:B------:R-:W-:Y:S02]  /*00d0*/  LEA.HI R14, R2, R3, RZ, 0x3 ;  /* 0x00000003020e7211 */ /* 0x000fe400078f18ff */
[C---:B0-----:R-:W-:Y:S01]  /*00e0*/  LOP3.LUT R0, R7.reuse, 0x60, RZ, 0xc0, !PT ;  /* 0x0000006007007812 */ /* 0x041fe200078ec0ff */
[----:B------:R-:W-:Y:S01]  /*00f0*/  ULOP3.LUT UP0, URZ, UR5, UR11, URZ, 0xfc, UP0 ;  /* 0x0000000b05ff7292 */ /* 0x000fe2000800fcff */
[----:B------:R-:W-:Y:S02]  /*0100*/  LOP3.LUT R5, R7, 0x1f, RZ, 0xc0, !PT ;  /* 0x0000001f07057812 */ /* 0x000fe400078ec0ff */
[----:B------:R-:W-:-:S04]  /*0110*/  LOP3.LUT R6, R0, 0x1f, R7, 0xf8, !PT ;  /* 0x0000001f00067812 */ /* 0x000fc800078ef807 */
[----:B------:R-:W-:-:S04]  /*0120*/  LOP3.LUT R3, R6, 0x7f, RZ, 0x3c, !PT ;  /* 0x0000007f06037812 */ /* 0x000fc800078e3cff */
[----:B------:R-:W-:Y:S01]  /*0130*/  LEA.HI.SX32 R4, R14, R3, 0x1d ;  /* 0x000000030e047211 */ /* 0x000fe200078feaff */
[----:B----4-:R-:W-:Y:S06]  /*0140*/  BRA.U !UP1, `(.L_x_1385) ;  /* 0x0000000109687547 */ /* 0x010fec000b800000 */
[C---:B------:R-:W-:Y:S02]  /*0150*/  ISETP.GE.U32.AND P0, PT, R4.reuse, 0x80, PT ;  /* 0x000000800400780c */ /* 0x040fe40003f06070 */
[----:B------:R-:W-:Y:S02]  /*0160*/  ISETP.GE.U32.AND P1, PT, R4, 0x100, PT ;  /* 0x000001000400780c */ /* 0x000fe40003f26070 */
[----:B------:R-:W-:-:S09]  /*0170*/  MOV R15, R6 ;  /* 0x00000006000f7202 */ /* 0x000fd20000000f00 */
        /* <DEDUP_REMOVED lines=23> */
.L_x_1385:
[C---:B------:R-:W-:Y:S02]  /*02f0*/  ISETP.GE.U32.AND P1, PT, R4.reuse, 0x100, PT ;  /* 0x000001000400780c */ /* 0x040fe40003f26070 */
[C---:B------:R-:W-:Y:S02]  /*0300*/  ISETP.GE.U32.AND P0, PT, R4.reuse, 0x80, PT ;  /* 0x000000800400780c */ /* 0x040fe40003f06070 */
[----:B------:R-:W-:Y:S02]  /*0310*/  ISETP.GE.U32.AND P2, PT, R4, 0x180, PT ;  /* 0x000001800400780c */ /* 0x000fe40003f46070 */
[----:B------:R-:W-:-:S07]  /*0320*/  MOV R15, R6 ;  /* 0x00000006000f7202 */ /* 0x000fce0000000f00 */
        /* <DEDUP_REMOVED lines=11> */
[----:B------:R-:W-:Y:S01]  /*03e0*/  HFMA2 R38, -RZ, RZ, 0, 0 ;  /* 0x00000000ff267431 */ /* 0x000fe200000001ff */
[----:B------:R-:W-:Y:S02]  /*03f0*/  CS2R R36, SRZ ;  /* 0x0000000000247805 */ /* 0x000fe4000001ff00 */
[----:B------:R-:W-:Y:S02]  /*0400*/  MOV R46, RZ ;  /* 0x000000ff002e7202 */ /* 0x000fe40000000f00 */
[----:B------:R-:W-:Y:S02]  /*0410*/  CS2R R44, SRZ ;  /* 0x00000000002c7805 */ /* 0x000fe4000001ff00 */
[----:B------:R-:W-:Y:S02]  /*0420*/  @P0 MOV R47, RZ ;  /* 0x000000ff002f0202 */ /* 0x000fe40000000f00 */
[----:B------:R-:W-:-:S02]  /*0430*/  @P2 CS2R R30, SRZ ;  /* 0x00000000001e2805 */ /* 0x000fc4000001ff00 */
[----:B------:R-:W-:Y:S02]  /*0440*/  @P2 CS2R R28, SRZ ;  /* 0x00000000001c2805 */ /* 0x000fe4000001ff00 */
[----:B0-----:R-:W-:-:S07]  /*0450*/  @P1 MOV R39, RZ ;  /* 0x000000ff00271202 */ /* 0x001fce0000000f00 */
.L_x_1386:
[----:B------:R-:W-:Y:S05]  /*0460*/  BSYNC.RECONVERGENT B0 ;  /* 0x0000000000007941 */ /* 0x000fea0003800200 */
.L_x_1384:
[----:B------:R-:W0:Y:S02]  /*0470*/  LDCU UR4, c[0x0][0x384] ;  /* 0x00007080ff0477ac */ /* 0x000e240008000800 */
[----:B0-----:R-:W-:-:S06]  /*0480*/  UISETP.GE.AND UP1, UPT, UR6, UR4, UPT ;  /* 0x000000040600728c */ /* 0x001fcc000bf26270 */
[----:B------:R-:W-:-:S13]  /*0490*/  PLOP3.LUT P1, PT, PT, PT, UP1, 0x80, 0x8 ;  /* 0x000000000008781c */ /* 0x000fda0003f2f018 */
[----:B------:R-:W-:Y:S05]  /*04a0*/  @P1 EXIT ;  /* 0x000000000000194d */ /* 0x000fea0003800000 */
[----:B------:R-:W-:Y:S01]  /*04b0*/  SHF.R.S32.HI R14, RZ, 0x3, R14 ;  /* 0x00000003ff0e7819 */ /* 0x000fe2000001140e */
[----:B------:R-:W0:Y:S03]  /*04c0*/  LDCU.U8 UR4, c[0x0][0x410] ;  /* 0x00008200ff0477ac */ /* 0x000e260008000000 */
[C---:B------:R-:W-:Y:S01]  /*04d0*/  LOP3.LUT R2, R14.reuse, 0x7f, RZ, 0xc0, !PT ;  /* 0x0000007f0e027812 */ /* 0x040fe200078ec0ff */
[----:B------:R-:W1:Y:S01]  /*04e0*/  LDCU UR12, c[0x0][0x388] ;  /* 0x00007100ff0c77ac */ /* 0x000e620008000800 */
[----:B------:R-:W-:Y:S02]  /*04f0*/  SHF.L.U32 R14, R14, 0x1, RZ ;  /* 0x000000010e0e7819 */ /* 0x000fe400000006ff */
[----:B------:R-:W-:Y:S01]  /*0500*/  VIADDMNMX R0, R2, -R0, RZ, !PT ;  /* 0x8000000002007246 */ /* 0x000fe200078001ff */
[----:B------:R-:W2:Y:S01]  /*0510*/  LDCU UR7, c[0x0][0x400] ;  /* 0x00008000ff0777ac */ /* 0x000ea20008000800 */
[----:B------:R-:W-:-:S02]  /*0520*/  LOP3.LUT R3, R14, 0xffffff00, RZ, 0xc0, !PT ;  /* 0xffffff000e037812 */ /* 0x000fc400078ec0ff */
[----:B------:R-:W-:Y:S01]  /*0530*/  VIMNMX R0, PT, PT, R0, 0x20, PT ;  /* 0x0000002000007848 */ /* 0x000fe20003fe0100 */
[----:B------:R-:W3:Y:S03]  /*0540*/  LDCU.64 UR14, c[0x0][0x398] ;  /* 0x00007300ff0e77ac */ /* 0x000ee60008000a00 */
[----:B------:R-:W-:Y:S01]  /*0550*/  LEA R0, R0, R3, 0x3 ;  /* 0x0000000300007211 */ /* 0x000fe200078e18ff */
[----:B------:R-:W4:Y:S03]  /*0560*/  LDCU.64 UR16, c[0x0][0x3a0] ;  /* 0x00007400ff1077ac */ /* 0x000f260008000a00 */
[----:B------:R-:W-:Y:S01]  /*0570*/  I2FP.F32.U32 R8, R0 ;  /* 0x0000000000087245 */ /* 0x000fe20000201000 */
[----:B------:R-:W-:Y:S01]  /*0580*/  IMAD R0, R5, -0x20, R2 ;  /* 0xffffffe005007824 */ /* 0x000fe200078e0202 */
[----:B------:R-:W1:Y:S02]  /*0590*/  LDCU.64 UR10, c[0x0][0x380] ;  /* 0x00007000ff0a77ac */ /* 0x000e640008000a00 */
[----:B------:R1:W1:Y:S02]  /*05a0*/  MUFU.RCP R2, R8 ;  /* 0x0000000800027308 */ /* 0x0002640000001000 */
[----:B------:R-:W-:Y:S01]  /*05b0*/  VIMNMX R0, PT, PT, RZ, R0, !PT ;  /* 0x00000000ff007248 */ /* 0x000fe20007fe0100 */
[----:B------:R-:W-:-:S02]  /*05c0*/  UPLOP3.LUT UP2, UPT, UPT, UPT, UPT, 0x40, 0x4 ;  /* 0x000000000004789c */ /* 0x000fc40003f4e870 */
[----:B0-----:R-:W-:Y:S01]  /*05d0*/  UISETP.NE.AND UP3, UPT, UR4, URZ, UPT ;  /* 0x000000ff0400728c */ /* 0x001fe2000bf65270 */
[----:B------:R-:W-:-:S04]  /*05e0*/  VIMNMX R0, PT, PT, R0, 0x20, PT ;  /* 0x0000002000007848 */ /* 0x000fc80003fe0100 */
[----:B--23--:R-:W-:-:S07]  /*05f0*/  LEA R0, R0, R3, 0x3 ;  /* 0x0000000300007211 */ /* 0x00cfce00078e18ff */
.L_x_1411:
[----:B-1----:R-:W-:Y:S01]  /*0600*/  UIMAD UR4, UR6, UR12, URZ ;  /* 0x0000000c060472a4 */ /* 0x002fe2000f8e02ff */
[----:B------:R-:W-:Y:S03]  /*0610*/  BSSY.RECONVERGENT B0, `(.L_x_1387) ;  /* 0x000008d000007945 */ /* 0x000fe60003800200 */
[----:B------:R-:W-:-:S04]  /*0620*/  USHF.R.S32.HI UR5, URZ, 0x1f, UR4 ;  /* 0x0000001fff057899 */ /* 0x000fc80008011404 */
[----:B------:R-:W-:-:S06]  /*0630*/  ULEA.HI UR5, UR5, UR4, URZ, 0x3 ;  /* 0x0000000405057291 */ /* 0x000fcc000f8f18ff */
[----:B------:R-:W-:-:S04]  /*0640*/  MOV R73, UR5 ;  /* 0x0000000500497c02 */ /* 0x000fc80008000f00 */
[----:B------:R-:W-:-:S04]  /*0650*/  LEA.HI.SX32 R73, R73, R6, 0x1d ;  /* 0x0000000649497211 */ /* 0x000fc800078feaff */
[----:B------:R-:W-:Y:S01]  /*0660*/  MOV R74, R73 ;  /* 0x00000049004a7202 */ /* 0x000fe20000000f00 */
[----:B0-23--:R-:W-:Y:S06]  /*0670*/  @!P0 BRA `(.L_x_1388) ;  /* 0x0000000800188947 */ /* 0x00dfec0003800000 */
[----:B------:R-:W-:Y:S01]  /*0680*/  ISETP.NE.U32.AND P0, PT, RZ, UR14, PT ;  /* 0x0000000eff007c0c */ /* 0x000fe2000bf05070 */
[----:B------:R-:W0:Y:S01]  /*0690*/  LDC.64 R52, c[0x0][0x390] ;  /* 0x0000e400ff347b82 */ /* 0x000e220000000a00 */
[----:B----4-:R-:W-:Y:S02]  /*06a0*/  ISETP.NE.U32.AND P1, PT, RZ, UR16, PT ;  /* 0x00000010ff007c0c */ /* 0x010fe4000bf25070 */
        /* <DEDUP_REMOVED lines=17> */
[----:B------:R-:W-:Y:S02]  /*07c0*/  HADD2.F32 R10, -RZ, R25.H1_H1 ;  /* 0x30000019ff0a7230 */ /* 0x000fe40000004100 */
[----:B------:R-:W-:-:S02]  /*07d0*/  HADD2.F32 R18, -RZ, R54.H0_H0 ;  /* 0x20000036ff127230 */ /* 0x000fc40000004100 */
[----:B------:R-:W-:Y:S02]  /*07e0*/  HADD2.F32 R17, -RZ, R25.H0_H0 ;  /* 0x20000019ff117230 */ /* 0x000fe40000004100 */
[----:B------:R-:W-:Y:S01]  /*07f0*/  FADD.FTZ R53, R53, R10 ;  /* 0x0000000a35357221 */ /* 0x000fe20000010000 */
[----:B------:R-:W-:Y:S02]  /*0800*/  HADD2.F32 R19, -RZ, R26.H0_H0 ;  /* 0x2000001aff137230 */ /* 0x000fe40000004100 */
[--C-:B------:R-:W-:Y:S02]  /*0810*/  HADD2.F32 R58, -RZ, R55.reuse.H0_H0 ;  /* 0x20000037ff3a7230 */ /* 0x100fe40000004100 */
[----:B------:R-:W-:Y:S01]  /*0820*/  FADD.FTZ R16, R16, R17 ;  /* 0x0000001110107221 */ /* 0x000fe20000010000 */
[----:B------:R-:W-:Y:S02]  /*0830*/  HADD2.F32 R60, -RZ, R55.H1_H1 ;  /* 0x30000037ff3c7230 */ /* 0x000fe40000004100 */
[----:B------:R-:W-:Y:S01]  /*0840*/  FADD.FTZ R18, R18, R19 ;  /* 0x0000001312127221 */ /* 0x000fe20000010000 */
[----:B------:R-:W-:-:S02]  /*0850*/  HADD2.F32 R54, -RZ, R54.H1_H1 ;  /* 0x30000036ff367230 */ /* 0x000fc40000004100 */
[----:B------:R-:W-:Y:S02]  /*0860*/  HADD2.F32 R55, -RZ, R26.H1_H1 ;  /* 0x3000001aff377230 */ /* 0x000fe40000004100 */
[----:B------:R-:W-:Y:S02]  /*0870*/  HADD2.F32 R10, -RZ, R20.H0_H0 ;  /* 0x20000014ff0a7230 */ /* 0x000fe40000004100 */
[----:B------:R-:W-:Y:S02]  /*0880*/  HADD2.F32 R52, -RZ, R52.H1_H1 ;  /* 0x30000034ff347230 */ /* 0x000fe40000004100 */
[----:B------:R-:W-:Y:S01]  /*0890*/  FADD.FTZ R54, R54, R55 ;  /* 0x0000003736367221 */ /* 0x000fe20000010000 */
[----:B------:R-:W-:Y:S02]  /*08a0*/  HADD2.F32 R15, -RZ, R24.H1_H1 ;  /* 0x30000018ff0f7230 */ /* 0x000fe40000004100 */
[----:B------:R-:W-:Y:S01]  /*08b0*/  FADD.FTZ R3, R3, R10 ;  /* 0x0000000a03037221 */ /* 0x000fe20000010000 */
[----:B------:R-:W-:-:S02]  /*08c0*/  HADD2.F32 R17, -RZ, R27.H0_H0 ;  /* 0x2000001bff117230 */ /* 0x000fc40000004100 */
[----:B------:R-:W-:Y:S02]  /*08d0*/  HADD2.F32 R19, -RZ, R27.H1_H1 ;  /* 0x3000001bff137230 */ /* 0x000fe40000004100 */
[----:B------:R-:W-:Y:S01]  /*08e0*/  FADD.FTZ R52, R52, R15 ;  /* 0x0000000f34347221 */ /* 0x000fe20000010000 */
[--C-:B------:R-:W-:Y:S02]  /*08f0*/  HADD2.F32 R10, -RZ, R23.reuse.H0_H0 ;  /* 0x20000017ff0a7230 */ /* 0x100fe40000004100 */
[----:B------:R-:W-:Y:S01]  /*0900*/  FADD.FTZ R65, R58, R17 ;  /* 0x000000113a417221 */ /* 0x000fe20000010000 */
[----:B------:R-:W-:Y:S02]  /*0910*/  HADD2.F32 R55, -RZ, R23.H1_H1 ;  /* 0x30000017ff377230 */ /* 0x000fe40000004100 */
        /* <DEDUP_REMOVED lines=11> */
[----:B------:R-:W-:Y:S01]  /*09d0*/  F2FP.F16.F32.PACK_AB R19, R66, R65 ;  /* 0x000000414213723e */ /* 0x000fe200000000ff */
[----:B------:R-:W-:Y:S01]  /*09e0*/  FADD.FTZ R58, R53, R58 ;  /* 0x0000003a353a7221 */ /* 0x000fe20000010000 */
[----:B------:R-:W-:-:S02]  /*09f0*/  FADD.FTZ R10, R52, R17 ;  /* 0x00000011340a7221 */ /* 0x000fc40000010000 */
[----:B------:R-:W-:Y:S02]  /*0a00*/  F2FP.F16.F32.PACK_AB R18, R60, R63 ;  /* 0x0000003f3c12723e */ /* 0x000fe400000000ff */
[----:B------:R-:W-:Y:S02]  /*0a10*/  F2FP.F16.F32.PACK_AB R17, R58, R15 ;  /* 0x0000000f3a11723e */ /* 0x000fe400000000ff */
[----:B------:R-:W-:Y:S01]  /*0a20*/  F2FP.F16.F32.PACK_AB R16, R10, R3 ;  /* 0x000000030a10723e */ /* 0x000fe200000000ff */
[----:B------:R-:W-:Y:S06]  /*0a30*/  BRA `(.L_x_1391) ;  /* 0x00000004000c7947 */ /* 0x000fec0003800000 */
.L_x_1390:
        /* <DEDUP_REMOVED lines=29> */
.L_x_1389:
        /* <DEDUP_REMOVED lines=30> */
.L_x_1392:
        /* <DEDUP_REMOVED lines=8> */
.L_x_1391:
[----:B------:R-:W1:Y:S01]  /*0e70*/  @UP0 LDCU.64 UR4, c[0x0][0x3a8] ;  /* 0x00007500ff0407ac */ /* 0x000e620008000a00 */
[----:B------:R-:W-:Y:S01]  /*0e80*/  PLOP3.LUT P0, PT, PT, PT, UP0, 0x80, 0x8 ;  /* 0x000000000008781c */ /* 0x000fe20003f0f008 */
[----:B------:R-:W-:Y:S01]  /*0e90*/  HFMA2 R52, -RZ, RZ, 0, 9.5367431640625e-07 ;  /* 0x00000010ff347431 */ /* 0x000fe200000001ff */
[----:B------:R-:W-:Y:S02]  /*0ea0*/  PLOP3.LUT P1, PT, PT, PT, UP0, 0x80, 0x8 ;  /* 0x000000000008781c */ /* 0x000fe40003f2f008 */
[----:B0-----:R-:W-:-:S09]  /*0eb0*/  IADD3 R74, PT, PT, R73, 0x80, RZ ;  /* 0x00000080494a7810 */ /* 0x001fd20007ffe0ff */
[----:B-1----:R-:W-:-:S05]  /*0ec0*/  @P0 IMAD.WIDE.U32 R52, R73, R52, UR4 ;  /* 0x0000000449340e25 */ /* 0x002fca000f8e0034 */
[----:B------:R0:W-:Y:S02]  /*0ed0*/  @P1 STG.E.128 desc[UR8][R52.64], R16 ;  /* 0x0000001034001986 */ /* 0x0001e4000c101d08 */
.L_x_1388:
[----:B----4-:R-:W-:Y:S05]  /*0ee0*/  BSYNC.RECONVERGENT B0 ;  /* 0x0000000000007941 */ /* 0x010fea0003800200 */
.L_x_1387:
        /* <DEDUP_REMOVED lines=31> */
.L_x_1396:
        /* <DEDUP_REMOVED lines=29> */
.L_x_1395:
        /* <DEDUP_REMOVED lines=32> */
.L_x_1398:
        /* <DEDUP_REMOVED lines=43> */
[----:B------:R-:W-:-:S07]  /*1760*/  F2FP.F16.F32.PACK_AB R16, R8, R9 ;  /* 0x000000090810723e */ /* 0x000fce00000000ff */
.L_x_1397:
[----:B------:R-:W0:Y:S01]  /*1770*/  @UP0 LDCU.64 UR4, c[0x0][0x3a8] ;  /* 0x00007500ff0407ac */ /* 0x000e220008000a00 */
[----:B------:R-:W-:Y:S02]  /*1780*/  PLOP3.LUT P0, PT, PT, PT, UP0, 0x80, 0x8 ;  /* 0x000000000008781c */ /* 0x000fe40003f0f008 */
[----:B------:R-:W-:Y:S02]  /*1790*/  PLOP3.LUT P1, PT, PT, PT, UP0, 0x80, 0x8 ;  /* 0x000000000008781c */ /* 0x000fe40003f2f008 */
[----:B------:R-:W-:-:S09]  /*17a0*/  MOV R53, 0x10 ;  /* 0x0000001000357802 */ /* 0x000fd20000000f00 */
[C---:B0-----:R-:W-:Y:S01]  /*17b0*/  @P0 IMAD.WIDE.U32 R52, R74.reuse, R53, UR4 ;  /* 0x000000044a340e25 */ /* 0x041fe2000f8e0035 */
[----:B------:R-:W-:-:S04]  /*17c0*/  IADD3 R74, PT, PT, R74, 0x80, RZ ;  /* 0x000000804a4a7810 */ /* 0x000fc80007ffe0ff */
[----:B------:R1:W-:Y:S03]  /*17d0*/  @P1 STG.E.128 desc[UR8][R52.64], R16 ;  /* 0x0000001034001986 */ /* 0x0003e6000c101d08 */
.L_x_1394:
[----:B------:R-:W-:Y:S05]  /*17e0*/  BSYNC.RECONVERGENT B0 ;  /* 0x0000000000007941 */ /* 0x000fea0003800200 */
.L_x_1393:
        /* <DEDUP_REMOVED lines=31> */
.L_x_1402:
[----:B-----5:R-:W-:Y:S02]  /*19e0*/  HADD2.F32 R11, -RZ, R52.H0_H0 ;  /* 0x20000034ff0b7230 */ /* 0x020fe40000004100 */
[----:B------:R-:W-:Y:S02]  /*19f0*/  HADD2.F32 R12, -RZ, R20.H0_H0 ;  /* 0x20000014ff0c7230 */ /* 0x000fe40000004100 */
[----:B------:R-:W-:Y:S02]  /*1a00*/  HADD2.F32 R57, -RZ, R53.H0_H0 ;  /* 0x20000035ff397230 */ /* 0x000fe40000004100 */
[----:B------:R-:W-:Y:S02]  /*1a10*/  HADD2.F32 R14, -RZ, R21.H0_H0 ;  /* 0x20000015ff0e7230 */ /* 0x000fe40000004100 */
[----:B------:R-:W-:Y:S01]  /*1a20*/  FADD.FTZ R11, R12, R11 ;  /* 0x0000000b0c0b7221 */ /* 0x000fe20000010000 */
[----:B------:R-:W-:Y:S02]  /*1a30*/  HADD2.F32 R59, -RZ, R54.H0_H0 ;  /* 0x20000036ff3b7230 */ /* 0x000fe40000004100 */
[----:B------:R-:W-:-:S02]  /*1a40*/  HADD2.F32 R71, -RZ, R55.H0_H0 ;  /* 0x20000037ff477230 */ /* 0x000fc40000004100 */
[----:B------:R-:W-:Y:S01]  /*1a50*/  FADD.FTZ R57, R14, R57 ;  /* 0x000000390e397221 */ /* 0x000fe20000010000 */
[----:B------:R-:W-:Y:S02]  /*1a60*/  HADD2.F32 R12, -RZ, R23.H0_H0 ;  /* 0x20000017ff0c7230 */ /* 0x000fe40000004100 */
[----:B------:R-:W-:Y:S02]  /*1a70*/  HADD2.F32 R52, -RZ, R52.H1_H1 ;  /* 0x30000034ff347230 */ /* 0x000fe40000004100 */
[----:B------:R-:W-:Y:S02]  /*1a80*/  HADD2.F32 R53, -RZ, R53.H1_H1 ;  /* 0x30000035ff357230 */ /* 0x000fe40000004100 */
[----:B------:R-:W-:Y:S01]  /*1a90*/  FADD.FTZ R71, R12, R71 ;  /* 0x000000470c477221 */ /* 0x000fe20000010000 */
[----:B------:R-:W-:Y:S02]  /*1aa0*/  HADD2.F32 R54, -RZ, R54.H1_H1 ;  /* 0x30000036ff367230 */ /* 0x000fe40000004100 */
[----:B------:R-:W-:-:S02]  /*1ab0*/  HADD2.F32 R16, -RZ, R22.H0_H0 ;  /* 0x20000016ff107230 */ /* 0x000fc40000004100 */
[----:B------:R-:W-:Y:S02]  /*1ac0*/  HADD2.F32 R55, -RZ, R55.H1_H1 ;  /* 0x30000037ff377230 */ /* 0x000fe40000004100 */
[----:B------:R-:W-:Y:S02]  /*1ad0*/  HADD2.F32 R72, -RZ, R23.H1_H1 ;  /* 0x30000017ff487230 */ /* 0x000fe40000004100 */
[----:B------:R-:W-:Y:S01]  /*1ae0*/  FADD.FTZ R59, R16, R59 ;  /* 0x0000003b103b7221 */ /* 0x000fe20000010000 */
[----:B------:R-:W-:Y:S02]  /*1af0*/  HADD2.F32 R19, -RZ, R22.H1_H1 ;  /* 0x30000016ff137230 */ /* 0x000fe40000004100 */
        /* <DEDUP_REMOVED lines=11> */
.L_x_1401:
        /* <DEDUP_REMOVED lines=32> */
.L_x_1404:
        /* <DEDUP_REMOVED lines=16> */
[----:B------:R-:W-:Y:S02]  /*1eb0*/  HADD2.F32 R19, -RZ, R27.H0_H0 ;  /* 0x2000001bff137230 */ /* 0x000fe40000004100 */
[----:B------:R-:W-:Y:S02]  /*1ec0*/  HADD2.F32 R12, -RZ, R20.H0_H0 ;  /* 0x20000014ff0c7230 */ /* 0x000fe40000004100 */
        /* <DEDUP_REMOVED lines=26> */
.L_x_1403:
[----:B------:R-:W0:Y:S01]  /*2070*/  @UP0 LDCU.64 UR4, c[0x0][0x3a8] ;  /* 0x00007500ff0407ac */ /* 0x000e220008000a00 */
[----:B------:R-:W-:Y:S01]  /*2080*/  PLOP3.LUT P0, PT, PT, PT, UP0, 0x80, 0x8 ;  /* 0x000000000008781c */ /* 0x000fe20003f0f008 */
[----:B------:R-:W-:Y:S01]  /*2090*/  HFMA2 R53, -RZ, RZ, 0, 9.5367431640625e-07 ;  /* 0x00000010ff357431 */ /* 0x000fe200000001ff */
[----:B------:R-:W-:-:S11]  /*20a0*/  PLOP3.LUT P1, PT, PT, PT, UP0, 0x80, 0x8 ;  /* 0x000000000008781c */ /* 0x000fd60003f2f008 */
[----:B0-----:R-:W-:-:S05]  /*20b0*/  @P0 IMAD.WIDE.U32 R52, R74, R53, UR4 ;  /* 0x000000044a340e25 */ /* 0x001fca000f8e0035 */
[----:B------:R2:W-:Y:S02]  /*20c0*/  @P1 STG.E.128 desc[UR8][R52.64], R16 ;  /* 0x0000001034001986 */ /* 0x0005e4000c101d08 */
.L_x_1400:
[----:B------:R-:W-:Y:S05]  /*20d0*/  BSYNC.RECONVERGENT B0 ;  /* 0x0000000000007941 */ /* 0x000fea0003800200 */
.L_x_1399:
[----:B012---:R-:W-:Y:S01]  /*20e0*/  FADD.FTZ R53, RZ, R3 ;  /* 0x00000003ff357221 */ /* 0x007fe20000010000 */
[C---:B------:R-:W-:Y:S01]  /*20f0*/  ISETP.GE.U32.AND P0, PT, R4.reuse, 0x80, PT ;  /* 0x000000800400780c */ /* 0x040fe20003f06070 */
[----:B------:R-:W0:Y:S01]  /*2100*/  S2UR UR5, SR_CgaCtaId ;  /* 0x00000000000579c3 */ /* 0x000e220000008800 */
[----:B------:R-:W-:Y:S01]  /*2110*/  ISETP.GT.U32.AND P4, PT, R4, 0xff, PT ;  /* 0x000000ff0400780c */ /* 0x000fe20003f84070 */
        /* <DEDUP_REMOVED lines=104> */
[----:B------:R-:W-:Y:S02]  /*27a0*/  CS2R R54, SRZ ;  /* 0x0000000000367805 */ /* 0x000fe4000001ff00 */
[----:B------:R-:W-:Y:S02]  /*27b0*/  MOV R69, RZ ;  /* 0x000000ff00457202 */ /* 0x000fe40000000f00 */
[----:B------:R-:W-:Y:S01]  /*27c0*/  @!P4 MOV R69, R0 ;  /* 0x000000000045c202 */ /* 0x000fe20000000f00 */
[----:B------:R0:W-:Y:S01]  /*27d0*/  @!P1 STS.64 [R74+UR4], R52 ;  /* 0x000000344a009988 */ /* 0x0001e20008000a04 */
[----:B------:R-:W-:Y:S01]  /*27e0*/  BAR.SYNC.DEFER_BLOCKING 0x0 ;  /* 0x0000000000007b1d */ /* 0x000fe20000010000 */
[----:B------:R-:W-:-:S05]  /*27f0*/  ISETP.NE.AND P1, PT, R7, RZ, PT ;  /* 0x000000ff0700720c */ /* 0x000fca0003f25270 */
[----:B------:R-:W1:Y:S01]  /*2800*/  SHFL.DOWN PT, R76, R69, 0x2, 0x1f ;  /* 0x08401f00454c7f89 */ /* 0x000e6200000e0000 */
[----:B0-----:R-:W-:-:S03]  /*2810*/  I2FP.F32.S32 R52, R69 ;  /* 0x0000004500347245 */ /* 0x001fc60000201400 */
[----:B------:R-:W-:Y:S01]  /*2820*/  @!P4 LDS.64 R54, [R75] ;  /* 0x000000004b36c984 */ /* 0x000fe20000000a00 */
[----:B------:R-:W-:Y:S02]  /*2830*/  PLOP3.LUT P4, PT, PT, PT, UP3, 0x40, 0x4 ;  /* 0x000000000004781c */ /* 0x000fe40003f8e838 */
        /* <DEDUP_REMOVED lines=33> */
[----:B------:R-:W-:Y:S01]  /*2a50*/  FFMA.FTZ R69, R79, R69, R54 ;  /* 0x000000454f457223 */ /* 0x000fe20000010036 */
[----:B------:R-:W-:Y:S02]  /*2a60*/  MOV R79, UR6 ;  /* 0x00000006004f7c02 */ /* 0x000fe40008000f00 */
[----:B------:R-:W3:Y:S03]  /*2a70*/  @!P1 LDC.64 R54, c[0x0][0x3c0] ;  /* 0x0000f000ff369b82 */ /* 0x000ee60000000a00 */
[----:B------:R-:W1:Y:S01]  /*2a80*/  SHFL.IDX PT, R69, R69, RZ, 0x1f ;  /* 0x00001fff45457589 */ /* 0x000e6200000e0000 */
[----:B--2---:R-:W-:-:S05]  /*2a90*/  FMUL.FTZ R74, R77, R77 ;  /* 0x0000004d4d4a7220 */ /* 0x004fca0000410000 */
[----:B------:R-:W-:Y:S01]  /*2aa0*/  FSEL R75, R74, RZ, !P4 ;  /* 0x000000ff4a4b7208 */ /* 0x000fe20006000000 */
[----:B---3--:R-:W-:Y:S01]  /*2ab0*/  @!P1 IMAD.WIDE R54, R79, 0x4, R54 ;  /* 0x000000044f369825 */ /* 0x008fe200078e0236 */
[----:B------:R-:W-:-:S03]  /*2ac0*/  PLOP3.LUT P4, PT, PT, PT, UP3, 0x40, 0x4 ;  /* 0x000000000004781c */ /* 0x000fc60003f8e838 */
[----:B-1----:R-:W-:Y:S01]  /*2ad0*/  FFMA.FTZ R74, R69, UR7, R76 ;  /* 0x00000007454a7c23 */ /* 0x002fe2000801004c */
[----:B------:R-:W-:Y:S01]  /*2ae0*/  MOV R69, UR6 ;  /* 0x0000000600457c02 */ /* 0x000fe20008000f00 */
[----:B------:R1:W-:Y:S02]  /*2af0*/  @!P1 STG.E desc[UR8][R54.64], R77 ;  /* 0x0000004d36009986 */ /* 0x0003e4000c101908 */
[----:B------:R-:W-:Y:S01]  /*2b00*/  FADD.FTZ R75, R74, R75 ;  /* 0x0000004b4a4b7221 */ /* 0x000fe20000010000 */
[----:B------:R-:W-:Y:S01]  /*2b10*/  FSEL R74, R77, RZ, P4 ;  /* 0x000000ff4d4a7208 */ /* 0x000fe20002000000 */
[----:B0-----:R-:W-:-:S04]  /*2b20*/  @!P1 IMAD.WIDE R52, R69, 0x4, R52 ;  /* 0x0000000445349825 */ /* 0x001fc800078e0234 */
[----:B------:R-:W0:Y:S02]  /*2b30*/  MUFU.RSQ R75, R75 ;  /* 0x0000004b004b7308 */ /* 0x000e240000001400 */
[----:B0-----:R1:W-:Y:S01]  /*2b40*/  @!P1 STG.E desc[UR8][R52.64], R75 ;  /* 0x0000004b34009986 */ /* 0x0013e2000c101908 */
[----:B------:R-:W-:Y:S05]  /*2b50*/  @!P0 BRA `(.L_x_1406) ;  /* 0x0000000000c08947 */ /* 0x000fea0003800000 */
[--C-:B-1----:R-:W-:Y:S01]  /*2b60*/  FADD.FTZ R52, R3, -R74.reuse ;  /* 0x8000004a03347221 */ /* 0x102fe20000010000 */
[--C-:B------:R-:W-:Y:S01]  /*2b70*/  FADD.FTZ R54, R15, -R74.reuse ;  /* 0x8000004a0f367221 */ /* 0x100fe20000010000 */
[----:B------:R-:W-:Y:S01]  /*2b80*/  FADD.FTZ R68, R63, -R74 ;  /* 0x8000004a3f447221 */ /* 0x000fe20000010000 */
[----:B-----5:R-:W-:Y:S02]  /*2b90*/  HADD2.F32 R53, -RZ, R48.H0_H0 ;  /* 0x20000030ff357230 */ /* 0x020fe40000004100 */
[C---:B------:R-:W-:Y:S01]  /*2ba0*/  FMUL.FTZ R52, R75.reuse, R52 ;  /* 0x000000344b347220 */ /* 0x040fe20000410000 */
[----:B------:R-:W-:Y:S02]  /*2bb0*/  HADD2.F32 R55, -RZ, R44.H0_H0 ;  /* 0x2000002cff377230 */ /* 0x000fe40000004100 */
[C---:B------:R-:W-:Y:S01]  /*2bc0*/  FMUL.FTZ R54, R75.reuse, R54 ;  /* 0x000000364b367220 */ /* 0x040fe20000410000 */
[----:B------:R-:W-:Y:S02]  /*2bd0*/  HADD2.F32 R69, -RZ, R49.H0_H0 ;  /* 0x20000031ff457230 */ /* 0x000fe40000004100 */
[----:B------:R-:W-:Y:S01]  /*2be0*/  FMUL.FTZ R68, R75, R68 ;  /* 0x000000444b447220 */ /* 0x000fe20000410000 */
[----:B------:R-:W-:-:S02]  /*2bf0*/  HADD2.F32 R77, -RZ, R45.H0_H0 ;  /* 0x2000002dff4d7230 */ /* 0x000fc40000004100 */
[----:B------:R-:W-:Y:S01]  /*2c00*/  FFMA.FTZ R52, R52, R53, R55 ;  /* 0x0000003534347223 */ /* 0x000fe20000010037 */
[----:B------:R-:W-:Y:S02]  /*2c10*/  HADD2.F32 R79, -RZ, R50.H0_H0 ;  /* 0x20000032ff4f7230 */ /* 0x000fe40000004100 */
[--C-:B------:R-:W-:Y:S01]  /*2c20*/  FADD.FTZ R76, R60, -R74.reuse ;  /* 0x8000004a3c4c7221 */ /* 0x100fe20000010000 */
[----:B------:R-:W-:Y:S02]  /*2c30*/  HADD2.F32 R81, -RZ, R46.H0_H0 ;  /* 0x2000002eff517230 */ /* 0x000fe40000004100 */
[----:B------:R-:W-:Y:S01]  /*2c40*/  FFMA.FTZ R53, R54, R69, R77 ;  /* 0x0000004536357223 */ /* 0x000fe2000001004d */
[--C-:B------:R-:W-:Y:S01]  /*2c50*/  FADD.FTZ R78, R65, -R74.reuse ;  /* 0x8000004a414e7221 */ /* 0x100fe20000010000 */
[----:B------:R-:W-:Y:S02]  /*2c60*/  HADD2.F32 R77, -RZ, R50.H1_H1 ;  /* 0x30000032ff4d7230 */ /* 0x000fe40000004100 */
[----:B------:R-:W-:Y:S01]  /*2c70*/  FADD.FTZ R80, R66, -R74 ;  /* 0x8000004a42507221 */ /* 0x000fe20000010000 */
[----:B------:R-:W-:Y:S01]  /*2c80*/  FFMA.FTZ R54, R68, R79, R81 ;  /* 0x0000004f44367223 */ /* 0x000fe20000010051 */
[----:B------:R-:W-:Y:S01]  /*2c90*/  HADD2.F32 R55, -RZ, R46.H1_H1 ;  /* 0x3000002eff377230 */ /* 0x000fe20000004100 */
[----:B------:R-:W0:Y:S01]  /*2ca0*/  LDC.64 R68, c[0x0][0x428] ;  /* 0x00010a00ff447b82 */ /* 0x000e220000000a00 */
[----:B------:R-:W-:-:S02]  /*2cb0*/  HADD2.F32 R79, -RZ, R51.H0_H0 ;  /* 0x20000033ff4f7230 */ /* 0x000fc40000004100 */
[C---:B------:R-:W-:Y:S01]  /*2cc0*/  FMUL.FTZ R76, R75.reuse, R76 ;  /* 0x0000004c4b4c7220 */ /* 0x040fe20000410000 */
[----:B------:R-:W-:Y:S02]  /*2cd0*/  HADD2.F32 R81, -RZ, R47.H0_H0 ;  /* 0x2000002fff517230 */ /* 0x000fe40000004100 */
[C---:B------:R-:W-:Y:S01]  /*2ce0*/  FMUL.FTZ R78, R75.reuse, R78 ;  /* 0x0000004e4b4e7220 */ /* 0x040fe20000410000 */
[----:B------:R-:W-:Y:S02]  /*2cf0*/  HADD2.F32 R83, -RZ, R51.H1_H1 ;  /* 0x30000033ff537230 */ /* 0x000fe40000004100 */
[----:B------:R-:W-:Y:S01]  /*2d00*/  FMUL.FTZ R82, R75, R80 ;  /* 0x000000504b527220 */ /* 0x000fe20000410000 */
[----:B------:R-:W-:Y:S02]  /*2d10*/  HADD2.F32 R85, -RZ, R47.H1_H1 ;  /* 0x3000002fff557230 */ /* 0x000fe40000004100 */
[----:B------:R-:W-:Y:S01]  /*2d20*/  FFMA.FTZ R77, R76, R77, R55 ;  /* 0x0000004d4c4d7223 */ /* 0x000fe20000010037 */
[----:B------:R-:W-:Y:S01]  /*2d30*/  FFMA.FTZ R80, R78, R79, R81 ;  /* 0x0000004f4e507223 */ /* 0x000fe20000010051 */
[--C-:B------:R-:W-:Y:S01]  /*2d40*/  FADD.FTZ R76, R10, -R74.reuse ;  /* 0x8000004a0a4c7221 */ /* 0x100fe20000010000 */
[----:B------:R-:W-:Y:S01]  /*2d50*/  FADD.FTZ R78, R58, -R74 ;  /* 0x8000004a3a4e7221 */ /* 0x000fe20000010000 */
[----:B------:R-:W-:Y:S01]  /*2d60*/  FFMA.FTZ R85, R82, R83, R85 ;  /* 0x0000005352557223 */ /* 0x000fe20000010055 */
[----:B------:R-:W-:-:S02]  /*2d70*/  HADD2.F32 R55, -RZ, R48.H1_H1 ;  /* 0x30000030ff377230 */ /* 0x000fc40000004100 */
[C---:B------:R-:W-:Y:S01]  /*2d80*/  FMUL.FTZ R76, R75.reuse, R76 ;  /* 0x0000004c4b4c7220 */ /* 0x040fe20000410000 */
[----:B------:R-:W-:Y:S02]  /*2d90*/  HADD2.F32 R79, -RZ, R44.H1_H1 ;  /* 0x3000002cff4f7230 */ /* 0x000fe40000004100 */
[----:B------:R-:W-:Y:S01]  /*2da0*/  FMUL.FTZ R78, R75, R78 ;  /* 0x0000004e4b4e7220 */ /* 0x000fe20000410000 */
[----:B------:R-:W-:Y:S01]  /*2db0*/  HADD2.F32 R81, -RZ, R49.H1_H1 ;  /* 0x30000031ff517230 */ /* 0x000fe20000004100 */
[----:B------:R-:W-:Y:S01]  /*2dc0*/  F2FP.F16.F32.PACK_AB R54, R77, R54 ;  /* 0x000000364d36723e */ /* 0x000fe200000000ff */
[----:B------:R-:W-:Y:S02]  /*2dd0*/  HADD2.F32 R83, -RZ, R45.H1_H1 ;  /* 0x3000002dff537230 */ /* 0x000fe40000004100 */
[----:B------:R-:W-:Y:S01]  /*2de0*/  FFMA.FTZ R79, R76, R55, R79 ;  /* 0x000000374c4f7223 */ /* 0x000fe2000001004f */
[----:B------:R-:W-:Y:S02]  /*2df0*/  F2FP.F16.F32.PACK_AB R55, R85, R80 ;  /* 0x000000505537723e */ /* 0x000fe400000000ff */
[----:B------:R-:W-:-:S02]  /*2e00*/  FFMA.FTZ R78, R78, R81, R83 ;  /* 0x000000514e4e7223 */ /* 0x000fc40000010053 */
[----:B------:R-:W-:Y:S01]  /*2e10*/  F2FP.F16.F32.PACK_AB R52, R79, R52 ;  /* 0x000000344f34723e */ /* 0x000fe200000000ff */
[C---:B0-----:R-:W-:Y:S01]  /*2e20*/  IMAD.WIDE.U32 R68, R73.reuse, 0x10, R68 ;  /* 0x0000001049447825 */ /* 0x041fe200078e0044 */
[----:B------:R-:W-:Y:S02]  /*2e30*/  IADD3 R73, PT, PT, R73, 0x80, RZ ;  /* 0x0000008049497810 */ /* 0x000fe40007ffe0ff */
[----:B------:R-:W-:-:S05]  /*2e40*/  F2FP.F16.F32.PACK_AB R53, R78, R53 ;  /* 0x000000354e35723e */ /* 0x000fca00000000ff */
[----:B------:R0:W-:Y:S02]  /*2e50*/  STG.E.128 desc[UR8][R68.64], R52 ;  /* 0x0000003444007986 */ /* 0x0001e4000c101d08 */
.L_x_1406:
[----:B------:R-:W-:Y:S05]  /*2e60*/  BSYNC.RECONVERGENT B0 ;  /* 0x0000000000007941 */ /* 0x000fea0003800200 */
.L_x_1405:
[----:B------:R-:W-:Y:S04]  /*2e70*/  BSSY.RECONVERGENT B0, `(.L_x_1407) ;  /* 0x0000032000007945 */ /* 0x000fe80003800200 */
[----:B------:R-:W-:Y:S05]  /*2e80*/  @!P2 BRA `(.L_x_1408) ;  /* 0x0000000000c0a947 */ /* 0x000fea0003800000 */
[--C-:B01----:R-:W-:Y:S01]  /*2e90*/  FADD.FTZ R52, R9, -R74.reuse ;  /* 0x8000004a09347221 */ /* 0x103fe20000010000 */
        /* <DEDUP_REMOVED lines=47> */
.L_x_1408:
[----:B------:R-:W-:Y:S05]  /*3190*/  BSYNC.RECONVERGENT B0 ;  /* 0x0000000000007941 */ /* 0x000fea0003800200 */
.L_x_1407:
[----:B------:R-:W-:Y:S04]  /*31a0*/  BSSY.RECONVERGENT B0, `(.L_x_1409) ;  /* 0x0000031000007945 */ /* 0x000fe80003800200 */
[----:B------:R-:W-:Y:S05]  /*31b0*/  @!P3 BRA `(.L_x_1410) ;  /* 0x0000000000bcb947 */ /* 0x000fea0003800000 */
[--C-:B012---:R-:W-:Y:S01]  /*31c0*/  FADD.FTZ R52, R11, -R74.reuse ;  /* 0x8000004a0b347221 */ /* 0x107fe20000010000 */
[----:B-----5:R-:W-:Y:S02]  /*31d0*/  HADD2.F32 R53, -RZ, R32.H0_H0 ;  /* 0x20000020ff357230 */ /* 0x020fe40000004100 */
[----:B------:R-:W-:Y:S01]  /*31e0*/  FADD.FTZ R54, R57, -R74 ;  /* 0x8000004a39367221 */ /* 0x000fe20000010000 */
[----:B------:R-:W-:Y:S02]  /*31f0*/  HADD2.F32 R55, -RZ, R28.H0_H0 ;  /* 0x2000001cff377230 */ /* 0x000fe40000004100 */
[C---:B------:R-:W-:Y:S01]  /*3200*/  FMUL.FTZ R52, R75.reuse, R52 ;  /* 0x000000344b347220 */ /* 0x040fe20000410000 */
[----:B------:R-:W-:Y:S02]  /*3210*/  HADD2.F32 R68, -RZ, R33.H0_H0 ;  /* 0x20000021ff447230 */ /* 0x000fe40000004100 */
[----:B------:R-:W-:Y:S01]  /*3220*/  FMUL.FTZ R77, R75, R54 ;  /* 0x000000364b4d7220 */ /* 0x000fe20000410000 */
[----:B------:R-:W-:-:S02]  /*3230*/  HADD2.F32 R78, -RZ, R29.H0_H0 ;  /* 0x2000001dff4e7230 */ /* 0x000fc40000004100 */
[----:B------:R-:W-:Y:S01]  /*3240*/  FFMA.FTZ R76, R52, R53, R55 ;  /* 0x00000035344c7223 */ /* 0x000fe20000010037 */
[--C-:B------:R-:W-:Y:S01]  /*3250*/  FADD.FTZ R82, R71, -R74.reuse ;  /* 0x8000004a47527221 */ /* 0x100fe20000010000 */
[----:B------:R-:W0:Y:S01]  /*3260*/  LDC.64 R52, c[0x0][0x428] ;  /* 0x00010a00ff347b82 */ /* 0x000e220000000a00 */
[----:B------:R-:W-:Y:S01]  /*3270*/  FADD.FTZ R54, R12, -R74 ;  /* 0x8000004a0c367221 */ /* 0x000fe20000010000 */
[----:B------:R-:W-:Y:S01]  /*3280*/  FFMA.FTZ R77, R77, R68, R78 ;  /* 0x000000444d4d7223 */ /* 0x000fe2000001004e */
[--C-:B------:R-:W-:Y:S01]  /*3290*/  FADD.FTZ R78, R59, -R74.reuse ;  /* 0x8000004a3b4e7221 */ /* 0x100fe20000010000 */
[--C-:B------:R-:W-:Y:S01]  /*32a0*/  FADD.FTZ R68, R14, -R74.reuse ;  /* 0x8000004a0e447221 */ /* 0x100fe20000010000 */
[--C-:B------:R-:W-:Y:S01]  /*32b0*/  FADD.FTZ R80, R64, -R74.reuse ;  /* 0x8000004a40507221 */ /* 0x100fe20000010000 */
[----:B------:R-:W-:Y:S01]  /*32c0*/  FADD.FTZ R84, R72, -R74 ;  /* 0x8000004a48547221 */ /* 0x000fe20000010000 */
[----:B------:R-:W-:Y:S02]  /*32d0*/  HADD2.F32 R69, -RZ, R34.H0_H0 ;  /* 0x20000022ff457230 */ /* 0x000fe40000004100 */
[----:B------:R-:W-:Y:S01]  /*32e0*/  FMUL.FTZ R74, R75, R78 ;  /* 0x0000004e4b4a7220 */ /* 0x000fe20000410000 */
[----:B------:R-:W-:-:S02]  /*32f0*/  HADD2.F32 R79, -RZ, R30.H0_H0 ;  /* 0x2000001eff4f7230 */ /* 0x000fc40000004100 */
[C---:B------:R-:W-:Y:S01]  /*3300*/  FMUL.FTZ R82, R75.reuse, R82 ;  /* 0x000000524b527220 */ /* 0x040fe20000410000 */
[----:B------:R-:W-:Y:S02]  /*3310*/  HADD2.F32 R81, -RZ, R35.H0_H0 ;  /* 0x20000023ff517230 */ /* 0x000fe40000004100 */
[C---:B------:R-:W-:Y:S01]  /*3320*/  FMUL.FTZ R54, R75.reuse, R54 ;  /* 0x000000364b367220 */ /* 0x040fe20000410000 */
[----:B------:R-:W-:Y:S02]  /*3330*/  HADD2.F32 R83, -RZ, R31.H0_H0 ;  /* 0x2000001fff537230 */ /* 0x000fe40000004100 */
[C---:B------:R-:W-:Y:S01]  /*3340*/  FMUL.FTZ R55, R75.reuse, R68 ;  /* 0x000000444b377220 */ /* 0x040fe20000410000 */
[C---:B------:R-:W-:Y:S01]  /*3350*/  FMUL.FTZ R84, R75.reuse, R84 ;  /* 0x000000544b547220 */ /* 0x040fe20000410000 */
[----:B------:R-:W-:Y:S01]  /*3360*/  FMUL.FTZ R80, R75, R80 ;  /* 0x000000504b507220 */ /* 0x000fe20000410000 */
[----:B------:R-:W-:Y:S01]  /*3370*/  FFMA.FTZ R74, R74, R69, R79 ;  /* 0x000000454a4a7223 */ /* 0x000fe2000001004f */
[----:B------:R-:W-:Y:S01]  /*3380*/  FFMA.FTZ R82, R82, R81, R83 ;  /* 0x0000005152527223 */ /* 0x000fe20000010053 */
[----:B------:R-:W-:-:S02]  /*3390*/  HADD2.F32 R85, -RZ, R35.H1_H1 ;  /* 0x30000023ff557230 */ /* 0x000fc40000004100 */
[----:B------:R-:W-:Y:S02]  /*33a0*/  HADD2.F32 R87, -RZ, R31.H1_H1 ;  /* 0x3000001fff577230 */ /* 0x000fe40000004100 */
[----:B------:R-:W-:Y:S02]  /*33b0*/  HADD2.F32 R69, -RZ, R32.H1_H1 ;  /* 0x30000020ff457230 */ /* 0x000fe40000004100 */
[----:B------:R-:W-:Y:S02]  /*33c0*/  HADD2.F32 R68, -RZ, R33.H1_H1 ;  /* 0x30000021ff447230 */ /* 0x000fe40000004100 */
[----:B------:R-:W-:Y:S01]  /*33d0*/  FFMA.FTZ R85, R84, R85, R87 ;  /* 0x0000005554557223 */ /* 0x000fe20000010057 */
[----:B------:R-:W-:Y:S02]  /*33e0*/  HADD2.F32 R79, -RZ, R34.H1_H1 ;  /* 0x30000022ff4f7230 */ /* 0x000fe40000004100 */
[----:B------:R-:W-:Y:S02]  /*33f0*/  HADD2.F32 R81, -RZ, R30.H1_H1 ;  /* 0x3000001eff517230 */ /* 0x000fe40000004100 */
[----:B------:R-:W-:-:S02]  /*3400*/  HADD2.F32 R78, -RZ, R29.H1_H1 ;  /* 0x3000001dff4e7230 */ /* 0x000fc40000004100 */
[----:B------:R-:W-:Y:S02]  /*3410*/  HADD2.F32 R75, -RZ, R28.H1_H1 ;  /* 0x3000001cff4b7230 */ /* 0x000fe40000004100 */
[----:B------:R-:W-:Y:S01]  /*3420*/  FFMA.FTZ R79, R80, R79, R81 ;  /* 0x0000004f504f7223 */ /* 0x000fe20000010051 */
[----:B------:R-:W-:Y:S01]  /*3430*/  FFMA.FTZ R78, R55, R68, R78 ;  /* 0x00000044374e7223 */ /* 0x000fe2000001004e */
[----:B------:R-:W-:Y:S01]  /*3440*/  F2FP.F16.F32.PACK_AB R55, R85, R82 ;  /* 0x000000525537723e */ /* 0x000fe200000000ff */
[----:B------:R-:W-:Y:S01]  /*3450*/  FFMA.FTZ R75, R54, R69, R75 ;  /* 0x00000045364b7223 */ /* 0x000fe2000001004b */
[----:B0-----:R-:W-:Y:S01]  /*3460*/  IMAD.WIDE.U32 R68, R73, 0x10, R52 ;  /* 0x0000001049447825 */ /* 0x001fe200078e0034 */
[----:B------:R-:W-:Y:S02]  /*3470*/  F2FP.F16.F32.PACK_AB R54, R79, R74 ;  /* 0x0000004a4f36723e */ /* 0x000fe400000000ff */
[----:B------:R-:W-:Y:S02]  /*3480*/  F2FP.F16.F32.PACK_AB R53, R78, R77 ;  /* 0x0000004d4e35723e */ /* 0x000fe400000000ff */
[----:B------:R-:W-:-:S05]  /*3490*/  F2FP.F16.F32.PACK_AB R52, R75, R76 ;  /* 0x0000004c4b34723e */ /* 0x000fca00000000ff */
[----:B------:R3:W-:Y:S02]  /*34a0*/  STG.E.128 desc[UR8][R68.64], R52 ;  /* 0x0000003444007986 */ /* 0x0007e4000c101d08 */
.L_x_1410:
[----:B------:R-:W-:Y:S05]  /*34b0*/  BSYNC.RECONVERGENT B0 ;  /* 0x0000000000007941 */ /* 0x000fea0003800200 */
.L_x_1409:
[----:B------:R-:W-:Y:S02]  /*34c0*/  UIADD3 UR6, UPT, UPT, UR6, UR10, URZ ;  /* 0x0000000a06067290 */ /* 0x000fe4000fffe0ff */
[----:B------:R-:W-:Y:S02]  /*34d0*/  UPLOP3.LUT UP2, UPT, UPT, UPT, UP2, 0x40, 0x4 ;  /* 0x000000000004789c */ /* 0x000fe40003f4e820 */
[----:B------:R-:W-:-:S09]  /*34e0*/  UISETP.GE.AND UP1, UPT, UR6, UR11, UPT ;  /* 0x0000000b0600728c */ /* 0x000fd2000bf26270 */
[----:B------:R-:W-:Y:S05]  /*34f0*/  BRA.U !UP1, `(.L_x_1411) ;  /* 0xffffffd109407547 */ /* 0x000fea000b83ffff */
[----:B------:R-:W-:Y:S05]  /*3500*/  EXIT ;  /* 0x000000000000794d */ /* 0x000fea0003800000 */
.L_x_1412:
        /* <DEDUP_REMOVED lines=15> */
.L_x_13574:


//--------------------- .text._ZN10layer_norm31ln_parallel_residual_fwd_kernelINS_13Kernel_traitsI6__halfS2_S2_S2_fjLj3072ELj1ELj1ELj4ELj16ENS_18Kernel_traits_baseILj3072ES2_S2_S2_S2_fjLj128EEEEELb0ELb1ELb1EEEvNS_9FwdParamsE --------------------------
	.section	.text._ZN10layer_norm31ln_parallel_residual_fwd_kernelINS_13Kernel_traitsI6__halfS2_S2_S2_fjLj3072ELj1ELj1ELj4ELj16ENS_18Kernel_traits_baseILj3072ES2_S2_S2_S2_fjLj128EEEEELb0ELb1ELb1EEEvNS_9FwdParamsE,"ax",@progbits
	.align	128
        .global         _ZN10layer_norm31ln_parallel_residual_fwd_kernelINS_13Kernel_traitsI6__halfS2_S2_S2_fjLj3072ELj1ELj1ELj4ELj16ENS_18Kernel_traits_baseILj3072ES2_S2_S2_S2_fjLj128EEEEELb0ELb1ELb1EEEvNS_9FwdParamsE
        .type           _ZN10layer_norm31ln_parallel_residual_fwd_kernelINS_13Kernel_traitsI6__halfS2_S2_S2_fjLj3072ELj1ELj1ELj4ELj16ENS_18Kernel_traits_baseILj3072ES2_S2_S2_S2_fjLj128EEEEELb0ELb1ELb1EEEvNS_9FwdParamsE,@function
        .size           _ZN10layer_norm31ln_parallel_residual_fwd_kernelINS_13Kernel_traitsI6__halfS2_S2_S2_fjLj3072ELj1ELj1ELj4ELj16ENS_18Kernel_traits_baseILj3072ES2_S2_S2_S2_fjLj128EEEEELb0ELb1ELb1EEEvNS_9FwdParamsE,(.L_x_13575 - _ZN10layer_norm31ln_parallel_residual_fwd_kernelINS_13Kernel_traitsI6__halfS2_S2_S2_fjLj3072ELj1ELj1ELj4ELj16ENS_18Kernel_traits_baseILj3072ES2_S2_S2_S2_fjLj128EEEEELb0ELb1ELb1EEEvNS_9FwdParamsE)
        .other          _ZN10layer_norm31ln_parallel_residual_fwd_kernelINS_13Kernel_traitsI6__halfS2_S2_S2_fjLj3072ELj1ELj1ELj4ELj16ENS_18Kernel_traits_baseILj3072ES2_S2_S2_S2_fjLj128EEEEELb0ELb1ELb1EEEvNS_9FwdParamsE,@"STO_CUDA_ENTRY STV_DEFAULT"
_ZN10layer_norm31ln_parallel_residual_fwd_kernelINS_13Kernel_traitsI6__halfS2_S2_S2_fjLj3072ELj1ELj1ELj4ELj16ENS_18Kernel_traits_baseILj3072ES2_S2_S2_S2_fjLj128EEEEELb0ELb1ELb1EEEvNS_9FwdParamsE:
.text._ZN10layer_norm31ln_parallel_residual_fwd_kernelINS_13Kernel_traitsI6__halfS2_S2_S2_fjLj3072ELj1ELj1ELj4ELj16ENS_18Kernel_traits_baseILj3072ES2_S2_S2_S2_fjLj128EEEEELb0ELb1ELb1EEEvNS_9FwdParamsE:
        /* <DEDUP_REMOVED lines=23> */
[----:B----4-:R-:W-:Y:S02]  /*0170*/  @P2 MOV R64, R20 ;  /* 0x0000001400402202 */ /* 0x010fe40000000f00 */
[----:B------:R-:W-:-:S02]  /*0180*/  @P2 MOV R66, R21 ;  /* 0x0000001500422202 */ /* 0x000fc40000000f00 */
[----:B------:R-:W-:Y:S02]  /*0190*/  @P2 MOV R68, R22 ;  /* 0x0000001600442202 */ /* 0x000fe40000000f00 */
[----:B------:R-:W-:Y:S02]  /*01a0*/  @P2 MOV R70, R23 ;  /* 0x0000001700462202 */ /* 0x000fe40000000f00 */
        /* <DEDUP_REMOVED lines=18> */
[----:B------:R-:W-:Y:S01]  /*02d0*/  @P2 MOV R86, R31 ;  /* 0x0000001f00562202 */ /* 0x000fe20000000f00 */
[----:B0-----:R-:W-:Y:S06]  /*02e0*/  @P1 EXIT ;  /* 0x000000000000194d */ /* 0x001fec0003800000 */
[----:B------:R-:W0:Y:S01]  /*02f0*/  LDCU.U8 UR4, c[0x0][0x410] ;  /* 0x00008200ff0477ac */ /* 0x000e220008000000 */
[----:B------:R-:W-:Y:S02]  /*0300*/  @!P2 MOV R86, R31 ;  /* 0x0000001f0056a202 */ /* 0x000fe40000000f00 */
[----:B-----5:R-:W-:Y:S02]  /*0310*/  @!P2 CS2R R18, SRZ ;  /* 0x000000000012a805 */ /* 0x020fe4000001ff00 */
[----:B------:R-:W-:Y:S02]  /*0320*/  @!P2 CS2R R16, SRZ ;  /* 0x000000000010a805 */ /* 0x000fe4000001ff00 */
[----:B------:R-:W-:Y:S02]  /*0330*/  @!P2 CS2R R10, SRZ ;  /* 0x00000000000aa805 */ /* 0x000fe4000001ff00 */
[----:B------:R-:W-:Y:S02]  /*0340*/  @!P2 CS2R R8, SRZ ;  /* 0x000000000008a805 */ /* 0x000fe4000001ff00 */
[----:B------:R-:W-:-:S02]  /*0350*/  @!P2 CS2R R6, SRZ ;  /* 0x000000000006a805 */ /* 0x000fc4000001ff00 */
[----:B------:R-:W-:Y:S02]  /*0360*/  @!P2 CS2R R4, SRZ ;  /* 0x000000000004a805 */ /* 0x000fe4000001ff00 */
[----:B------:R-:W-:Y:S01]  /*0370*/  ISETP.NE.U32.AND P1, PT, R14, RZ, PT ;  /* 0x000000ff0e00720c */ /* 0x000fe20003f25070 */
[----:B------:R-:W-:Y:S01]  /*0380*/  HADD2.F32 R65, -RZ, R64.H0_H0 ;  /* 0x20000040ff417230 */ /* 0x000fe20000004100 */
[----:B------:R-:W-:Y:S01]  /*0390*/  LOP3.LUT R88, R38, 0x1f, RZ, 0xc0, !PT ;  /* 0x0000001f26587812 */ /* 0x000fe200078ec0ff */
[----:B------:R-:W-:Y:S01]  /*03a0*/  HADD2.F32 R67, -RZ, R66.H0_H0 ;  /* 0x20000042ff437230 */ /* 0x000fe20000004100 */
[C---:B------:R-:W-:Y:S01]  /*03b0*/  ISETP.NE.AND.EX P1, PT, R15.reuse, RZ, PT, P1 ;  /* 0x000000ff0f00720c */ /* 0x040fe20003f25310 */
[----:B------:R-:W-:Y:S01]  /*03c0*/  HADD2.F32 R69, -RZ, R68.H0_H0 ;  /* 0x20000044ff457230 */ /* 0x000fe20000004100 */
[----:B------:R-:W-:Y:S01]  /*03d0*/  SHF.R.U32.HI R89, RZ, 0x5, R38 ;  /* 0x00000005ff597819 */ /* 0x000fe20000011626 */
[----:B------:R-:W-:Y:S01]  /*03e0*/  HADD2.F32 R71, -RZ, R70.H0_H0 ;  /* 0x20000046ff477230 */ /* 0x000fe20000004100 */
[----:B------:R-:W-:Y:S01]  /*03f0*/  LOP3.LUT P0, RZ, R15, UR9, RZ, 0xfc, P0 ;  /* 0x000000090fff7c12 */ /* 0x000fe2000800fcff */
[----:B------:R-:W-:Y:S01]  /*0400*/  HADD2.F32 R73, -RZ, R72.H0_H0 ;  /* 0x20000048ff497230 */ /* 0x000fe20000004100 */
[----:B0-----:R-:W-:Y:S01]  /*0410*/  ISETP.NE.AND P3, PT, RZ, UR4, PT ;  /* 0x00000004ff007c0c */ /* 0x001fe2000bf65270 */
[----:B------:R-:W-:Y:S01]  /*0420*/  HADD2.F32 R75, -RZ, R74.H0_H0 ;  /* 0x2000004aff4b7230 */ /* 0x000fe20000004100 */
[----:B------:R-:W-:Y:S01]  /*0430*/  UPLOP3.LUT UP2, UPT, UPT, UPT, UPT, 0x40, 0x4 ;  /* 0x000000000004789c */ /* 0x000fe20003f4e870 */
[----:B------:R-:W-:Y:S01]  /*0440*/  HADD2.F32 R77, -RZ, R76.H0_H0 ;  /* 0x2000004cff4d7230 */ /* 0x000fe20000004100 */
[----:B------:R-:W0:Y:S01]  /*0450*/  LDCU UR8, c[0x0][0x388] ;  /* 0x00007100ff0877ac */ /* 0x000e220008000800 */
[----:B------:R-:W-:-:S02]  /*0460*/  HADD2.F32 R79, -RZ, R78.H0_H0 ;  /* 0x2000004eff4f7230 */ /* 0x000fc40000004100 */
[----:B------:R-:W-:Y:S01]  /*0470*/  HADD2.F32 R81, -RZ, R80.H0_H0 ;  /* 0x20000050ff517230 */ /* 0x000fe20000004100 */
[----:B------:R-:W1:Y:S01]  /*0480*/  LDCU UR9, c[0x0][0x400] ;  /* 0x00008000ff0977ac */ /* 0x000e620008000800 */
[----:B------:R-:W-:Y:S02]  /*0490*/  HADD2.F32 R83, -RZ, R82.H0_H0 ;  /* 0x20000052ff537230 */ /* 0x000fe40000004100 */
[----:B------:R-:W-:Y:S01]  /*04a0*/  HADD2.F32 R85, -RZ, R84.H0_H0 ;  /* 0x20000054ff557230 */ /* 0x000fe20000004100 */
[----:B------:R-:W2:Y:S01]  /*04b0*/  LDCU.64 UR10, c[0x0][0x3a0] ;  /* 0x00007400ff0a77ac */ /* 0x000ea20008000a00 */
[----:B------:R-:W-:Y:S02]  /*04c0*/  HADD2.F32 R87, -RZ, R86.H0_H0 ;  /* 0x20000056ff577230 */ /* 0x000fe40000004100 */
[--C-:B------:R-:W-:Y:S01]  /*04d0*/  HADD2.F32 R40, -RZ, R19.reuse.H0_H0 ;  /* 0x20000013ff287230 */ /* 0x100fe20000004100 */
[----:B------:R-:W3:Y:S01]  /*04e0*/  LDCU.64 UR12, c[0x0][0x398] ;  /* 0x00007300ff0c77ac */ /* 0x000ee20008000a00 */
[----:B------:R-:W-:-:S02]  /*04f0*/  HADD2.F32 R41, -RZ, R19.H1_H1 ;  /* 0x30000013ff297230 */ /* 0x000fc40000004100 */
[--C-:B------:R-:W-:Y:S02]  /*0500*/  HADD2.F32 R42, -RZ, R18.reuse.H0_H0 ;  /* 0x20000012ff2a7230 */ /* 0x100fe40000004100 */
[----:B------:R-:W-:Y:S02]  /*0510*/  HADD2.F32 R43, -RZ, R18.H1_H1 ;  /* 0x30000012ff2b7230 */ /* 0x000fe40000004100 */
[--C-:B------:R-:W-:Y:S02]  /*0520*/  HADD2.F32 R44, -RZ, R17.reuse.H0_H0 ;  /* 0x20000011ff2c7230 */ /* 0x100fe40000004100 */
[----:B------:R-:W-:Y:S02]  /*0530*/  HADD2.F32 R45, -RZ, R17.H1_H1 ;  /* 0x30000011ff2d7230 */ /* 0x000fe40000004100 */
[--C-:B------:R-:W-:Y:S02]  /*0540*/  HADD2.F32 R46, -RZ, R16.reuse.H0_H0 ;  /* 0x20000010ff2e7230 */ /* 0x100fe40000004100 */
        /* <DEDUP_REMOVED lines=17> */
[----:B------:R-:W-:Y:S02]  /*0660*/  HADD2.F32 R64, -RZ, R64.H1_H1 ;  /* 0x30000040ff407230 */ /* 0x000fe40000004100 */
[----:B------:R-:W-:-:S02]  /*0670*/  HADD2.F32 R66, -RZ, R66.H1_H1 ;  /* 0x30000042ff427230 */ /* 0x000fc40000004100 */
[----:B------:R-:W-:Y:S02]  /*0680*/  HADD2.F32 R68, -RZ, R68.H1_H1 ;  /* 0x30000044ff447230 */ /* 0x000fe40000004100 */
[----:B------:R-:W-:Y:S02]  /*0690*/  HADD2.F32 R70, -RZ, R70.H1_H1 ;  /* 0x30000046ff467230 */ /* 0x000fe40000004100 */
[----:B------:R-:W-:Y:S02]  /*06a0*/  HADD2.F32 R72, -RZ, R72.H1_H1 ;  /* 0x30000048ff487230 */ /* 0x000fe40000004100 */
[----:B------:R-:W-:Y:S02]  /*06b0*/  HADD2.F32 R74, -RZ, R74.H1_H1 ;  /* 0x3000004aff4a7230 */ /* 0x000fe40000004100 */
[----:B------:R-:W-:Y:S02]  /*06c0*/  HADD2.F32 R76, -RZ, R76.H1_H1 ;  /* 0x3000004cff4c7230 */ /* 0x000fe40000004100 */
[----:B------:R-:W-:-:S02]  /*06d0*/  HADD2.F32 R78, -RZ, R78.H1_H1 ;  /* 0x3000004eff4e7230 */ /* 0x000fc40000004100 */
[----:B------:R-:W-:Y:S02]  /*06e0*/  HADD2.F32 R80, -RZ, R80.H1_H1 ;  /* 0x30000050ff507230 */ /* 0x000fe40000004100 */
[----:B------:R-:W-:Y:S02]  /*06f0*/  HADD2.F32 R82, -RZ, R82.H1_H1 ;  /* 0x30000052ff527230 */ /* 0x000fe40000004100 */
[----:B------:R-:W-:Y:S02]  /*0700*/  HADD2.F32 R84, -RZ, R84.H1_H1 ;  /* 0x30000054ff547230 */ /* 0x000fe40000004100 */
[----:B0123--:R-:W-:-:S07]  /*0710*/  HADD2.F32 R86, -RZ, R86.H1_H1 ;  /* 0x30000056ff567230 */ /* 0x00ffce0000004100 */
.L_x_1425:
[----:B------:R-:W-:Y:S01]  /*0720*/  ISETP.NE.U32.AND P2, PT, RZ, UR10, PT ;  /* 0x0000000aff007c0c */ /* 0x000fe2000bf45070 */
[----:B0-----:R-:W0:Y:S01]  /*0730*/  LDC.64 R2, c[0x0][0x390] ;  /* 0x0000e400ff027b82 */ /* 0x001e220000000a00 */
[----:B------:R-:W-:Y:S02]  /*0740*/  IMAD R0, R39, UR8, RZ ;  /* 0x0000000827007c24 */ /* 0x000fe4000f8e02ff */
[----:B------:R-:W-:-:S03]  /*0750*/  ISETP.NE.AND.EX P2, PT, RZ, UR11, PT, P2 ;  /* 0x0000000bff007c0c */ /* 0x000fc6000bf45320 */
[----:B------:R-:W-:Y:S02]  /*0760*/  SHF.R.S32.HI R17, RZ, 0x1f, R0 ;  /* 0x0000001fff117819 */ /* 0x000fe40000011400 */
[----:B------:R-:W1:Y:S02]  /*0770*/  @P1 LDC.64 R20, c[0x0][0x398] ;  /* 0x0000e600ff141b82 */ /* 0x000e640000000a00 */
[----:B------:R-:W-:-:S04]  /*0780*/  LEA.HI R17, R17, R0, RZ, 0x3 ;  /* 0x0000000011117211 */ /* 0x000fc800078f18ff */
[----:B------:R-:W-:Y:S02]  /*0790*/  LEA.HI.SX32 R27, R17, R38, 0x1d ;  /* 0x00000026111b7211 */ /* 0x000fe400078feaff */
[----:B------:R-:W2:Y:S03]  /*07a0*/  @P2 LDC.64 R22, c[0x0][0x3a0] ;  /* 0x0000e800ff162b82 */ /* 0x000ea60000000a00 */
        /* <DEDUP_REMOVED lines=10> */
[----:B------:R-:W-:Y:S02]  /*0850*/  HADD2.F32 R16, -RZ, R16.H1_H1 ;  /* 0x30000010ff107230 */ /* 0x000fe40000004100 */
[----:B------:R-:W-:Y:S02]  /*0860*/  HADD2.F32 R12, -RZ, R17.H0_H0 ;  /* 0x20000011ff0c7230 */ /* 0x000fe40000004100 */
[----:B------:R-:W-:Y:S01]  /*0870*/  FADD.FTZ R0, R0, R13 ;  /* 0x0000000d00007221 */ /* 0x000fe20000010000 */
[----:B------:R-:W-:Y:S02]  /*0880*/  HADD2.F32 R13, -RZ, R4.H1_H1 ;  /* 0x30000004ff0d7230 */ /* 0x000fe40000004100 */
[----:B------:R-:W-:-:S02]  /*0890*/  HADD2.F32 R15, -RZ, R5.H0_H0 ;  /* 0x20000005ff0f7230 */ /* 0x000fc40000004100 */
[--C-:B0-----:R-:W-:Y:S02]  /*08a0*/  HADD2.F32 R22, -RZ, R19.reuse.H0_H0 ;  /* 0x20000013ff167230 */ /* 0x101fe40000004100 */
[----:B------:R-:W-:Y:S01]  /*08b0*/  FADD.FTZ R13, R16, R13 ;  /* 0x0000000d100d7221 */ /* 0x000fe20000010000 */
[----:B------:R-:W-:Y:S02]  /*08c0*/  HADD2.F32 R23, -RZ, R19.H1_H1 ;  /* 0x30000013ff177230 */ /* 0x000fe40000004100 */
[----:B------:R-:W-:Y:S01]  /*08d0*/  FADD.FTZ R12, R12, R15 ;  /* 0x0000000f0c0c7221 */ /* 0x000fe20000010000 */
[----:B------:R-:W-:Y:S02]  /*08e0*/  HADD2.F32 R20, -RZ, R18.H0_H0 ;  /* 0x20000012ff147230 */ /* 0x000fe40000004100 */
[----:B------:R-:W-:Y:S02]  /*08f0*/  HADD2.F32 R19, -RZ, R6.H0_H0 ;  /* 0x20000006ff137230 */ /* 0x000fe40000004100 */
[----:B------:R-:W-:-:S02]  /*0900*/  HADD2.F32 R17, -RZ, R17.H1_H1 ;  /* 0x30000011ff117230 */ /* 0x000fc40000004100 */
[----:B------:R-:W-:Y:S02]  /*0910*/  HADD2.F32 R14, -RZ, R5.H1_H1 ;  /* 0x30000005ff0e7230 */ /* 0x000fe40000004100 */
[----:B------:R-:W-:Y:S01]  /*0920*/  FADD.FTZ R19, R20, R19 ;  /* 0x0000001314137221 */ /* 0x000fe20000010000 */
[----:B------:R-:W-:Y:S02]  /*0930*/  HADD2.F32 R15, -RZ, R7.H0_H0 ;  /* 0x20000007ff0f7230 */ /* 0x000fe40000004100 */
[----:B------:R-:W-:Y:S02]  /*0940*/  HADD2.F32 R16, -RZ, R10.H0_H0 ;  /* 0x2000000aff107230 */ /* 0x000fe40000004100 */
[----:B------:R-:W-:Y:S01]  /*0950*/  FADD.FTZ R14, R17, R14 ;  /* 0x0000000e110e7221 */ /* 0x000fe20000010000 */
[----:B------:R-:W-:Y:S02]  /*0960*/  HADD2.F32 R18, -RZ, R18.H1_H1 ;  /* 0x30000012ff127230 */ /* 0x000fe40000004100 */
[----:B------:R-:W-:Y:S01]  /*0970*/  FADD.FTZ R22, R22, R15 ;  /* 0x0000000f16167221 */ /* 0x000fe20000010000 */
[----:B------:R-:W-:-:S02]  /*0980*/  HADD2.F32 R21, -RZ, R6.H1_H1 ;  /* 0x30000006ff157230 */ /* 0x000fc40000004100 */
[----:B------:R-:W-:Y:S01]  /*0990*/  FADD.FTZ R37, R19, R16 ;  /* 0x0000001013257221 */ /* 0x000fe20000010000 */
[----:B------:R-:W-:Y:S02]  /*09a0*/  HADD2.F32 R20, -RZ, R7.H1_H1 ;  /* 0x30000007ff147230 */ /* 0x000fe40000004100 */
        /* <DEDUP_REMOVED lines=21> */
.L_x_1414:
[----:B-----5:R-:W-:Y:S02]  /*0b00*/  HADD2.F32 R29, -RZ, R16.H0_H0 ;  /* 0x20000010ff1d7230 */ /* 0x020fe40000004100 */
[----:B------:R-:W-:Y:S02]  /*0b10*/  HADD2.F32 R0, -RZ, R4.H0_H0 ;  /* 0x20000004ff007230 */ /* 0x000fe40000004100 */
[----:B------:R-:W-:Y:S02]  /*0b20*/  HADD2.F32 R33, -RZ, R17.H0_H0 ;  /* 0x20000011ff217230 */ /* 0x000fe40000004100 */
[----:B------:R-:W-:Y:S02]  /*0b30*/  HADD2.F32 R37, -RZ, R18.H0_H0 ;  /* 0x20000012ff257230 */ /* 0x000fe40000004100 */
[----:B------:R-:W-:Y:S01]  /*0b40*/  FADD.FTZ R29, R29, R0 ;  /* 0x000000001d1d7221 */ /* 0x000fe20000010000 */
[----:B------:R-:W-:Y:S02]  /*0b50*/  HADD2.F32 R91, -RZ, R19.H0_H0 ;  /* 0x20000013ff5b7230 */ /* 0x000fe40000004100 */
[----:B------:R-:W-:-:S02]  /*0b60*/  HADD2.F32 R16, -RZ, R16.H1_H1 ;  /* 0x30000010ff107230 */ /* 0x000fc40000004100 */
        /* <DEDUP_REMOVED lines=22> */
.L_x_1413:
[----:B------:R-:W-:Y:S05]  /*0cd0*/  @!P2 BRA `(.L_x_1416) ;  /* 0x000000000074a947 */ /* 0x000fea0003800000 */
        /* <DEDUP_REMOVED lines=29> */
.L_x_1416:
        /* <DEDUP_REMOVED lines=8> */
.L_x_1415:
[----:B------:R-:W1:Y:S01]  /*0f30*/  @P2 LDC.64 R16, c[0x0][0x3a0] ;  /* 0x0000e800ff102b82 */ /* 0x000e620000000a00 */
[----:B------:R-:W-:-:S07]  /*0f40*/  IADD3 R35, PT, PT, R27, 0x80, RZ ;  /* 0x000000801b237810 */ /* 0x000fce0007ffe0ff */
[----:B0-----:R-:W0:Y:S08]  /*0f50*/  @P0 LDC.64 R20, c[0x0][0x3a8] ;  /* 0x0000ea00ff140b82 */ /* 0x001e300000000a00 */
[----:B------:R-:W2:Y:S01]  /*0f60*/  @P1 LDC.64 R22, c[0x0][0x398] ;  /* 0x0000e600ff161b82 */ /* 0x000ea20000000a00 */
[----:B-1----:R-:W-:-:S04]  /*0f70*/  @P2 IMAD.WIDE.U32 R24, R35, 0x10, R16 ;  /* 0x0000001023182825 */ /* 0x002fc800078e0010 */
[----:B------:R-:W-:-:S04]  /*0f80*/  IMAD.WIDE.U32 R16, R35, 0x10, R2 ;  /* 0x0000001023107825 */ /* 0x000fc800078e0002 */
[----:B0-----:R-:W-:-:S05]  /*0f90*/  @P0 IMAD.WIDE.U32 R20, R27, 0x10, R20 ;  /* 0x000000101b140825 */ /* 0x001fca00078e0014 */
[----:B------:R0:W-:Y:S01]  /*0fa0*/  @P0 STG.E.128 desc[UR6][R20.64], R12 ;  /* 0x0000000c14000986 */ /* 0x0001e2000c101d06 */
[----:B--2---:R-:W-:-:S03]  /*0fb0*/  @P1 IMAD.WIDE.U32 R22, R35, 0x10, R22 ;  /* 0x0000001023161825 */ /* 0x004fc600078e0016 */
[----:B------:R0:W5:Y:S04]  /*0fc0*/  @P2 LDG.E.128 R8, desc[UR6][R24.64] ;  /* 0x0000000618082981 */ /* 0x000168000c1e1d00 */
[----:B------:R0:W5:Y:S04]  /*0fd0*/  @P1 LDG.E.128 R4, desc[UR6][R22.64] ;  /* 0x0000000616041981 */ /* 0x000168000c1e1d00 */
[----:B------:R-:W5:Y:S01]  /*0fe0*/  LDG.E.128 R16, desc[UR6][R16.64] ;  /* 0x0000000610107981 */ /* 0x000f62000c1e1d00 */
        /* <DEDUP_REMOVED lines=15> */
.L_x_1418:
[----:B-----5:R-:W-:Y:S02]  /*10e0*/  HADD2.F32 R95, -RZ, R16.H0_H0 ;  /* 0x20000010ff5f7230 */ /* 0x020fe40000004100 */
[----:B------:R-:W-:Y:S02]  /*10f0*/  HADD2.F32 R36, -RZ, R17.H0_H0 ;  /* 0x20000011ff247230 */ /* 0x000fe40000004100 */
[----:B------:R-:W-:Y:S02]  /*1100*/  HADD2.F32 R97, -RZ, R18.H0_H0 ;  /* 0x20000012ff617230 */ /* 0x000fe40000004100 */
[----:B------:R-:W-:Y:S02]  /*1110*/  HADD2.F32 R0, -RZ, R8.H0_H0 ;  /* 0x20000008ff007230 */ /* 0x000fe40000004100 */
[----:B------:R-:W-:Y:S02]  /*1120*/  HADD2.F32 R13, -RZ, R9.H0_H0 ;  /* 0x20000009ff0d7230 */ /* 0x000fe40000004100 */
[----:B------:R-:W-:-:S02]  /*1130*/  HADD2.F32 R12, -RZ, R10.H0_H0 ;  /* 0x2000000aff0c7230 */ /* 0x000fc40000004100 */
[----:B------:R-:W-:Y:S01]  /*1140*/  FADD.FTZ R95, R0, R95 ;  /* 0x0000005f005f7221 */ /* 0x000fe20000010000 */
[----:B------:R-:W-:Y:S02]  /*1150*/  HADD2.F32 R101, -RZ, R19.H0_H0 ;  /* 0x20000013ff657230 */ /* 0x000fe40000004100 */
[----:B------:R-:W-:Y:S01]  /*1160*/  FADD.FTZ R36, R13, R36 ;  /* 0x000000240d247221 */ /* 0x000fe20000010000 */
[----:B------:R-:W-:Y:S02]  /*1170*/  HADD2.F32 R16, -RZ, R16.H1_H1 ;  /* 0x30000010ff107230 */ /* 0x000fe40000004100 */
[----:B------:R-:W-:Y:S01]  /*1180*/  FADD.FTZ R97, R12, R97 ;  /* 0x000000610c617221 */ /* 0x000fe20000010000 */
[----:B------:R-:W-:Y:S02]  /*1190*/  HADD2.F32 R17, -RZ, R17.H1_H1 ;  /* 0x30000011ff117230 */ /* 0x000fe40000004100 */
[----:B------:R-:W-:Y:S02]  /*11a0*/  HADD2.F32 R18, -RZ, R18.H1_H1 ;  /* 0x30000012ff127230 */ /* 0x000fe40000004100 */
[----:B------:R-:W-:-:S02]  /*11b0*/  HADD2.F32 R19, -RZ, R19.H1_H1 ;  /* 0x30000013ff137230 */ /* 0x000fc40000004100 */
[--C-:B------:R-:W-:Y:S02]  /*11c0*/  HADD2.F32 R12, -RZ, R11.reuse.H0_H0 ;  /* 0x2000000bff0c7230 */ /* 0x100fe40000004100 */
[----:B------:R-:W-:Y:S02]  /*11d0*/  HADD2.F32 R94, -RZ, R11.H1_H1 ;  /* 0x3000000bff5e7230 */ /* 0x000fe40000004100 */
        /* <DEDUP_REMOVED lines=13> */
.L_x_1417:
[----:B------:R-:W-:-:S04]  /*12b0*/  UISETP.NE.U32.AND UP1, UPT, UR10, URZ, UPT ;  /* 0x000000ff0a00728c */ /* 0x000fc8000bf25070 */
[----:B------:R-:W-:-:S09]  /*12c0*/  UISETP.NE.AND.EX UP1, UPT, UR11, URZ, UPT, UP1 ;  /* 0x000000ff0b00728c */ /* 0x000fd2000bf25310 */
[----:B------:R-:W-:Y:S05]  /*12d0*/  BRA.U UP1, `(.L_x_1420) ;  /* 0x0000000101747547 */ /* 0x000fea000b800000 */
        /* <DEDUP_REMOVED lines=29> */
.L_x_1420:
[----:B-----5:R-:W-:Y:S02]  /*14b0*/  HADD2.F32 R0, -RZ, R16.H0_H0 ;  /* 0x20000010ff007230 */ /* 0x020fe40000004100 */
[----:B------:R-:W-:Y:S02]  /*14c0*/  HADD2.F32 R13, -RZ, R4.H0_H0 ;  /* 0x20000004ff0d7230 */ /* 0x000fe40000004100 */
[----:B------:R-:W-:Y:S02]  /*14d0*/  HADD2.F32 R16, -RZ, R16.H1_H1 ;  /* 0x30000010ff107230 */ /* 0x000fe40000004100 */
[----:B------:R-:W-:Y:S02]  /*14e0*/  HADD2.F32 R12, -RZ, R17.H0_H0 ;  /* 0x20000011ff0c7230 */ /* 0x000fe40000004100 */
[----:B------:R-:W-:Y:S01]  /*14f0*/  FADD.FTZ R0, R13, R0 ;  /* 0x000000000d007221 */ /* 0x000fe20000010000 */
[----:B------:R-:W-:Y:S02]  /*1500*/  HADD2.F32 R13, -RZ, R4.H1_H1 ;  /* 0x30000004ff0d7230 */ /* 0x000fe40000004100 */
[----:B------:R-:W-:-:S02]  /*1510*/  HADD2.F32 R15, -RZ, R5.H0_H0 ;  /* 0x20000005ff0f7230 */ /* 0x000fc40000004100 */
[--C-:B------:R-:W-:Y:S02]  /*1520*/  HADD2.F32 R22, -RZ, R19.reuse.H0_H0 ;  /* 0x20000013ff167230 */ /* 0x100fe40000004100 */
[----:B------:R-:W-:Y:S01]  /*1530*/  FADD.FTZ R13, R13, R16 ;  /* 0x000000100d0d7221 */ /* 0x000fe20000010000 */
[----:B------:R-:W-:Y:S02]  /*1540*/  HADD2.F32 R23, -RZ, R19.H1_H1 ;  /* 0x30000013ff177230 */ /* 0x000fe40000004100 */
[----:B------:R-:W-:Y:S01]  /*1550*/  FADD.FTZ R12, R15, R12 ;  /* 0x0000000c0f0c7221 */ /* 0x000fe20000010000 */
[----:B------:R-:W-:Y:S02]  /*1560*/  HADD2.F32 R17, -RZ, R17.H1_H1 ;  /* 0x30000011ff117230 */ /* 0x000fe40000004100 */
[----:B------:R-:W-:Y:S02]  /*1570*/  HADD2.F32 R20, -RZ, R18.H0_H0 ;  /* 0x20000012ff147230 */ /* 0x000fe40000004100 */
[----:B------:R-:W-:-:S02]  /*1580*/  HADD2.F32 R14, -RZ, R5.H1_H1 ;  /* 0x30000005ff0e7230 */ /* 0x000fc40000004100 */
[----:B------:R-:W-:Y:S02]  /*1590*/  HADD2.F32 R19, -RZ, R6.H0_H0 ;  /* 0x20000006ff137230 */ /* 0x000fe40000004100 */
        /* <DEDUP_REMOVED lines=10> */
[--C-:B------:R-:W-:Y:S02]  /*1640*/  HADD2.F32 R17, -RZ, R7.reuse.H0_H0 ;  /* 0x20000007ff117230 */ /* 0x100fe40000004100 */
[----:B------:R-:W-:Y:S02]  /*1650*/  HADD2.F32 R20, -RZ, R7.H1_H1 ;  /* 0x30000007ff147230 */ /* 0x000fe40000004100 */
        /* <DEDUP_REMOVED lines=17> */
.L_x_1419:
[----:B------:R-:W0:Y:S01]  /*1770*/  @P2 LDC.64 R16, c[0x0][0x3a0] ;  /* 0x0000e800ff102b82 */ /* 0x000e220000000a00 */
[----:B------:R-:W-:-:S07]  /*1780*/  IADD3 R93, PT, PT, R27, 0x100, RZ ;  /* 0x000001001b5d7810 */ /* 0x000fce0007ffe0ff */
        /* <DEDUP_REMOVED lines=21> */
.L_x_1422:
        /* <DEDUP_REMOVED lines=29> */
.L_x_1421:
        /* <DEDUP_REMOVED lines=30> */
.L_x_1424:
[----:B-----5:R-:W-:Y:S02]  /*1c90*/  HADD2.F32 R0, -RZ, R16.H0_H0 ;  /* 0x20000010ff007230 */ /* 0x020fe40000004100 */
[----:B------:R-:W-:Y:S02]  /*1ca0*/  HADD2.F32 R3, -RZ, R4.H0_H0 ;  /* 0x20000004ff037230 */ /* 0x000fe40000004100 */
[----:B------:R-:W-:Y:S02]  /*1cb0*/  HADD2.F32 R16, -RZ, R16.H1_H1 ;  /* 0x30000010ff107230 */ /* 0x000fe40000004100 */
[----:B------:R-:W-:Y:S02]  /*1cc0*/  HADD2.F32 R2, -RZ, R17.H0_H0 ;  /* 0x20000011ff027230 */ /* 0x000fe40000004100 */
[----:B------:R-:W-:Y:S01]  /*1cd0*/  FADD.FTZ R0, R3, R0 ;  /* 0x0000000003007221 */ /* 0x000fe20000010000 */
[----:B------:R-:W-:Y:S02]  /*1ce0*/  HADD2.F32 R3, -RZ, R4.H1_H1 ;  /* 0x30000004ff037230 */ /* 0x000fe40000004100 */
[----:B0-----:R-:W-:-:S02]  /*1cf0*/  HADD2.F32 R13, -RZ, R5.H0_H0 ;  /* 0x20000005ff0d7230 */ /* 0x001fc40000004100 */
[----:B------:R-:W-:Y:S02]  /*1d00*/  HADD2.F32 R14, -RZ, R18.H0_H0 ;  /* 0x20000012ff0e7230 */ /* 0x000fe40000004100 */
[----:B------:R-:W-:Y:S01]  /*1d10*/  FADD.FTZ R16, R3, R16 ;  /* 0x0000001003107221 */ /* 0x000fe20000010000 */
[----:B------:R-:W-:Y:S02]  /*1d20*/  HADD2.F32 R15, -RZ, R6.H0_H0 ;  /* 0x20000006ff0f7230 */ /* 0x000fe40000004100 */
[----:B------:R-:W-:Y:S01]  /*1d30*/  FADD.FTZ R2, R13, R2 ;  /* 0x000000020d027221 */ /* 0x000fe20000010000 */
        /* <DEDUP_REMOVED lines=11> */
[----:B------:R-:W-:-:S02]  /*1df0*/  HADD2.F32 R12, -RZ, R5.H1_H1 ;  /* 0x30000005ff0c7230 */ /* 0x000fc40000004100 */
        /* <DEDUP_REMOVED lines=21> */
.L_x_1423:
[----:B------:R-:W-:Y:S01]  /*1f50*/  FADD.FTZ R3, RZ, R29 ;  /* 0x0000001dff037221 */ /* 0x000fe20000010000 */
[----:B------:R-:W0:Y:S01]  /*1f60*/  S2UR UR5, SR_CgaCtaId ;  /* 0x00000000000579c3 */ /* 0x000e220000008800 */
        /* <DEDUP_REMOVED lines=89> */
[----:B0-----:R-:W-:Y:S01]  /*2500*/  FADD.FTZ R3, R0, R3 ;  /* 0x0000000300037221 */ /* 0x001fe20000010000 */
[----:B------:R-:W-:-:S04]  /*2510*/  @!P2 LEA R0, R89, UR4, 0x3 ;  /* 0x000000045900ac11 */ /* 0x000fc8000f8e18ff */
[----:B------:R-:W0:Y:S02]  /*2520*/  SHFL.BFLY PT, R16, R3, 0x2, 0x1f ;  /* 0x0c401f0003107f89 */ /* 0x000e2400000e0000 */
[----:B0-----:R-:W-:-:S05]  /*2530*/  FADD.FTZ R16, R3, R16 ;  /* 0x0000001003107221 */ /* 0x001fca0000010000 */
[----:B------:R-:W0:Y:S02]  /*2540*/  SHFL.BFLY PT, R17, R16, 0x4, 0x1f ;  /* 0x0c801f0010117f89 */ /* 0x000e2400000e0000 */
[----:B0-----:R-:W-:-:S05]  /*2550*/  FADD.FTZ R17, R16, R17 ;  /* 0x0000001110117221 */ /* 0x001fca0000010000 */
[----:B------:R-:W0:Y:S02]  /*2560*/  SHFL.BFLY PT, R18, R17, 0x8, 0x1f ;  /* 0x0d001f0011127f89 */ /* 0x000e2400000e0000 */
[----:B0-----:R-:W-:Y:S01]  /*2570*/  FADD.FTZ R30, R17, R18 ;  /* 0x00000012111e7221 */ /* 0x001fe20000010000 */
[----:B------:R-:W-:Y:S01]  /*2580*/  CS2R R16, SRZ ;  /* 0x0000000000107805 */ /* 0x000fe2000001ff00 */
[----:B------:R-:W0:Y:S03]  /*2590*/  @P0 LDC.64 R18, c[0x0][0x3a8] ;  /* 0x0000ea00ff120b82 */ /* 0x000e260000000a00 */
[----:B------:R-:W1:Y:S01]  /*25a0*/  SHFL.BFLY PT, R31, R30, 0x10, 0x1f ;  /* 0x0e001f001e1f7f89 */ /* 0x000e6200000e0000 */
[----:B0-----:R-:W-:-:S04]  /*25b0*/  @P0 IMAD.WIDE.U32 R18, R93, 0x10, R18 ;  /* 0x000000105d120825 */ /* 0x001fc800078e0012 */
[----:B-1----:R-:W-:Y:S01]  /*25c0*/  FADD.FTZ R3, R30, R31 ;  /* 0x0000001f1e037221 */ /* 0x002fe20000010000 */
[----:B------:R-:W-:Y:S01]  /*25d0*/  @!P4 LEA R31, R88, UR4, 0x3 ;  /* 0x00000004581fcc11 */ /* 0x000fe2000f8e18ff */
[----:B------:R-:W-:Y:S01]  /*25e0*/  @P0 STG.E.128 desc[UR6][R18.64], R12 ;  /* 0x0000000c12000986 */ /* 0x000fe2000c101d06 */
[----:B------:R-:W-:-:S03]  /*25f0*/  HFMA2 R30, -RZ, RZ, 0, 0 ;  /* 0x00000000ff1e7431 */ /* 0x000fc600000001ff */
[----:B------:R0:W-:Y:S01]  /*2600*/  @!P2 STS.64 [R0], R2 ;  /* 0x000000020000a388 */ /* 0x0001e20000000a00 */
[----:B------:R-:W-:Y:S01]  /*2610*/  BAR.SYNC.DEFER_BLOCKING 0x0 ;  /* 0x0000000000007b1d */ /* 0x000fe20000010000 */
[----:B------:R-:W-:Y:S02]  /*2620*/  @!P4 MOV R30, 0x300 ;  /* 0x00000300001ec802 */ /* 0x000fe40000000f00 */
[----:B------:R-:W-:-:S03]  /*2630*/  ISETP.NE.AND P2, PT, R38, RZ, PT ;  /* 0x000000ff2600720c */ /* 0x000fc60003f45270 */
[----:B------:R-:W1:Y:S01]  /*2640*/  SHFL.DOWN PT, R103, R30, 0x2, 0x1f ;  /* 0x08401f001e677f89 */ /* 0x000e6200000e0000 */
[----:B0-----:R-:W-:-:S03]  /*2650*/  I2FP.F32.U32 R2, R30 ;  /* 0x0000001e00027245 */ /* 0x001fc60000201000 */
[----:B------:R-:W-:Y:S01]  /*2660*/  @!P4 LDS.64 R16, [R31] ;  /* 0x000000001f10c984 */ /* 0x000fe20000000a00 */
[----:B-1----:R-:W-:Y:S02]  /*2670*/  IADD3 R100, PT, PT, R103, R30, RZ ;  /* 0x0000001e67647210 */ /* 0x002fe40007ffe0ff */
[----:B------:R-:W-:Y:S02]  /*2680*/  I2FP.F32.S32 R18, R103 ;  /* 0x0000006700127245 */ /* 0x000fe40000201400 */
[----:B------:R-:W-:Y:S01]  /*2690*/  I2FP.F32.S32 R102, R100 ;  /* 0x0000006400667245 */ /* 0x000fe20000201400 */
[----:B------:R-:W0:Y:S03]  /*26a0*/  SHFL.DOWN PT, R19, R100, 0x1, 0x1f ;  /* 0x08201f0064137f89 */ /* 0x000e2600000e0000 */
[----:B------:R-:W1:Y:S01]  /*26b0*/  MUFU.RCP R0, R102 ;  /* 0x0000006600007308 */ /* 0x000e620000001000 */
[----:B0-----:R-:W-:Y:S01]  /*26c0*/  IADD3 R100, PT, PT, R100, R19, RZ ;  /* 0x0000001364647210 */ /* 0x001fe20007ffe0ff */
[----:B------:R-:W0:Y:S03]  /*26d0*/  SHFL.DOWN PT, R107, R16, 0x2, 0x1f ;  /* 0x08401f00106b7f89 */ /* 0x000e2600000e0000 */
[----:B------:R-:W-:Y:S01]  /*26e0*/  I2FP.F32.S32 R100, R100 ;  /* 0x0000006400647245 */ /* 0x000fe20000201400 */
[----:B------:R-:W2:Y:S05]  /*26f0*/  SHFL.DOWN PT, R98, R17, 0x2, 0x1f ;  /* 0x08401f0011627f89 */ /* 0x000eaa00000e0000 */
        /* <DEDUP_REMOVED lines=9> */
[----:B------:R-:W-:Y:S01]  /*2790*/  FMUL.FTZ R107, R107, R18 ;  /* 0x000000126b6b7220 */ /* 0x000fe20000410000 */
[----:B------:R-:W-:-:S03]  /*27a0*/  I2FP.F32.S32 R18, R19 ;  /* 0x0000001300127245 */ /* 0x000fc60000201400 */
[----:B------:R-:W-:-:S05]  /*27b0*/  FFMA.FTZ R17, R0, R107, R17 ;  /* 0x0000006b00117223 */ /* 0x000fca0000010011 */
[----:B------:R-:W1:Y:S01]  /*27c0*/  SHFL.DOWN PT, R0, R17, 0x1, 0x1f ;  /* 0x08201f0011007f89 */ /* 0x000e6200000e0000 */
[----:B0-----:R-:W-:Y:S01]  /*27d0*/  FADD.FTZ R16, R3, -R2 ;  /* 0x8000000203107221 */ /* 0x001fe20000010000 */
[----:B------:R-:W-:-:S03]  /*27e0*/  FMUL.FTZ R31, R2, R18 ;  /* 0x00000012021f7220 */ /* 0x000fc60000410000 */
[----:B------:R-:W-:Y:S01]  /*27f0*/  FMUL.FTZ R19, R16, R16 ;  /* 0x0000001010137220 */ /* 0x000fe20000410000 */
[C---:B------:R-:W-:Y:S01]  /*2800*/  FFMA.FTZ R31, R102.reuse, R3, R31 ;  /* 0x00000003661f7223 */ /* 0x040fe2000001001f */
[----:B------:R-:W0:Y:S02]  /*2810*/  LDC R16, c[0x0][0x448] ;  /* 0x00011200ff107b82 */ /* 0x000e240000000800 */
[----:B------:R-:W-:Y:S01]  /*2820*/  FMUL.FTZ R19, R102, R19 ;  /* 0x0000001366137220 */ /* 0x000fe20000410000 */
[C---:B---3--:R-:W-:Y:S01]  /*2830*/  FMUL.FTZ R103, R100.reuse, R31 ;  /* 0x0000001f64677220 */ /* 0x048fe20000410000 */
[----:B-1----:R-:W-:Y:S02]  /*2840*/  FADD.FTZ R3, R17, R0 ;  /* 0x0000000011037221 */ /* 0x002fe40000010000 */
        /* <DEDUP_REMOVED lines=34> */
[C---:B0-----:R-:W-:Y:S01]  /*2a70*/  FMUL.FTZ R21, R91.reuse, R114 ;  /* 0x000000725b157220 */ /* 0x041fe20000410000 */
[C---:B------:R-:W-:Y:S01]  /*2a80*/  FMUL.FTZ R17, R91.reuse, R16 ;  /* 0x000000105b117220 */ /* 0x040fe20000410000 */
[C---:B------:R-:W-:Y:S01]  /*2a90*/  FMUL.FTZ R18, R91.reuse, R18 ;  /* 0x000000125b127220 */ /* 0x040fe20000410000 */
[----:B------:R-:W-:Y:S01]  /*2aa0*/  FMUL.FTZ R116, R91, R116 ;  /* 0x000000745b747220 */ /* 0x000fe20000410000 */
[----:B------:R-:W-:Y:S01]  /*2ab0*/  FFMA.FTZ R23, R21, R69, R58 ;  /* 0x0000004515177223 */ /* 0x000fe2000001003a */
[----:B------:R-:W-:Y:S01]  /*2ac0*/  FFMA.FTZ R16, R17, R65, R62 ;  /* 0x0000004111107223 */ /* 0x000fe2000001003e */
[----:B------:R-:W-:Y:S01]  /*2ad0*/  FFMA.FTZ R21, R18, R64, R63 ;  /* 0x0000004012157223 */ /* 0x000fe2000001003f */
[----:B------:R-:W-:Y:S01]  /*2ae0*/  FFMA.FTZ R116, R116, R68, R59 ;  /* 0x0000004474747223 */ /* 0x000fe2000001003b */
[C---:B------:R-:W-:Y:S01]  /*2af0*/  FMUL.FTZ R19, R91.reuse, R110 ;  /* 0x0000006e5b137220 */ /* 0x040fe20000410000 */
[C---:B------:R-:W-:Y:S01]  /*2b00*/  FMUL.FTZ R25, R91.reuse, R118 ;  /* 0x000000765b197220 */ /* 0x040fe20000410000 */
[----:B------:R-:W-:Y:S01]  /*2b10*/  FMUL.FTZ R34, R91, R34 ;  /* 0x000000225b227220 */ /* 0x000fe20000410000 */
[----:B------:R-:W-:Y:S01]  /*2b20*/  F2FP.F16.F32.PACK_AB R16, R21, R16 ;  /* 0x000000101510723e */ /* 0x000fe200000000ff */
[----:B------:R-:W-:Y:S01]  /*2b30*/  FADD.FTZ R94, -R2, R24 ;  /* 0x00000018025e7221 */ /* 0x000fe20000010100 */
[----:B------:R-:W-:Y:S01]  /*2b40*/  F2FP.F16.F32.PACK_AB R18, R116, R23 ;  /* 0x000000177412723e */ /* 0x000fe200000000ff */
[C---:B------:R-:W-:Y:S01]  /*2b50*/  FMUL.FTZ R21, R91.reuse, R0 ;  /* 0x000000005b157220 */ /* 0x040fe20000410000 */
[----:B------:R-:W-:Y:S01]  /*2b60*/  FMUL.FTZ R33, R91, R98 ;  /* 0x000000625b217220 */ /* 0x000fe20000410000 */
[----:B-1----:R-:W-:-:S04]  /*2b70*/  IMAD.WIDE.U32 R2, R27, 0x10, R30 ;  /* 0x000000101b027825 */ /* 0x002fc800078e001e */
[----:B------:R-:W-:Y:S01]  /*2b80*/  FFMA.FTZ R17, R19, R67, R60 ;  /* 0x0000004313117223 */ /* 0x000fe2000001003c */
[C---:B------:R-:W-:Y:S01]  /*2b90*/  FMUL.FTZ R23, R91.reuse, R36 ;  /* 0x000000245b177220 */ /* 0x040fe20000410000 */
[----:B------:R-:W-:Y:S01]  /*2ba0*/  FMUL.FTZ R32, R91, R32 ;  /* 0x000000205b207220 */ /* 0x000fe20000410000 */
[----:B------:R-:W-:-:S04]  /*2bb0*/  IMAD.WIDE.U32 R28, R35, 0x10, R30 ;  /* 0x00000010231c7825 */ /* 0x000fc800078e001e */
[----:B------:R-:W-:Y:S01]  /*2bc0*/  FMUL.FTZ R102, R91, R102 ;  /* 0x000000665b667220 */ /* 0x000fe20000410000 */
[----:B------:R-:W-:Y:S01]  /*2bd0*/  FFMA.FTZ R19, R25, R71, R56 ;  /* 0x0000004719137223 */ /* 0x000fe20000010038 */
[----:B------:R-:W-:Y:S01]  /*2be0*/  FFMA.FTZ R34, R34, R70, R57 ;  /* 0x0000004622227223 */ /* 0x000fe20000010039 */
[----:B------:R-:W-:-:S04]  /*2bf0*/  IMAD.WIDE.U32 R30, R93, 0x10, R30 ;  /* 0x000000105d1e7825 */ /* 0x000fc800078e001e */
[C---:B------:R-:W-:Y:S01]  /*2c00*/  FMUL.FTZ R93, R91.reuse, R20 ;  /* 0x000000145b5d7220 */ /* 0x040fe20000410000 */
[----:B------:R-:W-:Y:S01]  /*2c10*/  FMUL.FTZ R0, R91, R22 ;  /* 0x000000165b007220 */ /* 0x000fe20000410000 */
[----:B------:R-:W-:Y:S01]  /*2c20*/  FFMA.FTZ R20, R21, R73, R46 ;  /* 0x0000004915147223 */ /* 0x000fe2000001002e */
[----:B------:R-:W-:Y:S01]  /*2c30*/  FFMA.FTZ R22, R33, R77, R42 ;  /* 0x0000004d21167223 */ /* 0x000fe2000001002a */
[----:B------:R-:W-:Y:S01]  /*2c40*/  FFMA.FTZ R21, R23, R75, R44 ;  /* 0x0000004b17157223 */ /* 0x000fe2000001002c */
[----:B------:R-:W-:Y:S01]  /*2c50*/  FFMA.FTZ R33, R102, R76, R43 ;  /* 0x0000004c66217223 */ /* 0x000fe2000001002b */
[----:B------:R-:W-:Y:S01]  /*2c60*/  FFMA.FTZ R32, R32, R74, R45 ;  /* 0x0000004a20207223 */ /* 0x000fe2000001002d */
[----:B------:R-:W-:Y:S01]  /*2c70*/  F2FP.F16.F32.PACK_AB R19, R34, R19 ;  /* 0x000000132213723e */ /* 0x000fe200000000ff */
[----:B------:R-:W0:Y:S01]  /*2c80*/  @!P2 LDC.64 R24, c[0x0][0x3c8] ;  /* 0x0000f200ff18ab82 */ /* 0x000e220000000a00 */
[----:B------:R-:W-:Y:S01]  /*2c90*/  FMUL.FTZ R90, R91, R90 ;  /* 0x0000005a5b5a7220 */ /* 0x000fe20000410000 */
[----:B------:R-:W-:Y:S01]  /*2ca0*/  F2FP.F16.F32.PACK_AB R22, R33, R22 ;  /* 0x000000162116723e */ /* 0x000fe200000000ff */
[----:B------:R-:W-:Y:S01]  /*2cb0*/  FMUL.FTZ R37, R91, R106 ;  /* 0x0000006a5b257220 */ /* 0x000fe20000410000 */
[----:B------:R-:W-:Y:S01]  /*2cc0*/  F2FP.F16.F32.PACK_AB R21, R32, R21 ;  /* 0x000000152015723e */ /* 0x000fe200000000ff */
[----:B------:R-:W-:Y:S01]  /*2cd0*/  FFMA.FTZ R27, R90, R72, R47 ;  /* 0x000000485a1b7223 */ /* 0x000fe2000001002f */
[----:B------:R-:W-:Y:S01]  /*2ce0*/  FFMA.FTZ R93, R93, R87, R48 ;  /* 0x000000575d5d7223 */ /* 0x000fe20000010030 */
[----:B------:R-:W-:Y:S01]  /*2cf0*/  FFMA.FTZ R0, R0, R86, R49 ;  /* 0x0000005600007223 */ /* 0x000fe20000010031 */
[----:B------:R-:W1:Y:S01]  /*2d00*/  @!P2 LDC.64 R34, c[0x0][0x3c0] ;  /* 0x0000f000ff22ab82 */ /* 0x000e620000000a00 */
[----:B------:R-:W-:Y:S01]  /*2d10*/  FFMA.FTZ R23, R37, R79, R40 ;  /* 0x0000004f25177223 */ /* 0x000fe20000010028 */
[----:B------:R-:W-:Y:S01]  /*2d20*/  FMUL.FTZ R37, R91, R96 ;  /* 0x000000605b257220 */ /* 0x000fe20000410000 */
[----:B------:R-:W-:Y:S01]  /*2d30*/  F2FP.F16.F32.PACK_AB R20, R27, R20 ;  /* 0x000000141b14723e */ /* 0x000fe200000000ff */
[----:B------:R-:W-:Y:S01]  /*2d40*/  FMUL.FTZ R112, R91, R112 ;  /* 0x000000705b707220 */ /* 0x000fe20000410000 */
[----:B------:R-:W-:Y:S01]  /*2d50*/  F2FP.F16.F32.PACK_AB R27, R0, R93 ;  /* 0x0000005d001b723e */ /* 0x000fe200000000ff */
[----:B------:R-:W-:Y:S01]  /*2d60*/  FFMA.FTZ R0, R37, R81, R54 ;  /* 0x0000005125007223 */ /* 0x000fe20000010036 */
[C---:B------:R-:W-:Y:S01]  /*2d70*/  FMUL.FTZ R108, R91.reuse, R108 ;  /* 0x0000006c5b6c7220 */ /* 0x040fe20000410000 */
[----:B------:R-:W2:Y:S01]  /*2d80*/  LDC.64 R32, c[0x0][0x380] ;  /* 0x0000e000ff207b82 */ /* 0x000ea20000000a00 */
[C---:B------:R-:W-:Y:S01]  /*2d90*/  FMUL.FTZ R93, R91.reuse, R92 ;  /* 0x0000005c5b5d7220 */ /* 0x040fe20000410000 */
[C---:B------:R-:W-:Y:S01]  /*2da0*/  FMUL.FTZ R95, R91.reuse, R100 ;  /* 0x000000645b5f7220 */ /* 0x040fe20000410000 */
[C---:B------:R-:W-:Y:S01]  /*2db0*/  FMUL.FTZ R26, R91.reuse, R26 ;  /* 0x0000001a5b1a7220 */ /* 0x040fe20000410000 */
[C---:B------:R-:W-:Y:S01]  /*2dc0*/  FMUL.FTZ R94, R91.reuse, R94 ;  /* 0x0000005e5b5e7220 */ /* 0x040fe20000410000 */
[----:B------:R-:W-:Y:S01]  /*2dd0*/  FMUL.FTZ R104, R91, R104 ;  /* 0x000000685b687220 */ /* 0x000fe20000410000 */
[----:B------:R-:W-:Y:S01]  /*2de0*/  FFMA.FTZ R112, R112, R66, R61 ;  /* 0x0000004270707223 */ /* 0x000fe2000001003d */
[----:B------:R-:W-:Y:S01]  /*2df0*/  FFMA.FTZ R108, R108, R78, R41 ;  /* 0x0000004e6c6c7223 */ /* 0x000fe20000010029 */
[----:B0-----:R-:W-:-:S04]  /*2e00*/  @!P2 IMAD.WIDE R36, R39, 0x4, R24 ;  /* 0x000000042724a825 */ /* 0x001fc800078e0218 */
[----:B------:R-:W-:Y:S01]  /*2e10*/  FFMA.FTZ R90, R93, R83, R52 ;  /* 0x000000535d5a7223 */ /* 0x000fe20000010034 */
[----:B------:R-:W-:Y:S01]  /*2e20*/  FFMA.FTZ R92, R95, R85, R50 ;  /* 0x000000555f5c7223 */ /* 0x000fe20000010032 */
[----:B------:R-:W-:Y:S01]  /*2e30*/  FFMA.FTZ R97, R104, R84, R51 ;  /* 0x0000005468617223 */ /* 0x000fe20000010033 */
[----:B------:R-:W-:Y:S01]  /*2e40*/  FFMA.FTZ R95, R94, R82, R53 ;  /* 0x000000525e5f7223 */ /* 0x000fe20000010035 */
[----:B------:R-:W-:Y:S01]  /*2e50*/  FFMA.FTZ R93, R26, R80, R55 ;  /* 0x000000501a5d7223 */ /* 0x000fe20000010037 */
[----:B------:R-:W-:Y:S01]  /*2e60*/  F2FP.F16.F32.PACK_AB R17, R112, R17 ;  /* 0x000000117011723e */ /* 0x000fe200000000ff */
[----:B-1----:R-:W-:Y:S01]  /*2e70*/  @!P2 IMAD.WIDE R34, R39, 0x4, R34 ;  /* 0x000000042722a825 */ /* 0x002fe200078e0222 */
[----:B------:R-:W-:Y:S02]  /*2e80*/  F2FP.F16.F32.PACK_AB R23, R108, R23 ;  /* 0x000000176c17723e */ /* 0x000fe400000000ff */
[----:B------:R-:W-:Y:S02]  /*2e90*/  F2FP.F16.F32.PACK_AB R26, R97, R92 ;  /* 0x0000005c611a723e */ /* 0x000fe400000000ff */
[----:B------:R0:W-:Y:S01]  /*2ea0*/  @!P2 STG.E desc[UR6][R34.64], R103 ;  /* 0x000000672200a986 */ /* 0x0001e2000c101906 */
[----:B------:R-:W-:-:S02]  /*2eb0*/  F2FP.F16.F32.PACK_AB R25, R95, R90 ;  /* 0x0000005a5f19723e */ /* 0x000fc400000000ff */
[----:B--2---:R-:W-:Y:S01]  /*2ec0*/  IADD3 R39, PT, PT, R39, R32, RZ ;  /* 0x0000002027277210 */ /* 0x004fe20007ffe0ff */
[----:B------:R0:W-:Y:S01]  /*2ed0*/  @!P2 STG.E desc[UR6][R36.64], R91 ;  /* 0x0000005b2400a986 */ /* 0x0001e2000c101906 */
[----:B------:R-:W-:Y:S02]  /*2ee0*/  F2FP.F16.F32.PACK_AB R24, R93, R0 ;  /* 0x000000005d18723e */ /* 0x000fe400000000ff */
[----:B------:R-:W-:Y:S01]  /*2ef0*/  ISETP.GE.AND P2, PT, R39, R33, PT ;  /* 0x000000212700720c */ /* 0x000fe20003f46270 */
[----:B------:R0:W-:Y:S04]  /*2f00*/  STG.E.128 desc[UR6][R2.64], R16 ;  /* 0x0000001002007986 */ /* 0x0001e8000c101d06 */
[----:B------:R0:W-:Y:S04]  /*2f10*/  STG.E.128 desc[UR6][R28.64], R20 ;  /* 0x000000141c007986 */ /* 0x0001e8000c101d06 */
[----:B------:R0:W-:Y:S04]  /*2f20*/  STG.E.128 desc[UR6][R30.64], R24 ;  /* 0x000000181e007986 */ /* 0x0001e8000c101d06 */
[----:B------:R-:W-:Y:S05]  /*2f30*/  @!P2 BRA `(.L_x_1425) ;  /* 0xffffffd400f8a947 */ /* 0x000fea000383ffff */
[----:B------:R-:W-:Y:S05]  /*2f40*/  EXIT ;  /* 0x000000000000794d */ /* 0x000fea0003800000 */
.L_x_1426:
        /* <DEDUP_REMOVED lines=11> */
.L_x_13575:


//--------------------- .text._ZN10layer_norm31ln_parallel_residual_fwd_kernelINS_13Kernel_traitsI6__halfS2_S2_S2_fjLj3072ELj1ELj1ELj4ELj16ENS_18Kernel_traits_baseILj3072ES2_S2_S2_S2_fjLj128EEEEELb1ELb0ELb0EEEvNS_9FwdParamsE --------------------------
	.section	.text._ZN10layer_norm31ln_parallel_residual_fwd_kernelINS_13Kernel_traitsI6__halfS2_S2_S2_fjLj3072ELj1ELj1ELj4ELj16ENS_18Kernel_traits_baseILj3072ES2_S2_S2_S2_fjLj128EEEEELb1ELb0ELb0EEEvNS_9FwdParamsE,"ax",@progbits
	.align	128
        .global         _ZN10layer_norm31ln_parallel_residual_fwd_kernelINS_13Kernel_traitsI6__halfS2_S2_S2_fjLj3072ELj1ELj1ELj4ELj16ENS_18Kernel_traits_baseILj3072ES2_S2_S2_S2_fjLj128EEEEELb1ELb0ELb0EEEvNS_9FwdParamsE
        .type           _ZN10layer_norm31ln_parallel_residual_fwd_kernelINS_13Kernel_traitsI6__halfS2_S2_S2_fjLj3072ELj1ELj1ELj4ELj16ENS_18Kernel_traits_baseILj3072ES2_S2_S2_S2_fjLj128EEEEELb1ELb0ELb0EEEvNS_9FwdParamsE,@function
        .size           _ZN10layer_norm31ln_parallel_residual_fwd_kernelINS_13Kernel_traitsI6__halfS2_S2_S2_fjLj3072ELj1ELj1ELj4ELj16ENS_18Kernel_traits_baseILj3072ES2_S2_S2_S2_fjLj128EEEEELb1ELb0ELb0EEEvNS_9FwdParamsE,(.L_x_13576 - _ZN10layer_norm31ln_parallel_residual_fwd_kernelINS_13Kernel_traitsI6__halfS2_S2_S2_fjLj3072ELj1ELj1ELj4ELj16ENS_18Kernel_traits_baseILj3072ES2_S2_S2_S2_fjLj128EEEEELb1ELb0ELb0EEEvNS_9FwdParamsE)
        .other          _ZN10layer_norm31ln_parallel_residual_fwd_kernelINS_13Kernel_traitsI6__halfS2_S2_S2_fjLj3072ELj1ELj1ELj4ELj16ENS_18Kernel_traits_baseILj3072ES2_S2_S2_S2_fjLj128EEEEELb1ELb0ELb0EEEvNS_9FwdParamsE,@"STO_CUDA_ENTRY STV_DEFAULT"
_ZN10layer_norm31ln_parallel_residual_fwd_kernelINS_13Kernel_traitsI6__halfS2_S2_S2_fjLj3072ELj1ELj1ELj4ELj16ENS_18Kernel_traits_baseILj3072ES2_S2_S2_S2_fjLj128EEEEELb1ELb0ELb0EEEvNS_9FwdParamsE:
.text._ZN10layer_norm31ln_parallel_residual_fwd_kernelINS_13Kernel_traitsI6__halfS2_S2_S2_fjLj3072ELj1ELj1ELj4ELj16ENS_18Kernel_traits_baseILj3072ES2_S2_S2_S2_fjLj128EEEEELb1ELb0ELb0EEEvNS_9FwdParamsE:
        /* <DEDUP_REMOVED lines=24> */
[----:B------:R-:W-:Y:S01]  /*0180*/  @P0 IADD3.X R9, PT, PT, RZ, R5, RZ, P1, !PT ;  /* 0x00000005ff090210 */ /* 0x000fe20000ffe4ff */
[----:B----4-:R-:W-:Y:S01]  /*0190*/  IMAD.MOV.U32 R5, RZ, RZ, R111 ;  /* 0x000000ffff057224 */ /* 0x010fe200078e006f */
[----:B------:R-:W-:-:S02]  /*01a0*/  LEA.HI R3, R3, R0, RZ, 0x3 ;  /* 0x0000000003037211 */ /* 0x000fc400078f18ff */
[----:B------:R-:W-:Y:S01]  /*01b0*/  LOP3.LUT R4, R111, 0x60, RZ, 0xc0, !PT ;  /* 0x000000606f047812 */ /* 0x000fe200078ec0ff */
[----:B0-----:R-:W-:Y:S01]  /*01c0*/  IMAD R87, R6, UR16, R5 ;  /* 0x0000001006577c24 */ /* 0x001fe2000f8e0205 */
[----:B------:R-:W-:Y:S01]  /*01d0*/  LOP3.LUT R0, R5, 0x7f, RZ, 0x3c, !PT ;  /* 0x0000007f05007812 */ /* 0x000fe200078e3cff */
[----:B------:R-:W-:Y:S01]  /*01e0*/  UIADD3 UR20, UPT, UPT, UR9, -0x4498517b, URZ ;  /* 0xbb67ae8509147890 */ /* 0x000fe2000fffe0ff */
[--C-:B------:R-:W-:Y:S01]  /*01f0*/  SHF.R.U64 R86, R8, 0x2, R9.reuse ;  /* 0x0000000208567819 */ /* 0x100fe20000001209 */
[----:B------:R-:W-:Y:S01]  /*0200*/  UIADD3 UR21, UPT, UPT, UR8, 0x3c6ef372, URZ ;  /* 0x3c6ef37208157890 */ /* 0x000fe2000fffe0ff */
[----:B------:R-:W-:Y:S01]  /*0210*/  LEA.HI.SX32 R0, R3, R0, 0x1d ;  /* 0x0000000003007211 */ /* 0x000fe200078feaff */
        /* <DEDUP_REMOVED lines=35> */
[----:B------:R-:W-:Y:S02]  /*0450*/  CS2R R44, SRZ ;  /* 0x00000000002c7805 */ /* 0x000fe4000001ff00 */
[----:B------:R-:W-:Y:S02]  /*0460*/  CS2R R40, SRZ ;  /* 0x0000000000287805 */ /* 0x000fe4000001ff00 */
[----:B------:R-:W-:Y:S02]  /*0470*/  CS2R R34, SRZ ;  /* 0x0000000000227805 */ /* 0x000fe4000001ff00 */
[----:B------:R-:W-:Y:S02]  /*0480*/  CS2R R32, SRZ ;  /* 0x0000000000207805 */ /* 0x000fe4000001ff00 */
[----:B------:R-:W-:-:S02]  /*0490*/  CS2R R38, SRZ ;  /* 0x0000000000267805 */ /* 0x000fc4000001ff00 */
[----:B------:R-:W-:Y:S01]  /*04a0*/  CS2R R36, SRZ ;  /* 0x0000000000247805 */ /* 0x000fe2000001ff00 */
[----:B------:R-:W-:Y:S01]  /*04b0*/  @P2 IMAD.MOV.U32 R43, RZ, RZ, RZ ;  /* 0x000000ffff2b2224 */ /* 0x000fe200078e00ff */
[----:B------:R-:W-:Y:S01]  /*04c0*/  @P0 IADD3 R5, PT, PT, R5, 0x80, RZ ;  /* 0x0000008005050810 */ /* 0x000fe20007ffe0ff */
[----:B------:R-:W-:Y:S01]  /*04d0*/  @P0 IMAD.MOV.U32 R47, RZ, RZ, RZ ;  /* 0x000000ffff2f0224 */ /* 0x000fe200078e00ff */
        /* <DEDUP_REMOVED lines=20> */
.L_x_1429:
[C---:B------:R-:W-:Y:S01]  /*0620*/  ISETP.GE.U32.AND P2, PT, R0.reuse, 0x80, PT ;  /* 0x000000800000780c */ /* 0x040fe20003f46070 */
[----:B------:R-:W0:Y:S01]  /*0630*/  LDC.64 R10, c[0x0][0x3d0] ;  /* 0x0000f400ff0a7b82 */ /* 0x000e220000000a00 */
[----:B------:R-:W-:-:S07]  /*0640*/  ISETP.GE.U32.AND P0, PT, R0, 0x100, PT ;  /* 0x000001000000780c */ /* 0x000fce0003f06070 */
[----:B------:R-:W1:Y:S08]  /*0650*/  LDC.64 R12, c[0x0][0x3d8] ;  /* 0x0000f600ff0c7b82 */ /* 0x000e700000000a00 */
[----:B------:R-:W2:Y:S08]  /*0660*/  LDC.64 R14, c[0x0][0x3d0] ;  /* 0x0000f400ff0e7b82 */ /* 0x000eb00000000a00 */
[----:B------:R-:W3:Y:S01]  /*0670*/  LDC.64 R40, c[0x0][0x3d8] ;  /* 0x0000f600ff287b82 */ /* 0x000ee20000000a00 */
[----:B0-----:R-:W-:Y:S01]  /*0680*/  @P2 IMAD.WIDE.U32 R10, R5, 0x10, R10 ;  /* 0x00000010050a2825 */ /* 0x001fe200078e000a */
[----:B------:R-:W-:-:S02]  /*0690*/  ISETP.GE.U32.AND P1, PT, R0, 0x180, PT ;  /* 0x000001800000780c */ /* 0x000fc40003f26070 */
[----:B------:R-:W-:Y:S02]  /*06a0*/  P2R R88, PR, RZ, 0x4 ;  /* 0x00000004ff587803 */ /* 0x000fe40000000000 */
[----:B------:R0:W5:Y:S02]  /*06b0*/  @P2 LDG.E.128 R16, desc[UR6][R10.64] ;  /* 0x000000060a102981 */ /* 0x000164000c1e1d00 */
        /* <DEDUP_REMOVED lines=10> */
[----:B-1----:R-:W-:Y:S01]  /*0760*/  @P0 IMAD.WIDE.U32 R50, R5, 0x10, R44 ;  /* 0x0000001005320825 */ /* 0x002fe200078e002c */
[----:B------:R0:W5:Y:S04]  /*0770*/  @P0 LDG.E.128 R28, desc[UR6][R48.64] ;  /* 0x00000006301c0981 */ /* 0x000168000c1e1d00 */
[----:B------:R0:W5:Y:S01]  /*0780*/  @P0 LD.E.128 R32, desc[UR6][R50.64] ;  /* 0x0000000632200980 */ /* 0x000162000c101d00 */
[----:B------:R-:W-:-:S02]  /*0790*/  MOV R46, RZ ;  /* 0x000000ff002e7202 */ /* 0x000fc40000000f00 */
[----:B------:R-:W-:Y:S01]  /*07a0*/  CS2R R44, SRZ ;  /* 0x00000000002c7805 */ /* 0x000fe2000001ff00 */
[----:B------:R-:W-:Y:S01]  /*07b0*/  IMAD.MOV.U32 R42, RZ, RZ, RZ ;  /* 0x000000ffff2a7224 */ /* 0x000fe200078e00ff */
[----:B------:R-:W-:Y:S01]  /*07c0*/  CS2R R40, SRZ ;  /* 0x0000000000287805 */ /* 0x000fe2000001ff00 */
[----:B------:R-:W-:Y:S01]  /*07d0*/  @P2 IMAD.MOV.U32 R43, RZ, RZ, RZ ;  /* 0x000000ffff2b2224 */ /* 0x000fe200078e00ff */
[----:B------:R-:W-:Y:S01]  /*07e0*/  @P0 MOV R47, RZ ;  /* 0x000000ff002f0202 */ /* 0x000fe20000000f00 */
[----:B------:R-:W-:Y:S01]  /*07f0*/  @P0 VIADD R5, R5, 0x80 ;  /* 0x0000008005050836 */ /* 0x000fe20000000000 */
[----:B------:R-:W-:Y:S06]  /*0800*/  @!P1 BRA `(.L_x_1430) ;  /* 0x0000000400a49947 */ /* 0x000fec0003800000 */
[----:B0-----:R-:W0:Y:S08]  /*0810*/  LDC.64 R48, c[0x0][0x3d0] ;  /* 0x0000f400ff307b82 */ /* 0x001e300000000a00 */
        /* <DEDUP_REMOVED lines=8> */
[----:B------:R-:W-:Y:S01]  /*08a0*/  HFMA2 R42, -RZ, RZ, 0, 0 ;  /* 0x00000000ff2a7431 */ /* 0x000fe200000001ff */
[----:B------:R-:W-:Y:S02]  /*08b0*/  CS2R R58, SRZ ;  /* 0x00000000003a7805 */ /* 0x000fe4000001ff00 */
[----:B------:R-:W-:Y:S01]  /*08c0*/  CS2R R56, SRZ ;  /* 0x0000000000387805 */ /* 0x000fe2000001ff00 */
[----:B------:R-:W-:Y:S01]  /*08d0*/  IMAD.MOV.U32 R46, RZ, RZ, RZ ;  /* 0x000000ffff2e7224 */ /* 0x000fe200078e00ff */
[----:B------:R-:W-:Y:S02]  /*08e0*/  CS2R R44, SRZ ;  /* 0x00000000002c7805 */ /* 0x000fe4000001ff00 */
[----:B------:R-:W-:Y:S01]  /*08f0*/  CS2R R40, SRZ ;  /* 0x0000000000287805 */ /* 0x000fe2000001ff00 */
[----:B------:R-:W-:Y:S06]  /*0900*/  BRA `(.L_x_1430) ;  /* 0x0000000400647947 */ /* 0x000fec0003800000 */
.L_x_1428:
        /* <DEDUP_REMOVED lines=48> */
.L_x_1431:
        /* <DEDUP_REMOVED lines=9> */
[----:B------:R-:W5:Y:S02]  /*0ca0*/  @P2 LDG.E.128 R16, desc[UR6][R14.64] ;  /* 0x000000060e102981 */ /* 0x000f64000c1e1d00 */
[----:B------:R-:W0:Y:S01]  /*0cb0*/  @P0 LDC.64 R68, c[0x0][0x438] ;  /* 0x00010e00ff440b82 */ /* 0x000e220000000a00 */
[----:B-1----:R-:W-:-:S05]  /*0cc0*/  @P2 IMAD.WIDE.U32 R64, R5, 0x10, R12 ;  /* 0x0000001005402825 */ /* 0x002fca00078e000c */
[----:B------:R-:W5:Y:S02]  /*0cd0*/  @P2 LDG.E.128 R20, desc[UR6][R64.64] ;  /* 0x0000000640142981 */ /* 0x000f64000c1e1d00 */
[----:B------:R-:W1:Y:S01]  /*0ce0*/  LDC.64 R70, c[0x0][0x3d8] ;  /* 0x0000f600ff467b82 */ /* 0x000e620000000a00 */
[C---:B--2---:R-:W-:Y:S01]  /*0cf0*/  @P2 IMAD.WIDE.U32 R36, R5.reuse, 0x10, R10 ;  /* 0x0000001005242825 */ /* 0x044fe200078e000a */
[----:B------:R-:W-:-:S06]  /*0d00*/  @P2 LOP3.LUT R5, R5, 0x80, RZ, 0xfc, !PT ;  /* 0x0000008005052812 */ /* 0x000fcc00078efcff */
[----:B------:R-:W2:Y:S01]  /*0d10*/  LDC.64 R72, c[0x0][0x3d0] ;  /* 0x0000f400ff487b82 */ /* 0x000ea20000000a00 */
[C---:B---3--:R-:W-:Y:S01]  /*0d20*/  @P0 IMAD.WIDE.U32 R66, R5.reuse, 0x10, R32 ;  /* 0x0000001005420825 */ /* 0x048fe200078e0020 */
[----:B------:R3:W5:Y:S04]  /*0d30*/  @P2 LD.E.128 R40, desc[UR6][R36.64] ;  /* 0x0000000624282980 */ /* 0x000768000c101d00 */
[----:B------:R4:W5:Y:S02]  /*0d40*/  @P0 LDG.E.128 R24, desc[UR6][R66.64] ;  /* 0x0000000642180981 */ /* 0x000964000c1e1d00 */
[----:B------:R-:W3:Y:S01]  /*0d50*/  @P1 LDC.64 R74, c[0x0][0x438] ;  /* 0x00010e00ff4a1b82 */ /* 0x000ee20000000a00 */
[----:B0-----:R-:W-:-:S05]  /*0d60*/  @P0 IMAD.WIDE.U32 R68, R5, 0x10, R68 ;  /* 0x0000001005440825 */ /* 0x001fca00078e0044 */
[----:B------:R4:W5:Y:S02]  /*0d70*/  @P0 LD.E.128 R44, desc[UR6][R68.64] ;  /* 0x00000006442c0980 */ /* 0x000964000c101d00 */
[----:B------:R-:W0:Y:S01]  /*0d80*/  LDC.64 R76, c[0x0][0x3d8] ;  /* 0x0000f600ff4c7b82 */ /* 0x000e220000000a00 */
[----:B-1----:R-:W-:-:S04]  /*0d90*/  @P0 IMAD.WIDE.U32 R70, R5, 0x10, R70 ;  /* 0x0000001005460825 */ /* 0x002fc800078e0046 */
[----:B------:R-:W-:Y:S01]  /*0da0*/  @P0 VIADD R5, R5, 0x80 ;  /* 0x0000008005050836 */ /* 0x000fe20000000000 */
[----:B------:R4:W5:Y:S03]  /*0db0*/  @P0 LDG.E.128 R28, desc[UR6][R70.64] ;  /* 0x00000006461c0981 */ /* 0x000966000c1e1d00 */
[----:B--2---:R-:W-:-:S05]  /*0dc0*/  @P1 IMAD.WIDE.U32 R6, R5, 0x10, R72 ;  /* 0x0000001005061825 */ /* 0x004fca00078e0048 */
[----:B------:R4:W5:Y:S01]  /*0dd0*/  @P1 LDG.E.128 R48, desc[UR6][R6.64] ;  /* 0x0000000606301981 */ /* 0x000962000c1e1d00 */
[----:B---3--:R-:W-:-:S05]  /*0de0*/  @P1 IMAD.WIDE.U32 R10, R5, 0x10, R74 ;  /* 0x00000010050a1825 */ /* 0x008fca00078e004a */
[----:B------:R4:W5:Y:S01]  /*0df0*/  @P1 LD.E.128 R56, desc[UR6][R10.64] ;  /* 0x000000060a381980 */ /* 0x000962000c101d00 */
[----:B0-----:R-:W-:-:S05]  /*0e00*/  @P1 IMAD.WIDE.U32 R12, R5, 0x10, R76 ;  /* 0x00000010050c1825 */ /* 0x001fca00078e004c */
[----:B------:R4:W5:Y:S01]  /*0e10*/  @P1 LDG.E.128 R52, desc[UR6][R12.64] ;  /* 0x000000060c341981 */ /* 0x000962000c1e1d00 */
[----:B------:R-:W-:Y:S02]  /*0e20*/  MOV R34, RZ ;  /* 0x000000ff00227202 */ /* 0x000fe40000000f00 */
[----:B------:R-:W-:Y:S01]  /*0e30*/  CS2R R32, SRZ ;  /* 0x0000000000207805 */ /* 0x000fe2000001ff00 */
[----:B------:R-:W-:Y:S01]  /*0e40*/  IMAD.MOV.U32 R38, RZ, RZ, RZ ;  /* 0x000000ffff267224 */ /* 0x000fe200078e00ff */
[----:B------:R-:W-:Y:S01]  /*0e50*/  CS2R R36, SRZ ;  /* 0x0000000000247805 */ /* 0x000fe2000001ff00 */
[----:B------:R-:W-:Y:S01]  /*0e60*/  @P2 IMAD.MOV.U32 R39, RZ, RZ, RZ ;  /* 0x000000ffff272224 */ /* 0x000fe200078e00ff */
[----:B------:R-:W-:Y:S02]  /*0e70*/  @P1 CS2R R62, SRZ ;  /* 0x00000000003e1805 */ /* 0x000fe4000001ff00 */
[----:B------:R-:W-:Y:S02]  /*0e80*/  @P1 CS2R R60, SRZ ;  /* 0x00000000003c1805 */ /* 0x000fe4000001ff00 */
[----:B----4-:R-:W-:-:S07]  /*0e90*/  @P0 MOV R35, RZ ;  /* 0x000000ff00230202 */ /* 0x010fce0000000f00 */
.L_x_1430:
[----:B------:R-:W-:Y:S05]  /*0ea0*/  BSYNC.RECONVERGENT B0 ;  /* 0x0000000000007941 */ /* 0x000fea0003800200 */
.L_x_1427:
[----:B------:R-:W1:Y:S02]  /*0eb0*/  LDCU UR4, c[0x0][0x384] ;  /* 0x00007080ff0477ac */ /* 0x000e640008000800 */
[----:B-1----:R-:W-:-:S06]  /*0ec0*/  UISETP.GE.AND UP0, UPT, UR16, UR4, UPT ;  /* 0x000000041000728c */ /* 0x002fcc000bf06270 */
[----:B------:R-:W-:-:S13]  /*0ed0*/  PLOP3.LUT P0, PT, PT, PT, UP0, 0x80, 0x8 ;  /* 0x000000000008781c */ /* 0x000fda0003f0f008 */
[----:B------:R-:W-:Y:S05]  /*0ee0*/  @P0 EXIT ;  /* 0x000000000000094d */ /* 0x000fea0003800000 */
[----:B0-----:R-:W-:Y:S01]  /*0ef0*/  IMAD.HI.U32 R6, R86, -0x2daee0ad, RZ ;  /* 0xd2511f5356067827 */ /* 0x001fe200078e00ff */
[----:B------:R-:W-:Y:S02]  /*0f00*/  UIADD3 UR4, UPT, UPT, UR8, -0x61c88647, URZ ;  /* 0x9e3779b908047890 */ /* 0x000fe4000fffe0ff */
[----:B------:R-:W-:Y:S01]  /*0f10*/  UIADD3 UR5, UPT, UPT, UR9, 0x1fd5c5a3, URZ ;  /* 0x1fd5c5a309057890 */ /* 0x000fe2000fffe0ff */
[C---:B------:R-:W-:Y:S01]  /*0f20*/  IMAD.HI.U32 R5, R87.reuse, -0x326172a9, RZ ;  /* 0xcd9e8d5757057827 */ /* 0x040fe200078e00ff */
[----:B------:R-:W-:Y:S01]  /*0f30*/  LOP3.LUT R6, R6, UR9, RZ, 0x3c, !PT ;  /* 0x0000000906067c12 */ /* 0x000fe2000f8e3cff */
[----:B------:R-:W-:Y:S02]  /*0f40*/  UIADD3 UR10, UPT, UPT, UR8, -0xe443238, URZ ;  /* 0xf1bbcdc8080a7890 */ /* 0x000fe4000fffe0ff */
[----:B------:R-:W-:Y:S01]  /*0f50*/  IMAD R10, R87, -0x326172a9, RZ ;  /* 0xcd9e8d57570a7824 */ /* 0x000fe200078e02ff */
[----:B------:R-:W-:Y:S01]  /*0f60*/  LOP3.LUT R5, R2, UR8, R5, 0x96, !PT ;  /* 0x0000000802057c12 */ /* 0x000fe2000f8e9605 */
[----:B------:R-:W-:Y:S01]  /*0f70*/  IMAD.HI.U32 R7, R6, -0x326172a9, RZ ;  /* 0xcd9e8d5706077827 */ /* 0x000fe200078e00ff */
[----:B------:R-:W0:Y:S03]  /*0f80*/  LDCU UR17, c[0x0][0x388] ;  /* 0x00007100ff1177ac */ /* 0x000e260008000800 */
[----:B------:R-:W-:Y:S01]  /*0f90*/  IMAD R12, R86, -0x2daee0ad, RZ ;  /* 0xd2511f53560c7824 */ /* 0x000fe200078e02ff */
[----:B------:R-:W-:Y:S01]  /*0fa0*/  LOP3.LUT R7, R10, UR4, R7, 0x96, !PT ;  /* 0x000000040a077c12 */ /* 0x000fe2000f8e9607 */
[C---:B------:R-:W-:Y:S01]  /*0fb0*/  IMAD.HI.U32 R9, R5.reuse, -0x2daee0ad, RZ ;  /* 0xd2511f5305097827 */ /* 0x040fe200078e00ff */
[----:B------:R-:W-:Y:S01]  /*0fc0*/  UIADD3 UR4, UPT, UPT, UR8, 0x1715609d, URZ ;  /* 0x1715609d08047890 */ /* 0x000fe2000fffe0ff */
[----:B------:R-:W1:Y:S02]  /*0fd0*/  LDCU.U8 UR18, c[0x0][0x410] ;  /* 0x00008200ff1277ac */ /* 0x000e640008000000 */
[----:B------:R-:W-:Y:S01]  /*0fe0*/  IMAD R11, R5, -0x2daee0ad, RZ ;  /* 0xd2511f53050b7824 */ /* 0x000fe200078e02ff */
[----:B------:R-:W-:Y:S01]  /*0ff0*/  LOP3.LUT R9, R12, UR20, R9, 0x96, !PT ;  /* 0x000000140c097c12 */ /* 0x000fe2000f8e9609 */
[----:B------:R-:W-:Y:S01]  /*1000*/  IMAD.HI.U32 R10, R7, -0x2daee0ad, RZ ;  /* 0xd2511f53070a7827 */ /* 0x000fe200078e00ff */
[----:B------:R-:W2:Y:S03]  /*1010*/  LDCU UR19, c[0x0][0x400] ;  /* 0x00008000ff1377ac */ /* 0x000ea60008000800 */
[----:B------:R-:W-:Y:S01]  /*1020*/  IMAD R6, R6, -0x326172a9, RZ ;  /* 0xcd9e8d5706067824 */ /* 0x000fe200078e02ff */
[----:B------:R-:W-:Y:S01]  /*1030*/  LOP3.LUT R10, R11, UR22, R10, 0x96, !PT ;  /* 0x000000160b0a7c12 */ /* 0x000fe2000f8e960a */
[----:B------:R-:W-:Y:S01]  /*1040*/  IMAD.HI.U32 R5, R9, -0x326172a9, RZ ;  /* 0xcd9e8d5709057827 */ /* 0x000fe200078e00ff */
[----:B------:R-:W-:-:S03]  /*1050*/  UPLOP3.LUT UP1, UPT, UPT, UPT, UPT, 0x40, 0x4 ;  /* 0x000000000004789c */ /* 0x000fc60003f2e870 */
[----:B------:R-:W-:Y:S01]  /*1060*/  IMAD R9, R9, -0x326172a9, RZ ;  /* 0xcd9e8d5709097824 */ /* 0x000fe200078e02ff */
[----:B------:R-:W-:Y:S01]  /*1070*/  LOP3.LUT R5, R6, UR21, R5, 0x96, !PT ;  /* 0x0000001506057c12 */ /* 0x000fe2000f8e9605 */
[----:B------:R-:W-:-:S04]  /*1080*/  IMAD.HI.U32 R6, R10, -0x326172a9, RZ ;  /* 0xcd9e8d570a067827 */ /* 0x000fc800078e00ff */
[----:B------:R-:W-:Y:S01]  /*1090*/  IMAD R12, R7, -0x2daee0ad, RZ ;  /* 0xd2511f53070c7824 */ /* 0x000fe200078e02ff */
[----:B------:R-:W-:Y:S01]  /*10a0*/  LOP3.LUT R6, R9, UR23, R6, 0x96, !PT ;  /* 0x0000001709067c12 */ /* 0x000fe2000f8e9606 */
[----:B------:R-:W-:-:S04]  /*10b0*/  IMAD.HI.U32 R7, R5, -0x2daee0ad, RZ ;  /* 0xd2511f5305077827 */ /* 0x000fc800078e00ff */
[----:B------:R-:W-:Y:S01]  /*10c0*/  IMAD.HI.U32 R9, R6, -0x2daee0ad, RZ ;  /* 0xd2511f5306097827 */ /* 0x000fe200078e00ff */
[----:B------:R-:W-:-:S03]  /*10d0*/  LOP3.LUT R7, R12, UR24, R7, 0x96, !PT ;  /* 0x000000180c077c12 */ /* 0x000fc6000f8e9607 */
[----:B------:R-:W-:Y:S02]  /*10e0*/  IMAD R12, R5, -0x2daee0ad, RZ ;  /* 0xd2511f53050c7824 */ /* 0x000fe400078e02ff */
[----:B------:R-:W-:Y:S02]  /*10f0*/  IMAD R10, R10, -0x326172a9, RZ ;  /* 0xcd9e8d570a0a7824 */ /* 0x000fe400078e02ff */
[----:B------:R-:W-:Y:S01]  /*1100*/  IMAD.HI.U32 R5, R7, -0x326172a9, RZ ;  /* 0xcd9e8d5707057827 */ /* 0x000fe200078e00ff */
[----:B------:R-:W-:-:S03]  /*1110*/  LOP3.LUT R9, R12, UR26, R9, 0x96, !PT ;  /* 0x0000001a0c097c12 */ /* 0x000fc6000f8e9609 */
[----:B------:R-:W-:Y:S01]  /*1120*/  IMAD R11, R6, -0x2daee0ad, RZ ;  /* 0xd2511f53060b7824 */ /* 0x000fe200078e02ff */
[----:B------:R-:W-:Y:S01]  /*1130*/  LOP3.LUT R5, R10, UR25, R5, 0x96, !PT ;  /* 0x000000190a057c12 */ /* 0x000fe2000f8e9605 */
[----:B------:R-:W-:Y:S02]  /*1140*/  IMAD R10, R7, -0x326172a9, RZ ;  /* 0xcd9e8d57070a7824 */ /* 0x000fe400078e02ff */
[----:B------:R-:W-:-:S04]  /*1150*/  IMAD.HI.U32 R7, R9, -0x326172a9, RZ ;  /* 0xcd9e8d5709077827 */ /* 0x000fc800078e00ff */
[C---:B------:R-:W-:Y:S01]  /*1160*/  IMAD.HI.U32 R6, R5.reuse, -0x2daee0ad, RZ ;  /* 0xd2511f5305067827 */ /* 0x040fe200078e00ff */
[----:B------:R-:W-:Y:S01]  /*1170*/  LOP3.LUT R7, R10, UR4, R7, 0x96, !PT ;  /* 0x000000040a077c12 */ /* 0x000fe2000f8e9607 */
[----:B------:R-:W-:Y:S02]  /*1180*/  UIADD3 UR4, UPT, UPT, UR8, 0x5384540f, URZ ;  /* 0x5384540f08047890 */ /* 0x000fe4000fffe0ff */
[----:B------:R-:W-:Y:S01]  /*1190*/  IMAD R12, R5, -0x2daee0ad, RZ ;  /* 0xd2511f53050c7824 */ /* 0x000fe200078e02ff */
[----:B------:R-:W-:Y:S01]  /*11a0*/  LOP3.LUT R6, R11, UR27, R6, 0x96, !PT ;  /* 0x0000001b0b067c12 */ /* 0x000fe2000f8e9606 */
[----:B------:R-:W-:-:S04]  /*11b0*/  IMAD.HI.U32 R11, R7, -0x2daee0ad, RZ ;  /* 0xd2511f53070b7827 */ /* 0x000fc800078e00ff */
[----:B------:R-:W-:Y:S01]  /*11c0*/  IMAD R10, R9, -0x326172a9, RZ ;  /* 0xcd9e8d57090a7824 */ /* 0x000fe200078e02ff */
[----:B------:R-:W-:Y:S01]  /*11d0*/  LOP3.LUT R11, R12, UR14, R11, 0x96, !PT ;  /* 0x0000000e0c0b7c12 */ /* 0x000fe2000f8e960b */
[----:B------:R-:W-:Y:S01]  /*11e0*/  IMAD.HI.U32 R5, R6, -0x326172a9, RZ ;  /* 0xcd9e8d5706057827 */ /* 0x000fe200078e00ff */
[----:B------:R-:W-:-:S03]  /*11f0*/  SHF.R.S32.HI R12, RZ, 0x3, R3 ;  /* 0x00000003ff0c7819 */ /* 0x000fc60000011403 */
[----:B------:R-:W-:Y:S01]  /*1200*/  IMAD R9, R6, -0x326172a9, RZ ;  /* 0xcd9e8d5706097824 */ /* 0x000fe200078e02ff */
[----:B------:R-:W-:Y:S01]  /*1210*/  LOP3.LUT R5, R10, UR28, R5, 0x96, !PT ;  /* 0x0000001c0a057c12 */ /* 0x000fe2000f8e9605 */
[----:B------:R-:W-:-:S04]  /*1220*/  IMAD.HI.U32 R6, R11, -0x326172a9, RZ ;  /* 0xcd9e8d570b067827 */ /* 0x000fc800078e00ff */
[----:B------:R-:W-:Y:S01]  /*1230*/  IMAD R10, R7, -0x2daee0ad, RZ ;  /* 0xd2511f53070a7824 */ /* 0x000fe200078e02ff */
[----:B------:R-:W-:Y:S01]  /*1240*/  LOP3.LUT R6, R9, UR4, R6, 0x96, !PT ;  /* 0x0000000409067c12 */ /* 0x000fe2000f8e9606 */
[----:B------:R-:W-:Y:S01]  /*1250*/  IMAD.HI.U32 R3, R5, -0x2daee0ad, RZ ;  /* 0xd2511f5305037827 */ /* 0x000fe200078e00ff */
[----:B------:R-:W-:Y:S01]  /*1260*/  LOP3.LUT R7, R12, 0x7f, RZ, 0xc0, !PT ;  /* 0x0000007f0c077812 */ /* 0x000fe200078ec0ff */
[----:B------:R-:W-:Y:S02]  /*1270*/  UIADD3 UR4, UPT, UPT, UR8, -0x700cb87f, URZ ;  /* 0x8ff3478108047890 */ /* 0x000fe4000fffe0ff */
[----:B------:R-:W-:Y:S01]  /*1280*/  IMAD.SHL.U32 R9, R111, 0x20, RZ ;  /* 0x000000206f097824 */ /* 0x000fe200078e00ff */
[----:B------:R-:W-:Y:S01]  /*1290*/  LOP3.LUT R3, R10, UR5, R3, 0x96, !PT ;  /* 0x000000050a037c12 */ /* 0x000fe2000f8e9603 */
[----:B------:R-:W-:Y:S02]  /*12a0*/  IMAD R10, R5, -0x2daee0ad, RZ ;  /* 0xd2511f53050a7824 */ /* 0x000fe400078e02ff */
[----:B------:R-:W-:Y:S01]  /*12b0*/  IMAD.HI.U32 R5, R6, -0x2daee0ad, RZ ;  /* 0xd2511f5306057827 */ /* 0x000fe200078e00ff */
[----:B------:R-:W-:-:S02]  /*12c0*/  LOP3.LUT R14, R9, 0x3e0, RZ, 0xc0, !PT ;  /* 0x000003e0090e7812 */ /* 0x000fc400078ec0ff */
[C---:B------:R-:W-:Y:S01]  /*12d0*/  VIADDMNMX R9, R7.reuse, -R4, RZ, !PT ;  /* 0x8000000407097246 */ /* 0x040fe200078001ff */
[----:B------:R-:W-:Y:S01]  /*12e0*/  IMAD.SHL.U32 R12, R12, 0x2, RZ ;  /* 0x000000020c0c7824 */ /* 0x000fe200078e00ff */
[----:B------:R-:W-:Y:S01]  /*12f0*/  VIADDMNMX R14, R7, -R14, RZ, !PT ;  /* 0x8000000e070e7246 */ /* 0x000fe200078001ff */
[----:B------:R-:W-:Y:S01]  /*1300*/  IMAD R7, R6, -0x2daee0ad, RZ ;  /* 0xd2511f5306077824 */ /* 0x000fe200078e02ff */
[----:B------:R-:W-:Y:S01]  /*1310*/  LOP3.LUT R10, R10, UR15, R5, 0x96, !PT ;  /* 0x0000000f0a0a7c12 */ /* 0x000fe2000f8e9605 */
[C---:B------:R-:W-:Y:S01]  /*1320*/  IMAD R13, R3.reuse, -0x326172a9, RZ ;  /* 0xcd9e8d57030d7824 */ /* 0x040fe200078e02ff */
[----:B------:R-:W-:Y:S01]  /*1330*/  LOP3.LUT R12, R12, 0xffffff00, RZ, 0xc0, !PT ;  /* 0xffffff000c0c7812 */ /* 0x000fe200078ec0ff */
[----:B------:R-:W-:Y:S01]  /*1340*/  IMAD.HI.U32 R4, R3, -0x326172a9, RZ ;  /* 0xcd9e8d5703047827 */ /* 0x000fe200078e00ff */
[----:B------:R-:W-:Y:S01]  /*1350*/  VIMNMX R9, PT, PT, R9, 0x20, PT ;  /* 0x0000002009097848 */ /* 0x000fe20003fe0100 */
[----:B------:R-:W3:Y:S01]  /*1360*/  LDCU.64 UR14, c[0x0][0x380] ;  /* 0x00007000ff0e77ac */ /* 0x000ee20008000a00 */
[----:B------:R-:W-:Y:S01]  /*1370*/  VIMNMX R5, PT, PT, R14, 0x20, PT ;  /* 0x000000200e057848 */ /* 0x000fe20003fe0100 */
[----:B------:R-:W-:Y:S01]  /*1380*/  IMAD.HI.U32 R6, R10, -0x326172a9, RZ ;  /* 0xcd9e8d570a067827 */ /* 0x000fe200078e00ff */
[----:B------:R-:W-:-:S03]  /*1390*/  LEA R9, R9, R12, 0x3 ;  /* 0x0000000c09097211 */ /* 0x000fc600078e18ff */
[----:B------:R-:W-:Y:S01]  /*13a0*/  IMAD R3, R5, 0x8, R12 ;  /* 0x0000000805037824 */ /* 0x000fe200078e020c */
[----:B------:R-:W-:Y:S01]  /*13b0*/  LOP3.LUT R5, R13, UR4, R6, 0x96, !PT ;  /* 0x000000040d057c12 */ /* 0x000fe2000f8e9606 */
[----:B------:R-:W-:Y:S01]  /*13c0*/  IMAD R11, R11, -0x326172a9, RZ ;  /* 0xcd9e8d570b0b7824 */ /* 0x000fe200078e02ff */
[----:B------:R-:W-:Y:S01]  /*13d0*/  I2FP.F32.U32 R6, R9 ;  /* 0x0000000900067245 */ /* 0x000fe20000201000 */
[----:B------:R-:W-:-:S03]  /*13e0*/  IMAD R10, R10, -0x326172a9, RZ ;  /* 0xcd9e8d570a0a7824 */ /* 0x000fc600078e02ff */
[----:B------:R-:W-:Y:S01]  /*13f0*/  LOP3.LUT R11, R11, UR10, R4, 0x96, !PT ;  /* 0x0000000a0b0b7c12 */ /* 0x000fe2000f8e9604 */
[----:B------:R-:W4:Y:S01]  /*1400*/  LDCU.64 UR10, c[0x0][0x398] ;  /* 0x00007300ff0a77ac */ /* 0x000f220008000a00 */
[----:B------:R-:W0:Y:S03]  /*1410*/  MUFU.RCP R6, R6 ;  /* 0x0000000600067308 */ /* 0x000e260000001000 */
[----:B------:R-:W-:-:S04]  /*1420*/  IMAD.HI.U32 R4, R11, -0x2daee0ad, RZ ;  /* 0xd2511f530b047827 */ /* 0x000fc800078e00ff */
[----:B------:R-:W-:Y:S01]  /*1430*/  IMAD R110, R11, -0x2daee0ad, RZ ;  /* 0xd2511f530b6e7824 */ /* 0x000fe200078e02ff */
[----:B------:R-:W-:Y:S01]  /*1440*/  LOP3.LUT R4, R7, UR12, R4, 0x96, !PT ;  /* 0x0000000c07047c12 */ /* 0x000fe2000f8e9604 */
[----:B------:R-:W0:Y:S01]  /*1450*/  LDCU.64 UR12, c[0x0][0x3a0] ;  /* 0x00007400ff0c77ac */ /* 0x000e220008000a00 */
[----:B------:R-:W-:Y:S01]  /*1460*/  LOP3.LUT R7, R8, 0x3, RZ, 0xc0, !PT ;  /* 0x0000000308077812 */ /* 0x000fe200078ec0ff */
[----:B-123--:R-:W-:-:S07]  /*1470*/  IMAD.MOV.U32 R8, RZ, RZ, RZ ;  /* 0x000000ffff087224 */ /* 0x00efce00078e00ff */
.L_x_1816:
[----:B0-----:R-:W-:Y:S01]  /*1480*/  UIMAD UR4, UR16, UR17, URZ ;  /* 0x00000011100472a4 */ /* 0x001fe2000f8e02ff */
[----:B------:R-:W-:Y:S01]  /*1490*/  ISETP.NE.AND P0, PT, R88, RZ, PT ;  /* 0x000000ff5800720c */ /* 0x000fe20003f05270 */
[----:B------:R-:W-:Y:S02]  /*14a0*/  BSSY.RECONVERGENT B0, `(.L_x_1432) ;  /* 0x0000974000007945 */ /* 0x000fe40003800200 */
[----:B------:R-:W-:-:S04]  /*14b0*/  USHF.R.S32.HI UR5, URZ, 0x1f, UR4 ;  /* 0x0000001fff057899 */ /* 0x000fc80008011404 */
[----:B------:R-:W-:-:S06]  /*14c0*/  ULEA.HI UR5, UR5, UR4, URZ, 0x3 ;  /* 0x0000000405057291 */ /* 0x000fcc000f8f18ff */
[----:B-123--:R-:W-:-:S04]  /*14d0*/  MOV R72, UR5 ;  /* 0x0000000500487c02 */ /* 0x00efc80008000f00 */
[----:B------:R-:W-:-:S05]  /*14e0*/  LEA.HI.SX32 R9, R72, R111, 0x1d ;  /* 0x0000006f48097211 */ /* 0x000fca00078feaff */
[----:B------:R-:W-:Y:S01]  /*14f0*/  IMAD.MOV.U32 R77, RZ, RZ, R9 ;  /* 0x000000ffff4d7224 */ /* 0x000fe200078e0009 */
[----:B------:R-:W-:Y:S06]  /*1500*/  @!P0 BRA `(.L_x_1433) ;  /* 0x0000009400b48947 */ /* 0x000fec0003800000 */
[----:B----4-:R-:W-:Y:S01]  /*1510*/  ISETP.NE.U32.AND P0, PT, RZ, UR10, PT ;  /* 0x0000000aff007c0c */ /* 0x010fe2000bf05070 */
        /* <DEDUP_REMOVED lines=31> */
.L_x_1437:
        /* <DEDUP_REMOVED lines=13> */
.L_x_1439:
[----:B------:R-:W-:Y:S05]  /*17e0*/  BSYNC.RECONVERGENT B2 ;  /* 0x0000000000027941 */ /* 0x000fea0003800200 */
.L_x_1438:
        /* <DEDUP_REMOVED lines=57> */
[----:B------:R-:W-:Y:S01]  /*1b80*/  IMAD.MOV.U32 R79, RZ, RZ, RZ ;  /* 0x000000ffff4f7224 */ /* 0x000fe200078e00ff */
[----:B------:R-:W-:-:S07]  /*1b90*/  LOP3.LUT R4, R4, UR5, R77, 0x96, !PT ;  /* 0x0000000504047c12 */ /* 0x000fce000f8e964d */
.L_x_1436:
[----:B------:R-:W-:Y:S05]  /*1ba0*/  BSYNC.RECONVERGENT B1 ;  /* 0x0000000000017941 */ /* 0x000fea0003800200 */
.L_x_1435:
[----:B------:R-:W0:Y:S01]  /*1bb0*/  LDC R121, c[0x0][0x408] ;  /* 0x00010200ff797b82 */ /* 0x000e220000000800 */
[----:B------:R-:W-:Y:S01]  /*1bc0*/  I2FP.F32.U32 R78, R11 ;  /* 0x0000000b004e7245 */ /* 0x000fe20000201000 */
[----:B------:R-:W-:Y:S01]  /*1bd0*/  IMAD.MOV.U32 R107, RZ, RZ, 0x2f800000 ;  /* 0x2f800000ff6b7424 */ /* 0x000fe200078e00ff */
[----:B------:R-:W-:Y:S01]  /*1be0*/  ISETP.NE.AND P3, PT, R79, 0x1, PT ;  /* 0x000000014f00780c */ /* 0x000fe20003f65270 */
[----:B-----5:R-:W-:Y:S01]  /*1bf0*/  HADD2.F32 R90, -RZ, R72.H0_H0 ;  /* 0x20000048ff5a7230 */ /* 0x020fe20000004100 */
[----:B------:R-:W-:Y:S01]  /*1c00*/  BSSY.RECONVERGENT B1, `(.L_x_1440) ;  /* 0x0000061000017945 */ /* 0x000fe20003800200 */
[----:B------:R-:W-:Y:S01]  /*1c10*/  FFMA.FTZ R7, R78, R107, 1.1641532182693481445e-10 ;  /* 0x2f0000004e077423 */ /* 0x000fe2000001006b */
[----:B------:R-:W-:Y:S01]  /*1c20*/  @P1 HADD2.F32 R78, -RZ, R64.H0_H0 ;  /* 0x20000040ff4e1230 */ /* 0x000fe20000004100 */
[----:B------:R-:W1:Y:S01]  /*1c30*/  LDC R120, c[0x0][0x404] ;  /* 0x00010100ff787b82 */ /* 0x000e620000000800 */
[----:B0-----:R-:W-:Y:S02]  /*1c40*/  FMUL.FTZ R90, R90, R121 ;  /* 0x000000795a5a7220 */ /* 0x001fe40000410000 */
[----:B-1----:R-:W-:Y:S01]  /*1c50*/  FSETP.GTU.FTZ.AND P2, PT, R7, R120, PT ;  /* 0x000000780700720b */ /* 0x002fe20003f5c000 */
[----:B------:R-:W-:-:S03]  /*1c60*/  IMAD.MOV.U32 R7, RZ, RZ, R10 ;  /* 0x000000ffff077224 */ /* 0x000fc600078e000a */
[----:B------:R-:W-:Y:S01]  /*1c70*/  FSEL R11, R90, RZ, !P2 ;  /* 0x000000ff5a0b7208 */ /* 0x000fe20005000000 */
[----:B------:R-:W-:Y:S01]  /*1c80*/  HFMA2 R90, -RZ, RZ, 0, 1.1920928955078125e-07 ;  /* 0x00000002ff5a7431 */ /* 0x000fe200000001ff */
[----:B------:R-:W-:-:S03]  /*1c90*/  PLOP3.LUT P2, PT, P2, PT, PT, 0x8, 0x80 ;  /* 0x000000000080781c */ /* 0x000fc6000174e170 */
[----:B------:R-:W-:Y:S01]  /*1ca0*/  @P1 FADD.FTZ R11, R78, R11 ;  /* 0x0000000b4e0b1221 */ /* 0x000fe20000010000 */
[----:B------:R-:W-:-:S04]  /*1cb0*/  P2R R77, PR, RZ, 0x4 ;  /* 0x00000004ff4d7803 */ /* 0x000fc80000000000 */
[----:B------:R-:W-:Y:S01]  /*1cc0*/  F2FP.F16.F32.PACK_AB R111, RZ, R11 ;  /* 0x0000000bff6f723e */ /* 0x000fe200000000ff */
        /* <DEDUP_REMOVED lines=9> */
.L_x_1442:
        /* <DEDUP_REMOVED lines=13> */
.L_x_1444:
[----:B------:R-:W-:Y:S05]  /*1e30*/  BSYNC.RECONVERGENT B2 ;  /* 0x0000000000027941 */ /* 0x000fea0003800200 */
.L_x_1443:
        /* <DEDUP_REMOVED lines=15> */
[----:B------:R-:W-:Y:S02]  /*1f30*/  UIADD3 UR5, UPT, UPT, UR9, 0x32370b8f, URZ ;  /* 0x32370b8f09057890 */ /* 0x000fe4000fffe0ff */
[----:B------:R-:W-:Y:S01]  /*1f40*/  IMAD.MOV.U32 R90, RZ, RZ, RZ ;  /* 0x000000ffff5a7224 */ /* 0x000fe200078e00ff */
        /* <DEDUP_REMOVED lines=43> */
[----:B------:R-:W-:-:S07]  /*2200*/  MOV R76, R78 ;  /* 0x0000004e004c7202 */ /* 0x000fce0000000f00 */
.L_x_1441:
[----:B------:R-:W-:Y:S05]  /*2210*/  BSYNC.RECONVERGENT B1 ;  /* 0x0000000000017941 */ /* 0x000fea0003800200 */
.L_x_1440:
[----:B------:R-:W-:Y:S01]  /*2220*/  I2FP.F32.U32 R78, R7 ;  /* 0x00000007004e7245 */ /* 0x000fe20000201000 */
[----:B------:R-:W-:Y:S01]  /*2230*/  HADD2.F32 R72, -RZ, R72.H1_H1 ;  /* 0x30000048ff487230 */ /* 0x000fe20000004100 */
[----:B------:R-:W-:Y:S01]  /*2240*/  ISETP.NE.AND P3, PT, R90, 0x1, PT ;  /* 0x000000015a00780c */ /* 0x000fe20003f65270 */
[----:B------:R-:W-:Y:S01]  /*2250*/  BSSY.RECONVERGENT B1, `(.L_x_1445) ;  /* 0x0000060000017945 */ /* 0x000fe20003800200 */
[----:B------:R-:W-:Y:S02]  /*2260*/  IMAD.MOV.U32 R95, RZ, RZ, 0x2 ;  /* 0x00000002ff5f7424 */ /* 0x000fe400078e00ff */
[----:B------:R-:W-:Y:S01]  /*2270*/  FFMA.FTZ R7, R78, R107, 1.1641532182693481445e-10 ;  /* 0x2f0000004e077423 */ /* 0x000fe2000001006b */
[----:B------:R-:W-:Y:S01]  /*2280*/  FMUL.FTZ R72, R72, R121 ;  /* 0x0000007948487220 */ /* 0x000fe20000410000 */
[----:B------:R-:W-:-:S03]  /*2290*/  @P1 HADD2.F32 R78, -RZ, R64.H1_H1 ;  /* 0x30000040ff4e1230 */ /* 0x000fc60000004100 */
[----:B------:R-:W-:Y:S02]  /*22a0*/  FSETP.GTU.FTZ.AND P2, PT, R7, R120, PT ;  /* 0x000000780700720b */ /* 0x000fe40003f5c000 */
[----:B------:R-:W-:Y:S02]  /*22b0*/  MOV R7, R10 ;  /* 0x0000000a00077202 */ /* 0x000fe40000000f00 */
[----:B------:R-:W-:Y:S02]  /*22c0*/  FSEL R89, R72, RZ, !P2 ;  /* 0x000000ff48597208 */ /* 0x000fe40005000000 */
        /* <DEDUP_REMOVED lines=13> */
.L_x_1447:
        /* <DEDUP_REMOVED lines=13> */
.L_x_1449:
[----:B------:R-:W-:Y:S05]  /*2470*/  BSYNC.RECONVERGENT B2 ;  /* 0x0000000000027941 */ /* 0x000fea0003800200 */
.L_x_1448:
        /* <DEDUP_REMOVED lines=60> */
[----:B------:R-:W-:-:S07]  /*2840*/  LOP3.LUT R4, R4, UR5, R113, 0x96, !PT ;  /* 0x0000000504047c12 */ /* 0x000fce000f8e9671 */
.L_x_1446:
[----:B------:R-:W-:Y:S05]  /*2850*/  BSYNC.RECONVERGENT B1 ;  /* 0x0000000000017941 */ /* 0x000fea0003800200 */
.L_x_1445:
[----:B------:R-:W-:Y:S01]  /*2860*/  I2FP.F32.U32 R72, R7 ;  /* 0x0000000700487245 */ /* 0x000fe20000201000 */
[----:B------:R-:W-:Y:S01]  /*2870*/  HADD2.F32 R90, -RZ, R73.H0_H0 ;  /* 0x20000049ff5a7230 */ /* 0x000fe20000004100 */
[----:B------:R-:W-:Y:S01]  /*2880*/  ISETP.NE.AND P2, PT, R95, 0x1, PT ;  /* 0x000000015f00780c */ /* 0x000fe20003f45270 */
[----:B------:R-:W-:Y:S01]  /*2890*/  BSSY.RECONVERGENT B1, `(.L_x_1450) ;  /* 0x0000060000017945 */ /* 0x000fe20003800200 */
[----:B------:R-:W-:Y:S02]  /*28a0*/  IMAD.MOV.U32 R101, RZ, RZ, 0x2 ;  /* 0x00000002ff657424 */ /* 0x000fe400078e00ff */
[----:B------:R-:W-:Y:S01]  /*28b0*/  FFMA.FTZ R7, R72, R107, 1.1641532182693481445e-10 ;  /* 0x2f00000048077423 */ /* 0x000fe2000001006b */
[----:B------:R-:W-:-:S04]  /*28c0*/  FMUL.FTZ R90, R90, R121 ;  /* 0x000000795a5a7220 */ /* 0x000fc80000410000 */
[----:B------:R-:W-:Y:S01]  /*28d0*/  FSETP.GTU.FTZ.AND P3, PT, R7, R120, PT ;  /* 0x000000780700720b */ /* 0x000fe20003f7c000 */
[----:B------:R-:W-:-:S03]  /*28e0*/  @P1 HADD2.F32 R7, -RZ, R65.H0_H0 ;  /* 0x20000041ff071230 */ /* 0x000fc60000004100 */
[----:B------:R-:W-:Y:S02]  /*28f0*/  FSEL R90, R90, RZ, !P3 ;  /* 0x000000ff5a5a7208 */ /* 0x000fe40005800000 */
[----:B------:R-:W-:-:S03]  /*2900*/  PLOP3.LUT P3, PT, P3, PT, PT, 0x8, 0x80 ;  /* 0x000000000080781c */ /* 0x000fc60001f6e170 */
[----:B------:R-:W-:Y:S01]  /*2910*/  @P1 FADD.FTZ R90, R7, R90 ;  /* 0x0000005a075a1221 */ /* 0x000fe20000010000 */
[----:B------:R-:W-:Y:S01]  /*2920*/  P2R R79, PR, RZ, 0x8 ;  /* 0x00000008ff4f7803 */ /* 0x000fe20000000000 */
[----:B------:R-:W-:-:S03]  /*2930*/  IMAD.MOV.U32 R7, RZ, RZ, R10 ;  /* 0x000000ffff077224 */ /* 0x000fc600078e000a */
[----:B------:R-:W-:Y:S01]  /*2940*/  F2FP.F16.F32.PACK_AB R117, RZ, R90 ;  /* 0x0000005aff75723e */ /* 0x000fe200000000ff */
        /* <DEDUP_REMOVED lines=9> */
.L_x_1452:
        /* <DEDUP_REMOVED lines=13> */
.L_x_1454:
[----:B------:R-:W-:Y:S05]  /*2ab0*/  BSYNC.RECONVERGENT B2 ;  /* 0x0000000000027941 */ /* 0x000fea0003800200 */
.L_x_1453:
[----:B------:R-:W-:Y:S01]  /*2ac0*/  IMAD.WIDE.U32 R4, R87, -0x326172a9, RZ ;  /* 0xcd9e8d5757047825 */ /* 0x000fe200078e00ff */
[----:B------:R-:W-:Y:S01]  /*2ad0*/  LOP3.LUT R112, R8, UR9, R119, 0x96, !PT ;  /* 0x0000000908707c12 */ /* 0x000fe2000f8e9677 */
[----:B------:R-:W-:Y:S01]  /*2ae0*/  UIADD3 UR4, UPT, UPT, UR8, -0x61c88647, URZ ;  /* 0x9e3779b908047890 */ /* 0x000fe2000fffe0ff */
[----:B------:R-:W-:Y:S01]  /*2af0*/  MOV R7, R76 ;  /* 0x0000004c00077202 */ /* 0x000fe20000000f00 */
        /* <DEDUP_REMOVED lines=56> */
[----:B------:R-:W-:-:S07]  /*2e80*/  IMAD.MOV.U32 R76, RZ, RZ, R112 ;  /* 0x000000ffff4c7224 */ /* 0x000fce00078e0070 */
.L_x_1451:
[----:B------:R-:W-:Y:S05]  /*2e90*/  BSYNC.RECONVERGENT B1 ;  /* 0x0000000000017941 */ /* 0x000fea0003800200 */
.L_x_1450:
[----:B------:R-:W-:Y:S01]  /*2ea0*/  I2FP.F32.U32 R72, R7 ;  /* 0x0000000700487245 */ /* 0x000fe20000201000 */
[----:B------:R-:W-:Y:S01]  /*2eb0*/  HADD2.F32 R96, -RZ, R73.H1_H1 ;  /* 0x30000049ff607230 */ /* 0x000fe20000004100 */
[----:B------:R-:W-:Y:S01]  /*2ec0*/  BSSY.RECONVERGENT B1, `(.L_x_1455) ;  /* 0x0000061000017945 */ /* 0x000fe20003800200 */
[----:B------:R-:W-:Y:S02]  /*2ed0*/  HFMA2 R102, -RZ, RZ, 0, 1.1920928955078125e-07 ;  /* 0x00000002ff667431 */ /* 0x000fe400000001ff */
[----:B------:R-:W-:Y:S01]  /*2ee0*/  FFMA.FTZ R7, R72, R107, 1.1641532182693481445e-10 ;  /* 0x2f00000048077423 */ /* 0x000fe2000001006b */
[----:B------:R-:W-:Y:S01]  /*2ef0*/  FMUL.FTZ R96, R96, R121 ;  /* 0x0000007960607220 */ /* 0x000fe20000410000 */
[----:B------:R-:W-:-:S03]  /*2f00*/  @P1 HADD2.F32 R72, -RZ, R65.H1_H1 ;  /* 0x30000041ff481230 */ /* 0x000fc60000004100 */
[----:B------:R-:W-:Y:S01]  /*2f10*/  FSETP.GTU.FTZ.AND P2, PT, R7, R120, PT ;  /* 0x000000780700720b */ /* 0x000fe20003f5c000 */
[----:B------:R-:W-:-:S03]  /*2f20*/  IMAD.MOV.U32 R7, RZ, RZ, R10 ;  /* 0x000000ffff077224 */ /* 0x000fc600078e000a */
[----:B------:R-:W-:Y:S02]  /*2f30*/  FSEL R95, R96, RZ, !P2 ;  /* 0x000000ff605f7208 */ /* 0x000fe40005000000 */
[----:B------:R-:W-:Y:S02]  /*2f40*/  PLOP3.LUT P3, PT, P2, PT, PT, 0x8, 0x80 ;  /* 0x000000000080781c */ /* 0x000fe4000176e170 */
[----:B------:R-:W-:Y:S01]  /*2f50*/  ISETP.NE.AND P2, PT, R101, 0x1, PT ;  /* 0x000000016500780c */ /* 0x000fe20003f45270 */
[----:B------:R-:W-:Y:S01]  /*2f60*/  @P1 FADD.FTZ R95, R72, R95 ;  /* 0x0000005f485f1221 */ /* 0x000fe20000010000 */
[----:B------:R-:W-:-:S04]  /*2f70*/  P2R R110, PR, RZ, 0x8 ;  /* 0x00000008ff6e7803 */ /* 0x000fc80000000000 */
[----:B------:R-:W-:-:S07]  /*2f80*/  F2FP.F16.F32.PACK_AB R119, RZ, R95 ;  /* 0x0000005fff77723e */ /* 0x000fce00000000ff */
        /* <DEDUP_REMOVED lines=9> */
.L_x_1457:
        /* <DEDUP_REMOVED lines=13> */
.L_x_1459:
[----:B------:R-:W-:Y:S05]  /*30f0*/  BSYNC.RECONVERGENT B2 ;  /* 0x0000000000027941 */ /* 0x000fea0003800200 */
.L_x_1458:
        /* <DEDUP_REMOVED lines=61> */
.L_x_1456:
[----:B------:R-:W-:Y:S05]  /*34d0*/  BSYNC.RECONVERGENT B1 ;  /* 0x0000000000017941 */ /* 0x000fea0003800200 */
.L_x_1455:
[----:B------:R-:W-:Y:S01]  /*34e0*/  I2FP.F32.U32 R72, R7 ;  /* 0x0000000700487245 */ /* 0x000fe20000201000 */
[----:B------:R-:W-:Y:S01]  /*34f0*/  HADD2.F32 R96, -RZ, R74.H0_H0 ;  /* 0x2000004aff607230 */ /* 0x000fe20000004100 */
[----:B------:R-:W-:Y:S01]  /*3500*/  ISETP.NE.AND P3, PT, R102, 0x1, PT ;  /* 0x000000016600780c */ /* 0x000fe20003f65270 */
[----:B------:R-:W-:Y:S01]  /*3510*/  @P1 HADD2.F32 R73, -RZ, R66.H0_H0 ;  /* 0x20000042ff491230 */ /* 0x000fe20000004100 */
[----:B------:R-:W-:Y:S01]  /*3520*/  BSSY.RECONVERGENT B1, `(.L_x_1460) ;  /* 0x000005e000017945 */ /* 0x000fe20003800200 */
[----:B------:R-:W-:Y:S01]  /*3530*/  FFMA.FTZ R7, R72, R107, 1.1641532182693481445e-10 ;  /* 0x2f00000048077423 */ /* 0x000fe2000001006b */
[----:B------:R-:W-:-:S04]  /*3540*/  FMUL.FTZ R96, R96, R121 ;  /* 0x0000007960607220 */ /* 0x000fc80000410000 */
[----:B------:R-:W-:Y:S02]  /*3550*/  FSETP.GTU.FTZ.AND P2, PT, R7, R120, PT ;  /* 0x000000780700720b */ /* 0x000fe40003f5c000 */
[----:B------:R-:W-:Y:S02]  /*3560*/  MOV R7, R10 ;  /* 0x0000000a00077202 */ /* 0x000fe40000000f00 */
[----:B------:R-:W-:Y:S02]  /*3570*/  FSEL R96, R96, RZ, !P2 ;  /* 0x000000ff60607208 */ /* 0x000fe40005000000 */
[----:B------:R-:W-:-:S03]  /*3580*/  PLOP3.LUT P2, PT, P2, PT, PT, 0x8, 0x80 ;  /* 0x000000000080781c */ /* 0x000fc6000174e170 */
[----:B------:R-:W-:Y:S01]  /*3590*/  @P1 FADD.FTZ R96, R73, R96 ;  /* 0x0000006049601221 */ /* 0x000fe20000010000 */
[----:B------:R-:W-:-:S04]  /*35a0*/  IMAD.MOV.U32 R73, RZ, RZ, 0x2 ;  /* 0x00000002ff497424 */ /* 0x000fc800078e00ff */
        /* <DEDUP_REMOVED lines=10> */
.L_x_1462:
        /* <DEDUP_REMOVED lines=13> */
.L_x_1464:
[----:B------:R-:W-:Y:S05]  /*3720*/  BSYNC.RECONVERGENT B2 ;  /* 0x0000000000027941 */ /* 0x000fea0003800200 */
.L_x_1463:
        /* <DEDUP_REMOVED lines=61> */
.L_x_1461:
[----:B------:R-:W-:Y:S05]  /*3b00*/  BSYNC.RECONVERGENT B1 ;  /* 0x0000000000017941 */ /* 0x000fea0003800200 */
.L_x_1460:
        /* <DEDUP_REMOVED lines=8> */
[----:B------:R-:W-:Y:S01]  /*3b90*/  FSETP.GTU.FTZ.AND P3, PT, R7, R120, PT ;  /* 0x000000780700720b */ /* 0x000fe20003f7c000 */
[----:B------:R-:W-:-:S03]  /*3ba0*/  IMAD.MOV.U32 R7, RZ, RZ, R10 ;  /* 0x000000ffff077224 */ /* 0x000fc600078e000a */
[----:B------:R-:W-:Y:S02]  /*3bb0*/  FSEL R101, R74, RZ, !P3 ;  /* 0x000000ff4a657208 */ /* 0x000fe40005800000 */
[----:B------:R-:W-:-:S03]  /*3bc0*/  PLOP3.LUT P3, PT, P3, PT, PT, 0x8, 0x80 ;  /* 0x000000000080781c */ /* 0x000fc60001f6e170 */
[----:B------:R-:W-:-:S05]  /*3bd0*/  @P1 FADD.FTZ R101, R72, R101 ;  /* 0x0000006548651221 */ /* 0x000fca0000010000 */
        /* <DEDUP_REMOVED lines=10> */
.L_x_1467:
        /* <DEDUP_REMOVED lines=13> */
.L_x_1469:
[----:B------:R-:W-:Y:S05]  /*3d50*/  BSYNC.RECONVERGENT B2 ;  /* 0x0000000000027941 */ /* 0x000fea0003800200 */
.L_x_1468:
        /* <DEDUP_REMOVED lines=60> */
[----:B------:R-:W-:-:S07]  /*4120*/  IMAD.MOV.U32 R112, RZ, RZ, RZ ;  /* 0x000000ffff707224 */ /* 0x000fce00078e00ff */
.L_x_1466:
[----:B------:R-:W-:Y:S05]  /*4130*/  BSYNC.RECONVERGENT B1 ;  /* 0x0000000000017941 */ /* 0x000fea0003800200 */
.L_x_1465:
[----:B------:R-:W-:Y:S01]  /*4140*/  I2FP.F32.U32 R72, R7 ;  /* 0x0000000700487245 */ /* 0x000fe20000201000 */
[----:B------:R-:W-:Y:S01]  /*4150*/  HADD2.F32 R102, -RZ, R75.H0_H0 ;  /* 0x2000004bff667230 */ /* 0x000fe20000004100 */
[----:B------:R-:W-:Y:S01]  /*4160*/  ISETP.NE.AND P5, PT, R112, 0x1, PT ;  /* 0x000000017000780c */ /* 0x000fe20003fa5270 */
[----:B------:R-:W-:Y:S01]  /*4170*/  @P1 HADD2.F32 R73, -RZ, R67.H0_H0 ;  /* 0x20000043ff491230 */ /* 0x000fe20000004100 */
[----:B------:R-:W-:Y:S01]  /*4180*/  BSSY.RECONVERGENT B1, `(.L_x_1470) ;  /* 0x000005e000017945 */ /* 0x000fe20003800200 */
[----:B------:R-:W-:Y:S01]  /*4190*/  FFMA.FTZ R7, R72, R107, 1.1641532182693481445e-10 ;  /* 0x2f00000048077423 */ /* 0x000fe2000001006b */
[----:B------:R-:W-:-:S04]  /*41a0*/  FMUL.FTZ R102, R102, R121 ;  /* 0x0000007966667220 */ /* 0x000fc80000410000 */
[----:B------:R-:W-:Y:S01]  /*41b0*/  FSETP.GTU.FTZ.AND P4, PT, R7, R120, PT ;  /* 0x000000780700720b */ /* 0x000fe20003f9c000 */
[----:B------:R-:W-:-:S03]  /*41c0*/  HFMA2 R7, -RZ, RZ, 0, 1.1920928955078125e-07 ;  /* 0x00000002ff077431 */ /* 0x000fc600000001ff */
[----:B------:R-:W-:Y:S02]  /*41d0*/  FSEL R102, R102, RZ, !P4 ;  /* 0x000000ff66667208 */ /* 0x000fe40006000000 */
[----:B------:R-:W-:-:S03]  /*41e0*/  PLOP3.LUT P4, PT, P4, PT, PT, 0x8, 0x80 ;  /* 0x000000000080781c */ /* 0x000fc6000278e170 */
[----:B------:R-:W-:Y:S01]  /*41f0*/  @P1 FADD.FTZ R102, R73, R102 ;  /* 0x0000006649661221 */ /* 0x000fe20000010000 */
[----:B------:R-:W-:-:S04]  /*4200*/  IMAD.MOV.U32 R73, RZ, RZ, R10 ;  /* 0x000000ffff497224 */ /* 0x000fc800078e000a */
        /* <DEDUP_REMOVED lines=10> */
.L_x_1472:
        /* <DEDUP_REMOVED lines=13> */
.L_x_1474:
[----:B------:R-:W-:Y:S05]  /*4380*/  BSYNC.RECONVERGENT B2 ;  /* 0x0000000000027941 */ /* 0x000fea0003800200 */
.L_x_1473:
        /* <DEDUP_REMOVED lines=61> */
.L_x_1471:
[----:B------:R-:W-:Y:S05]  /*4760*/  BSYNC.RECONVERGENT B1 ;  /* 0x0000000000017941 */ /* 0x000fea0003800200 */
.L_x_1470:
[----:B------:R-:W-:Y:S01]  /*4770*/  I2FP.F32.U32 R72, R73 ;  /* 0x0000004900487245 */ /* 0x000fe20000201000 */
[----:B------:R-:W-:Y:S01]  /*4780*/  HADD2.F32 R112, -RZ, R75.H1_H1 ;  /* 0x3000004bff707230 */ /* 0x000fe20000004100 */
[----:B------:R-:W-:Y:S02]  /*4790*/  PRMT R74, R122, 0x5410, R74 ;  /* 0x000054107a4a7816 */ /* 0x000fe4000000004a */
[----:B------:R-:W-:Y:S01]  /*47a0*/  PRMT R73, R117, 0x5410, R119 ;  /* 0x0000541075497816 */ /* 0x000fe20000000077 */
[----:B------:R-:W-:Y:S01]  /*47b0*/  FFMA.FTZ R107, R72, R107, 1.1641532182693481445e-10 ;  /* 0x2f000000486b7423 */ /* 0x000fe2000001006b */
[----:B------:R-:W-:Y:S01]  /*47c0*/  FMUL.FTZ R112, R112, R121 ;  /* 0x0000007970707220 */ /* 0x000fe20000410000 */
[----:B------:R-:W-:-:S03]  /*47d0*/  @P1 HADD2.F32 R72, -RZ, R67.H1_H1 ;  /* 0x30000043ff481230 */ /* 0x000fc60000004100 */
[----:B------:R-:W-:-:S04]  /*47e0*/  FSETP.GTU.FTZ.AND P5, PT, R107, R120, PT ;  /* 0x000000786b00720b */ /* 0x000fc80003fbc000 */
[----:B------:R-:W-:Y:S02]  /*47f0*/  FSEL R107, R112, RZ, !P5 ;  /* 0x000000ff706b7208 */ /* 0x000fe40006800000 */
[----:B------:R-:W-:-:S03]  /*4800*/  PLOP3.LUT P5, PT, P5, PT, PT, 0x8, 0x80 ;  /* 0x000000000080781c */ /* 0x000fc60002fae170 */
[----:B------:R-:W-:Y:S01]  /*4810*/  @P1 FADD.FTZ R107, R72, R107 ;  /* 0x0000006b486b1221 */ /* 0x000fe20000010000 */
[----:B------:R-:W-:-:S04]  /*4820*/  PRMT R72, R111, 0x5410, R116 ;  /* 0x000054106f487816 */ /* 0x000fc80000000074 */
[----:B------:R-:W-:-:S04]  /*4830*/  F2FP.F16.F32.PACK_AB R75, RZ, R107 ;  /* 0x0000006bff4b723e */ /* 0x000fc800000000ff */
[----:B------:R-:W-:Y:S01]  /*4840*/  PRMT R75, R118, 0x5410, R75 ;  /* 0x00005410764b7816 */ /* 0x000fe2000000004b */
[----:B------:R-:W-:Y:S06]  /*4850*/  BRA `(.L_x_1475) ;  /* 0x00000060002c7947 */ /* 0x000fec0003800000 */
.L_x_1434:
[----:B------:R-:W-:Y:S01]  /*4860*/  ISETP.NE.AND P2, PT, R7, 0x1, PT ;  /* 0x000000010700780c */ /* 0x000fe20003f45270 */
[----:B------:R-:W-:Y:S01]  /*4870*/  IMAD.U32 R120, RZ, RZ, UR9 ;  /* 0x00000009ff787e24 */ /* 0x000fe2000f8e00ff */
[----:B------:R-:W-:Y:S01]  /*4880*/  MOV R83, UR9 ;  /* 0x0000000900537c02 */ /* 0x000fe20008000f00 */
[----:B------:R-:W-:Y:S01]  /*4890*/  IMAD.U32 R122, RZ, RZ, UR9 ;  /* 0x00000009ff7a7e24 */ /* 0x000fe2000f8e00ff */
[----:B------:R-:W-:Y:S01]  /*48a0*/  BSSY.RECONVERGENT B1, `(.L_x_1476) ;  /* 0x0000058000017945 */ /* 0x000fe20003800200 */
[----:B------:R-:W-:Y:S01]  /*48b0*/  IMAD.MOV.U32 R13, RZ, RZ, 0x2 ;  /* 0x00000002ff0d7424 */ /* 0x000fe200078e00ff */
[----:B------:R-:W-:Y:S01]  /*48c0*/  MOV R11, R10 ;  /* 0x0000000a000b7202 */ /* 0x000fe20000000f00 */
[----:B------:R-:W-:Y:S01]  /*48d0*/  IMAD.MOV.U32 R76, RZ, RZ, R110 ;  /* 0x000000ffff4c7224 */ /* 0x000fe200078e006e */
[----:B------:R-:W-:Y:S01]  /*48e0*/  IADD3 R83, PT, PT, R83, -0x695add53, RZ ;  /* 0x96a522ad53537810 */ /* 0x000fe20007ffe0ff */
[----:B------:R-:W-:Y:S02]  /*48f0*/  VIADD R120, R120, 0xdb3d7428 ;  /* 0xdb3d742878787836 */ /* 0x000fe40000000000 */
[----:B------:R-:W-:-:S02]  /*4900*/  VIADD R122, R122, 0xa9066899 ;  /* 0xa90668997a7a7836 */ /* 0x000fc40000000000 */
        /* <DEDUP_REMOVED lines=11> */
.L_x_1478:
        /* <DEDUP_REMOVED lines=13> */
.L_x_1480:
[----:B------:R-:W-:Y:S05]  /*4a90*/  BSYNC.RECONVERGENT B2 ;  /* 0x0000000000027941 */ /* 0x000fea0003800200 */
.L_x_1479:
        /* <DEDUP_REMOVED lines=55> */
[----:B------:R-:W-:-:S07]  /*4e10*/  LOP3.LUT R4, R83, R4, R77, 0x96, !PT ;  /* 0x0000000453047212 */ /* 0x000fce00078e964d */
.L_x_1477:
[----:B------:R-:W-:Y:S05]  /*4e20*/  BSYNC.RECONVERGENT B1 ;  /* 0x0000000000017941 */ /* 0x000fea0003800200 */
.L_x_1476:
[----:B------:R-:W0:Y:S01]  /*4e30*/  LDC R107, c[0x0][0x404] ;  /* 0x00010100ff6b7b82 */ /* 0x000e220000000800 */
[----:B------:R-:W-:Y:S01]  /*4e40*/  I2FP.F32.U32 R12, R11 ;  /* 0x0000000b000c7245 */ /* 0x000fe20000201000 */
[----:B------:R-:W-:Y:S01]  /*4e50*/  IMAD.MOV.U32 R117, RZ, RZ, 0x2f800000 ;  /* 0x2f800000ff757424 */ /* 0x000fe200078e00ff */
[----:B------:R-:W-:Y:S01]  /*4e60*/  ISETP.NE.AND P3, PT, R13, 0x1, PT ;  /* 0x000000010d00780c */ /* 0x000fe20003f65270 */
[----:B-----5:R-:W-:Y:S01]  /*4e70*/  HADD2.F32 R7, -RZ, R72.H0_H0 ;  /* 0x20000048ff077230 */ /* 0x020fe20000004100 */
[----:B------:R-:W-:Y:S01]  /*4e80*/  BSSY.RECONVERGENT B1, `(.L_x_1481) ;  /* 0x000005a000017945 */ /* 0x000fe20003800200 */
[----:B------:R-:W-:Y:S01]  /*4e90*/  FFMA.FTZ R12, R12, R117, 1.1641532182693481445e-10 ;  /* 0x2f0000000c0c7423 */ /* 0x000fe20000010075 */
[----:B------:R-:W-:Y:S01]  /*4ea0*/  HFMA2 R15, -RZ, RZ, 0, 1.1920928955078125e-07 ;  /* 0x00000002ff0f7431 */ /* 0x000fe200000001ff */
[----:B------:R-:W1:Y:S01]  /*4eb0*/  LDC R116, c[0x0][0x408] ;  /* 0x00010200ff747b82 */ /* 0x000e620000000800 */
[----:B------:R-:W-:Y:S02]  /*4ec0*/  IMAD.MOV.U32 R11, RZ, RZ, R10 ;  /* 0x000000ffff0b7224 */ /* 0x000fe400078e000a */
        /* <DEDUP_REMOVED lines=14> */
.L_x_1483:
        /* <DEDUP_REMOVED lines=13> */
.L_x_1485:
[----:B------:R-:W-:Y:S05]  /*5080*/  BSYNC.RECONVERGENT B2 ;  /* 0x0000000000027941 */ /* 0x000fea0003800200 */
.L_x_1484:
        /* <DEDUP_REMOVED lines=51> */
[----:B------:R-:W-:Y:S02]  /*53c0*/  HFMA2 R15, -RZ, RZ, 0, 0 ;  /* 0x00000000ff0f7431 */ /* 0x000fe400000001ff */
[----:B------:R-:W-:Y:S01]  /*53d0*/  IMAD.WIDE.U32 R12, R12, -0x2daee0ad, RZ ;  /* 0xd2511f530c0c7825 */ /* 0x000fe200078e00ff */
[----:B------:R-:W-:-:S03]  /*53e0*/  LOP3.LUT R5, R14, UR4, R11, 0x96, !PT ;  /* 0x000000040e057c12 */ /* 0x000fc6000f8e960b */
[----:B------:R-:W-:Y:S01]  /*53f0*/  IMAD.MOV.U32 R11, RZ, RZ, R76 ;  /* 0x000000ffff0b7224 */ /* 0x000fe200078e004c */
[----:B------:R-:W-:Y:S01]  /*5400*/  LOP3.LUT R4, R83, R4, R13, 0x96, !PT ;  /* 0x0000000453047212 */ /* 0x000fe200078e960d */
[----:B------:R-:W-:-:S07]  /*5410*/  IMAD.MOV.U32 R76, RZ, RZ, R12 ;  /* 0x000000ffff4c7224 */ /* 0x000fce00078e000c */
.L_x_1482:
[----:B------:R-:W-:Y:S05]  /*5420*/  BSYNC.RECONVERGENT B1 ;  /* 0x0000000000017941 */ /* 0x000fea0003800200 */
.L_x_1481:
[----:B------:R-:W-:Y:S01]  /*5430*/  I2FP.F32.U32 R12, R11 ;  /* 0x0000000b000c7245 */ /* 0x000fe20000201000 */
[----:B------:R-:W-:Y:S01]  /*5440*/  HADD2.F32 R11, -RZ, R68.H0_H0 ;  /* 0x20000044ff0b7230 */ /* 0x000fe20000004100 */
[----:B------:R-:W-:Y:S01]  /*5450*/  ISETP.NE.AND P3, PT, R15, 0x1, PT ;  /* 0x000000010f00780c */ /* 0x000fe20003f65270 */
[----:B------:R-:W-:Y:S01]  /*5460*/  @P1 HADD2.F32 R14, -RZ, R64.H0_H0 ;  /* 0x20000040ff0e1230 */ /* 0x000fe20000004100 */
[----:B------:R-:W-:Y:S01]  /*5470*/  BSSY.RECONVERGENT B1, `(.L_x_1486) ;  /* 0x000005d000017945 */ /* 0x000fe20003800200 */
[----:B------:R-:W-:Y:S01]  /*5480*/  FFMA.FTZ R12, R12, R117, 1.1641532182693481445e-10 ;  /* 0x2f0000000c0c7423 */ /* 0x000fe20000010075 */
[----:B------:R-:W-:Y:S01]  /*5490*/  FMUL.FTZ R11, R11, R116 ;  /* 0x000000740b0b7220 */ /* 0x000fe20000410000 */
[----:B------:R-:W-:-:S03]  /*54a0*/  IMAD.MOV.U32 R79, RZ, RZ, 0x2 ;  /* 0x00000002ff4f7424 */ /* 0x000fc600078e00ff */
[----:B------:R-:W-:-:S04]  /*54b0*/  FSETP.GTU.FTZ.AND P2, PT, R12, R107, PT ;  /* 0x0000006b0c00720b */ /* 0x000fc80003f5c000 */
[----:B------:R-:W-:-:S05]  /*54c0*/  FSEL R12, R11, RZ, !P2 ;  /* 0x000000ff0b0c7208 */ /* 0x000fca0005000000 */
[----:B------:R-:W-:Y:S01]  /*54d0*/  FADD.FTZ R7, R7, R12 ;  /* 0x0000000c07077221 */ /* 0x000fe20000010000 */
[----:B------:R-:W-:-:S03]  /*54e0*/  SEL R12, RZ, 0x1, P2 ;  /* 0x00000001ff0c7807 */ /* 0x000fc60001000000 */
[--C-:B------:R-:W-:Y:S01]  /*54f0*/  @P1 FADD.FTZ R11, R14, R7.reuse ;  /* 0x000000070e0b1221 */ /* 0x100fe20000010000 */
[----:B------:R-:W-:Y:S01]  /*5500*/  @!P1 IMAD.MOV.U32 R11, RZ, RZ, R7 ;  /* 0x000000ffff0b9224 */ /* 0x000fe200078e0007 */
[----:B------:R-:W-:-:S04]  /*5510*/  MOV R7, R10 ;  /* 0x0000000a00077202 */ /* 0x000fc80000000f00 */
        /* <DEDUP_REMOVED lines=10> */
.L_x_1488:
        /* <DEDUP_REMOVED lines=13> */
.L_x_1490:
[----:B------:R-:W-:Y:S05]  /*5690*/  BSYNC.RECONVERGENT B2 ;  /* 0x0000000000027941 */ /* 0x000fea0003800200 */
.L_x_1489:
        /* <DEDUP_REMOVED lines=55> */
[----:B------:R-:W-:Y:S01]  /*5a10*/  MOV R10, R78 ;  /* 0x0000004e000a7202 */ /* 0x000fe20000000f00 */
[----:B------:R-:W-:Y:S01]  /*5a20*/  IMAD.MOV.U32 R76, RZ, RZ, R14 ;  /* 0x000000ffff4c7224 */ /* 0x000fe200078e000e */
[----:B------:R-:W-:-:S07]  /*5a30*/  LOP3.LUT R4, R83, R4, R15, 0x96, !PT ;  /* 0x0000000453047212 */ /* 0x000fce00078e960f */
.L_x_1487:
[----:B------:R-:W-:Y:S05]  /*5a40*/  BSYNC.RECONVERGENT B1 ;  /* 0x0000000000017941 */ /* 0x000fea0003800200 */
.L_x_1486:
[----:B------:R-:W-:Y:S01]  /*5a50*/  I2FP.F32.U32 R14, R7 ;  /* 0x00000007000e7245 */ /* 0x000fe20000201000 */
[----:B------:R-:W-:Y:S01]  /*5a60*/  HADD2.F32 R7, -RZ, R72.H1_H1 ;  /* 0x30000048ff077230 */ /* 0x000fe20000004100 */
[----:B------:R-:W-:Y:S01]  /*5a70*/  ISETP.NE.AND P3, PT, R79, 0x1, PT ;  /* 0x000000014f00780c */ /* 0x000fe20003f65270 */
[----:B------:R-:W-:Y:S01]  /*5a80*/  BSSY.RECONVERGENT B1, `(.L_x_1491) ;  /* 0x000005a000017945 */ /* 0x000fe20003800200 */
[----:B------:R-:W-:Y:S02]  /*5a90*/  IMAD.MOV.U32 R15, RZ, RZ, 0x2 ;  /* 0x00000002ff0f7424 */ /* 0x000fe400078e00ff */
[----:B------:R-:W-:Y:S01]  /*5aa0*/  FFMA.FTZ R14, R14, R117, 1.1641532182693481445e-10 ;  /* 0x2f0000000e0e7423 */ /* 0x000fe20000010075 */
[----:B------:R-:W-:Y:S01]  /*5ab0*/  FMUL.FTZ R7, R7, R116 ;  /* 0x0000007407077220 */ /* 0x000fe20000410000 */
[----:B------:R-:W-:-:S03]  /*5ac0*/  IMAD.MOV.U32 R13, RZ, RZ, R10 ;  /* 0x000000ffff0d7224 */ /* 0x000fc600078e000a */
[----:B------:R-:W-:-:S04]  /*5ad0*/  FSETP.GTU.FTZ.AND P2, PT, R14, R107, PT ;  /* 0x0000006b0e00720b */ /* 0x000fc80003f5c000 */
        /* <DEDUP_REMOVED lines=12> */
.L_x_1493:
        /* <DEDUP_REMOVED lines=13> */
.L_x_1495:
[----:B------:R-:W-:Y:S05]  /*5c70*/  BSYNC.RECONVERGENT B2 ;  /* 0x0000000000027941 */ /* 0x000fea0003800200 */
.L_x_1494:
        /* <DEDUP_REMOVED lines=58> */
.L_x_1492:
[----:B------:R-:W-:Y:S05]  /*6020*/  BSYNC.RECONVERGENT B1 ;  /* 0x0000000000017941 */ /* 0x000fea0003800200 */
.L_x_1491:
[----:B------:R-:W-:Y:S01]  /*6030*/  I2FP.F32.U32 R14, R13 ;  /* 0x0000000d000e7245 */ /* 0x000fe20000201000 */
[----:B------:R-:W-:Y:S01]  /*6040*/  HADD2.F32 R13, -RZ, R68.H1_H1 ;  /* 0x30000044ff0d7230 */ /* 0x000fe20000004100 */
[----:B------:R-:W-:Y:S01]  /*6050*/  ISETP.NE.AND P3, PT, R15, 0x1, PT ;  /* 0x000000010f00780c */ /* 0x000fe20003f65270 */
[----:B------:R-:W-:Y:S01]  /*6060*/  @P1 HADD2.F32 R72, -RZ, R64.H1_H1 ;  /* 0x30000040ff481230 */ /* 0x000fe20000004100 */
[----:B------:R-:W-:Y:S01]  /*6070*/  BSSY.RECONVERGENT B1, `(.L_x_1496) ;  /* 0x000005d000017945 */ /* 0x000fe20003800200 */
[----:B------:R-:W-:Y:S01]  /*6080*/  FFMA.FTZ R14, R14, R117, 1.1641532182693481445e-10 ;  /* 0x2f0000000e0e7423 */ /* 0x000fe20000010075 */
[----:B------:R-:W-:-:S04]  /*6090*/  FMUL.FTZ R13, R13, R116 ;  /* 0x000000740d0d7220 */ /* 0x000fc80000410000 */
[----:B------:R-:W-:-:S04]  /*60a0*/  FSETP.GTU.FTZ.AND P2, PT, R14, R107, PT ;  /* 0x0000006b0e00720b */ /* 0x000fc80003f5c000 */
[----:B------:R-:W-:Y:S02]  /*60b0*/  FSEL R14, R13, RZ, !P2 ;  /* 0x000000ff0d0e7208 */ /* 0x000fe40005000000 */
[----:B------:R-:W-:-:S03]  /*60c0*/  SEL R13, RZ, 0x1, P2 ;  /* 0x00000001ff0d7807 */ /* 0x000fc60001000000 */
[----:B------:R-:W-:-:S04]  /*60d0*/  FADD.FTZ R7, R7, R14 ;  /* 0x0000000e07077221 */ /* 0x000fc80000010000 */
[----:B------:R-:W-:Y:S01]  /*60e0*/  @P1 FADD.FTZ R89, R72, R7 ;  /* 0x0000000748591221 */ /* 0x000fe20000010000 */
[----:B------:R-:W-:Y:S01]  /*60f0*/  @!P1 MOV R89, R7 ;  /* 0x0000000700599202 */ /* 0x000fe20000000f00 */
[----:B------:R-:W-:Y:S02]  /*6100*/  IMAD.MOV.U32 R72, RZ, RZ, 0x2 ;  /* 0x00000002ff487424 */ /* 0x000fe400078e00ff */
[----:B------:R-:W-:Y:S01]  /*6110*/  IMAD.MOV.U32 R7, RZ, RZ, R10 ;  /* 0x000000ffff077224 */ /* 0x000fe200078e000a */
        /* <DEDUP_REMOVED lines=10> */
.L_x_1498:
        /* <DEDUP_REMOVED lines=13> */
.L_x_1500:
[----:B------:R-:W-:Y:S05]  /*6290*/  BSYNC.RECONVERGENT B2 ;  /* 0x0000000000027941 */ /* 0x000fea0003800200 */
.L_x_1499:
        /* <DEDUP_REMOVED lines=57> */
[----:B------:R-:W-:-:S07]  /*6630*/  IMAD.MOV.U32 R76, RZ, RZ, R14 ;  /* 0x000000ffff4c7224 */ /* 0x000fce00078e000e */
.L_x_1497:
[----:B------:R-:W-:Y:S05]  /*6640*/  BSYNC.RECONVERGENT B1 ;  /* 0x0000000000017941 */ /* 0x000fea0003800200 */
.L_x_1496:
[----:B------:R-:W-:Y:S01]  /*6650*/  I2FP.F32.U32 R14, R7 ;  /* 0x00000007000e7245 */ /* 0x000fe20000201000 */
[----:B------:R-:W-:Y:S01]  /*6660*/  HADD2.F32 R7, -RZ, R73.H0_H0 ;  /* 0x20000049ff077230 */ /* 0x000fe20000004100 */
        /* <DEDUP_REMOVED lines=19> */
.L_x_1503:
        /* <DEDUP_REMOVED lines=13> */
.L_x_1505:
[----:B------:R-:W-:Y:S05]  /*6870*/  BSYNC.RECONVERGENT B2 ;  /* 0x0000000000027941 */ /* 0x000fea0003800200 */
.L_x_1504:
        /* <DEDUP_REMOVED lines=58> */
.L_x_1502:
[----:B------:R-:W-:Y:S05]  /*6c20*/  BSYNC.RECONVERGENT B1 ;  /* 0x0000000000017941 */ /* 0x000fea0003800200 */
.L_x_1501:
[----:B------:R-:W-:Y:S01]  /*6c30*/  I2FP.F32.U32 R14, R15 ;  /* 0x0000000f000e7245 */ /* 0x000fe20000201000 */
[----:B------:R-:W-:Y:S01]  /*6c40*/  HADD2.F32 R15, -RZ, R69.H0_H0 ;  /* 0x20000045ff0f7230 */ /* 0x000fe20000004100 */
[----:B------:R-:W-:Y:S01]  /*6c50*/  BSSY.RECONVERGENT B1, `(.L_x_1506) ;  /* 0x000005f000017945 */ /* 0x000fe20003800200 */
[----:B------:R-:W-:Y:S02]  /*6c60*/  @P1 HADD2.F32 R90, -RZ, R65.H0_H0 ;  /* 0x20000041ff5a1230 */ /* 0x000fe40000004100 */
[----:B------:R-:W-:Y:S02]  /*6c70*/  HFMA2 R81, -RZ, RZ, 0, 1.1920928955078125e-07 ;  /* 0x00000002ff517431 */ /* 0x000fe400000001ff */
[----:B------:R-:W-:Y:S01]  /*6c80*/  FFMA.FTZ R14, R14, R117, 1.1641532182693481445e-10 ;  /* 0x2f0000000e0e7423 */ /* 0x000fe20000010075 */
[----:B------:R-:W-:-:S04]  /*6c90*/  FMUL.FTZ R15, R15, R116 ;  /* 0x000000740f0f7220 */ /* 0x000fc80000410000 */
[----:B------:R-:W-:-:S04]  /*6ca0*/  FSETP.GTU.FTZ.AND P2, PT, R14, R107, PT ;  /* 0x0000006b0e00720b */ /* 0x000fc80003f5c000 */
[----:B------:R-:W-:-:S05]  /*6cb0*/  FSEL R14, R15, RZ, !P2 ;  /* 0x000000ff0f0e7208 */ /* 0x000fca0005000000 */
[----:B------:R-:W-:Y:S01]  /*6cc0*/  FADD.FTZ R7, R7, R14 ;  /* 0x0000000e07077221 */ /* 0x000fe20000010000 */
[----:B------:R-:W-:Y:S02]  /*6cd0*/  SEL R14, RZ, 0x1, P2 ;  /* 0x00000001ff0e7807 */ /* 0x000fe40001000000 */
[----:B------:R-:W-:Y:S01]  /*6ce0*/  ISETP.NE.AND P2, PT, R80, 0x1, PT ;  /* 0x000000015000780c */ /* 0x000fe20003f45270 */
[--C-:B------:R-:W-:Y:S01]  /*6cf0*/  @P1 FADD.FTZ R90, R90, R7.reuse ;  /* 0x000000075a5a1221 */ /* 0x100fe20000010000 */
[----:B------:R-:W-:Y:S02]  /*6d00*/  @!P1 IMAD.MOV.U32 R90, RZ, RZ, R7 ;  /* 0x000000ffff5a9224 */ /* 0x000fe400078e0007 */
[----:B------:R-:W-:-:S03]  /*6d10*/  IMAD.MOV.U32 R7, RZ, RZ, R10 ;  /* 0x000000ffff077224 */ /* 0x000fc600078e000a */
[----:B------:R-:W-:-:S06]  /*6d20*/  F2FP.F16.F32.PACK_AB R113, RZ, R90 ;  /* 0x0000005aff71723e */ /* 0x000fcc00000000ff */
        /* <DEDUP_REMOVED lines=9> */
.L_x_1508:
        /* <DEDUP_REMOVED lines=13> */
.L_x_1510:
[----:B------:R-:W-:Y:S05]  /*6e90*/  BSYNC.RECONVERGENT B2 ;  /* 0x0000000000027941 */ /* 0x000fea0003800200 */
.L_x_1509:
        /* <DEDUP_REMOVED lines=58> */
.L_x_1507:
[----:B------:R-:W-:Y:S05]  /*7240*/  BSYNC.RECONVERGENT B1 ;  /* 0x0000000000017941 */ /* 0x000fea0003800200 */
.L_x_1506:
[----:B------:R-:W-:Y:S01]  /*7250*/  I2FP.F32.U32 R72, R7 ;  /* 0x0000000700487245 */ /* 0x000fe20000201000 */
[----:B------:R-:W-:Y:S01]  /*7260*/  HADD2.F32 R73, -RZ, R73.H1_H1 ;  /* 0x30000049ff497230 */ /* 0x000fe20000004100 */
[----:B------:R-:W-:Y:S01]  /*7270*/  BSSY.RECONVERGENT B1, `(.L_x_1511) ;  /* 0x000005b000017945 */ /* 0x000fe20003800200 */
[----:B------:R-:W-:Y:S02]  /*7280*/  MOV R15, R10 ;  /* 0x0000000a000f7202 */ /* 0x000fe40000000f00 */
[----:B------:R-:W-:Y:S01]  /*7290*/  FFMA.FTZ R72, R72, R117, 1.1641532182693481445e-10 ;  /* 0x2f00000048487423 */ /* 0x000fe20000010075 */
[----:B------:R-:W-:Y:S01]  /*72a0*/  FMUL.FTZ R7, R73, R116 ;  /* 0x0000007449077220 */ /* 0x000fe20000410000 */
[----:B------:R-:W-:-:S03]  /*72b0*/  IMAD.MOV.U32 R73, RZ, RZ, 0x2 ;  /* 0x00000002ff497424 */ /* 0x000fc600078e00ff */
        /* <DEDUP_REMOVED lines=14> */
.L_x_1513:
        /* <DEDUP_REMOVED lines=13> */
.L_x_1515:
[----:B------:R-:W-:Y:S05]  /*7470*/  BSYNC.RECONVERGENT B2 ;  /* 0x0000000000027941 */ /* 0x000fea0003800200 */
.L_x_1514:
        /* <DEDUP_REMOVED lines=57> */
[----:B------:R-:W-:-:S07]  /*7810*/  HFMA2 R73, -RZ, RZ, 0, 0 ;  /* 0x00000000ff497431 */ /* 0x000fce00000001ff */
.L_x_1512:
[----:B------:R-:W-:Y:S05]  /*7820*/  BSYNC.RECONVERGENT B1 ;  /* 0x0000000000017941 */ /* 0x000fea0003800200 */
.L_x_1511:
[----:B------:R-:W-:Y:S01]  /*7830*/  I2FP.F32.U32 R72, R15 ;  /* 0x0000000f00487245 */ /* 0x000fe20000201000 */
[----:B------:R-:W-:Y:S01]  /*7840*/  HADD2.F32 R15, -RZ, R69.H1_H1 ;  /* 0x30000045ff0f7230 */ /* 0x000fe20000004100 */
[----:B------:R-:W-:Y:S01]  /*7850*/  BSSY.RECONVERGENT B1, `(.L_x_1516) ;  /* 0x000005f000017945 */ /* 0x000fe20003800200 */
[----:B------:R-:W-:Y:S02]  /*7860*/  @P1 HADD2.F32 R80, -RZ, R65.H1_H1 ;  /* 0x30000041ff501230 */ /* 0x000fe40000004100 */
[----:B------:R-:W-:Y:S01]  /*7870*/  FFMA.FTZ R72, R72, R117, 1.1641532182693481445e-10 ;  /* 0x2f00000048487423 */ /* 0x000fe20000010075 */
[----:B------:R-:W-:-:S04]  /*7880*/  FMUL.FTZ R15, R15, R116 ;  /* 0x000000740f0f7220 */ /* 0x000fc80000410000 */
[----:B------:R-:W-:-:S04]  /*7890*/  FSETP.GTU.FTZ.AND P2, PT, R72, R107, PT ;  /* 0x0000006b4800720b */ /* 0x000fc80003f5c000 */
[----:B------:R-:W-:Y:S02]  /*78a0*/  FSEL R72, R15, RZ, !P2 ;  /* 0x000000ff0f487208 */ /* 0x000fe40005000000 */
[----:B------:R-:W-:Y:S02]  /*78b0*/  SEL R15, RZ, 0x1, P2 ;  /* 0x00000001ff0f7807 */ /* 0x000fe40001000000 */
[----:B------:R-:W-:Y:S01]  /*78c0*/  ISETP.NE.AND P2, PT, R73, 0x1, PT ;  /* 0x000000014900780c */ /* 0x000fe20003f45270 */
[----:B------:R-:W-:-:S04]  /*78d0*/  FADD.FTZ R7, R7, R72 ;  /* 0x0000004807077221 */ /* 0x000fc80000010000 */
[--C-:B------:R-:W-:Y:S01]  /*78e0*/  @P1 FADD.FTZ R95, R80, R7.reuse ;  /* 0x00000007505f1221 */ /* 0x100fe20000010000 */
[----:B------:R-:W-:Y:S01]  /*78f0*/  @!P1 IMAD.MOV.U32 R95, RZ, RZ, R7 ;  /* 0x000000ffff5f9224 */ /* 0x000fe200078e0007 */
[----:B------:R-:W-:Y:S01]  /*7900*/  MOV R7, R10 ;  /* 0x0000000a00077202 */ /* 0x000fe20000000f00 */
[----:B------:R-:W-:-:S03]  /*7910*/  IMAD.MOV.U32 R80, RZ, RZ, 0x2 ;  /* 0x00000002ff507424 */ /* 0x000fc600078e00ff */
[----:B------:R-:W-:Y:S02]  /*7920*/  F2FP.F16.F32.PACK_AB R115, RZ, R95 ;  /* 0x0000005fff73723e */ /* 0x000fe400000000ff */
        /* <DEDUP_REMOVED lines=9> */
.L_x_1518:
        /* <DEDUP_REMOVED lines=13> */
.L_x_1520:
[----:B------:R-:W-:Y:S05]  /*7a90*/  BSYNC.RECONVERGENT B2 ;  /* 0x0000000000027941 */ /* 0x000fea0003800200 */
.L_x_1519:
        /* <DEDUP_REMOVED lines=55> */
[----:B------:R-:W-:Y:S01]  /*7e10*/  LOP3.LUT R5, R118, UR4, R81, 0x96, !PT ;  /* 0x0000000476057c12 */ /* 0x000fe2000f8e9651 */
[----:B------:R-:W-:Y:S01]  /*7e20*/  IMAD.MOV.U32 R76, RZ, RZ, R72 ;  /* 0x000000ffff4c7224 */ /* 0x000fe200078e0048 */
[----:B------:R-:W-:-:S07]  /*7e30*/  LOP3.LUT R4, R83, R4, R73, 0x96, !PT ;  /* 0x0000000453047212 */ /* 0x000fce00078e9649 */
.L_x_1517:
[----:B------:R-:W-:Y:S05]  /*7e40*/  BSYNC.RECONVERGENT B1 ;  /* 0x0000000000017941 */ /* 0x000fea0003800200 */
.L_x_1516:
[----:B------:R-:W-:Y:S01]  /*7e50*/  I2FP.F32.U32 R72, R7 ;  /* 0x0000000700487245 */ /* 0x000fe20000201000 */
[----:B------:R-:W-:Y:S01]  /*7e60*/  HADD2.F32 R7, -RZ, R74.H0_H0 ;  /* 0x2000004aff077230 */ /* 0x000fe20000004100 */
[----:B------:R-:W-:Y:S01]  /*7e70*/  ISETP.NE.AND P3, PT, R80, 0x1, PT ;  /* 0x000000015000780c */ /* 0x000fe20003f65270 */
[----:B------:R-:W-:Y:S01]  /*7e80*/  BSSY.RECONVERGENT B1, `(.L_x_1521) ;  /* 0x0000059000017945 */ /* 0x000fe20003800200 */
[----:B------:R-:W-:Y:S02]  /*7e90*/  IMAD.MOV.U32 R81, RZ, RZ, 0x2 ;  /* 0x00000002ff517424 */ /* 0x000fe400078e00ff */
        /* <DEDUP_REMOVED lines=15> */
.L_x_1523:
        /* <DEDUP_REMOVED lines=13> */
.L_x_1525:
[----:B------:R-:W-:Y:S05]  /*8060*/  BSYNC.RECONVERGENT B2 ;  /* 0x0000000000027941 */ /* 0x000fea0003800200 */
.L_x_1524:
        /* <DEDUP_REMOVED lines=58> */
.L_x_1522:
[----:B------:R-:W-:Y:S05]  /*8410*/  BSYNC.RECONVERGENT B1 ;  /* 0x0000000000017941 */ /* 0x000fea0003800200 */
.L_x_1521:
[----:B------:R-:W-:Y:S01]  /*8420*/  I2FP.F32.U32 R72, R73 ;  /* 0x0000004900487245 */ /* 0x000fe20000201000 */
[----:B------:R-:W-:Y:S01]  /*8430*/  HADD2.F32 R73, -RZ, R70.H0_H0 ;  /* 0x20000046ff497230 */ /* 0x000fe20000004100 */
[----:B------:R-:W-:Y:S01]  /*8440*/  BSSY.RECONVERGENT B1, `(.L_x_1526) ;  /* 0x000005f000017945 */ /* 0x000fe20003800200 */
[----:B------:R-:W-:Y:S02]  /*8450*/  @P1 HADD2.F32 R96, -RZ, R66.H0_H0 ;  /* 0x20000042ff601230 */ /* 0x000fe40000004100 */
[----:B------:R-:W-:Y:S01]  /*8460*/  FFMA.FTZ R72, R72, R117, 1.1641532182693481445e-10 ;  /* 0x2f00000048487423 */ /* 0x000fe20000010075 */
[----:B------:R-:W-:Y:S01]  /*8470*/  FMUL.FTZ R73, R73, R116 ;  /* 0x0000007449497220 */ /* 0x000fe20000410000 */
[----:B------:R-:W-:-:S03]  /*8480*/  IMAD.MOV.U32 R82, RZ, RZ, 0x2 ;  /* 0x00000002ff527424 */ /* 0x000fc600078e00ff */
        /* <DEDUP_REMOVED lines=8> */
[----:B------:R-:W-:-:S03]  /*8510*/  F2FP.F16.F32.PACK_AB R118, RZ, R96 ;  /* 0x00000060ff76723e */ /* 0x000fc600000000ff */
        /* <DEDUP_REMOVED lines=9> */
.L_x_1528:
        /* <DEDUP_REMOVED lines=13> */
.L_x_1530:
[----:B------:R-:W-:Y:S05]  /*8680*/  BSYNC.RECONVERGENT B2 ;  /* 0x0000000000027941 */ /* 0x000fea0003800200 */
.L_x_1529:
        /* <DEDUP_REMOVED lines=58> */
.L_x_1527:
[----:B------:R-:W-:Y:S05]  /*8a30*/  BSYNC.RECONVERGENT B1 ;  /* 0x0000000000017941 */ /* 0x000fea0003800200 */
.L_x_1526:
[----:B------:R-:W-:Y:S01]  /*8a40*/  I2FP.F32.U32 R72, R7 ;  /* 0x0000000700487245 */ /* 0x000fe20000201000 */
[----:B------:R-:W-:Y:S01]  /*8a50*/  HADD2.F32 R7, -RZ, R74.H1_H1 ;  /* 0x3000004aff077230 */ /* 0x000fe20000004100 */
        /* <DEDUP_REMOVED lines=18> */
.L_x_1533:
        /* <DEDUP_REMOVED lines=13> */
.L_x_1535:
[----:B------:R-:W-:Y:S05]  /*8c50*/  BSYNC.RECONVERGENT B2 ;  /* 0x0000000000027941 */ /* 0x000fea0003800200 */
.L_x_1534:
        /* <DEDUP_REMOVED lines=58> */
.L_x_1532:
[----:B------:R-:W-:Y:S05]  /*9000*/  BSYNC.RECONVERGENT B1 ;  /* 0x0000000000017941 */ /* 0x000fea0003800200 */
.L_x_1531:
        /* <DEDUP_REMOVED lines=12> */
[----:B------:R-:W-:Y:S02]  /*90d0*/  @!P1 IMAD.MOV.U32 R101, RZ, RZ, R7 ;  /* 0x000000ffff659224 */ /* 0x000fe400078e0007 */
[----:B------:R-:W-:Y:S02]  /*90e0*/  HFMA2 R82, -RZ, RZ, 0, 1.1920928955078125e-07 ;  /* 0x00000002ff527431 */ /* 0x000fe400000001ff */
[----:B------:R-:W-:Y:S01]  /*90f0*/  IMAD.MOV.U32 R7, RZ, RZ, R10 ;  /* 0x000000ffff077224 */ /* 0x000fe200078e000a */
[----:B------:R-:W-:Y:S02]  /*9100*/  F2FP.F16.F32.PACK_AB R119, RZ, R101 ;  /* 0x00000065ff77723e */ /* 0x000fe400000000ff */
        /* <DEDUP_REMOVED lines=9> */
.L_x_1538:
        /* <DEDUP_REMOVED lines=13> */
.L_x_1540:
[----:B------:R-:W-:Y:S05]  /*9270*/  BSYNC.RECONVERGENT B2 ;  /* 0x0000000000027941 */ /* 0x000fea0003800200 */
.L_x_1539:
        /* <DEDUP_REMOVED lines=57> */
[----:B------:R-:W-:-:S07]  /*9610*/  MOV R76, R72 ;  /* 0x00000048004c7202 */ /* 0x000fce0000000f00 */
.L_x_1537:
[----:B------:R-:W-:Y:S05]  /*9620*/  BSYNC.RECONVERGENT B1 ;  /* 0x0000000000017941 */ /* 0x000fea0003800200 */
.L_x_1536:
[----:B------:R-:W-:Y:S01]  /*9630*/  I2FP.F32.U32 R72, R7 ;  /* 0x0000000700487245 */ /* 0x000fe20000201000 */
[----:B------:R-:W-:Y:S01]  /*9640*/  HADD2.F32 R7, -RZ, R75.H0_H0 ;  /* 0x2000004bff077230 */ /* 0x000fe20000004100 */
        /* <DEDUP_REMOVED lines=18> */
.L_x_1543:
        /* <DEDUP_REMOVED lines=13> */
.L_x_1545:
[----:B------:R-:W-:Y:S05]  /*9840*/  BSYNC.RECONVERGENT B2 ;  /* 0x0000000000027941 */ /* 0x000fea0003800200 */
.L_x_1544:
        /* <DEDUP_REMOVED lines=58> */
.L_x_1542:
[----:B------:R-:W-:Y:S05]  /*9bf0*/  BSYNC.RECONVERGENT B1 ;  /* 0x0000000000017941 */ /* 0x000fea0003800200 */
.L_x_1541:
[----:B------:R-:W-:Y:S01]  /*9c00*/  I2FP.F32.U32 R72, R73 ;  /* 0x0000004900487245 */ /* 0x000fe20000201000 */
[----:B------:R-:W-:Y:S01]  /*9c10*/  HADD2.F32 R73, -RZ, R71.H0_H0 ;  /* 0x20000047ff497230 */ /* 0x000fe20000004100 */
[----:B------:R-:W-:Y:S01]  /*9c20*/  BSSY.RECONVERGENT B1, `(.L_x_1546) ;  /* 0x000005f000017945 */ /* 0x000fe20003800200 */
[----:B------:R-:W-:Y:S02]  /*9c30*/  @P1 HADD2.F32 R102, -RZ, R67.H0_H0 ;  /* 0x20000043ff661230 */ /* 0x000fe40000004100 */
[----:B------:R-:W-:Y:S01]  /*9c40*/  FFMA.FTZ R72, R72, R117, 1.1641532182693481445e-10 ;  /* 0x2f00000048487423 */ /* 0x000fe20000010075 */
[----:B------:R-:W-:-:S04]  /*9c50*/  FMUL.FTZ R73, R73, R116 ;  /* 0x0000007449497220 */ /* 0x000fc80000410000 */
[----:B------:R-:W-:-:S04]  /*9c60*/  FSETP.GTU.FTZ.AND P5, PT, R72, R107, PT ;  /* 0x0000006b4800720b */ /* 0x000fc80003fbc000 */
[----:B------:R-:W-:Y:S01]  /*9c70*/  FSEL R72, R73, RZ, !P5 ;  /* 0x000000ff49487208 */ /* 0x000fe20006800000 */
[----:B------:R-:W-:Y:S01]  /*9c80*/  IMAD.MOV.U32 R73, RZ, RZ, 0x2 ;  /* 0x00000002ff497424 */ /* 0x000fe200078e00ff */
[----:B------:R-:W-:Y:S02]  /*9c90*/  SEL R82, RZ, 0x1, P5 ;  /* 0x00000001ff527807 */ /* 0x000fe40002800000 */
[----:B------:R-:W-:Y:S01]  /*9ca0*/  ISETP.NE.AND P5, PT, R74, 0x1, PT ;  /* 0x000000014a00780c */ /* 0x000fe20003fa5270 */
[----:B------:R-:W-:-:S04]  /*9cb0*/  FADD.FTZ R7, R7, R72 ;  /* 0x0000004807077221 */ /* 0x000fc80000010000 */
[--C-:B------:R-:W-:Y:S01]  /*9cc0*/  @P1 FADD.FTZ R102, R102, R7.reuse ;  /* 0x0000000766661221 */ /* 0x100fe20000010000 */
[----:B------:R-:W-:Y:S01]  /*9cd0*/  @!P1 IMAD.MOV.U32 R102, RZ, RZ, R7 ;  /* 0x000000ffff669224 */ /* 0x000fe200078e0007 */
[----:B------:R-:W-:-:S04]  /*9ce0*/  MOV R7, R10 ;  /* 0x0000000a00077202 */ /* 0x000fc80000000f00 */
        /* <DEDUP_REMOVED lines=10> */
.L_x_1548:
        /* <DEDUP_REMOVED lines=13> */
.L_x_1550:
[----:B------:R-:W-:Y:S05]  /*9e60*/  BSYNC.RECONVERGENT B2 ;  /* 0x0000000000027941 */ /* 0x000fea0003800200 */
.L_x_1549:
        /* <DEDUP_REMOVED lines=58> */
.L_x_1547:
[----:B------:R-:W-:Y:S05]  /*a210*/  BSYNC.RECONVERGENT B1 ;  /* 0x0000000000017941 */ /* 0x000fea0003800200 */
.L_x_1546:
        /* <DEDUP_REMOVED lines=20> */
.L_x_1553:
        /* <DEDUP_REMOVED lines=15> */
.L_x_1555:
[----:B------:R-:W-:Y:S05]  /*a450*/  BSYNC.RECONVERGENT B2 ;  /* 0x0000000000027941 */ /* 0x000fea0003800200 */
.L_x_1554:
        /* <DEDUP_REMOVED lines=57> */
[----:B------:R-:W-:-:S07]  /*a7f0*/  IMAD.MOV.U32 R76, RZ, RZ, R72 ;  /* 0x000000ffff4c7224 */ /* 0x000fce00078e0048 */
.L_x_1552:
[----:B------:R-:W-:Y:S05]  /*a800*/  BSYNC.RECONVERGENT B1 ;  /* 0x0000000000017941 */ /* 0x000fea0003800200 */
.L_x_1551:
[----:B------:R-:W-:Y:S01]  /*a810*/  I2FP.F32.U32 R72, R74 ;  /* 0x0000004a00487245 */ /* 0x000fe20000201000 */
[----:B------:R-:W-:Y:S02]  /*a820*/  HADD2.F32 R73, -RZ, R71.H1_H1 ;  /* 0x30000047ff497230 */ /* 0x000fe40000004100 */
[----:B------:R-:W-:Y:S02]  /*a830*/  @P1 HADD2.F32 R74, -RZ, R67.H1_H1 ;  /* 0x30000043ff4a1230 */ /* 0x000fe40000004100 */
[----:B------:R-:W-:Y:S01]  /*a840*/  FFMA.FTZ R72, R72, R117, 1.1641532182693481445e-10 ;  /* 0x2f00000048487423 */ /* 0x000fe20000010075 */
[----:B------:R-:W-:-:S04]  /*a850*/  FMUL.FTZ R73, R73, R116 ;  /* 0x0000007449497220 */ /* 0x000fc80000410000 */
[----:B------:R-:W-:-:S04]  /*a860*/  FSETP.GTU.FTZ.AND P6, PT, R72, R107, PT ;  /* 0x0000006b4800720b */ /* 0x000fc80003fdc000 */
[----:B------:R-:W-:Y:S02]  /*a870*/  FSEL R72, R73, RZ, !P6 ;  /* 0x000000ff49487208 */ /* 0x000fe40007000000 */
[----:B------:R-:W-:Y:S02]  /*a880*/  SEL R83, RZ, 0x1, P6 ;  /* 0x00000001ff537807 */ /* 0x000fe40003000000 */
[----:B------:R-:W-:Y:S01]  /*a890*/  PRMT R73, R113, 0x5410, R115 ;  /* 0x0000541071497816 */ /* 0x000fe20000000073 */
[----:B------:R-:W-:Y:S01]  /*a8a0*/  FADD.FTZ R121, R121, R72 ;  /* 0x0000004879797221 */ /* 0x000fe20000010000 */
[----:B------:R-:W-:-:S03]  /*a8b0*/  PRMT R72, R111, 0x5410, R112 ;  /* 0x000054106f487816 */ /* 0x000fc60000000070 */
[----:B------:R-:W-:Y:S01]  /*a8c0*/  @P1 FADD.FTZ R107, R74, R121 ;  /* 0x000000794a6b1221 */ /* 0x000fe20000010000 */
[----:B------:R-:W-:Y:S02]  /*a8d0*/  @!P1 MOV R107, R121 ;  /* 0x00000079006b9202 */ /* 0x000fe40000000f00 */
[----:B------:R-:W-:Y:S02]  /*a8e0*/  PRMT R74, R118, 0x5410, R119 ;  /* 0x00005410764a7816 */ /* 0x000fe40000000077 */
[----:B------:R-:W-:-:S04]  /*a8f0*/  F2FP.F16.F32.PACK_AB R75, RZ, R107 ;  /* 0x0000006bff4b723e */ /* 0x000fc800000000ff */
[----:B------:R-:W-:-:S07]  /*a900*/  PRMT R75, R114, 0x5410, R75 ;  /* 0x00005410724b7816 */ /* 0x000fce000000004b */
.L_x_1475:
[----:B------:R-:W-:Y:S02]  /*a910*/  ISETP.NE.AND P1, PT, R77, RZ, PT ;  /* 0x000000ff4d00720c */ /* 0x000fe40003f25270 */
[----:B------:R-:W-:Y:S02]  /*a920*/  SEL R112, RZ, 0x10000, !P4 ;  /* 0x00010000ff707807 */ /* 0x000fe40006000000 */
[----:B------:R-:W-:Y:S02]  /*a930*/  SEL R77, RZ, 0x1000000, !P5 ;  /* 0x01000000ff4d7807 */ /* 0x000fe40006800000 */
[----:B------:R-:W-:Y:S02]  /*a940*/  ISETP.NE.AND P4, PT, R110, RZ, PT ;  /* 0x000000ff6e00720c */ /* 0x000fe40003f85270 */
[----:B------:R-:W-:Y:S01]  /*a950*/  ISETP.NE.AND P6, PT, R78, RZ, PT ;  /* 0x000000ff4e00720c */ /* 0x000fe20003fc5270 */
[----:B------:R-:W0:Y:S01]  /*a960*/  LDC.64 R110, c[0x0][0x3a8] ;  /* 0x0000ea00ff6e7b82 */ /* 0x000e220000000a00 */
[----:B------:R-:W-:-:S02]  /*a970*/  ISETP.NE.AND P5, PT, R79, RZ, PT ;  /* 0x000000ff4f00720c */ /* 0x000fc40003fa5270 */
[----:B------:R-:W-:Y:S02]  /*a980*/  SEL R115, RZ, 0x100, !P3 ;  /* 0x00000100ff737807 */ /* 0x000fe40005800000 */
[----:B------:R-:W-:Y:S02]  /*a990*/  SEL R113, RZ, 0x1000000, !P4 ;  /* 0x01000000ff717807 */ /* 0x000fe40006000000 */
[----:B------:R-:W-:Y:S01]  /*a9a0*/  LOP3.LUT R115, R115, R77, R112, 0xfe, !PT ;  /* 0x0000004d73737212 */ /* 0x000fe200078efe70 */
[----:B------:R-:W1:Y:S01]  /*a9b0*/  LDC.64 R78, c[0x0][0x3b0] ;  /* 0x0000ec00ff4e7b82 */ /* 0x000e620000000a00 */
[----:B------:R-:W-:Y:S02]  /*a9c0*/  SEL R112, RZ, 0x10000, !P5 ;  /* 0x00010000ff707807 */ /* 0x000fe40006800000 */
[----:B------:R-:W-:Y:S02]  /*a9d0*/  SEL R77, RZ, 0x100, !P6 ;  /* 0x00000100ff4d7807 */ /* 0x000fe40007000000 */
[----:B------:R-:W-:-:S02]  /*a9e0*/  SEL R114, RZ, 0x1, !P2 ;  /* 0x00000001ff727807 */ /* 0x000fc40005000000 */
[----:B------:R-:W-:Y:S02]  /*a9f0*/  LOP3.LUT R77, R77, R113, R112, 0xfe, !PT ;  /* 0x000000714d4d7212 */ /* 0x000fe400078efe70 */
[----:B------:R-:W-:Y:S02]  /*aa00*/  SEL R112, RZ, 0x1, !P1 ;  /* 0x00000001ff707807 */ /* 0x000fe40004800000 */
[----:B------:R-:W-:Y:S02]  /*aa10*/  LOP3.LUT R113, R115, R114, RZ, 0xfc, !PT ;  /* 0x0000007273717212 */ /* 0x000fe400078efcff */
[----:B------:R-:W-:Y:S01]  /*aa20*/  LOP3.LUT R112, R77, R112, RZ, 0xfc, !PT ;  /* 0x000000704d707212 */ /* 0x000fe200078efcff */
[----:B0-----:R-:W-:-:S05]  /*aa30*/  IMAD.WIDE.U32 R110, R9, 0x10, R110 ;  /* 0x00000010096e7825 */ /* 0x001fca00078e006e */
[----:B------:R0:W-:Y:S01]  /*aa40*/  STG.E.128 desc[UR6][R110.64], R72 ;  /* 0x000000486e007986 */ /* 0x0001e2000c101d06 */
        /* <DEDUP_REMOVED lines=23> */
.L_x_1556:
[----:B0-----:R-:W-:Y:S01]  /*abc0*/  IMAD.MOV.U32 R110, RZ, RZ, R76 ;  /* 0x000000ffff6e7224 */ /* 0x001fe200078e004c */
[----:B------:R-:W-:-:S07]  /*abd0*/  IADD3 R77, PT, PT, R9, 0x80, RZ ;  /* 0x00000080094d7810 */ /* 0x000fce0007ffe0ff */
.L_x_1433:
[----:B----4-:R-:W-:Y:S05]  /*abe0*/  BSYNC.RECONVERGENT B0 ;  /* 0x0000000000007941 */ /* 0x010fea0003800200 */
.L_x_1432:
        /* <DEDUP_REMOVED lines=22> */
[----:B------:R-:W-:Y:S02]  /*ad50*/  HFMA2 R14, -RZ, RZ, 0, 1.1920928955078125e-07 ;  /* 0x00000002ff0e7431 */ /* 0x000fe400000001ff */
[----:B------:R-:W-:Y:S01]  /*ad60*/  IMAD.MOV.U32 R12, RZ, RZ, R10 ;  /* 0x000000ffff0c7224 */ /* 0x000fe200078e000a */
[----:B------:R-:W-:Y:S01]  /*ad70*/  IADD3 R122, PT, PT, R122, -0x24c28bd8, RZ ;  /* 0xdb3d74287a7a7810 */ /* 0x000fe20007ffe0ff */
[----:B0-----:R-:W-:Y:S02]  /*ad80*/  IMAD.MOV.U32 R78, RZ, RZ, R110 ;  /* 0x000000ffff4e7224 */ /* 0x001fe400078e006e */
        /* <DEDUP_REMOVED lines=12> */
.L_x_1562:
        /* <DEDUP_REMOVED lines=13> */
.L_x_1564:
[----:B------:R-:W-:Y:S05]  /*af20*/  BSYNC.RECONVERGENT B2 ;  /* 0x0000000000027941 */ /* 0x000fea0003800200 */
.L_x_1563:
        /* <DEDUP_REMOVED lines=58> */
.L_x_1561:
[----:B------:R-:W-:Y:S05]  /*b2d0*/  BSYNC.RECONVERGENT B1 ;  /* 0x0000000000017941 */ /* 0x000fea0003800200 */
.L_x_1560:
[----:B------:R-:W0:Y:S01]  /*b2e0*/  LDC R119, c[0x0][0x404] ;  /* 0x00010100ff777b82 */ /* 0x000e220000000800 */
[----:B------:R-:W-:Y:S01]  /*b2f0*/  HFMA2 R108, -RZ, RZ, 0.1171875, 0 ;  /* 0x2f800000ff6c7431 */ /* 0x000fe200000001ff */
[----:B------:R-:W-:Y:S01]  /*b300*/  I2FP.F32.U32 R7, R12 ;  /* 0x0000000c00077245 */ /* 0x000fe20000201000 */
[----:B------:R-:W-:Y:S01]  /*b310*/  BSSY.RECONVERGENT B1, `(.L_x_1565) ;  /* 0x000005e000017945 */ /* 0x000fe20003800200 */
[----:B------:R-:W-:Y:S01]  /*b320*/  ISETP.NE.AND P3, PT, R14, 0x1, PT ;  /* 0x000000010e00780c */ /* 0x000fe20003f65270 */
[----:B------:R-:W-:Y:S02]  /*b330*/  IMAD.MOV.U32 R80, RZ, RZ, 0x2 ;  /* 0x00000002ff507424 */ /* 0x000fe400078e00ff */
[----:B------:R-:W-:Y:S01]  /*b340*/  IMAD.MOV.U32 R13, RZ, RZ, R10 ;  /* 0x000000ffff0d7224 */ /* 0x000fe200078e000a */
[----:B------:R-:W1:Y:S01]  /*b350*/  LDC R118, c[0x0][0x408] ;  /* 0x00010200ff767b82 */ /* 0x000e620000000800 */
[----:B------:R-:W-:Y:S01]  /*b360*/  FFMA.FTZ R12, R7, R108, 1.1641532182693481445e-10 ;  /* 0x2f000000070c7423 */ /* 0x000fe2000001006c */
[----:B-----5:R-:W-:-:S04]  /*b370*/  HADD2.F32 R7, -RZ, R72.H0_H0 ;  /* 0x20000048ff077230 */ /* 0x020fc80000004100 */
        /* <DEDUP_REMOVED lines=14> */
.L_x_1567:
        /* <DEDUP_REMOVED lines=13> */
.L_x_1569:
[----:B------:R-:W-:Y:S05]  /*b530*/  BSYNC.RECONVERGENT B2 ;  /* 0x0000000000027941 */ /* 0x000fea0003800200 */
.L_x_1568:
        /* <DEDUP_REMOVED lines=59> */
.L_x_1566:
[----:B------:R-:W-:Y:S05]  /*b8f0*/  BSYNC.RECONVERGENT B1 ;  /* 0x0000000000017941 */ /* 0x000fea0003800200 */
.L_x_1565:
[----:B------:R-:W-:Y:S01]  /*b900*/  I2FP.F32.U32 R13, R13 ;  /* 0x0000000d000d7245 */ /* 0x000fe20000201000 */
[----:B------:R-:W-:Y:S01]  /*b910*/  HADD2.F32 R15, -RZ, R68.H0_H0 ;  /* 0x20000044ff0f7230 */ /* 0x000fe20000004100 */
[----:B------:R-:W-:Y:S01]  /*b920*/  ISETP.NE.AND P3, PT, R80, 0x1, PT ;  /* 0x000000015000780c */ /* 0x000fe20003f65270 */
[----:B------:R-:W-:Y:S01]  /*b930*/  @P1 HADD2.F32 R84, -RZ, R64.H0_H0 ;  /* 0x20000040ff541230 */ /* 0x000fe20000004100 */
[----:B------:R-:W-:Y:S01]  /*b940*/  BSSY.RECONVERGENT B1, `(.L_x_1570) ;  /* 0x000005e000017945 */ /* 0x000fe20003800200 */
[----:B------:R-:W-:Y:S01]  /*b950*/  FFMA.FTZ R12, R13, R108, 1.1641532182693481445e-10 ;  /* 0x2f0000000d0c7423 */ /* 0x000fe2000001006c */
[----:B------:R-:W-:-:S04]  /*b960*/  FMUL.FTZ R15, R15, R118 ;  /* 0x000000760f0f7220 */ /* 0x000fc80000410000 */
[----:B------:R-:W-:-:S04]  /*b970*/  FSETP.GTU.FTZ.AND P2, PT, R12, R119, PT ;  /* 0x000000770c00720b */ /* 0x000fc80003f5c000 */
[----:B------:R-:W-:Y:S01]  /*b980*/  FSEL R12, R15, RZ, !P2 ;  /* 0x000000ff0f0c7208 */ /* 0x000fe20005000000 */
[----:B------:R-:W-:-:S04]  /*b990*/  IMAD.MOV.U32 R15, RZ, RZ, 0x2 ;  /* 0x00000002ff0f7424 */ /* 0x000fc800078e00ff */
[----:B------:R-:W-:Y:S01]  /*b9a0*/  FADD.FTZ R7, R7, R12 ;  /* 0x0000000c07077221 */ /* 0x000fe20000010000 */
[----:B------:R-:W-:-:S03]  /*b9b0*/  SEL R12, RZ, 0x1, P2 ;  /* 0x00000001ff0c7807 */ /* 0x000fc60001000000 */
[----:B------:R-:W-:Y:S01]  /*b9c0*/  @P1 FADD.FTZ R84, R84, R7 ;  /* 0x0000000754541221 */ /* 0x000fe20000010000 */
[----:B------:R-:W-:Y:S01]  /*b9d0*/  @!P1 MOV R84, R7 ;  /* 0x0000000700549202 */ /* 0x000fe20000000f00 */
        /* <DEDUP_REMOVED lines=11> */
.L_x_1572:
        /* <DEDUP_REMOVED lines=13> */
.L_x_1574:
[----:B------:R-:W-:Y:S05]  /*bb60*/  BSYNC.RECONVERGENT B2 ;  /* 0x0000000000027941 */ /* 0x000fea0003800200 */
.L_x_1573:
        /* <DEDUP_REMOVED lines=59> */
.L_x_1571:
[----:B------:R-:W-:Y:S05]  /*bf20*/  BSYNC.RECONVERGENT B1 ;  /* 0x0000000000017941 */ /* 0x000fea0003800200 */
.L_x_1570:
        /* <DEDUP_REMOVED lines=21> */
.L_x_1577:
        /* <DEDUP_REMOVED lines=13> */
.L_x_1579:
[----:B------:R-:W-:Y:S05]  /*c150*/  BSYNC.RECONVERGENT B2 ;  /* 0x0000000000027941 */ /* 0x000fea0003800200 */
.L_x_1578:
        /* <DEDUP_REMOVED lines=59> */
.L_x_1576:
[----:B------:R-:W-:Y:S05]  /*c510*/  BSYNC.RECONVERGENT B1 ;  /* 0x0000000000017941 */ /* 0x000fea0003800200 */
.L_x_1575:
        /* <DEDUP_REMOVED lines=25> */
.L_x_1582:
        /* <DEDUP_REMOVED lines=13> */
.L_x_1584:
[----:B------:R-:W-:Y:S05]  /*c780*/  BSYNC.RECONVERGENT B2 ;  /* 0x0000000000027941 */ /* 0x000fea0003800200 */
.L_x_1583:
        /* <DEDUP_REMOVED lines=59> */
.L_x_1581:
[----:B------:R-:W-:Y:S05]  /*cb40*/  BSYNC.RECONVERGENT B1 ;  /* 0x0000000000017941 */ /* 0x000fea0003800200 */
.L_x_1580:
[----:B------:R-:W-:Y:S01]  /*cb50*/  I2FP.F32.U32 R7, R7 ;  /* 0x0000000700077245 */ /* 0x000fe20000201000 */
[----:B------:R-:W-:Y:S01]  /*cb60*/  HADD2.F32 R15, -RZ, R73.H0_H0 ;  /* 0x20000049ff0f7230 */ /* 0x000fe20000004100 */
[----:B------:R-:W-:Y:S01]  /*cb70*/  BSSY.RECONVERGENT B1, `(.L_x_1585) ;  /* 0x000005c000017945 */ /* 0x000fe20003800200 */
        /* <DEDUP_REMOVED lines=18> */
.L_x_1587:
        /* <DEDUP_REMOVED lines=13> */
.L_x_1589:
[----:B------:R-:W-:Y:S05]  /*cd70*/  BSYNC.RECONVERGENT B2 ;  /* 0x0000000000027941 */ /* 0x000fea0003800200 */
.L_x_1588:
        /* <DEDUP_REMOVED lines=59> */
.L_x_1586:
[----:B------:R-:W-:Y:S05]  /*d130*/  BSYNC.RECONVERGENT B1 ;  /* 0x0000000000017941 */ /* 0x000fea0003800200 */
.L_x_1585:
        /* <DEDUP_REMOVED lines=25> */
.L_x_1592:
        /* <DEDUP_REMOVED lines=13> */
.L_x_1594:
[----:B------:R-:W-:Y:S05]  /*d3a0*/  BSYNC.RECONVERGENT B2 ;  /* 0x0000000000027941 */ /* 0x000fea0003800200 */
.L_x_1593:
        /* <DEDUP_REMOVED lines=58> */
[----:B------:R-:W-:-:S07]  /*d750*/  LOP3.LUT R4, R83, R4, R81, 0x96, !PT ;  /* 0x0000000453047212 */ /* 0x000fce00078e9651 */
.L_x_1591:
[----:B------:R-:W-:Y:S05]  /*d760*/  BSYNC.RECONVERGENT B1 ;  /* 0x0000000000017941 */ /* 0x000fea0003800200 */
.L_x_1590:
[----:B------:R-:W-:Y:S01]  /*d770*/  I2FP.F32.U32 R7, R7 ;  /* 0x0000000700077245 */ /* 0x000fe20000201000 */
[----:B------:R-:W-:Y:S01]  /*d780*/  HADD2.F32 R73, -RZ, R73.H1_H1 ;  /* 0x30000049ff497230 */ /* 0x000fe20000004100 */
[----:B------:R-:W-:Y:S01]  /*d790*/  BSSY.RECONVERGENT B1, `(.L_x_1595) ;  /* 0x000005c000017945 */ /* 0x000fe20003800200 */
[----:B------:R-:W-:Y:S02]  /*d7a0*/  IMAD.MOV.U32 R81, RZ, RZ, 0x2 ;  /* 0x00000002ff517424 */ /* 0x000fe400078e00ff */
        /* <DEDUP_REMOVED lines=17> */
.L_x_1597:
        /* <DEDUP_REMOVED lines=13> */
.L_x_1599:
[----:B------:R-:W-:Y:S05]  /*d990*/  BSYNC.RECONVERGENT B2 ;  /* 0x0000000000027941 */ /* 0x000fea0003800200 */
.L_x_1598:
        /* <DEDUP_REMOVED lines=59> */
.L_x_1596:
[----:B------:R-:W-:Y:S05]  /*dd50*/  BSYNC.RECONVERGENT B1 ;  /* 0x0000000000017941 */ /* 0x000fea0003800200 */
.L_x_1595:
[----:B------:R-:W-:Y:S01]  /*dd60*/  I2FP.F32.U32 R15, R15 ;  /* 0x0000000f000f7245 */ /* 0x000fe20000201000 */
[----:B------:R-:W-:Y:S01]  /*dd70*/  HADD2.F32 R73, -RZ, R69.H1_H1 ;  /* 0x30000045ff497230 */ /* 0x000fe20000004100 */
[----:B------:R-:W-:Y:S01]  /*dd80*/  BSSY.RECONVERGENT B1, `(.L_x_1600) ;  /* 0x0000060000017945 */ /* 0x000fe20003800200 */
[----:B------:R-:W-:Y:S02]  /*dd90*/  @P1 HADD2.F32 R80, -RZ, R65.H1_H1 ;  /* 0x30000041ff501230 */ /* 0x000fe40000004100 */
        /* <DEDUP_REMOVED lines=21> */
.L_x_1602:
        /* <DEDUP_REMOVED lines=13> */
.L_x_1604:
[----:B------:R-:W-:Y:S05]  /*dfc0*/  BSYNC.RECONVERGENT B2 ;  /* 0x0000000000027941 */ /* 0x000fea0003800200 */
.L_x_1603:
        /* <DEDUP_REMOVED lines=59> */
.L_x_1601:
[----:B------:R-:W-:Y:S05]  /*e380*/  BSYNC.RECONVERGENT B1 ;  /* 0x0000000000017941 */ /* 0x000fea0003800200 */
.L_x_1600:
        /* <DEDUP_REMOVED lines=20> */
.L_x_1607:
        /* <DEDUP_REMOVED lines=13> */
.L_x_1609:
[----:B------:R-:W-:Y:S05]  /*e5a0*/  BSYNC.RECONVERGENT B2 ;  /* 0x0000000000027941 */ /* 0x000fea0003800200 */
.L_x_1608:
        /* <DEDUP_REMOVED lines=59> */
.L_x_1606:
[----:B------:R-:W-:Y:S05]  /*e960*/  BSYNC.RECONVERGENT B1 ;  /* 0x0000000000017941 */ /* 0x000fea0003800200 */
.L_x_1605:
        /* <DEDUP_REMOVED lines=8> */
[----:B------:R-:W-:Y:S01]  /*e9f0*/  HFMA2 R103, -RZ, RZ, 0, 1.1920928955078125e-07 ;  /* 0x00000002ff677431 */ /* 0x000fe200000001ff */
[----:B------:R-:W-:Y:S02]  /*ea00*/  SEL R80, RZ, 0x1, P3 ;  /* 0x00000001ff507807 */ /* 0x000fe40001800000 */
[----:B------:R-:W-:Y:S01]  /*ea10*/  ISETP.NE.AND P3, PT, R81, 0x1, PT ;  /* 0x000000015100780c */ /* 0x000fe20003f65270 */
[----:B------:R-:W-:-:S04]  /*ea20*/  FADD.FTZ R7, R7, R72 ;  /* 0x0000004807077221 */ /* 0x000fc80000010000 */
[--C-:B------:R-:W-:Y:S01]  /*ea30*/  @P1 FADD.FTZ R98, R98, R7.reuse ;  /* 0x0000000762621221 */ /* 0x100fe20000010000 */
[----:B------:R-:W-:Y:S02]  /*ea40*/  @!P1 IMAD.MOV.U32 R98, RZ, RZ, R7 ;  /* 0x000000ffff629224 */ /* 0x000fe400078e0007 */
[----:B------:R-:W-:-:S03]  /*ea50*/  IMAD.MOV.U32 R7, RZ, RZ, R10 ;  /* 0x000000ffff077224 */ /* 0x000fc600078e000a */
        /* <DEDUP_REMOVED lines=10> */
.L_x_1612:
        /* <DEDUP_REMOVED lines=13> */
.L_x_1614:
[----:B------:R-:W-:Y:S05]  /*ebd0*/  BSYNC.RECONVERGENT B2 ;  /* 0x0000000000027941 */ /* 0x000fea0003800200 */
.L_x_1613:
        /* <DEDUP_REMOVED lines=59> */
.L_x_1611:
[----:B------:R-:W-:Y:S05]  /*ef90*/  BSYNC.RECONVERGENT B1 ;  /* 0x0000000000017941 */ /* 0x000fea0003800200 */
.L_x_1610:
[----:B------:R-:W-:Y:S01]  /*efa0*/  I2FP.F32.U32 R7, R7 ;  /* 0x0000000700077245 */ /* 0x000fe20000201000 */
[----:B------:R-:W-:Y:S01]  /*efb0*/  HADD2.F32 R73, -RZ, R74.H1_H1 ;  /* 0x3000004aff497230 */ /* 0x000fe20000004100 */
        /* <DEDUP_REMOVED lines=18> */
.L_x_1617:
        /* <DEDUP_REMOVED lines=13> */
.L_x_1619:
[----:B------:R-:W-:Y:S05]  /*f1b0*/  BSYNC.RECONVERGENT B2 ;  /* 0x0000000000027941 */ /* 0x000fea0003800200 */
.L_x_1618:
        /* <DEDUP_REMOVED lines=59> */
.L_x_1616:
[----:B------:R-:W-:Y:S05]  /*f570*/  BSYNC.RECONVERGENT B1 ;  /* 0x0000000000017941 */ /* 0x000fea0003800200 */
.L_x_1615:
        /* <DEDUP_REMOVED lines=25> */
.L_x_1622:
        /* <DEDUP_REMOVED lines=13> */
.L_x_1624:
[----:B------:R-:W-:Y:S05]  /*f7e0*/  BSYNC.RECONVERGENT B2 ;  /* 0x0000000000027941 */ /* 0x000fea0003800200 */
.L_x_1623:
        /* <DEDUP_REMOVED lines=59> */
.L_x_1621:
[----:B------:R-:W-:Y:S05]  /*fba0*/  BSYNC.RECONVERGENT B1 ;  /* 0x0000000000017941 */ /* 0x000fea0003800200 */
.L_x_1620:
        /* <DEDUP_REMOVED lines=20> */
.L_x_1627:
        /* <DEDUP_REMOVED lines=13> */
.L_x_1629:
[----:B------:R-:W-:Y:S05]  /*fdc0*/  BSYNC.RECONVERGENT B2 ;  /* 0x0000000000027941 */ /* 0x000fea0003800200 */
.L_x_1628:
        /* <DEDUP_REMOVED lines=59> */
.L_x_1626:
[----:B------:R-:W-:Y:S05]  /*10180*/  BSYNC.RECONVERGENT B1 ;  /* 0x0000000000017941 */ /* 0x000fea0003800200 */
.L_x_1625:
[----:B------:R-:W-:Y:S01]  /*10190*/  I2FP.F32.U32 R73, R74 ;  /* 0x0000004a00497245 */ /* 0x000fe20000201000 */
[----:B------:R-:W-:Y:S01]  /*101a0*/  HADD2.F32 R115, -RZ, R71.H0_H0 ;  /* 0x20000047ff737230 */ /* 0x000fe20000004100 */
[----:B------:R-:W-:Y:S01]  /*101b0*/  BSSY.RECONVERGENT B1, `(.L_x_1630) ;  /* 0x0000060000017945 */ /* 0x000fe20003800200 */
[----:B------:R-:W-:Y:S02]  /*101c0*/  @P1 HADD2.F32 R104, -RZ, R67.H0_H0 ;  /* 0x20000043ff681230 */ /* 0x000fe40000004100 */
        /* <DEDUP_REMOVED lines=21> */
.L_x_1632:
        /* <DEDUP_REMOVED lines=13> */
.L_x_1634:
[----:B------:R-:W-:Y:S05]  /*103f0*/  BSYNC.RECONVERGENT B2 ;  /* 0x0000000000027941 */ /* 0x000fea0003800200 */
.L_x_1633:
        /* <DEDUP_REMOVED lines=59> */
.L_x_1631:
[----:B------:R-:W-:Y:S05]  /*107b0*/  BSYNC.RECONVERGENT B1 ;  /* 0x0000000000017941 */ /* 0x000fea0003800200 */
.L_x_1630:
[----:B------:R-:W-:Y:S01]  /*107c0*/  I2FP.F32.U32 R7, R7 ;  /* 0x0000000700077245 */ /* 0x000fe20000201000 */
[----:B------:R-:W-:Y:S01]  /*107d0*/  HADD2.F32 R75, -RZ, R75.H1_H1 ;  /* 0x3000004bff4b7230 */ /* 0x000fe20000004100 */
        /* <DEDUP_REMOVED lines=18> */
.L_x_1637:
        /* <DEDUP_REMOVED lines=15> */
.L_x_1639:
[----:B------:R-:W-:Y:S05]  /*109f0*/  BSYNC.RECONVERGENT B2 ;  /* 0x0000000000027941 */ /* 0x000fea0003800200 */
.L_x_1638:
        /* <DEDUP_REMOVED lines=59> */
.L_x_1636:
[----:B------:R-:W-:Y:S05]  /*10db0*/  BSYNC.RECONVERGENT B1 ;  /* 0x0000000000017941 */ /* 0x000fea0003800200 */
.L_x_1635:
[----:B------:R-:W-:Y:S01]  /*10dc0*/  I2FP.F32.U32 R73, R73 ;  /* 0x0000004900497245 */ /* 0x000fe20000201000 */
[----:B------:R-:W-:Y:S01]  /*10dd0*/  HADD2.F32 R75, -RZ, R71.H1_H1 ;  /* 0x30000047ff4b7230 */ /* 0x000fe20000004100 */
[----:B------:R-:W-:-:S03]  /*10de0*/  PRMT R74, R120, 0x5410, R121 ;  /* 0x00005410784a7816 */ /* 0x000fc60000000079 */
[----:B------:R-:W-:Y:S01]  /*10df0*/  FFMA.FTZ R108, R73, R108, 1.1641532182693481445e-10 ;  /* 0x2f000000496c7423 */ /* 0x000fe2000001006c */
[----:B------:R-:W-:Y:S01]  /*10e00*/  FMUL.FTZ R72, R75, R118 ;  /* 0x000000764b487220 */ /* 0x000fe20000410000 */
[----:B------:R-:W-:-:S03]  /*10e10*/  PRMT R73, R116, 0x5410, R117 ;  /* 0x0000541074497816 */ /* 0x000fc60000000075 */
[----:B------:R-:W-:Y:S01]  /*10e20*/  FSETP.GTU.FTZ.AND P6, PT, R108, R119, PT ;  /* 0x000000776c00720b */ /* 0x000fe20003fdc000 */
[----:B------:R-:W-:-:S03]  /*10e30*/  @P1 HADD2.F32 R108, -RZ, R67.H1_H1 ;  /* 0x30000043ff6c1230 */ /* 0x000fc60000004100 */
[----:B------:R-:W-:Y:S02]  /*10e40*/  FSEL R72, R72, RZ, !P6 ;  /* 0x000000ff48487208 */ /* 0x000fe40007000000 */
[----:B------:R-:W-:-:S03]  /*10e50*/  SEL R83, RZ, 0x1, P6 ;  /* 0x00000001ff537807 */ /* 0x000fc60003000000 */
[----:B------:R-:W-:Y:S01]  /*10e60*/  FADD.FTZ R123, R123, R72 ;  /* 0x000000487b7b7221 */ /* 0x000fe20000010000 */
[----:B------:R-:W-:-:S03]  /*10e70*/  PRMT R72, R112, 0x5410, R114 ;  /* 0x0000541070487816 */ /* 0x000fc60000000072 */
[--C-:B------:R-:W-:Y:S01]  /*10e80*/  @P1 FADD.FTZ R108, R108, R123.reuse ;  /* 0x0000007b6c6c1221 */ /* 0x100fe20000010000 */
[----:B------:R-:W-:-:S05]  /*10e90*/  @!P1 IMAD.MOV.U32 R108, RZ, RZ, R123 ;  /* 0x000000ffff6c9224 */ /* 0x000fca00078e007b */
[----:B------:R-:W-:-:S04]  /*10ea0*/  F2FP.F16.F32.PACK_AB R75, RZ, R108 ;  /* 0x0000006cff4b723e */ /* 0x000fc800000000ff */
[----:B------:R-:W-:Y:S01]  /*10eb0*/  PRMT R75, R115, 0x5410, R75 ;  /* 0x00005410734b7816 */ /* 0x000fe2000000004b */
[----:B------:R-:W-:Y:S06]  /*10ec0*/  BRA `(.L_x_1640) ;  /* 0x0000003000947947 */ /* 0x000fec0003800000 */
.L_x_1559:
[----:B------:R-:W-:Y:S01]  /*10ed0*/  ISETP.NE.AND P2, PT, R7, 0x1, PT ;  /* 0x000000010700780c */ /* 0x000fe20003f45270 */
[----:B------:R-:W-:Y:S01]  /*10ee0*/  BSSY.RECONVERGENT B1, `(.L_x_1641) ;  /* 0x0000059000017945 */ /* 0x000fe20003800200 */
[----:B------:R-:W-:Y:S02]  /*10ef0*/  HFMA2 R91, -RZ, RZ, 0, 1.1920928955078125e-07 ;  /* 0x00000002ff5b7431 */ /* 0x000fe400000001ff */
[----:B0-----:R-:W-:Y:S02]  /*10f00*/  IMAD.MOV.U32 R79, RZ, RZ, R10 ;  /* 0x000000ffff4f7224 */ /* 0x001fe400078e000a */
        /* <DEDUP_REMOVED lines=12> */
.L_x_1643:
        /* <DEDUP_REMOVED lines=13> */
.L_x_1645:
[----:B------:R-:W-:Y:S05]  /*110a0*/  BSYNC.RECONVERGENT B2 ;  /* 0x0000000000027941 */ /* 0x000fea0003800200 */
.L_x_1644:
        /* <DEDUP_REMOVED lines=60> */
.L_x_1642:
[----:B------:R-:W-:Y:S05]  /*11470*/  BSYNC.RECONVERGENT B1 ;  /* 0x0000000000017941 */ /* 0x000fea0003800200 */
.L_x_1641:
[----:B------:R-:W0:Y:S01]  /*11480*/  LDC R121, c[0x0][0x408] ;  /* 0x00010200ff797b82 */ /* 0x000e220000000800 */
[----:B------:R-:W-:Y:S01]  /*11490*/  I2FP.F32.U32 R7, R79 ;  /* 0x0000004f00077245 */ /* 0x000fe20000201000 */
[----:B------:R-:W-:Y:S01]  /*114a0*/  IMAD.MOV.U32 R108, RZ, RZ, 0x2f800000 ;  /* 0x2f800000ff6c7424 */ /* 0x000fe200078e00ff */
[----:B------:R-:W-:Y:S01]  /*114b0*/  ISETP.NE.AND P3, PT, R91, 0x1, PT ;  /* 0x000000015b00780c */ /* 0x000fe20003f65270 */
[----:B-----5:R-:W-:Y:S01]  /*114c0*/  HADD2.F32 R84, -RZ, R72.H0_H0 ;  /* 0x20000048ff547230 */ /* 0x020fe20000004100 */
[----:B------:R-:W-:Y:S01]  /*114d0*/  BSSY.RECONVERGENT B1, `(.L_x_1646) ;  /* 0x0000061000017945 */ /* 0x000fe20003800200 */
[----:B------:R-:W-:Y:S01]  /*114e0*/  FFMA.FTZ R7, R7, R108, 1.1641532182693481445e-10 ;  /* 0x2f00000007077423 */ /* 0x000fe2000001006c */
[----:B------:R-:W-:Y:S01]  /*114f0*/  IMAD.MOV.U32 R97, RZ, RZ, 0x2 ;  /* 0x00000002ff617424 */ /* 0x000fe200078e00ff */
[----:B------:R-:W1:Y:S01]  /*11500*/  LDC R120, c[0x0][0x404] ;  /* 0x00010100ff787b82 */ /* 0x000e620000000800 */
[----:B0-----:R-:W-:Y:S02]  /*11510*/  FMUL.FTZ R84, R84, R121 ;  /* 0x0000007954547220 */ /* 0x001fe40000410000 */
[----:B-1----:R-:W-:Y:S01]  /*11520*/  FSETP.GTU.FTZ.AND P2, PT, R7, R120, PT ;  /* 0x000000780700720b */ /* 0x002fe20003f5c000 */
[----:B------:R-:W-:-:S03]  /*11530*/  @P1 HADD2.F32 R7, -RZ, R64.H0_H0 ;  /* 0x20000040ff071230 */ /* 0x000fc60000004100 */
[----:B------:R-:W-:Y:S02]  /*11540*/  FSEL R84, R84, RZ, !P2 ;  /* 0x000000ff54547208 */ /* 0x000fe40005000000 */
[----:B------:R-:W-:-:S03]  /*11550*/  PLOP3.LUT P2, PT, P2, PT, PT, 0x8, 0x80 ;  /* 0x000000000080781c */ /* 0x000fc6000174e170 */
[----:B------:R-:W-:Y:S01]  /*11560*/  @P1 FADD.FTZ R84, R7, R84 ;  /* 0x0000005407541221 */ /* 0x000fe20000010000 */
[----:B------:R-:W-:Y:S02]  /*11570*/  P2R R79, PR, RZ, 0x4 ;  /* 0x00000004ff4f7803 */ /* 0x000fe40000000000 */
[----:B------:R-:W-:Y:S02]  /*11580*/  MOV R7, R10 ;  /* 0x0000000a00077202 */ /* 0x000fe40000000f00 */
        /* <DEDUP_REMOVED lines=10> */
.L_x_1648:
        /* <DEDUP_REMOVED lines=13> */
.L_x_1650:
[----:B------:R-:W-:Y:S05]  /*11700*/  BSYNC.RECONVERGENT B2 ;  /* 0x0000000000027941 */ /* 0x000fea0003800200 */
.L_x_1649:
        /* <DEDUP_REMOVED lines=61> */
.L_x_1647:
[----:B------:R-:W-:Y:S05]  /*11ae0*/  BSYNC.RECONVERGENT B1 ;  /* 0x0000000000017941 */ /* 0x000fea0003800200 */
.L_x_1646:
[----:B------:R-:W-:Y:S01]  /*11af0*/  I2FP.F32.U32 R7, R7 ;  /* 0x0000000700077245 */ /* 0x000fe20000201000 */
[----:B------:R-:W-:Y:S01]  /*11b00*/  HADD2.F32 R72, -RZ, R72.H1_H1 ;  /* 0x30000048ff487230 */ /* 0x000fe20000004100 */
[----:B------:R-:W-:Y:S01]  /*11b10*/  ISETP.NE.AND P2, PT, R97, 0x1, PT ;  /* 0x000000016100780c */ /* 0x000fe20003f45270 */
[----:B------:R-:W-:Y:S01]  /*11b20*/  @P1 HADD2.F32 R92, -RZ, R64.H1_H1 ;  /* 0x30000040ff5c1230 */ /* 0x000fe20000004100 */
[----:B------:R-:W-:Y:S01]  /*11b30*/  BSSY.RECONVERGENT B1, `(.L_x_1651) ;  /* 0x000005f000017945 */ /* 0x000fe20003800200 */
[----:B------:R-:W-:Y:S01]  /*11b40*/  FFMA.FTZ R7, R7, R108, 1.1641532182693481445e-10 ;  /* 0x2f00000007077423 */ /* 0x000fe2000001006c */
[----:B------:R-:W-:Y:S01]  /*11b50*/  FMUL.FTZ R72, R72, R121 ;  /* 0x0000007948487220 */ /* 0x000fe20000410000 */
[----:B------:R-:W-:-:S03]  /*11b60*/  IMAD.MOV.U32 R98, RZ, RZ, 0x2 ;  /* 0x00000002ff627424 */ /* 0x000fc600078e00ff */
[----:B------:R-:W-:Y:S01]  /*11b70*/  FSETP.GTU.FTZ.AND P3, PT, R7, R120, PT ;  /* 0x000000780700720b */ /* 0x000fe20003f7c000 */
[----:B------:R-:W-:-:S03]  /*11b80*/  IMAD.MOV.U32 R7, RZ, RZ, R10 ;  /* 0x000000ffff077224 */ /* 0x000fc600078e000a */
        /* <DEDUP_REMOVED lines=14> */
.L_x_1653:
        /* <DEDUP_REMOVED lines=13> */
.L_x_1655:
[----:B------:R-:W-:Y:S05]  /*11d40*/  BSYNC.RECONVERGENT B2 ;  /* 0x0000000000027941 */ /* 0x000fea0003800200 */
.L_x_1654:
        /* <DEDUP_REMOVED lines=61> */
.L_x_1652:
[----:B------:R-:W-:Y:S05]  /*12120*/  BSYNC.RECONVERGENT B1 ;  /* 0x0000000000017941 */ /* 0x000fea0003800200 */
.L_x_1651:
[----:B------:R-:W-:Y:S01]  /*12130*/  I2FP.F32.U32 R7, R7 ;  /* 0x0000000700077245 */ /* 0x000fe20000201000 */
[----:B------:R-:W-:Y:S01]  /*12140*/  HADD2.F32 R72, -RZ, R73.H0_H0 ;  /* 0x20000049ff487230 */ /* 0x000fe20000004100 */
[----:B------:R-:W-:Y:S01]  /*12150*/  BSSY.RECONVERGENT B1, `(.L_x_1656) ;  /* 0x0000061000017945 */ /* 0x000fe20003800200 */
[----:B------:R-:W-:Y:S02]  /*12160*/  HFMA2 R103, -RZ, RZ, 0, 1.1920928955078125e-07 ;  /* 0x00000002ff677431 */ /* 0x000fe400000001ff */
[----:B------:R-:W-:Y:S01]  /*12170*/  FFMA.FTZ R7, R7, R108, 1.1641532182693481445e-10 ;  /* 0x2f00000007077423 */ /* 0x000fe2000001006c */
[----:B------:R-:W-:-:S04]  /*12180*/  FMUL.FTZ R72, R72, R121 ;  /* 0x0000007948487220 */ /* 0x000fc80000410000 */
[----:B------:R-:W-:Y:S01]  /*12190*/  FSETP.GTU.FTZ.AND P2, PT, R7, R120, PT ;  /* 0x000000780700720b */ /* 0x000fe20003f5c000 */
[----:B------:R-:W-:-:S03]  /*121a0*/  @P1 HADD2.F32 R7, -RZ, R65.H0_H0 ;  /* 0x20000041ff071230 */ /* 0x000fc60000004100 */
[----:B------:R-:W-:Y:S02]  /*121b0*/  FSEL R92, R72, RZ, !P2 ;  /* 0x000000ff485c7208 */ /* 0x000fe40005000000 */
[----:B------:R-:W-:Y:S02]  /*121c0*/  PLOP3.LUT P3, PT, P2, PT, PT, 0x8, 0x80 ;  /* 0x000000000080781c */ /* 0x000fe4000176e170 */
[----:B------:R-:W-:Y:S01]  /*121d0*/  ISETP.NE.AND P2, PT, R98, 0x1, PT ;  /* 0x000000016200780c */ /* 0x000fe20003f45270 */
[----:B------:R-:W-:Y:S01]  /*121e0*/  @P1 FADD.FTZ R92, R7, R92 ;  /* 0x0000005c075c1221 */ /* 0x000fe20000010000 */
[----:B------:R-:W-:Y:S01]  /*121f0*/  IMAD.MOV.U32 R7, RZ, RZ, R10 ;  /* 0x000000ffff077224 */ /* 0x000fe200078e000a */
[----:B------:R-:W-:-:S03]  /*12200*/  P2R R111, PR, RZ, 0x8 ;  /* 0x00000008ff6f7803 */ /* 0x000fc60000000000 */
        /* <DEDUP_REMOVED lines=10> */
.L_x_1658:
        /* <DEDUP_REMOVED lines=13> */
.L_x_1660:
[----:B------:R-:W-:Y:S05]  /*12380*/  BSYNC.RECONVERGENT B2 ;  /* 0x0000000000027941 */ /* 0x000fea0003800200 */
.L_x_1659:
        /* <DEDUP_REMOVED lines=61> */
.L_x_1657:
[----:B------:R-:W-:Y:S05]  /*12760*/  BSYNC.RECONVERGENT B1 ;  /* 0x0000000000017941 */ /* 0x000fea0003800200 */
.L_x_1656:
[----:B------:R-:W-:Y:S01]  /*12770*/  I2FP.F32.U32 R7, R7 ;  /* 0x0000000700077245 */ /* 0x000fe20000201000 */
[----:B------:R-:W-:Y:S01]  /*12780*/  HADD2.F32 R72, -RZ, R73.H1_H1 ;  /* 0x30000049ff487230 */ /* 0x000fe20000004100 */
[----:B------:R-:W-:Y:S01]  /*12790*/  BSSY.RECONVERGENT B1, `(.L_x_1661) ;  /* 0x0000061000017945 */ /* 0x000fe20003800200 */
[----:B------:R-:W-:Y:S02]  /*127a0*/  @P1 HADD2.F32 R98, -RZ, R65.H1_H1 ;  /* 0x30000041ff621230 */ /* 0x000fe40000004100 */
[----:B------:R-:W-:Y:S01]  /*127b0*/  FFMA.FTZ R7, R7, R108, 1.1641532182693481445e-10 ;  /* 0x2f00000007077423 */ /* 0x000fe2000001006c */
[----:B------:R-:W-:Y:S01]  /*127c0*/  FMUL.FTZ R72, R72, R121 ;  /* 0x0000007948487220 */ /* 0x000fe20000410000 */
[----:B------:R-:W-:-:S03]  /*127d0*/  IMAD.MOV.U32 R104, RZ, RZ, 0x2 ;  /* 0x00000002ff687424 */ /* 0x000fc600078e00ff */
[----:B------:R-:W-:Y:S02]  /*127e0*/  FSETP.GTU.FTZ.AND P2, PT, R7, R120, PT ;  /* 0x000000780700720b */ /* 0x000fe40003f5c000 */
[----:B------:R-:W-:Y:S02]  /*127f0*/  MOV R7, R10 ;  /* 0x0000000a00077202 */ /* 0x000fe40000000f00 */
        /* <DEDUP_REMOVED lines=15> */
.L_x_1663:
        /* <DEDUP_REMOVED lines=13> */
.L_x_1665:
[----:B------:R-:W-:Y:S05]  /*129c0*/  BSYNC.RECONVERGENT B2 ;  /* 0x0000000000027941 */ /* 0x000fea0003800200 */
.L_x_1664:
        /* <DEDUP_REMOVED lines=61> */
.L_x_1662:
[----:B------:R-:W-:Y:S05]  /*12da0*/  BSYNC.RECONVERGENT B1 ;  /* 0x0000000000017941 */ /* 0x000fea0003800200 */
.L_x_1661:
        /* <DEDUP_REMOVED lines=8> */
[----:B------:R-:W-:-:S03]  /*12e30*/  IMAD.MOV.U32 R7, RZ, RZ, R10 ;  /* 0x000000ffff077224 */ /* 0x000fc600078e000a */
        /* <DEDUP_REMOVED lines=14> */
.L_x_1668:
        /* <DEDUP_REMOVED lines=13> */
.L_x_1670:
[----:B------:R-:W-:Y:S05]  /*12ff0*/  BSYNC.RECONVERGENT B2 ;  /* 0x0000000000027941 */ /* 0x000fea0003800200 */
.L_x_1669:
        /* <DEDUP_REMOVED lines=61> */
.L_x_1667:
[----:B------:R-:W-:Y:S05]  /*133d0*/  BSYNC.RECONVERGENT B1 ;  /* 0x0000000000017941 */ /* 0x000fea0003800200 */
.L_x_1666:
[----:B------:R-:W-:Y:S01]  /*133e0*/  I2FP.F32.U32 R7, R7 ;  /* 0x0000000700077245 */ /* 0x000fe20000201000 */
[----:B------:R-:W-:Y:S01]  /*133f0*/  HADD2.F32 R74, -RZ, R74.H1_H1 ;  /* 0x3000004aff4a7230 */ /* 0x000fe20000004100 */
[----:B------:R-:W-:Y:S01]  /*13400*/  ISETP.NE.AND P4, PT, R73, 0x1, PT ;  /* 0x000000014900780c */ /* 0x000fe20003f85270 */
[----:B------:R-:W-:Y:S01]  /*13410*/  @P1 HADD2.F32 R72, -RZ, R66.H1_H1 ;  /* 0x30000042ff481230 */ /* 0x000fe20000004100 */
        /* <DEDUP_REMOVED lines=19> */
.L_x_1673:
        /* <DEDUP_REMOVED lines=13> */
.L_x_1675:
[----:B------:R-:W-:Y:S05]  /*13620*/  BSYNC.RECONVERGENT B2 ;  /* 0x0000000000027941 */ /* 0x000fea0003800200 */
.L_x_1674:
        /* <DEDUP_REMOVED lines=61> */
.L_x_1672:
[----:B------:R-:W-:Y:S05]  /*13a00*/  BSYNC.RECONVERGENT B1 ;  /* 0x0000000000017941 */ /* 0x000fea0003800200 */
.L_x_1671:
        /* <DEDUP_REMOVED lines=8> */
[----:B------:R-:W-:-:S03]  /*13a90*/  IMAD.MOV.U32 R7, RZ, RZ, 0x2 ;  /* 0x00000002ff077424 */ /* 0x000fc600078e00ff */
[----:B------:R-:W-:Y:S02]  /*13aa0*/  FSEL R104, R72, RZ, !P4 ;  /* 0x000000ff48687208 */ /* 0x000fe40006000000 */
[----:B------:R-:W-:-:S03]  /*13ab0*/  PLOP3.LUT P4, PT, P4, PT, PT, 0x8, 0x80 ;  /* 0x000000000080781c */ /* 0x000fc6000278e170 */
[----:B------:R-:W-:Y:S01]  /*13ac0*/  @P1 FADD.FTZ R104, R73, R104 ;  /* 0x0000006849681221 */ /* 0x000fe20000010000 */
        /* <DEDUP_REMOVED lines=11> */
.L_x_1678:
        /* <DEDUP_REMOVED lines=13> */
.L_x_1680:
[----:B------:R-:W-:Y:S05]  /*13c50*/  BSYNC.RECONVERGENT B2 ;  /* 0x0000000000027941 */ /* 0x000fea0003800200 */
.L_x_1679:
        /* <DEDUP_REMOVED lines=61> */
.L_x_1677:
[----:B------:R-:W-:Y:S05]  /*14030*/  BSYNC.RECONVERGENT B1 ;  /* 0x0000000000017941 */ /* 0x000fea0003800200 */
.L_x_1676:
[----:B------:R-:W-:Y:S01]  /*14040*/  I2FP.F32.U32 R73, R73 ;  /* 0x0000004900497245 */ /* 0x000fe20000201000 */
[----:B------:R-:W-:Y:S01]  /*14050*/  HADD2.F32 R72, -RZ, R75.H1_H1 ;  /* 0x3000004bff487230 */ /* 0x000fe20000004100 */
[----:B------:R-:W-:Y:S01]  /*14060*/  PRMT R74, R122, 0x5410, R74 ;  /* 0x000054107a4a7816 */ /* 0x000fe2000000004a */
[----:B------:R-:W-:Y:S02]  /*14070*/  @P1 HADD2.F32 R75, -RZ, R67.H1_H1 ;  /* 0x30000043ff4b1230 */ /* 0x000fe40000004100 */
[----:B------:R-:W-:Y:S01]  /*14080*/  FFMA.FTZ R73, R73, R108, 1.1641532182693481445e-10 ;  /* 0x2f00000049497423 */ /* 0x000fe2000001006c */
[----:B------:R-:W-:-:S04]  /*14090*/  FMUL.FTZ R72, R72, R121 ;  /* 0x0000007948487220 */ /* 0x000fc80000410000 */
[----:B------:R-:W-:Y:S02]  /*140a0*/  FSETP.GTU.FTZ.AND P5, PT, R73, R120, PT ;  /* 0x000000784900720b */ /* 0x000fe40003fbc000 */
[----:B------:R-:W-:Y:S02]  /*140b0*/  PRMT R73, R117, 0x5410, R119 ;  /* 0x0000541075497816 */ /* 0x000fe40000000077 */
[----:B------:R-:W-:Y:S02]  /*140c0*/  FSEL R108, R72, RZ, !P5 ;  /* 0x000000ff486c7208 */ /* 0x000fe40006800000 */
[----:B------:R-:W-:Y:S02]  /*140d0*/  PLOP3.LUT P5, PT, P5, PT, PT, 0x8, 0x80 ;  /* 0x000000000080781c */ /* 0x000fe40002fae170 */
[----:B------:R-:W-:Y:S01]  /*140e0*/  PRMT R72, R112, 0x5410, R116 ;  /* 0x0000541070487816 */ /* 0x000fe20000000074 */
[----:B------:R-:W-:-:S05]  /*140f0*/  @P1 FADD.FTZ R108, R75, R108 ;  /* 0x0000006c4b6c1221 */ /* 0x000fca0000010000 */
[----:B------:R-:W-:-:S04]  /*14100*/  F2FP.F16.F32.PACK_AB R75, RZ, R108 ;  /* 0x0000006cff4b723e */ /* 0x000fc800000000ff */
[----:B------:R-:W-:-:S07]  /*14110*/  PRMT R75, R118, 0x5410, R75 ;  /* 0x00005410764b7816 */ /* 0x000fce000000004b */
.L_x_1640:
        /* <DEDUP_REMOVED lines=12> */
[----:B------:R-:W-:-:S04]  /*141e0*/  SEL R79, RZ, 0x100, !P6 ;  /* 0x00000100ff4f7807 */ /* 0x000fc80007000000 */
[----:B------:R-:W-:Y:S02]  /*141f0*/  LOP3.LUT R79, R79, R115, R114, 0xfe, !PT ;  /* 0x000000734f4f7212 */ /* 0x000fe400078efe72 */
[----:B------:R-:W-:Y:S02]  /*14200*/  SEL R115, RZ, 0x1, !P2 ;  /* 0x00000001ff737807 */ /* 0x000fe40005000000 */
        /* <DEDUP_REMOVED lines=28> */
.L_x_1681:
[----:B0-----:R-:W-:Y:S01]  /*143d0*/  IMAD.MOV.U32 R110, RZ, RZ, R78 ;  /* 0x000000ffff6e7224 */ /* 0x001fe200078e004e */
[----:B------:R-:W-:-:S07]  /*143e0*/  IADD3 R77, PT, PT, R77, 0x80, RZ ;  /* 0x000000804d4d7810 */ /* 0x000fce0007ffe0ff */
.L_x_1558:
[----:B------:R-:W-:Y:S05]  /*143f0*/  BSYNC.RECONVERGENT B0 ;  /* 0x0000000000007941 */ /* 0x000fea0003800200 */
.L_x_1557:
[----:B------:R-:W-:Y:S01]  /*14400*/  ISETP.GE.U32.AND P0, PT, R0, 0x180, PT ;  /* 0x000001800000780c */ /* 0x000fe20003f06070 */
[----:B------:R-:W-:-:S12]  /*14410*/  BSSY.RECONVERGENT B0, `(.L_x_1682) ;  /* 0x0000983000007945 */ /* 0x000fd80003800200 */
        /* <DEDUP_REMOVED lines=35> */
.L_x_1687:
[----:B------:R-:W-:Y:S01]  /*14650*/  VIADD R86, R86, 0x1 ;  /* 0x0000000156567836 */ /* 0x000fe20000000000 */
[----:B------:R-:W-:Y:S03]  /*14660*/  BSSY.RECONVERGENT B2, `(.L_x_1688) ;  /* 0x000000c000027945 */ /* 0x000fe60003800200 */
[C---:B0-----:R-:W-:Y:S01]  /*14670*/  IMAD.WIDE.U32 R78, R86.reuse, -0x2daee0ad, RZ ;  /* 0xd2511f53564e7825 */ /* 0x041fe200078e00ff */
        /* <DEDUP_REMOVED lines=10> */
.L_x_1689:
[----:B------:R-:W-:Y:S05]  /*14720*/  BSYNC.RECONVERGENT B2 ;  /* 0x0000000000027941 */ /* 0x000fea0003800200 */
.L_x_1688:
        /* <DEDUP_REMOVED lines=57> */
[----:B------:R-:W-:Y:S01]  /*14ac0*/  LOP3.LUT R4, R109, R4, R13, 0x96, !PT ;  /* 0x000000046d047212 */ /* 0x000fe200078e960d */
[----:B------:R-:W-:-:S07]  /*14ad0*/  IMAD.MOV.U32 R12, RZ, RZ, R110 ;  /* 0x000000ffff0c7224 */ /* 0x000fce00078e006e */
.L_x_1686:
[----:B------:R-:W-:Y:S05]  /*14ae0*/  BSYNC.RECONVERGENT B1 ;  /* 0x0000000000017941 */ /* 0x000fea0003800200 */
.L_x_1685:
[----:B------:R-:W1:Y:S01]  /*14af0*/  LDC R117, c[0x0][0x408] ;  /* 0x00010200ff757b82 */ /* 0x000e620000000800 */
[----:B------:R-:W-:Y:S01]  /*14b00*/  I2FP.F32.U32 R12, R12 ;  /* 0x0000000c000c7245 */ /* 0x000fe20000201000 */
[----:B------:R-:W-:Y:S01]  /*14b10*/  IMAD.MOV.U32 R119, RZ, RZ, 0x2f800000 ;  /* 0x2f800000ff777424 */ /* 0x000fe200078e00ff */
[----:B------:R-:W-:Y:S01]  /*14b20*/  ISETP.NE.AND P3, PT, R15, 0x1, PT ;  /* 0x000000010f00780c */ /* 0x000fe20003f65270 */
[----:B-----5:R-:W-:Y:S01]  /*14b30*/  HADD2.F32 R14, -RZ, R72.H0_H0 ;  /* 0x20000048ff0e7230 */ /* 0x020fe20000004100 */
[----:B------:R-:W-:Y:S01]  /*14b40*/  BSSY.RECONVERGENT B1, `(.L_x_1690) ;  /* 0x000005c000017945 */ /* 0x000fe20003800200 */
[----:B------:R-:W-:Y:S01]  /*14b50*/  FFMA.FTZ R7, R12, R119, 1.1641532182693481445e-10 ;  /* 0x2f0000000c077423 */ /* 0x000fe20000010077 */
[----:B0-----:R-:W-:Y:S01]  /*14b60*/  IMAD.MOV.U32 R79, RZ, RZ, 0x2 ;  /* 0x00000002ff4f7424 */ /* 0x001fe200078e00ff */
[----:B------:R-:W0:Y:S01]  /*14b70*/  LDC R118, c[0x0][0x404] ;  /* 0x00010100ff767b82 */ /* 0x000e220000000800 */
[----:B------:R-:W-:Y:S01]  /*14b80*/  MOV R13, R10 ;  /* 0x0000000a000d7202 */ /* 0x000fe20000000f00 */
[----:B-1----:R-:W-:Y:S01]  /*14b90*/  FMUL.FTZ R14, R14, R117 ;  /* 0x000000750e0e7220 */ /* 0x002fe20000410000 */
[----:B0-----:R-:W-:-:S04]  /*14ba0*/  FSETP.GTU.FTZ.AND P4, PT, R7, R118, PT ;  /* 0x000000760700720b */ /* 0x001fc80003f9c000 */
        /* <DEDUP_REMOVED lines=12> */
.L_x_1692:
        /* <DEDUP_REMOVED lines=13> */
.L_x_1694:
[----:B------:R-:W-:Y:S05]  /*14d40*/  BSYNC.RECONVERGENT B2 ;  /* 0x0000000000027941 */ /* 0x000fea0003800200 */
.L_x_1693:
        /* <DEDUP_REMOVED lines=59> */
.L_x_1691:
[----:B------:R-:W-:Y:S05]  /*15100*/  BSYNC.RECONVERGENT B1 ;  /* 0x0000000000017941 */ /* 0x000fea0003800200 */
.L_x_1690:
[----:B------:R-:W-:Y:S01]  /*15110*/  I2FP.F32.U32 R12, R13 ;  /* 0x0000000d000c7245 */ /* 0x000fe20000201000 */
[----:B------:R-:W-:Y:S01]  /*15120*/  HADD2.F32 R14, -RZ, R68.H0_H0 ;  /* 0x20000044ff0e7230 */ /* 0x000fe20000004100 */
[----:B------:R-:W-:Y:S01]  /*15130*/  BSSY.RECONVERGENT B1, `(.L_x_1695) ;  /* 0x0000060000017945 */ /* 0x000fe20003800200 */
[----:B------:R-:W-:Y:S02]  /*15140*/  IMAD.MOV.U32 R15, RZ, RZ, 0x2 ;  /* 0x00000002ff0f7424 */ /* 0x000fe400078e00ff */
[----:B------:R-:W-:Y:S01]  /*15150*/  FFMA.FTZ R13, R12, R119, 1.1641532182693481445e-10 ;  /* 0x2f0000000c0d7423 */ /* 0x000fe20000010077 */
[----:B------:R-:W-:Y:S01]  /*15160*/  FMUL.FTZ R12, R14, R117 ;  /* 0x000000750e0c7220 */ /* 0x000fe20000410000 */
[----:B------:R-:W-:-:S03]  /*15170*/  @P2 HADD2.F32 R14, -RZ, R64.H0_H0 ;  /* 0x20000040ff0e2230 */ /* 0x000fc60000004100 */
[----:B------:R-:W-:-:S04]  /*15180*/  FSETP.GTU.FTZ.AND P3, PT, R13, R118, PT ;  /* 0x000000760d00720b */ /* 0x000fc80003f7c000 */
[----:B------:R-:W-:-:S05]  /*15190*/  FSEL R12, R12, RZ, !P3 ;  /* 0x000000ff0c0c7208 */ /* 0x000fca0005800000 */
[----:B------:R-:W-:Y:S01]  /*151a0*/  FADD.FTZ R7, R7, R12 ;  /* 0x0000000c07077221 */ /* 0x000fe20000010000 */
[----:B------:R-:W-:Y:S02]  /*151b0*/  SEL R12, RZ, 0x1, P3 ;  /* 0x00000001ff0c7807 */ /* 0x000fe40001800000 */
[----:B------:R-:W-:Y:S01]  /*151c0*/  ISETP.NE.AND P3, PT, R79, 0x1, PT ;  /* 0x000000014f00780c */ /* 0x000fe20003f65270 */
[--C-:B------:R-:W-:Y:S01]  /*151d0*/  @P2 FADD.FTZ R85, R14, R7.reuse ;  /* 0x000000070e552221 */ /* 0x100fe20000010000 */
[----:B------:R-:W-:Y:S01]  /*151e0*/  @!P2 IMAD.MOV.U32 R85, RZ, RZ, R7 ;  /* 0x000000ffff55a224 */ /* 0x000fe200078e0007 */
[----:B------:R-:W-:-:S04]  /*151f0*/  MOV R7, R10 ;  /* 0x0000000a00077202 */ /* 0x000fc80000000f00 */
[----:B------:R-:W-:-:S06]  /*15200*/  F2FP.F16.F32.PACK_AB R114, RZ, R85 ;  /* 0x00000055ff72723e */ /* 0x000fcc00000000ff */
        /* <DEDUP_REMOVED lines=9> */
.L_x_1697:
        /* <DEDUP_REMOVED lines=13> */
.L_x_1699:
[----:B------:R-:W-:Y:S05]  /*15370*/  BSYNC.RECONVERGENT B2 ;  /* 0x0000000000027941 */ /* 0x000fea0003800200 */
.L_x_1698:
        /* <DEDUP_REMOVED lines=59> */
.L_x_1696:
[----:B------:R-:W-:Y:S05]  /*15730*/  BSYNC.RECONVERGENT B1 ;  /* 0x0000000000017941 */ /* 0x000fea0003800200 */
.L_x_1695:
        /* <DEDUP_REMOVED lines=18> */
[----:B------:R-:W-:Y:S01]  /*15860*/  @P3 IADD3 R80, PT, PT, R15, 0x1, RZ ;  /* 0x000000010f503810 */ /* 0x000fe20007ffe0ff */
[----:B------:R-:W-:Y:S01]  /*15870*/  @P3 IMAD.MOV.U32 R13, RZ, RZ, R5 ;  /* 0x000000ffff0d3224 */ /* 0x000fe200078e0005 */
[----:B------:R-:W-:Y:S06]  /*15880*/  BRA `(.L_x_1701) ;  /* 0x0000000400247947 */ /* 0x000fec0003800000 */
.L_x_1702:
[----:B------:R-:W-:Y:S01]  /*15890*/  IADD3 R86, PT, PT, R86, 0x1, RZ ;  /* 0x0000000156567810 */ /* 0x000fe20007ffe0ff */
[----:B------:R-:W-:Y:S03]  /*158a0*/  BSSY.RECONVERGENT B2, `(.L_x_1703) ;  /* 0x000000c000027945 */ /* 0x000fe60003800200 */
[C---:B------:R-:W-:Y:S01]  /*158b0*/  ISETP.NE.AND P3, PT, R86.reuse, RZ, PT ;  /* 0x000000ff5600720c */ /* 0x040fe20003f65270 */
[----:B------:R-:W-:-:S12]  /*158c0*/  IMAD.WIDE.U32 R110, R86, -0x2daee0ad, RZ ;  /* 0xd2511f53566e7825 */ /* 0x000fd800078e00ff */
[----:B------:R-:W-:Y:S05]  /*158d0*/  @P3 BRA `(.L_x_1704) ;  /* 0x0000000000203947 */ /* 0x000fea0003800000 */
[----:B------:R-:W-:-:S05]  /*158e0*/  VIADD R2, R2, 0x1 ;  /* 0x0000000102027836 */ /* 0x000fca0000000000 */
[----:B------:R-:W-:-:S13]  /*158f0*/  ISETP.NE.AND P3, PT, R2, RZ, PT ;  /* 0x000000ff0200720c */ /* 0x000fda0003f65270 */
[----:B------:R-:W-:Y:S01]  /*15900*/  @!P3 IADD3 R87, PT, PT, R87, 0x1, RZ ;  /* 0x000000015757b810 */ /* 0x000fe20007ffe0ff */
[----:B------:R-:W-:Y:S02]  /*15910*/  @!P3 VIADD R4, R8, 0x1 ;  /* 0x000000010804b836 */ /* 0x000fe40000000000 */
[----:B------:R-:W-:Y:S01]  /*15920*/  @!P3 IMAD.MOV.U32 R2, RZ, RZ, RZ ;  /* 0x000000ffff02b224 */ /* 0x000fe200078e00ff */
[----:B------:R-:W-:-:S13]  /*15930*/  ISETP.NE.AND P4, PT, R87, RZ, !P3 ;  /* 0x000000ff5700720c */ /* 0x000fda0005f85270 */
[----:B------:R-:W-:-:S04]  /*15940*/  @P4 IADD3 R4, PT, PT, R8, RZ, RZ ;  /* 0x000000ff08044210 */ /* 0x000fc80007ffe0ff */
[----:B------:R-:W-:-:S07]  /*15950*/  @!P3 MOV R8, R4 ;  /* 0x000000040008b202 */ /* 0x000fce0000000f00 */
.L_x_1704:
[----:B------:R-:W-:Y:S05]  /*15960*/  BSYNC.RECONVERGENT B2 ;  /* 0x0000000000027941 */ /* 0x000fea0003800200 */
.L_x_1703:
        /* <DEDUP_REMOVED lines=59> */
.L_x_1701:
[----:B------:R-:W-:Y:S05]  /*15d20*/  BSYNC.RECONVERGENT B1 ;  /* 0x0000000000017941 */ /* 0x000fea0003800200 */
.L_x_1700:
[----:B------:R-:W-:Y:S01]  /*15d30*/  I2FP.F32.U32 R14, R13 ;  /* 0x0000000d000e7245 */ /* 0x000fe20000201000 */
[----:B------:R-:W-:Y:S01]  /*15d40*/  HADD2.F32 R72, -RZ, R68.H1_H1 ;  /* 0x30000044ff487230 */ /* 0x000fe20000004100 */
[----:B------:R-:W-:Y:S01]  /*15d50*/  BSSY.RECONVERGENT B1, `(.L_x_1705) ;  /* 0x0000060000017945 */ /* 0x000fe20003800200 */
[----:B------:R-:W-:Y:S02]  /*15d60*/  MOV R81, 0x2 ;  /* 0x0000000200517802 */ /* 0x000fe40000000f00 */
[----:B------:R-:W-:Y:S01]  /*15d70*/  FFMA.FTZ R13, R14, R119, 1.1641532182693481445e-10 ;  /* 0x2f0000000e0d7423 */ /* 0x000fe20000010077 */
[----:B------:R-:W-:Y:S01]  /*15d80*/  FMUL.FTZ R14, R72, R117 ;  /* 0x00000075480e7220 */ /* 0x000fe20000410000 */
[----:B------:R-:W-:-:S03]  /*15d90*/  @P2 HADD2.F32 R72, -RZ, R64.H1_H1 ;  /* 0x30000040ff482230 */ /* 0x000fc60000004100 */
[----:B------:R-:W-:-:S04]  /*15da0*/  FSETP.GTU.FTZ.AND P3, PT, R13, R118, PT ;  /* 0x000000760d00720b */ /* 0x000fc80003f7c000 */
[----:B------:R-:W-:Y:S02]  /*15db0*/  FSEL R14, R14, RZ, !P3 ;  /* 0x000000ff0e0e7208 */ /* 0x000fe40005800000 */
        /* <DEDUP_REMOVED lines=16> */
.L_x_1707:
        /* <DEDUP_REMOVED lines=13> */
.L_x_1709:
[----:B------:R-:W-:Y:S05]  /*15f90*/  BSYNC.RECONVERGENT B2 ;  /* 0x0000000000027941 */ /* 0x000fea0003800200 */
.L_x_1708:
        /* <DEDUP_REMOVED lines=55> */
[----:B------:R-:W-:Y:S02]  /*16310*/  HFMA2 R81, -RZ, RZ, 0, 0 ;  /* 0x00000000ff517431 */ /* 0x000fe400000001ff */
[----:B------:R-:W-:Y:S01]  /*16320*/  IMAD.MOV.U32 R10, RZ, RZ, R80 ;  /* 0x000000ffff0a7224 */ /* 0x000fe200078e0050 */
[----:B------:R-:W-:Y:S01]  /*16330*/  LOP3.LUT R4, R109, R4, R15, 0x96, !PT ;  /* 0x000000046d047212 */ /* 0x000fe200078e960f */
[----:B------:R-:W-:-:S07]  /*16340*/  IMAD.MOV.U32 R83, RZ, RZ, R14 ;  /* 0x000000ffff537224 */ /* 0x000fce00078e000e */
.L_x_1706:
[----:B------:R-:W-:Y:S05]  /*16350*/  BSYNC.RECONVERGENT B1 ;  /* 0x0000000000017941 */ /* 0x000fea0003800200 */
.L_x_1705:
[----:B------:R-:W-:Y:S01]  /*16360*/  I2FP.F32.U32 R14, R7 ;  /* 0x00000007000e7245 */ /* 0x000fe20000201000 */
[----:B------:R-:W-:Y:S01]  /*16370*/  HADD2.F32 R72, -RZ, R73.H0_H0 ;  /* 0x20000049ff487230 */ /* 0x000fe20000004100 */
        /* <DEDUP_REMOVED lines=16> */
[----:B------:R-:W-:Y:S01]  /*16480*/  @P3 VIADD R80, R81, 0x1 ;  /* 0x0000000151503836 */ /* 0x000fe20000000000 */
[----:B------:R-:W-:Y:S01]  /*16490*/  @P3 MOV R15, R5 ;  /* 0x00000005000f3202 */ /* 0x000fe20000000f00 */
[----:B------:R-:W-:Y:S06]  /*164a0*/  BRA `(.L_x_1711) ;  /* 0x0000000400247947 */ /* 0x000fec0003800000 */
.L_x_1712:
        /* <DEDUP_REMOVED lines=8> */
[----:B------:R-:W-:Y:S02]  /*16530*/  @!P3 IADD3 R4, PT, PT, R8, 0x1, RZ ;  /* 0x000000010804b810 */ /* 0x000fe40007ffe0ff */
[----:B------:R-:W-:Y:S02]  /*16540*/  @!P3 MOV R2, RZ ;  /* 0x000000ff0002b202 */ /* 0x000fe40000000f00 */
[----:B------:R-:W-:-:S13]  /*16550*/  ISETP.NE.AND P4, PT, R87, RZ, !P3 ;  /* 0x000000ff5700720c */ /* 0x000fda0005f85270 */
[----:B------:R-:W-:-:S04]  /*16560*/  @P4 IMAD.MOV R4, RZ, RZ, R8 ;  /* 0x000000ffff044224 */ /* 0x000fc800078e0208 */
[----:B------:R-:W-:-:S07]  /*16570*/  @!P3 IMAD.MOV.U32 R8, RZ, RZ, R4 ;  /* 0x000000ffff08b224 */ /* 0x000fce00078e0004 */
.L_x_1714:
[----:B------:R-:W-:Y:S05]  /*16580*/  BSYNC.RECONVERGENT B2 ;  /* 0x0000000000027941 */ /* 0x000fea0003800200 */
.L_x_1713:
        /* <DEDUP_REMOVED lines=57> */
[----:B------:R-:W-:Y:S01]  /*16920*/  IMAD.MOV.U32 R15, RZ, RZ, R83 ;  /* 0x000000ffff0f7224 */ /* 0x000fe200078e0053 */
[----:B------:R-:W-:-:S07]  /*16930*/  MOV R83, R14 ;  /* 0x0000000e00537202 */ /* 0x000fce0000000f00 */
.L_x_1711:
[----:B------:R-:W-:Y:S05]  /*16940*/  BSYNC.RECONVERGENT B1 ;  /* 0x0000000000017941 */ /* 0x000fea0003800200 */
.L_x_1710:
        /* <DEDUP_REMOVED lines=13> */
[----:B------:R-:W-:Y:S02]  /*16a20*/  @!P2 MOV R94, R7 ;  /* 0x00000007005ea202 */ /* 0x000fe40000000f00 */
[----:B------:R-:W-:Y:S02]  /*16a30*/  MOV R7, R10 ;  /* 0x0000000a00077202 */ /* 0x000fe40000000f00 */
[----:B------:R-:W-:-:S03]  /*16a40*/  F2FP.F16.F32.PACK_AB R110, RZ, R94 ;  /* 0x0000005eff6e723e */ /* 0x000fc600000000ff */
        /* <DEDUP_REMOVED lines=9> */
.L_x_1717:
        /* <DEDUP_REMOVED lines=13> */
.L_x_1719:
[----:B------:R-:W-:Y:S05]  /*16bb0*/  BSYNC.RECONVERGENT B2 ;  /* 0x0000000000027941 */ /* 0x000fea0003800200 */
.L_x_1718:
        /* <DEDUP_REMOVED lines=57> */
[----:B------:R-:W-:Y:S01]  /*16f50*/  IMAD.MOV.U32 R81, RZ, RZ, RZ ;  /* 0x000000ffff517224 */ /* 0x000fe200078e00ff */
[----:B------:R-:W-:-:S07]  /*16f60*/  MOV R83, R80 ;  /* 0x0000005000537202 */ /* 0x000fce0000000f00 */
.L_x_1716:
[----:B------:R-:W-:Y:S05]  /*16f70*/  BSYNC.RECONVERGENT B1 ;  /* 0x0000000000017941 */ /* 0x000fea0003800200 */
.L_x_1715:
[----:B------:R-:W-:Y:S01]  /*16f80*/  I2FP.F32.U32 R72, R7 ;  /* 0x0000000700487245 */ /* 0x000fe20000201000 */
[----:B------:R-:W-:Y:S01]  /*16f90*/  HADD2.F32 R80, -RZ, R73.H1_H1 ;  /* 0x30000049ff507230 */ /* 0x000fe20000004100 */
[----:B------:R-:W-:Y:S01]  /*16fa0*/  BSSY.RECONVERGENT B1, `(.L_x_1720) ;  /* 0x000005c000017945 */ /* 0x000fe20003800200 */
[----:B------:R-:W-:Y:S02]  /*16fb0*/  HFMA2 R73, -RZ, RZ, 0, 1.1920928955078125e-07 ;  /* 0x00000002ff497431 */ /* 0x000fe400000001ff */
[----:B------:R-:W-:Y:S02]  /*16fc0*/  IMAD.MOV.U32 R15, RZ, RZ, R10 ;  /* 0x000000ffff0f7224 */ /* 0x000fe400078e000a */
        /* <DEDUP_REMOVED lines=16> */
.L_x_1722:
        /* <DEDUP_REMOVED lines=13> */
.L_x_1724:
[----:B------:R-:W-:Y:S05]  /*171a0*/  BSYNC.RECONVERGENT B2 ;  /* 0x0000000000027941 */ /* 0x000fea0003800200 */
.L_x_1723:
        /* <DEDUP_REMOVED lines=57> */
[----:B------:R-:W-:Y:S02]  /*17540*/  HFMA2 R73, -RZ, RZ, 0, 0 ;  /* 0x00000000ff497431 */ /* 0x000fe400000001ff */
[----:B------:R-:W-:-:S07]  /*17550*/  IMAD.MOV.U32 R83, RZ, RZ, R72 ;  /* 0x000000ffff537224 */ /* 0x000fce00078e0048 */
.L_x_1721:
[----:B------:R-:W-:Y:S05]  /*17560*/  BSYNC.RECONVERGENT B1 ;  /* 0x0000000000017941 */ /* 0x000fea0003800200 */
.L_x_1720:
        /* <DEDUP_REMOVED lines=25> */
.L_x_1727:
        /* <DEDUP_REMOVED lines=13> */
.L_x_1729:
[----:B------:R-:W-:Y:S05]  /*177d0*/  BSYNC.RECONVERGENT B2 ;  /* 0x0000000000027941 */ /* 0x000fea0003800200 */
.L_x_1728:
[----:B------:R-:W-:Y:S01]  /*177e0*/  IMAD.WIDE.U32 R4, R87, -0x326172a9, RZ ;  /* 0xcd9e8d5757047825 */ /* 0x000fe200078e00ff */
[----:B------:R-:W-:Y:S01]  /*177f0*/  LOP3.LUT R72, R8, UR9, R125, 0x96, !PT ;  /* 0x0000000908487c12 */ /* 0x000fe2000f8e967d */
[----:B------:R-:W-:Y:S02]  /*17800*/  UIADD3 UR4, UPT, UPT, UR8, -0x61c88647, URZ ;  /* 0x9e3779b908047890 */ /* 0x000fe4000fffe0ff */
[----:B------:R-:W-:Y:S01]  /*17810*/  HFMA2 R82, -RZ, RZ, 0, 0 ;  /* 0x00000000ff527431 */ /* 0x000fe200000001ff */
[----:B------:R-:W-:Y:S01]  /*17820*/  UIADD3 UR5, UPT, UPT, UR9, -0x4498517b, URZ ;  /* 0xbb67ae8509057890 */ /* 0x000fe2000fffe0ff */
[----:B------:R-:W-:Y:S01]  /*17830*/  LOP3.LUT R80, R2, UR8, R5, 0x96, !PT ;  /* 0x0000000802507c12 */ /* 0x000fe2000f8e9605 */
[----:B------:R-:W-:Y:S01]  /*17840*/  IMAD.WIDE.U32 R72, R72, -0x326172a9, RZ ;  /* 0xcd9e8d5748487825 */ /* 0x000fe200078e00ff */
[----:B------:R-:W-:-:S03]  /*17850*/  MOV R7, R83 ;  /* 0x0000005300077202 */ /* 0x000fc60000000f00 */
        /* <DEDUP_REMOVED lines=51> */
.L_x_1726:
[----:B------:R-:W-:Y:S05]  /*17b90*/  BSYNC.RECONVERGENT B1 ;  /* 0x0000000000017941 */ /* 0x000fea0003800200 */
.L_x_1725:
        /* <DEDUP_REMOVED lines=21> */
.L_x_1732:
        /* <DEDUP_REMOVED lines=13> */
.L_x_1734:
[----:B------:R-:W-:Y:S05]  /*17dc0*/  BSYNC.RECONVERGENT B2 ;  /* 0x0000000000027941 */ /* 0x000fea0003800200 */
.L_x_1733:
        /* <DEDUP_REMOVED lines=57> */
[----:B------:R-:W-:Y:S01]  /*18160*/  IMAD.MOV.U32 R73, RZ, RZ, R83 ;  /* 0x000000ffff497224 */ /* 0x000fe200078e0053 */
[----:B------:R-:W-:-:S07]  /*18170*/  MOV R83, R72 ;  /* 0x0000004800537202 */ /* 0x000fce0000000f00 */
.L_x_1731:
[----:B------:R-:W-:Y:S05]  /*18180*/  BSYNC.RECONVERGENT B1 ;  /* 0x0000000000017941 */ /* 0x000fea0003800200 */
.L_x_1730:
        /* <DEDUP_REMOVED lines=25> */
.L_x_1737:
        /* <DEDUP_REMOVED lines=13> */
.L_x_1739:
[----:B------:R-:W-:Y:S05]  /*183f0*/  BSYNC.RECONVERGENT B2 ;  /* 0x0000000000027941 */ /* 0x000fea0003800200 */
.L_x_1738:
        /* <DEDUP_REMOVED lines=57> */
[----:B------:R-:W-:Y:S02]  /*18790*/  LOP3.LUT R4, R109, R4, R73, 0x96, !PT ;  /* 0x000000046d047212 */ /* 0x000fe400078e9649 */
[----:B------:R-:W-:-:S07]  /*187a0*/  MOV R83, R72 ;  /* 0x0000004800537202 */ /* 0x000fce0000000f00 */
.L_x_1736:
[----:B------:R-:W-:Y:S05]  /*187b0*/  BSYNC.RECONVERGENT B1 ;  /* 0x0000000000017941 */ /* 0x000fea0003800200 */
.L_x_1735:
        /* <DEDUP_REMOVED lines=20> */
.L_x_1742:
        /* <DEDUP_REMOVED lines=13> */
.L_x_1744:
[----:B------:R-:W-:Y:S05]  /*189d0*/  BSYNC.RECONVERGENT B2 ;  /* 0x0000000000027941 */ /* 0x000fea0003800200 */
.L_x_1743:
        /* <DEDUP_REMOVED lines=59> */
.L_x_1741:
[----:B------:R-:W-:Y:S05]  /*18d90*/  BSYNC.RECONVERGENT B1 ;  /* 0x0000000000017941 */ /* 0x000fea0003800200 */
.L_x_1740:
[----:B------:R-:W-:Y:S01]  /*18da0*/  I2FP.F32.U32 R72, R73 ;  /* 0x0000004900487245 */ /* 0x000fe20000201000 */
[----:B------:R-:W-:Y:S01]  /*18db0*/  HADD2.F32 R74, -RZ, R70.H1_H1 ;  /* 0x30000046ff4a7230 */ /* 0x000fe20000004100 */
[----:B------:R-:W-:Y:S03]  /*18dc0*/  BSSY.RECONVERGENT B1, `(.L_x_1745) ;  /* 0x0000060000017945 */ /* 0x000fe60003800200 */
[----:B------:R-:W-:Y:S01]  /*18dd0*/  FFMA.FTZ R73, R72, R119, 1.1641532182693481445e-10 ;  /* 0x2f00000048497423 */ /* 0x000fe20000010077 */
[----:B------:R-:W-:Y:S01]  /*18de0*/  FMUL.FTZ R72, R74, R117 ;  /* 0x000000754a487220 */ /* 0x000fe20000410000 */
[----:B------:R-:W-:-:S03]  /*18df0*/  @P2 HADD2.F32 R74, -RZ, R66.H1_H1 ;  /* 0x30000042ff4a2230 */ /* 0x000fc60000004100 */
[----:B------:R-:W-:Y:S02]  /*18e00*/  FSETP.GTU.FTZ.AND P4, PT, R73, R118, PT ;  /* 0x000000764900720b */ /* 0x000fe40003f9c000 */
        /* <DEDUP_REMOVED lines=18> */
.L_x_1747:
        /* <DEDUP_REMOVED lines=13> */
.L_x_1749:
[----:B------:R-:W-:Y:S05]  /*19000*/  BSYNC.RECONVERGENT B2 ;  /* 0x0000000000027941 */ /* 0x000fea0003800200 */
.L_x_1748:
        /* <DEDUP_REMOVED lines=59> */
.L_x_1746:
[----:B------:R-:W-:Y:S05]  /*193c0*/  BSYNC.RECONVERGENT B1 ;  /* 0x0000000000017941 */ /* 0x000fea0003800200 */
.L_x_1745:
[----:B------:R-:W-:Y:S01]  /*193d0*/  I2FP.F32.U32 R72, R7 ;  /* 0x0000000700487245 */ /* 0x000fe20000201000 */
[----:B------:R-:W-:Y:S01]  /*193e0*/  HADD2.F32 R82, -RZ, R75.H0_H0 ;  /* 0x2000004bff527230 */ /* 0x000fe20000004100 */
[----:B------:R-:W-:Y:S01]  /*193f0*/  ISETP.NE.AND P5, PT, R73, 0x1, PT ;  /* 0x000000014900780c */ /* 0x000fe20003fa5270 */
[----:B------:R-:W-:Y:S01]  /*19400*/  BSSY.RECONVERGENT B1, `(.L_x_1750) ;  /* 0x000005a000017945 */ /* 0x000fe20003800200 */
[----:B------:R-:W-:Y:S01]  /*19410*/  MOV R106, R10 ;  /* 0x0000000a006a7202 */ /* 0x000fe20000000f00 */
[----:B------:R-:W-:Y:S01]  /*19420*/  FFMA.FTZ R7, R72, R119, 1.1641532182693481445e-10 ;  /* 0x2f00000048077423 */ /* 0x000fe20000010077 */
[----:B------:R-:W-:Y:S01]  /*19430*/  FMUL.FTZ R82, R82, R117 ;  /* 0x0000007552527220 */ /* 0x000fe20000410000 */
[----:B------:R-:W-:-:S03]  /*19440*/  IMAD.MOV.U32 R72, RZ, RZ, 0x2 ;  /* 0x00000002ff487424 */ /* 0x000fc600078e00ff */
        /* <DEDUP_REMOVED lines=12> */
.L_x_1752:
        /* <DEDUP_REMOVED lines=13> */
.L_x_1754:
[----:B------:R-:W-:Y:S05]  /*195e0*/  BSYNC.RECONVERGENT B2 ;  /* 0x0000000000027941 */ /* 0x000fea0003800200 */
.L_x_1753:
        /* <DEDUP_REMOVED lines=56> */
[----:B------:R-:W-:Y:S01]  /*19970*/  MOV R83, R72 ;  /* 0x0000004800537202 */ /* 0x000fe20000000f00 */
[----:B------:R-:W-:Y:S01]  /*19980*/  IMAD.MOV.U32 R72, RZ, RZ, RZ ;  /* 0x000000ffff487224 */ /* 0x000fe200078e00ff */
[----:B------:R-:W-:-:S07]  /*19990*/  LOP3.LUT R4, R109, R4, R73, 0x96, !PT ;  /* 0x000000046d047212 */ /* 0x000fce00078e9649 */
.L_x_1751:
[----:B------:R-:W-:Y:S05]  /*199a0*/  BSYNC.RECONVERGENT B1 ;  /* 0x0000000000017941 */ /* 0x000fea0003800200 */
.L_x_1750:
        /* <DEDUP_REMOVED lines=25> */
.L_x_1757:
        /* <DEDUP_REMOVED lines=13> */
.L_x_1759:
[----:B------:R-:W-:Y:S05]  /*19c10*/  BSYNC.RECONVERGENT B2 ;  /* 0x0000000000027941 */ /* 0x000fea0003800200 */
.L_x_1758:
        /* <DEDUP_REMOVED lines=59> */
.L_x_1756:
[----:B------:R-:W-:Y:S05]  /*19fd0*/  BSYNC.RECONVERGENT B1 ;  /* 0x0000000000017941 */ /* 0x000fea0003800200 */
.L_x_1755:
        /* <DEDUP_REMOVED lines=20> */
.L_x_1762:
        /* <DEDUP_REMOVED lines=12> */
[----:B------:R-:W-:Y:S02]  /*1a1e0*/  @P0 IADD3 R5, PT, PT, R8, RZ, RZ ;  /* 0x000000ff08050210 */ /* 0x000fe40007ffe0ff */
[----:B------:R-:W-:Y:S02]  /*1a1f0*/  ISETP.NE.AND P0, PT, R4, RZ, PT ;  /* 0x000000ff0400720c */ /* 0x000fe40003f05270 */
[----:B------:R-:W-:-:S11]  /*1a200*/  @!P6 MOV R8, R5 ;  /* 0x000000050008e202 */ /* 0x000fd60000000f00 */
.L_x_1764:
[----:B------:R-:W-:Y:S05]  /*1a210*/  BSYNC.RECONVERGENT B2 ;  /* 0x0000000000027941 */ /* 0x000fea0003800200 */
.L_x_1763:
        /* <DEDUP_REMOVED lines=59> */
.L_x_1761:
[----:B------:R-:W-:Y:S05]  /*1a5d0*/  BSYNC.RECONVERGENT B1 ;  /* 0x0000000000017941 */ /* 0x000fea0003800200 */
.L_x_1760:
[----:B------:R-:W-:Y:S01]  /*1a5e0*/  I2FP.F32.U32 R72, R73 ;  /* 0x0000004900487245 */ /* 0x000fe20000201000 */
[----:B------:R-:W-:Y:S01]  /*1a5f0*/  HADD2.F32 R122, -RZ, R71.H1_H1 ;  /* 0x30000047ff7a7230 */ /* 0x000fe20000004100 */
[----:B------:R-:W-:Y:S02]  /*1a600*/  PRMT R73, R110, 0x5410, R120 ;  /* 0x000054106e497816 */ /* 0x000fe40000000078 */
[----:B------:R-:W-:Y:S01]  /*1a610*/  MOV R110, R83 ;  /* 0x00000053006e7202 */ /* 0x000fe20000000f00 */
[----:B------:R-:W-:Y:S01]  /*1a620*/  FFMA.FTZ R119, R72, R119, 1.1641532182693481445e-10 ;  /* 0x2f00000048777423 */ /* 0x000fe20000010077 */
[----:B------:R-:W-:Y:S01]  /*1a630*/  FMUL.FTZ R72, R122, R117 ;  /* 0x000000757a487220 */ /* 0x000fe20000410000 */
[----:B------:R-:W-:-:S03]  /*1a640*/  PRMT R74, R121, 0x5410, R74 ;  /* 0x00005410794a7816 */ /* 0x000fc6000000004a */
[----:B------:R-:W-:Y:S01]  /*1a650*/  FSETP.GTU.FTZ.AND P6, PT, R119, R118, PT ;  /* 0x000000767700720b */ /* 0x000fe20003fdc000 */
[----:B------:R-:W-:-:S03]  /*1a660*/  @P2 HADD2.F32 R118, -RZ, R67.H1_H1 ;  /* 0x30000043ff762230 */ /* 0x000fc60000004100 */
[----:B------:R-:W-:-:S05]  /*1a670*/  FSEL R72, R72, RZ, !P6 ;  /* 0x000000ff48487208 */ /* 0x000fca0007000000 */
[----:B------:R-:W-:Y:S01]  /*1a680*/  FADD.FTZ R75, R75, R72 ;  /* 0x000000484b4b7221 */ /* 0x000fe20000010000 */
[----:B------:R-:W-:-:S03]  /*1a690*/  SEL R72, RZ, 0x1, P6 ;  /* 0x00000001ff487807 */ /* 0x000fc60003000000 */
[--C-:B------:R-:W-:Y:S01]  /*1a6a0*/  @P2 FADD.FTZ R109, R118, R75.reuse ;  /* 0x0000004b766d2221 */ /* 0x100fe20000010000 */
[----:B------:R-:W-:Y:S01]  /*1a6b0*/  @!P2 IMAD.MOV.U32 R109, RZ, RZ, R75 ;  /* 0x000000ffff6da224 */ /* 0x000fe200078e004b */
[----:B------:R-:W-:Y:S02]  /*1a6c0*/  PRMT R83, R72, 0x7610, R83 ;  /* 0x0000761048537816 */ /* 0x000fe40000000053 */
[----:B------:R-:W-:Y:S02]  /*1a6d0*/  PRMT R72, R114, 0x5410, R115 ;  /* 0x0000541072487816 */ /* 0x000fe40000000073 */
[----:B------:R-:W-:-:S04]  /*1a6e0*/  F2FP.F16.F32.PACK_AB R75, RZ, R109 ;  /* 0x0000006dff4b723e */ /* 0x000fc800000000ff */
[----:B------:R-:W-:Y:S01]  /*1a6f0*/  PRMT R75, R116, 0x5410, R75 ;  /* 0x00005410744b7816 */ /* 0x000fe2000000004b */
[----:B------:R-:W-:Y:S06]  /*1a700*/  BRA `(.L_x_1765) ;  /* 0x00000030009c7947 */ /* 0x000fec0003800000 */
.L_x_1684:
[----:B------:R-:W-:Y:S01]  /*1a710*/  ISETP.NE.AND P3, PT, R7, 0x1, PT ;  /* 0x000000010700780c */ /* 0x000fe20003f65270 */
[----:B------:R-:W-:Y:S01]  /*1a720*/  BSSY.RECONVERGENT B1, `(.L_x_1766) ;  /* 0x0000059000017945 */ /* 0x000fe20003800200 */
[----:B0-----:R-:W-:Y:S01]  /*1a730*/  IMAD.MOV.U32 R79, RZ, RZ, 0x2 ;  /* 0x00000002ff4f7424 */ /* 0x001fe200078e00ff */
[----:B------:R-:W-:Y:S01]  /*1a740*/  MOV R78, R10 ;  /* 0x0000000a004e7202 */ /* 0x000fe20000000f00 */
[----:B------:R-:W-:-:S09]  /*1a750*/  IMAD.MOV.U32 R116, RZ, RZ, R110 ;  /* 0x000000ffff747224 */ /* 0x000fd200078e006e */
[----:B------:R-:W-:Y:S05]  /*1a760*/  @!P3 BRA `(.L_x_1767) ;  /* 0x000000040050b947 */ /* 0x000fea0003800000 */
[----:B------:R-:W-:-:S13]  /*1a770*/  ISETP.NE.AND P3, PT, R7, 0x3, PT ;  /* 0x000000030700780c */ /* 0x000fda0003f65270 */
[----:B------:R-:W-:Y:S05]  /*1a780*/  @!P3 BRA `(.L_x_1768) ;  /* 0x000000000020b947 */ /* 0x000fea0003800000 */
[----:B------:R-:W-:-:S13]  /*1a790*/  ISETP.NE.AND P3, PT, R7, 0x2, PT ;  /* 0x000000020700780c */ /* 0x000fda0003f65270 */
[----:B------:R-:W-:Y:S01]  /*1a7a0*/  @!P3 MOV R79, 0x3 ;  /* 0x00000003004fb802 */ /* 0x000fe20000000f00 */
[----:B------:R-:W-:Y:S01]  /*1a7b0*/  @!P3 IMAD.MOV.U32 R116, RZ, RZ, R110 ;  /* 0x000000ffff74b224 */ /* 0x000fe200078e006e */
[----:B------:R-:W-:Y:S01]  /*1a7c0*/  @!P3 MOV R78, R4 ;  /* 0x00000004004eb202 */ /* 0x000fe20000000f00 */
[----:B------:R-:W-:Y:S01]  /*1a7d0*/  @P3 VIADD R79, R7, 0x1 ;  /* 0x00000001074f3836 */ /* 0x000fe20000000000 */
[----:B------:R-:W-:Y:S01]  /*1a7e0*/  @P3 MOV R116, R110 ;  /* 0x0000006e00743202 */ /* 0x000fe20000000f00 */
[----:B------:R-:W-:Y:S01]  /*1a7f0*/  @P3 IMAD.MOV.U32 R78, RZ, RZ, R5 ;  /* 0x000000ffff4e3224 */ /* 0x000fe200078e0005 */
[----:B------:R-:W-:Y:S06]  /*1a800*/  BRA `(.L_x_1767) ;  /* 0x0000000400287947 */ /* 0x000fec0003800000 */
.L_x_1768:
        /* <DEDUP_REMOVED lines=13> */
.L_x_1770:
[----:B------:R-:W-:Y:S05]  /*1a8e0*/  BSYNC.RECONVERGENT B2 ;  /* 0x0000000000027941 */ /* 0x000fea0003800200 */
.L_x_1769:
        /* <DEDUP_REMOVED lines=60> */
.L_x_1767:
[----:B------:R-:W-:Y:S05]  /*1acb0*/  BSYNC.RECONVERGENT B1 ;  /* 0x0000000000017941 */ /* 0x000fea0003800200 */
.L_x_1766:
[----:B------:R-:W0:Y:S01]  /*1acc0*/  LDC R121, c[0x0][0x408] ;  /* 0x00010200ff797b82 */ /* 0x000e220000000800 */
[----:B------:R-:W-:Y:S01]  /*1acd0*/  HFMA2 R109, -RZ, RZ, 0.1171875, 0 ;  /* 0x2f800000ff6d7431 */ /* 0x000fe200000001ff */
[----:B------:R-:W-:Y:S01]  /*1ace0*/  I2FP.F32.U32 R78, R78 ;  /* 0x0000004e004e7245 */ /* 0x000fe20000201000 */
[----:B-----5:R-:W-:Y:S01]  /*1acf0*/  HADD2.F32 R94, -RZ, R72.H0_H0 ;  /* 0x20000048ff5e7230 */ /* 0x020fe20000004100 */
[----:B------:R-:W-:Y:S01]  /*1ad00*/  ISETP.NE.AND P3, PT, R79, 0x1, PT ;  /* 0x000000014f00780c */ /* 0x000fe20003f65270 */
[----:B------:R-:W-:Y:S01]  /*1ad10*/  BSSY.RECONVERGENT B1, `(.L_x_1771) ;  /* 0x0000061000017945 */ /* 0x000fe20003800200 */
[----:B------:R-:W-:Y:S02]  /*1ad20*/  IMAD.MOV.U32 R99, RZ, RZ, 0x2 ;  /* 0x00000002ff637424 */ /* 0x000fe400078e00ff */
[----:B------:R-:W1:Y:S01]  /*1ad30*/  LDC R110, c[0x0][0x404] ;  /* 0x00010100ff6e7b82 */ /* 0x000e620000000800 */
[----:B------:R-:W-:Y:S01]  /*1ad40*/  FFMA.FTZ R7, R78, R109, 1.1641532182693481445e-10 ;  /* 0x2f0000004e077423 */ /* 0x000fe2000001006d */
[----:B------:R-:W-:-:S02]  /*1ad50*/  @P2 HADD2.F32 R78, -RZ, R64.H0_H0 ;  /* 0x20000040ff4e2230 */ /* 0x000fc40000004100 */
[----:B0-----:R-:W-:Y:S02]  /*1ad60*/  FMUL.FTZ R94, R94, R121 ;  /* 0x000000795e5e7220 */ /* 0x001fe40000410000 */
[----:B-1----:R-:W-:Y:S02]  /*1ad70*/  FSETP.GTU.FTZ.AND P4, PT, R7, R110, PT ;  /* 0x0000006e0700720b */ /* 0x002fe40003f9c000 */
        /* <DEDUP_REMOVED lines=15> */
.L_x_1773:
        /* <DEDUP_REMOVED lines=8> */
[----:B------:R-:W-:Y:S01]  /*1aef0*/  @!P3 IADD3 R4, PT, PT, R8, 0x1, RZ ;  /* 0x000000010804b810 */ /* 0x000fe20007ffe0ff */
[----:B------:R-:W-:-:S03]  /*1af00*/  @!P3 IMAD.MOV.U32 R2, RZ, RZ, RZ ;  /* 0x000000ffff02b224 */ /* 0x000fc600078e00ff */
[----:B------:R-:W-:-:S13]  /*1af10*/  ISETP.NE.AND P4, PT, R87, RZ, !P3 ;  /* 0x000000ff5700720c */ /* 0x000fda0005f85270 */
[----:B------:R-:W-:-:S05]  /*1af20*/  @P4 IMAD.MOV R4, RZ, RZ, R8 ;  /* 0x000000ffff044224 */ /* 0x000fca00078e0208 */
[----:B------:R-:W-:-:S07]  /*1af30*/  @!P3 MOV R8, R4 ;  /* 0x000000040008b202 */ /* 0x000fce0000000f00 */
.L_x_1775:
[----:B------:R-:W-:Y:S05]  /*1af40*/  BSYNC.RECONVERGENT B2 ;  /* 0x0000000000027941 */ /* 0x000fea0003800200 */
.L_x_1774:
        /* <DEDUP_REMOVED lines=59> */
[----:B------:R-:W-:Y:S02]  /*1b300*/  LOP3.LUT R4, R4, UR5, R113, 0x96, !PT ;  /* 0x0000000504047c12 */ /* 0x000fe4000f8e9671 */
[----:B------:R-:W-:-:S07]  /*1b310*/  MOV R116, R112 ;  /* 0x0000007000747202 */ /* 0x000fce0000000f00 */
.L_x_1772:
[----:B------:R-:W-:Y:S05]  /*1b320*/  BSYNC.RECONVERGENT B1 ;  /* 0x0000000000017941 */ /* 0x000fea0003800200 */
.L_x_1771:
        /* <DEDUP_REMOVED lines=24> */
.L_x_1778:
        /* <DEDUP_REMOVED lines=13> */
.L_x_1780:
[----:B------:R-:W-:Y:S05]  /*1b580*/  BSYNC.RECONVERGENT B2 ;  /* 0x0000000000027941 */ /* 0x000fea0003800200 */
.L_x_1779:
        /* <DEDUP_REMOVED lines=61> */
.L_x_1777:
[----:B------:R-:W-:Y:S05]  /*1b960*/  BSYNC.RECONVERGENT B1 ;  /* 0x0000000000017941 */ /* 0x000fea0003800200 */
.L_x_1776:
[----:B------:R-:W-:Y:S01]  /*1b970*/  I2FP.F32.U32 R72, R7 ;  /* 0x0000000700487245 */ /* 0x000fe20000201000 */
[----:B------:R-:W-:Y:S01]  /*1b980*/  HADD2.F32 R94, -RZ, R73.H0_H0 ;  /* 0x20000049ff5e7230 */ /* 0x000fe20000004100 */
[----:B------:R-:W-:Y:S01]  /*1b990*/  BSSY.RECONVERGENT B1, `(.L_x_1781) ;  /* 0x0000061000017945 */ /* 0x000fe20003800200 */
[----:B------:R-:W-:Y:S02]  /*1b9a0*/  @P2 HADD2.F32 R99, -RZ, R65.H0_H0 ;  /* 0x20000041ff632230 */ /* 0x000fe40000004100 */
        /* <DEDUP_REMOVED lines=20> */
.L_x_1783:
        /* <DEDUP_REMOVED lines=13> */
.L_x_1785:
[----:B------:R-:W-:Y:S05]  /*1bbc0*/  BSYNC.RECONVERGENT B2 ;  /* 0x0000000000027941 */ /* 0x000fea0003800200 */
.L_x_1784:
        /* <DEDUP_REMOVED lines=61> */
.L_x_1782:
[----:B------:R-:W-:Y:S05]  /*1bfa0*/  BSYNC.RECONVERGENT B1 ;  /* 0x0000000000017941 */ /* 0x000fea0003800200 */
.L_x_1781:
        /* <DEDUP_REMOVED lines=24> */
.L_x_1788:
        /* <DEDUP_REMOVED lines=13> */
.L_x_1790:
[----:B------:R-:W-:Y:S05]  /*1c200*/  BSYNC.RECONVERGENT B2 ;  /* 0x0000000000027941 */ /* 0x000fea0003800200 */
.L_x_1789:
        /* <DEDUP_REMOVED lines=61> */
.L_x_1787:
[----:B------:R-:W-:Y:S05]  /*1c5e0*/  BSYNC.RECONVERGENT B1 ;  /* 0x0000000000017941 */ /* 0x000fea0003800200 */
.L_x_1786:
[----:B------:R-:W-:Y:S01]  /*1c5f0*/  I2FP.F32.U32 R72, R7 ;  /* 0x0000000700487245 */ /* 0x000fe20000201000 */
[----:B------:R-:W-:Y:S01]  /*1c600*/  HADD2.F32 R100, -RZ, R74.H0_H0 ;  /* 0x2000004aff647230 */ /* 0x000fe20000004100 */
[----:B------:R-:W-:Y:S01]  /*1c610*/  BSSY.RECONVERGENT B1, `(.L_x_1791) ;  /* 0x0000061000017945 */ /* 0x000fe20003800200 */
[----:B------:R-:W-:Y:S02]  /*1c620*/  @P2 HADD2.F32 R73, -RZ, R66.H0_H0 ;  /* 0x20000042ff492230 */ /* 0x000fe40000004100 */
[----:B------:R-:W-:Y:S01]  /*1c630*/  FFMA.FTZ R7, R72, R109, 1.1641532182693481445e-10 ;  /* 0x2f00000048077423 */ /* 0x000fe2000001006d */
[----:B------:R-:W-:-:S04]  /*1c640*/  FMUL.FTZ R100, R100, R121 ;  /* 0x0000007964647220 */ /* 0x000fc80000410000 */
[----:B------:R-:W-:Y:S02]  /*1c650*/  FSETP.GTU.FTZ.AND P3, PT, R7, R110, PT ;  /* 0x0000006e0700720b */ /* 0x000fe40003f7c000 */
[----:B------:R-:W-:Y:S02]  /*1c660*/  MOV R7, R10 ;  /* 0x0000000a00077202 */ /* 0x000fe40000000f00 */
[----:B------:R-:W-:Y:S02]  /*1c670*/  FSEL R100, R100, RZ, !P3 ;  /* 0x000000ff64647208 */ /* 0x000fe40005800000 */
[----:B------:R-:W-:Y:S02]  /*1c680*/  PLOP3.LUT P4, PT, P3, PT, PT, 0x8, 0x80 ;  /* 0x000000000080781c */ /* 0x000fe40001f8e170 */
[----:B------:R-:W-:Y:S01]  /*1c690*/  ISETP.NE.AND P3, PT, R106, 0x1, PT ;  /* 0x000000016a00780c */ /* 0x000fe20003f65270 */
[----:B------:R-:W-:Y:S01]  /*1c6a0*/  @P2 FADD.FTZ R100, R73, R100 ;  /* 0x0000006449642221 */ /* 0x000fe20000010000 */
[----:B------:R-:W-:Y:S01]  /*1c6b0*/  IMAD.MOV.U32 R73, RZ, RZ, 0x2 ;  /* 0x00000002ff497424 */ /* 0x000fe200078e00ff */
        /* <DEDUP_REMOVED lines=11> */
.L_x_1793:
        /* <DEDUP_REMOVED lines=13> */
.L_x_1795:
[----:B------:R-:W-:Y:S05]  /*1c840*/  BSYNC.RECONVERGENT B2 ;  /* 0x0000000000027941 */ /* 0x000fea0003800200 */
.L_x_1794:
        /* <DEDUP_REMOVED lines=59> */
[----:B------:R-:W-:Y:S01]  /*1cc00*/  IMAD.MOV.U32 R73, RZ, RZ, RZ ;  /* 0x000000ffff497224 */ /* 0x000fe200078e00ff */
[----:B------:R-:W-:-:S07]  /*1cc10*/  MOV R116, R72 ;  /* 0x0000004800747202 */ /* 0x000fce0000000f00 */
.L_x_1792:
[----:B------:R-:W-:Y:S05]  /*1cc20*/  BSYNC.RECONVERGENT B1 ;  /* 0x0000000000017941 */ /* 0x000fea0003800200 */
.L_x_1791:
[----:B------:R-:W-:Y:S01]  /*1cc30*/  I2FP.F32.U32 R72, R7 ;  /* 0x0000000700487245 */ /* 0x000fe20000201000 */
[----:B------:R-:W-:Y:S01]  /*1cc40*/  HADD2.F32 R74, -RZ, R74.H1_H1 ;  /* 0x3000004aff4a7230 */ /* 0x000fe20000004100 */
[----:B------:R-:W-:Y:S01]  /*1cc50*/  ISETP.NE.AND P4, PT, R73, 0x1, PT ;  /* 0x000000014900780c */ /* 0x000fe20003f85270 */
        /* <DEDUP_REMOVED lines=20> */
.L_x_1798:
        /* <DEDUP_REMOVED lines=13> */
.L_x_1800:
[----:B------:R-:W-:Y:S05]  /*1ce70*/  BSYNC.RECONVERGENT B2 ;  /* 0x0000000000027941 */ /* 0x000fea0003800200 */
.L_x_1799:
        /* <DEDUP_REMOVED lines=61> */
.L_x_1797:
[----:B------:R-:W-:Y:S05]  /*1d250*/  BSYNC.RECONVERGENT B1 ;  /* 0x0000000000017941 */ /* 0x000fea0003800200 */
.L_x_1796:
        /* <DEDUP_REMOVED lines=23> */
.L_x_1803:
        /* <DEDUP_REMOVED lines=13> */
.L_x_1805:
[----:B------:R-:W-:Y:S05]  /*1d4a0*/  BSYNC.RECONVERGENT B2 ;  /* 0x0000000000027941 */ /* 0x000fea0003800200 */
.L_x_1804:
        /* <DEDUP_REMOVED lines=59> */
[----:B------:R-:W-:Y:S01]  /*1d860*/  IMAD.MOV.U32 R73, RZ, RZ, R116 ;  /* 0x000000ffff497224 */ /* 0x000fe200078e0074 */
[----:B------:R-:W-:-:S07]  /*1d870*/  MOV R116, R72 ;  /* 0x0000004800747202 */ /* 0x000fce0000000f00 */
.L_x_1802:
[----:B------:R-:W-:Y:S05]  /*1d880*/  BSYNC.RECONVERGENT B1 ;  /* 0x0000000000017941 */ /* 0x000fea0003800200 */
.L_x_1801:
[----:B------:R-:W-:Y:S01]  /*1d890*/  I2FP.F32.U32 R72, R73 ;  /* 0x0000004900487245 */ /* 0x000fe20000201000 */
[----:B------:R-:W-:Y:S01]  /*1d8a0*/  HADD2.F32 R122, -RZ, R75.H1_H1 ;  /* 0x3000004bff7a7230 */ /* 0x000fe20000004100 */
[----:B------:R-:W-:Y:S02]  /*1d8b0*/  PRMT R74, R120, 0x5410, R74 ;  /* 0x00005410784a7816 */ /* 0x000fe4000000004a */
[----:B------:R-:W-:Y:S01]  /*1d8c0*/  PRMT R73, R117, 0x5410, R119 ;  /* 0x0000541075497816 */ /* 0x000fe20000000077 */
        /* <DEDUP_REMOVED lines=8> */
[----:B------:R-:W-:-:S04]  /*1d950*/  PRMT R72, R114, 0x5410, R115 ;  /* 0x0000541072487816 */ /* 0x000fc80000000073 */
[----:B------:R-:W-:-:S04]  /*1d960*/  F2FP.F16.F32.PACK_AB R75, RZ, R109 ;  /* 0x0000006dff4b723e */ /* 0x000fc800000000ff */
[----:B------:R-:W-:-:S07]  /*1d970*/  PRMT R75, R118, 0x5410, R75 ;  /* 0x00005410764b7816 */ /* 0x000fce000000004b */
.L_x_1765:
[----:B------:R-:W-:Y:S02]  /*1d980*/  SEL R116, RZ, 0x100, !P3 ;  /* 0x00000100ff747807 */ /* 0x000fe40005800000 */
[----:B------:R-:W-:Y:S02]  /*1d990*/  ISETP.NE.AND P6, PT, R112, RZ, PT ;  /* 0x000000ff7000720c */ /* 0x000fe40003fc5270 */
[----:B------:R-:W-:Y:S02]  /*1d9a0*/  SEL R118, RZ, 0x1000000, !P5 ;  /* 0x01000000ff767807 */ /* 0x000fe40006800000 */
[----:B------:R-:W-:Y:S02]  /*1d9b0*/  ISETP.NE.AND P3, PT, R113, RZ, PT ;  /* 0x000000ff7100720c */ /* 0x000fe40003f65270 */
[----:B------:R-:W-:Y:S01]  /*1d9c0*/  ISETP.NE.AND P2, PT, R78, RZ, PT ;  /* 0x000000ff4e00720c */ /* 0x000fe20003f45270 */
[----:B------:R-:W0:Y:S01]  /*1d9d0*/  LDC.64 R112, c[0x0][0x3a8] ;  /* 0x0000ea00ff707b82 */ /* 0x000e220000000a00 */
[----:B------:R-:W-:-:S02]  /*1d9e0*/  ISETP.NE.AND P5, PT, R79, RZ, PT ;  /* 0x000000ff4f00720c */ /* 0x000fc40003fa5270 */
[----:B------:R-:W-:Y:S02]  /*1d9f0*/  SEL R117, RZ, 0x10000, !P4 ;  /* 0x00010000ff757807 */ /* 0x000fe40006000000 */
[----:B------:R-:W-:Y:S02]  /*1da00*/  ISETP.NE.AND P4, PT, R111, RZ, PT ;  /* 0x000000ff6f00720c */ /* 0x000fe40003f85270 */
[----:B------:R-:W-:Y:S01]  /*1da10*/  SEL R115, RZ, 0x1000000, !P3 ;  /* 0x01000000ff737807 */ /* 0x000fe20005800000 */
[----:B------:R-:W1:Y:S01]  /*1da20*/  LDC.64 R78, c[0x0][0x3b0] ;  /* 0x0000ec00ff4e7b82 */ /* 0x000e620000000a00 */
[----:B------:R-:W-:Y:S02]  /*1da30*/  SEL R114, RZ, 0x10000, !P4 ;  /* 0x00010000ff727807 */ /* 0x000fe40006000000 */
[----:B------:R-:W-:Y:S02]  /*1da40*/  SEL R111, RZ, 0x100, !P5 ;  /* 0x00000100ff6f7807 */ /* 0x000fe40006800000 */
[----:B------:R-:W-:-:S02]  /*1da50*/  LOP3.LUT R116, R116, R118, R117, 0xfe, !PT ;  /* 0x0000007674747212 */ /* 0x000fc400078efe75 */
        /* <DEDUP_REMOVED lines=30> */
.L_x_1683:
[----:B------:R-:W-:Y:S05]  /*1dc40*/  BSYNC.RECONVERGENT B0 ;  /* 0x0000000000007941 */ /* 0x000fea0003800200 */
.L_x_1682:
[----:B012---:R-:W-:Y:S01]  /*1dc50*/  FADD.FTZ R72, RZ, R11 ;  /* 0x0000000bff487221 */ /* 0x007fe20000010000 */
[C---:B------:R-:W-:Y:S01]  /*1dc60*/  ISETP.GE.U32.AND P1, PT, R0.reuse, 0x80, PT ;  /* 0x000000800000780c */ /* 0x040fe20003f26070 */
[----:B------:R-:W0:Y:S01]  /*1dc70*/  S2R R111, SR_TID.X ;  /* 0x00000000006f7919 */ /* 0x000e220000002100 */
[C---:B------:R-:W-:Y:S01]  /*1dc80*/  ISETP.GT.U32.AND P3, PT, R0.reuse, 0xff, PT ;  /* 0x000000ff0000780c */ /* 0x040fe20003f64070 */
[----:B------:R-:W-:Y:S01]  /*1dc90*/  FADD.FTZ R73, R89, R72 ;  /* 0x0000004859497221 */ /* 0x000fe20000010000 */
[----:B------:R-:W-:Y:S01]  /*1dca0*/  ISETP.GT.U32.AND P2, PT, R0, 0x17f, PT ;  /* 0x0000017f0000780c */ /* 0x000fe20003f44070 */
[----:B------:R-:W-:Y:S02]  /*1dcb0*/  BSSY.RECONVERGENT B0, `(.L_x_1806) ;  /* 0x000006a000007945 */ /* 0x000fe40003800200 */
        /* <DEDUP_REMOVED lines=33> */
[----:B------:R-:W-:Y:S01]  /*1ded0*/  FMUL.FTZ R72, R6, R79 ;  /* 0x0000004f06487220 */ /* 0x000fe20000410000 */
[----:B0-----:R-:W-:-:S03]  /*1dee0*/  LOP3.LUT R79, R111, 0x1f, RZ, 0xc0, !PT ;  /* 0x0000001f6f4f7812 */ /* 0x001fc600078ec0ff */
        /* <DEDUP_REMOVED lines=37> */
[----:B------:R-:W-:Y:S02]  /*1e140*/  HFMA2 R79, -RZ, RZ, 0, 0 ;  /* 0x00000000ff4f7431 */ /* 0x000fe400000001ff */
        /* <DEDUP_REMOVED lines=32> */
.L_x_1807:
[----:B------:R-:W-:Y:S05]  /*1e350*/  BSYNC.RECONVERGENT B0 ;  /* 0x0000000000007941 */ /* 0x000fea0003800200 */
.L_x_1806:
[----:B------:R-:W-:Y:S01]  /*1e360*/  BAR.SYNC.DEFER_BLOCKING 0x0 ;  /* 0x0000000000007b1d */ /* 0x000fe20000010000 */
[----:B0-----:R-:W-:-:S05]  /*1e370*/  CS2R R72, SRZ ;  /* 0x0000000000487805 */ /* 0x001fca000001ff00 */
[----:B------:R-:W-:Y:S04]  /*1e380*/  BSSY.RECONVERGENT B0, `(.L_x_1808) ;  /* 0x000000a000007945 */ /* 0x000fe80003800200 */
[----:B------:R-:W-:Y:S05]  /*1e390*/  @P3 BRA `(.L_x_1809) ;  /* 0x0000000000203947 */ /* 0x000fea0003800000 */
[----:B------:R-:W0:Y:S01]  /*1e3a0*/  S2UR UR5, SR_CgaCtaId ;  /* 0x00000000000579c3 */ /* 0x000e220000008800 */
[----:B------:R-:W-:Y:S01]  /*1e3b0*/  UMOV UR4, 0x400 ;  /* 0x0000040000047882 */ /* 0x000fe20000000000 */
[----:B------:R-:W-:Y:S01]  /*1e3c0*/  IMAD.SHL.U32 R72, R111, 0x8, RZ ;  /* 0x000000086f487824 */ /* 0x000fe200078e00ff */
[----:B------:R-:W-:-:S04]  /*1e3d0*/  MOV R79, R3 ;  /* 0x00000003004f7202 */ /* 0x000fc80000000f00 */
[----:B------:R-:W-:Y:S01]  /*1e3e0*/  LOP3.LUT R72, R72, 0xf8, RZ, 0xc0, !PT ;  /* 0x000000f848487812 */ /* 0x000fe200078ec0ff */
[----:B0-----:R-:W-:-:S04]  /*1e3f0*/  ULEA UR4, UR5, UR4, 0x18 ;  /* 0x0000000405047291 */ /* 0x001fc8000f8ec0ff */
[----:B------:R-:W-:-:S09]  /*1e400*/  @UP1 UIADD3 UR4, UPT, UPT, UR4, 0x20, URZ ;  /* 0x0000002004041890 */ /* 0x000fd2000fffe0ff */
[----:B------:R-:W0:Y:S03]  /*1e410*/  LDS.64 R72, [R72+UR4] ;  /* 0x0000000448487984 */ /* 0x000e260008000a00 */
.L_x_1809:
[----:B------:R-:W-:Y:S05]  /*1e420*/  BSYNC.RECONVERGENT B0 ;  /* 0x0000000000007941 */ /* 0x000fea0003800200 */
.L_x_1808:
[----:B------:R-:W1:Y:S01]  /*1e430*/  SHFL.DOWN PT, R78, R79, 0x2, 0x1f ;  /* 0x08401f004f4e7f89 */ /* 0x000e6200000e0000 */
[----:B------:R-:W-:Y:S01]  /*1e440*/  I2FP.F32.S32 R115, R79 ;  /* 0x0000004f00737245 */ /* 0x000fe20000201400 */
[----:B------:R-:W-:Y:S01]  /*1e450*/  BSSY.RECONVERGENT B0, `(.L_x_1810) ;  /* 0x0000083000007945 */ /* 0x000fe20003800200 */
[----:B------:R-:W-:Y:S01]  /*1e460*/  ISETP.NE.AND P2, PT, R111, RZ, PT ;  /* 0x000000ff6f00720c */ /* 0x000fe20003f45270 */
[----:B0-----:R-:W0:Y:S01]  /*1e470*/  SHFL.DOWN PT, R77, R72, 0x2, 0x1f ;  /* 0x08401f00484d7f89 */ /* 0x001e2200000e0000 */
[----:B------:R-:W-:-:S03]  /*1e480*/  ISETP.NE.AND P3, PT, RZ, UR18, PT ;  /* 0x00000012ff007c0c */ /* 0x000fc6000bf65270 */
[----:B------:R-:W2:Y:S01]  /*1e490*/  SHFL.DOWN PT, R112, R73, 0x2, 0x1f ;  /* 0x08401f0049707f89 */ /* 0x000ea200000e0000 */
[----:B-1----:R-:W-:Y:S01]  /*1e4a0*/  IMAD.IADD R75, R78, 0x1, R79 ;  /* 0x000000014e4b7824 */ /* 0x002fe200078e024f */
[----:B------:R-:W-:-:S04]  /*1e4b0*/  I2FP.F32.S32 R114, R78 ;  /* 0x0000004e00727245 */ /* 0x000fc80000201400 */
        /* <DEDUP_REMOVED lines=8> */
[----:B------:R-:W-:Y:S01]  /*1e540*/  FMUL.FTZ R72, R72, R115 ;  /* 0x0000007348487220 */ /* 0x000fe20000410000 */
[----:B------:R-:W-:-:S03]  /*1e550*/  MOV R115, UR16 ;  /* 0x0000001000737c02 */ /* 0x000fc60008000f00 */
[----:B------:R-:W-:Y:S01]  /*1e560*/  FMUL.FTZ R72, R72, R114 ;  /* 0x0000007248487220 */ /* 0x000fe20000410000 */
[----:B0-----:R-:W-:-:S03]  /*1e570*/  FMUL.FTZ R77, R113, R116 ;  /* 0x00000074714d7220 */ /* 0x001fc60000410000 */
[----:B------:R-:W-:Y:S01]  /*1e580*/  FFMA.FTZ R72, R113, R72, R112 ;  /* 0x0000004871487223 */ /* 0x000fe20000010070 */
[-C--:B-1----:R-:W-:Y:S01]  /*1e590*/  IADD3 R75, PT, PT, R75, R78.reuse, RZ ;  /* 0x0000004e4b4b7210 */ /* 0x082fe20007ffe0ff */
[----:B------:R-:W0:Y:S01]  /*1e5a0*/  SHFL.DOWN PT, R116, R77, 0x1, 0x1f ;  /* 0x08201f004d747f89 */ /* 0x000e2200000e0000 */
[----:B------:R-:W-:Y:S02]  /*1e5b0*/  I2FP.F32.S32 R112, R78 ;  /* 0x0000004e00707245 */ /* 0x000fe40000201400 */
[----:B------:R-:W-:Y:S01]  /*1e5c0*/  I2FP.F32.S32 R75, R75 ;  /* 0x0000004b004b7245 */ /* 0x000fe20000201400 */
[----:B------:R-:W1:Y:S05]  /*1e5d0*/  SHFL.DOWN PT, R73, R72, 0x1, 0x1f ;  /* 0x08201f0048497f89 */ /* 0x000e6a00000e0000 */
[----:B------:R-:W2:Y:S01]  /*1e5e0*/  MUFU.RCP R75, R75 ;  /* 0x0000004b004b7308 */ /* 0x000ea20000001000 */
        /* <DEDUP_REMOVED lines=8> */
[----:B------:R-:W-:Y:S02]  /*1e670*/  FMUL.FTZ R112, R79, R112 ;  /* 0x000000704f707220 */ /* 0x000fe40000410000 */
[----:B------:R-:W1:Y:S01]  /*1e680*/  SHFL.IDX PT, R79, R78, RZ, 0x1f ;  /* 0x00001fff4e4f7589 */ /* 0x000e6200000e0000 */
[----:B------:R-:W2:Y:S01]  /*1e690*/  @!P2 LDC.64 R72, c[0x0][0x3c8] ;  /* 0x0000f200ff48ab82 */ /* 0x000ea20000000a00 */
[----:B------:R-:W-:-:S06]  /*1e6a0*/  FFMA.FTZ R112, R75, R112, R74 ;  /* 0x000000704b707223 */ /* 0x000fcc000001004a */
[----:B------:R-:W0:Y:S01]  /*1e6b0*/  SHFL.IDX PT, R112, R112, RZ, 0x1f ;  /* 0x00001fff70707589 */ /* 0x000e2200000e0000 */
[----:B------:R-:W3:Y:S01]  /*1e6c0*/  @!P2 LDC.64 R74, c[0x0][0x3c0] ;  /* 0x0000f000ff4aab82 */ /* 0x000ee20000000a00 */
[----:B-1----:R-:W-:Y:S01]  /*1e6d0*/  FMUL.FTZ R77, R79, R79 ;  /* 0x0000004f4f4d7220 */ /* 0x002fe20000410000 */
[----:B--2---:R-:W-:-:S04]  /*1e6e0*/  @!P2 IMAD.WIDE R72, R115, 0x4, R72 ;  /* 0x000000047348a825 */ /* 0x004fc800078e0248 */
[----:B------:R-:W-:Y:S01]  /*1e6f0*/  FSEL R114, R77, RZ, P3 ;  /* 0x000000ff4d727208 */ /* 0x000fe20001800000 */
[----:B0-----:R-:W-:Y:S01]  /*1e700*/  FFMA.FTZ R77, R112, UR19, R113 ;  /* 0x00000013704d7c23 */ /* 0x001fe20008010071 */
[----:B------:R-:W-:Y:S01]  /*1e710*/  IMAD.U32 R113, RZ, RZ, UR16 ;  /* 0x00000010ff717e24 */ /* 0x000fe2000f8e00ff */
[----:B------:R-:W-:Y:S02]  /*1e720*/  FSEL R112, R79, RZ, !P3 ;  /* 0x000000ff4f707208 */ /* 0x000fe40005800000 */
[----:B------:R-:W-:Y:S01]  /*1e730*/  FADD.FTZ R77, R77, R114 ;  /* 0x000000724d4d7221 */ /* 0x000fe20000010000 */
[----:B---3--:R-:W-:-:S05]  /*1e740*/  @!P2 IMAD.WIDE R74, R113, 0x4, R74 ;  /* 0x00000004714aa825 */ /* 0x008fca00078e024a */
[----:B------:R-:W0:Y:S01]  /*1e750*/  MUFU.RSQ R77, R77 ;  /* 0x0000004d004d7308 */ /* 0x000e220000001400 */
[----:B------:R1:W-:Y:S04]  /*1e760*/  @!P2 STG.E desc[UR6][R74.64], R79 ;  /* 0x0000004f4a00a986 */ /* 0x0003e8000c101906 */
[----:B0-----:R1:W-:Y:S01]  /*1e770*/  @!P2 STG.E desc[UR6][R72.64], R77 ;  /* 0x0000004d4800a986 */ /* 0x0013e2000c101906 */
[----:B------:R-:W-:Y:S05]  /*1e780*/  @!P1 BRA `(.L_x_1811) ;  /* 0x00000004003c9947 */ /* 0x000fea0003800000 */
[--C-:B-1----:R-:W-:Y:S01]  /*1e790*/  FADD.FTZ R72, R102, -R112.reuse ;  /* 0x8000007066487221 */ /* 0x102fe20000010000 */
[----:B-----5:R-:W-:Y:S02]  /*1e7a0*/  HADD2.F32 R74, -RZ, R19.H0_H0 ;  /* 0x20000013ff4a7230 */ /* 0x020fe40000004100 */
[--C-:B------:R-:W-:Y:S01]  /*1e7b0*/  FADD.FTZ R116, R96, -R112.reuse ;  /* 0x8000007060747221 */ /* 0x100fe20000010000 */
[----:B------:R-:W-:Y:S02]  /*1e7c0*/  HADD2.F32 R78, -RZ, R43.H0_H0 ;  /* 0x2000002bff4e7230 */ /* 0x000fe40000004100 */
[----:B------:R-:W-:Y:S01]  /*1e7d0*/  FMUL.FTZ R115, R77, R72 ;  /* 0x000000484d737220 */ /* 0x000fe20000410000 */
[----:B------:R-:W-:Y:S01]  /*1e7e0*/  FADD.FTZ R72, R107, -R112 ;  /* 0x800000706b487221 */ /* 0x000fe20000010000 */
[----:B------:R-:W-:Y:S02]  /*1e7f0*/  HADD2.F32 R114, -RZ, R19.H1_H1 ;  /* 0x30000013ff727230 */ /* 0x000fe40000004100 */
[----:B------:R-:W-:Y:S01]  /*1e800*/  FMUL.FTZ R116, R77, R116 ;  /* 0x000000744d747220 */ /* 0x000fe20000410000 */
[----:B------:R-:W-:Y:S01]  /*1e810*/  FFMA.FTZ R74, R115, R74, R78 ;  /* 0x0000004a734a7223 */ /* 0x000fe2000001004e */
[----:B------:R-:W-:-:S02]  /*1e820*/  HADD2.F32 R78, -RZ, R43.H1_H1 ;  /* 0x3000002bff4e7230 */ /* 0x000fc40000004100 */
[----:B------:R-:W-:Y:S01]  /*1e830*/  FMUL.FTZ R117, R77, R72 ;  /* 0x000000484d757220 */ /* 0x000fe20000410000 */
[----:B------:R-:W-:Y:S02]  /*1e840*/  HADD2.F32 R121, -RZ, R18.H0_H0 ;  /* 0x20000012ff797230 */ /* 0x000fe40000004100 */
[--C-:B------:R-:W-:Y:S01]  /*1e850*/  FADD.FTZ R72, R90, -R112.reuse ;  /* 0x800000705a487221 */ /* 0x100fe20000010000 */
[--C-:B------:R-:W-:Y:S02]  /*1e860*/  HADD2.F32 R73, -RZ, R42.reuse.H0_H0 ;  /* 0x2000002aff497230 */ /* 0x100fe40000004100 */
[----:B------:R-:W-:Y:S01]  /*1e870*/  FADD.FTZ R118, R101, -R112 ;  /* 0x8000007065767221 */ /* 0x000fe20000010000 */
[----:B------:R-:W-:Y:S01]  /*1e880*/  FFMA.FTZ R75, R117, R114, R78 ;  /* 0x00000072754b7223 */ /* 0x000fe2000001004e */
[----:B------:R-:W-:Y:S02]  /*1e890*/  HADD2.F32 R79, -RZ, R42.H1_H1 ;  /* 0x3000002aff4f7230 */ /* 0x000fe40000004100 */
[----:B------:R-:W-:Y:S01]  /*1e8a0*/  FMUL.FTZ R119, R77, R72 ;  /* 0x000000484d777220 */ /* 0x000fe20000410000 */
[----:B------:R-:W-:Y:S01]  /*1e8b0*/  FFMA.FTZ R121, R116, R121, R73 ;  /* 0x0000007974797223 */ /* 0x000fe20000010049 */
[----:B------:R-:W-:-:S02]  /*1e8c0*/  HADD2.F32 R73, -RZ, R18.H1_H1 ;  /* 0x30000012ff497230 */ /* 0x000fc40000004100 */
[----:B------:R-:W-:Y:S01]  /*1e8d0*/  FMUL.FTZ R118, R77, R118 ;  /* 0x000000764d767220 */ /* 0x000fe20000410000 */
[----:B------:R-:W-:Y:S02]  /*1e8e0*/  HADD2.F32 R72, -RZ, R17.H0_H0 ;  /* 0x20000011ff487230 */ /* 0x000fe40000004100 */
[----:B------:R-:W-:Y:S01]  /*1e8f0*/  FADD.FTZ R120, R95, -R112 ;  /* 0x800000705f787221 */ /* 0x000fe20000010000 */
[----:B------:R-:W-:Y:S01]  /*1e900*/  HADD2.F32 R78, -RZ, R41.H0_H0 ;  /* 0x20000029ff4e7230 */ /* 0x000fe20000004100 */
[----:B------:R-:W-:Y:S01]  /*1e910*/  F2FP.F16.F32.PACK_AB R75, R75, R74 ;  /* 0x0000004a4b4b723e */ /* 0x000fe200000000ff */
[----:B------:R-:W-:Y:S01]  /*1e920*/  FFMA.FTZ R74, R118, R73, R79 ;  /* 0x00000049764a7223 */ /* 0x000fe2000001004f */
[----:B------:R-:W-:Y:S02]  /*1e930*/  HADD2.F32 R73, -RZ, R17.H1_H1 ;  /* 0x30000011ff497230 */ /* 0x000fe40000004100 */
[----:B------:R-:W-:Y:S01]  /*1e940*/  FMUL.FTZ R120, R77, R120 ;  /* 0x000000784d787220 */ /* 0x000fe20000410000 */
[----:B------:R-:W-:-:S02]  /*1e950*/  HADD2.F32 R79, -RZ, R41.H1_H1 ;  /* 0x30000029ff4f7230 */ /* 0x000fc40000004100 */
[----:B------:R-:W-:Y:S01]  /*1e960*/  FFMA.FTZ R72, R119, R72, R78 ;  /* 0x0000004877487223 */ /* 0x000fe2000001004e */
[--C-:B------:R-:W-:Y:S01]  /*1e970*/  FADD.FTZ R78, R11, -R112.reuse ;  /* 0x800000700b4e7221 */ /* 0x100fe20000010000 */
[----:B------:R-:W-:Y:S01]  /*1e980*/  FADD.FTZ R114, R89, -R112 ;  /* 0x8000007059727221 */ /* 0x000fe20000010000 */
[----:B------:R-:W-:Y:S02]  /*1e990*/  HADD2.F32 R122, -RZ, R16.H0_H0 ;  /* 0x20000010ff7a7230 */ /* 0x000fe40000004100 */
[----:B------:R-:W-:Y:S01]  /*1e9a0*/  FFMA.FTZ R73, R120, R73, R79 ;  /* 0x0000004978497223 */ /* 0x000fe2000001004f */
[C---:B------:R-:W-:Y:S01]  /*1e9b0*/  FMUL.FTZ R113, R77.reuse, R78 ;  /* 0x0000004e4d717220 */ /* 0x040fe20000410000 */
[----:B------:R-:W-:Y:S02]  /*1e9c0*/  HADD2.F32 R78, -RZ, R40.H0_H0 ;  /* 0x20000028ff4e7230 */ /* 0x000fe40000004100 */
[----:B------:R-:W-:Y:S01]  /*1e9d0*/  FMUL.FTZ R114, R77, R114 ;  /* 0x000000724d727220 */ /* 0x000fe20000410000 */
[----:B------:R-:W-:Y:S01]  /*1e9e0*/  HADD2.F32 R79, -RZ, R16.H1_H1 ;  /* 0x30000010ff4f7230 */ /* 0x000fe20000004100 */
[----:B------:R-:W-:Y:S01]  /*1e9f0*/  F2FP.F16.F32.PACK_AB R73, R73, R72 ;  /* 0x000000484949723e */ /* 0x000fe200000000ff */
[----:B------:R-:W-:-:S02]  /*1ea00*/  HADD2.F32 R123, -RZ, R40.H1_H1 ;  /* 0x30000028ff7b7230 */ /* 0x000fc40000004100 */
[----:B------:R-:W-:Y:S01]  /*1ea10*/  FFMA.FTZ R122, R113, R122, R78 ;  /* 0x0000007a717a7223 */ /* 0x000fe2000001004e */
[----:B------:R-:W-:Y:S01]  /*1ea20*/  F2FP.F16.F32.PACK_AB R74, R74, R121 ;  /* 0x000000794a4a723e */ /* 0x000fe200000000ff */
[----:B------:R-:W-:Y:S02]  /*1ea30*/  HADD2.F32 R124, -RZ, R39.H0_H0 ;  /* 0x20000027ff7c7230 */ /* 0x000fe40000004100 */
[----:B------:R-:W-:Y:S01]  /*1ea40*/  FFMA.FTZ R123, R114, R79, R123 ;  /* 0x0000004f727b7223 */ /* 0x000fe2000001007b */
[----:B------:R-:W-:Y:S01]  /*1ea50*/  HADD2.F32 R121, -RZ, R38.H0_H0 ;  /* 0x20000026ff797230 */ /* 0x000fe20000004100 */
[----:B------:R-:W0:Y:S03]  /*1ea60*/  LDC.64 R78, c[0x0][0x428] ;  /* 0x00010a00ff4e7b82 */ /* 0x000e260000000a00 */
[----:B------:R-:W-:Y:S01]  /*1ea70*/  F2FP.F16.F32.PACK_AB R72, R123, R122 ;  /* 0x0000007a7b48723e */ /* 0x000fe200000000ff */
[----:B------:R-:W-:-:S05]  /*1ea80*/  HADD2.F32 R122, -RZ, R23.H0_H0 ;  /* 0x20000017ff7a7230 */ /* 0x000fca0000004100 */
[----:B------:R-:W-:Y:S01]  /*1ea90*/  FFMA.FTZ R115, R115, R122, R124 ;  /* 0x0000007a73737223 */ /* 0x000fe2000001007c */
[----:B------:R-:W-:Y:S02]  /*1eaa0*/  HADD2.F32 R122, -RZ, R23.H1_H1 ;  /* 0x30000017ff7a7230 */ /* 0x000fe40000004100 */
[----:B------:R-:W-:-:S05]  /*1eab0*/  HADD2.F32 R124, -RZ, R39.H1_H1 ;  /* 0x30000027ff7c7230 */ /* 0x000fca0000004100 */
[----:B------:R-:W-:Y:S01]  /*1eac0*/  FFMA.FTZ R122, R117, R122, R124 ;  /* 0x0000007a757a7223 */ /* 0x000fe2000001007c */
[----:B------:R-:W-:-:S05]  /*1ead0*/  HADD2.F32 R117, -RZ, R22.H0_H0 ;  /* 0x20000016ff757230 */ /* 0x000fca0000004100 */
[----:B------:R-:W-:Y:S01]  /*1eae0*/  FFMA.FTZ R116, R116, R117, R121 ;  /* 0x0000007574747223 */ /* 0x000fe20000010079 */
[----:B0-----:R-:W-:-:S04]  /*1eaf0*/  IMAD.WIDE.U32 R78, R9, 0x10, R78 ;  /* 0x00000010094e7825 */ /* 0x001fc800078e004e */
[----:B------:R-:W-:Y:S01]  /*1eb00*/  HADD2.F32 R117, -RZ, R22.H1_H1 ;  /* 0x30000016ff757230 */ /* 0x000fe20000004100 */
[----:B------:R0:W-:Y:S02]  /*1eb10*/  STG.E.128 desc[UR6][R78.64], R72 ;  /* 0x000000484e007986 */ /* 0x0001e4000c101d06 */
[----:B0-----:R-:W-:Y:S02]  /*1eb20*/  HADD2.F32 R75, -RZ, R21.H1_H1 ;  /* 0x30000015ff4b7230 */ /* 0x001fe40000004100 */
[----:B------:R-:W-:Y:S02]  /*1eb30*/  HADD2.F32 R79, -RZ, R37.H1_H1 ;  /* 0x30000025ff4f7230 */ /* 0x000fe40000004100 */
[----:B------:R-:W-:Y:S02]  /*1eb40*/  HADD2.F32 R72, -RZ, R21.H0_H0 ;  /* 0x20000015ff487230 */ /* 0x000fe40000004100 */
[----:B------:R-:W-:Y:S02]  /*1eb50*/  HADD2.F32 R74, -RZ, R37.H0_H0 ;  /* 0x20000025ff4a7230 */ /* 0x000fe40000004100 */
[----:B------:R-:W-:Y:S01]  /*1eb60*/  FFMA.FTZ R120, R120, R75, R79 ;  /* 0x0000004b78787223 */ /* 0x000fe2000001004f */
[----:B------:R-:W-:Y:S01]  /*1eb70*/  HADD2.F32 R73, -RZ, R38.H1_H1 ;  /* 0x30000026ff497230 */ /* 0x000fe20000004100 */
[----:B------:R-:W0:Y:S01]  /*1eb80*/  LDC.64 R78, c[0x0][0x430] ;  /* 0x00010c00ff4e7b82 */ /* 0x000e220000000a00 */
[----:B------:R-:W-:-:S02]  /*1eb90*/  HADD2.F32 R75, -RZ, R20.H1_H1 ;  /* 0x30000014ff4b7230 */ /* 0x000fc40000004100 */
[----:B------:R-:W-:Y:S01]  /*1eba0*/  FFMA.FTZ R119, R119, R72, R74 ;  /* 0x0000004877777223 */ /* 0x000fe2000001004a */
[----:B------:R-:W-:Y:S02]  /*1ebb0*/  HADD2.F32 R72, -RZ, R20.H0_H0 ;  /* 0x20000014ff487230 */ /* 0x000fe40000004100 */
[----:B------:R-:W-:Y:S01]  /*1ebc0*/  FFMA.FTZ R73, R118, R117, R73 ;  /* 0x0000007576497223 */ /* 0x000fe20000010049 */
[----:B------:R-:W-:-:S05]  /*1ebd0*/  HADD2.F32 R74, -RZ, R36.H0_H0 ;  /* 0x20000024ff4a7230 */ /* 0x000fca0000004100 */
[----:B------:R-:W-:Y:S01]  /*1ebe0*/  FFMA.FTZ R72, R113, R72, R74 ;  /* 0x0000004871487223 */ /* 0x000fe2000001004a */
[----:B------:R-:W-:Y:S01]  /*1ebf0*/  HADD2.F32 R113, -RZ, R36.H1_H1 ;  /* 0x30000024ff717230 */ /* 0x000fe20000004100 */
[----:B------:R-:W-:Y:S02]  /*1ec00*/  F2FP.F16.F32.PACK_AB R74, R73, R116 ;  /* 0x00000074494a723e */ /* 0x000fe400000000ff */
[----:B------:R-:W-:Y:S02]  /*1ec10*/  F2FP.F16.F32.PACK_AB R73, R120, R119 ;  /* 0x000000777849723e */ /* 0x000fe400000000ff */
[----:B------:R-:W-:Y:S01]  /*1ec20*/  FFMA.FTZ R113, R114, R75, R113 ;  /* 0x0000004b72717223 */ /* 0x000fe20000010071 */
[----:B------:R-:W-:-:S04]  /*1ec30*/  F2FP.F16.F32.PACK_AB R75, R122, R115 ;  /* 0x000000737a4b723e */ /* 0x000fc800000000ff */
[----:B------:R-:W-:Y:S01]  /*1ec40*/  F2FP.F16.F32.PACK_AB R72, R113, R72 ;  /* 0x000000487148723e */ /* 0x000fe200000000ff */
[----:B0-----:R-:W-:-:S04]  /*1ec50*/  IMAD.WIDE.U32 R78, R9, 0x10, R78 ;  /* 0x00000010094e7825 */ /* 0x001fc800078e004e */
[----:B------:R-:W-:Y:S01]  /*1ec60*/  VIADD R9, R9, 0x80 ;  /* 0x0000008009097836 */ /* 0x000fe20000000000 */
[----:B------:R0:W-:Y:S06]  /*1ec70*/  STG.E.128 desc[UR6][R78.64], R72 ;  /* 0x000000484e007986 */ /* 0x0001ec000c101d06 */
.L_x_1811:
[----:B------:R-:W-:Y:S05]  /*1ec80*/  BSYNC.RECONVERGENT B0 ;  /* 0x0000000000007941 */ /* 0x000fea0003800200 */
.L_x_1810:
[----:B------:R-:W-:Y:S01]  /*1ec90*/  ISETP.NE.AND P1, PT, R76, RZ, PT ;  /* 0x000000ff4c00720c */ /* 0x000fe20003f25270 */
[----:B------:R-:W-:-:S12]  /*1eca0*/  BSSY.RECONVERGENT B0, `(.L_x_1812) ;  /* 0x0000051000007945 */ /* 0x000fd80003800200 */
[----:B------:R-:W-:Y:S05]  /*1ecb0*/  @!P1 BRA `(.L_x_1813) ;  /* 0x00000004003c9947 */ /* 0x000fea0003800000 */
[--C-:B01----:R-:W-:Y:S01]  /*1ecc0*/  FADD.FTZ R72, R104, -R112.reuse ;  /* 0x8000007068487221 */ /* 0x103fe20000010000 */
[----:B-----5:R-:W-:Y:S02]  /*1ecd0*/  HADD2.F32 R74, -RZ, R27.H0_H0 ;  /* 0x2000001bff4a7230 */ /* 0x020fe40000004100 */
[--C-:B------:R-:W-:Y:S01]  /*1ece0*/  FADD.FTZ R114, R98, -R112.reuse ;  /* 0x8000007062727221 */ /* 0x100fe20000010000 */
[----:B------:R-:W-:Y:S02]  /*1ecf0*/  HADD2.F32 R76, -RZ, R47.H0_H0 ;  /* 0x2000002fff4c7230 */ /* 0x000fe40000004100 */
[C---:B------:R-:W-:Y:S01]  /*1ed00*/  FMUL.FTZ R119, R77.reuse, R72 ;  /* 0x000000484d777220 */ /* 0x040fe20000410000 */
        /* <DEDUP_REMOVED lines=16> */
[----:B------:R-:W-:Y:S01]  /*1ee10*/  FADD.FTZ R116, R92, -R112 ;  /* 0x800000705c747221 */ /* 0x000fe20000010000 */
[----:B------:R-:W-:Y:S01]  /*1ee20*/  HADD2.F32 R72, -RZ, R25.H1_H1 ;  /* 0x30000019ff487230 */ /* 0x000fe20000004100 */
[----:B------:R-:W-:Y:S01]  /*1ee30*/  F2FP.F16.F32.PACK_AB R75, R75, R74 ;  /* 0x0000004a4b4b723e */ /* 0x000fe200000000ff */
[----:B------:R-:W-:Y:S02]  /*1ee40*/  HADD2.F32 R76, -RZ, R45.H1_H1 ;  /* 0x3000002dff4c7230 */ /* 0x000fe40000004100 */
[----:B------:R-:W-:Y:S01]  /*1ee50*/  FFMA.FTZ R74, R118, R73, R79 ;  /* 0x00000049764a7223 */ /* 0x000fe2000001004f */
[----:B------:R-:W-:Y:S02]  /*1ee60*/  HADD2.F32 R73, -RZ, R25.H0_H0 ;  /* 0x20000019ff497230 */ /* 0x000fe40000004100 */
[----:B------:R-:W-:Y:S01]  /*1ee70*/  FMUL.FTZ R116, R77, R116 ;  /* 0x000000744d747220 */ /* 0x000fe20000410000 */
[----:B------:R-:W-:-:S02]  /*1ee80*/  HADD2.F32 R79, -RZ, R45.H0_H0 ;  /* 0x2000002dff4f7230 */ /* 0x000fc40000004100 */
[----:B------:R-:W-:Y:S01]  /*1ee90*/  FFMA.FTZ R72, R117, R72, R76 ;  /* 0x0000004875487223 */ /* 0x000fe2000001004c */
[--C-:B------:R-:W-:Y:S01]  /*1eea0*/  FADD.FTZ R78, R91, -R112.reuse ;  /* 0x800000705b4e7221 */ /* 0x100fe20000010000 */
[----:B------:R-:W-:Y:S01]  /*1eeb0*/  FADD.FTZ R76, R84, -R112 ;  /* 0x80000070544c7221 */ /* 0x000fe20000010000 */
[----:B------:R-:W-:Y:S02]  /*1eec0*/  HADD2.F32 R123, -RZ, R44.H0_H0 ;  /* 0x2000002cff7b7230 */ /* 0x000fe40000004100 */
[----:B------:R-:W-:Y:S01]  /*1eed0*/  FFMA.FTZ R73, R116, R73, R79 ;  /* 0x0000004974497223 */ /* 0x000fe2000001004f */
[C---:B------:R-:W-:Y:S01]  /*1eee0*/  FMUL.FTZ R113, R77.reuse, R78 ;  /* 0x0000004e4d717220 */ /* 0x040fe20000410000 */
[--C-:B------:R-:W-:Y:S02]  /*1eef0*/  HADD2.F32 R79, -RZ, R24.reuse.H0_H0 ;  /* 0x20000018ff4f7230 */ /* 0x100fe40000004100 */
        /* <DEDUP_REMOVED lines=21> */
[----:B0-----:R-:W-:Y:S02]  /*1f050*/  HADD2.F32 R75, -RZ, R29.H0_H0 ;  /* 0x2000001dff4b7230 */ /* 0x001fe40000004100 */
[----:B------:R-:W-:Y:S02]  /*1f060*/  HADD2.F32 R79, -RZ, R33.H0_H0 ;  /* 0x20000021ff4f7230 */ /* 0x000fe40000004100 */
[----:B------:R-:W-:Y:S02]  /*1f070*/  HADD2.F32 R73, -RZ, R34.H1_H1 ;  /* 0x30000022ff497230 */ /* 0x000fe40000004100 */
[----:B------:R-:W-:Y:S02]  /*1f080*/  HADD2.F32 R72, -RZ, R29.H1_H1 ;  /* 0x3000001dff487230 */ /* 0x000fe40000004100 */
[----:B------:R-:W-:Y:S01]  /*1f090*/  FFMA.FTZ R116, R116, R75, R79 ;  /* 0x0000004b74747223 */ /* 0x000fe2000001004f */
[----:B------:R-:W-:Y:S01]  /*1f0a0*/  HADD2.F32 R74, -RZ, R33.H1_H1 ;  /* 0x30000021ff4a7230 */ /* 0x000fe20000004100 */
[----:B------:R-:W0:Y:S01]  /*1f0b0*/  LDC.64 R78, c[0x0][0x430] ;  /* 0x00010c00ff4e7b82 */ /* 0x000e220000000a00 */
[----:B------:R-:W-:Y:S01]  /*1f0c0*/  FFMA.FTZ R73, R118, R115, R73 ;  /* 0x0000007376497223 */ /* 0x000fe20000010049 */
[----:B------:R-:W-:-:S02]  /*1f0d0*/  HADD2.F32 R75, -RZ, R28.H0_H0 ;  /* 0x2000001cff4b7230 */ /* 0x000fc40000004100 */
[----:B------:R-:W-:Y:S02]  /*1f0e0*/  HADD2.F32 R115, -RZ, R32.H0_H0 ;  /* 0x20000020ff737230 */ /* 0x000fe40000004100 */
[----:B------:R-:W-:Y:S01]  /*1f0f0*/  FFMA.FTZ R117, R117, R72, R74 ;  /* 0x0000004875757223 */ /* 0x000fe2000001004a */
[----:B------:R-:W-:Y:S02]  /*1f100*/  HADD2.F32 R74, -RZ, R28.H1_H1 ;  /* 0x3000001cff4a7230 */ /* 0x000fe40000004100 */
[----:B------:R-:W-:Y:S01]  /*1f110*/  FFMA.FTZ R72, R76, R75, R115 ;  /* 0x0000004b4c487223 */ /* 0x000fe20000010073 */
[----:B------:R-:W-:Y:S01]  /*1f120*/  HADD2.F32 R76, -RZ, R32.H1_H1 ;  /* 0x30000020ff4c7230 */ /* 0x000fe20000004100 */
[----:B------:R-:W-:-:S04]  /*1f130*/  F2FP.F16.F32.PACK_AB R75, R120, R119 ;  /* 0x00000077784b723e */ /* 0x000fc800000000ff */
[----:B------:R-:W-:Y:S01]  /*1f140*/  FFMA.FTZ R113, R113, R74, R76 ;  /* 0x0000004a71717223 */ /* 0x000fe2000001004c */
[----:B------:R-:W-:Y:S02]  /*1f150*/  F2FP.F16.F32.PACK_AB R74, R73, R114 ;  /* 0x00000072494a723e */ /* 0x000fe400000000ff */
[----:B------:R-:W-:Y:S02]  /*1f160*/  F2FP.F16.F32.PACK_AB R73, R117, R116 ;  /* 0x000000747549723e */ /* 0x000fe400000000ff */
[----:B------:R-:W-:Y:S01]  /*1f170*/  F2FP.F16.F32.PACK_AB R72, R113, R72 ;  /* 0x000000487148723e */ /* 0x000fe200000000ff */
[C---:B0-----:R-:W-:Y:S01]  /*1f180*/  IMAD.WIDE.U32 R78, R9.reuse, 0x10, R78 ;  /* 0x00000010094e7825 */ /* 0x041fe200078e004e */
[----:B------:R-:W-:-:S04]  /*1f190*/  IADD3 R9, PT, PT, R9, 0x80, RZ ;  /* 0x0000008009097810 */ /* 0x000fc80007ffe0ff */
[----:B------:R2:W-:Y:S03]  /*1f1a0*/  STG.E.128 desc[UR6][R78.64], R72 ;  /* 0x000000484e007986 */ /* 0x0005e6000c101d06 */
.L_x_1813:
[----:B------:R-:W-:Y:S05]  /*1f1b0*/  BSYNC.RECONVERGENT B0 ;  /* 0x0000000000007941 */ /* 0x000fea0003800200 */
.L_x_1812:
        /* <DEDUP_REMOVED lines=10> */
[C---:B------:R-:W-:Y:S01]  /*1f260*/  FFMA.FTZ R123, R72.reuse, R123, R73 ;  /* 0x0000007b487b7223 */ /* 0x040fe20000010049 */
[----:B------:R-:W-:Y:S02]  /*1f270*/  HADD2.F32 R73, -RZ, R48.H1_H1 ;  /* 0x30000030ff497230 */ /* 0x000fe40000004100 */
[----:B------:R-:W-:Y:S01]  /*1f280*/  FADD.FTZ R118, R99, -R112 ;  /* 0x8000007063767221 */ /* 0x000fe20000010000 */
[----:B------:R-:W-:Y:S02]  /*1f290*/  HADD2.F32 R117, -RZ, R52.H1_H1 ;  /* 0x30000034ff757230 */ /* 0x000fe40000004100 */
[----:B------:R-:W-:Y:S01]  /*1f2a0*/  FFMA.FTZ R76, R72, R75, R76 ;  /* 0x0000004b484c7223 */ /* 0x000fe2000001004c */
[----:B------:R-:W-:Y:S02]  /*1f2b0*/  HADD2.F32 R75, -RZ, R56.H1_H1 ;  /* 0x30000038ff4b7230 */ /* 0x000fe40000004100 */
[----:B------:R-:W-:Y:S01]  /*1f2c0*/  FADD.FTZ R72, R94, -R112 ;  /* 0x800000705e487221 */ /* 0x000fe20000010000 */
[----:B------:R-:W-:-:S02]  /*1f2d0*/  HADD2.F32 R78, -RZ, R60.H1_H1 ;  /* 0x3000003cff4e7230 */ /* 0x000fc40000004100 */
[C---:B------:R-:W-:Y:S01]  /*1f2e0*/  FMUL.FTZ R118, R77.reuse, R118 ;  /* 0x000000764d767220 */ /* 0x040fe20000410000 */
[----:B------:R-:W-:Y:S02]  /*1f2f0*/  HADD2.F32 R79, -RZ, R57.H1_H1 ;  /* 0x30000039ff4f7230 */ /* 0x000fe40000004100 */
[----:B------:R-:W-:Y:S01]  /*1f300*/  FMUL.FTZ R119, R77, R72 ;  /* 0x000000484d777220 */ /* 0x000fe20000410000 */
[C---:B------:R-:W-:Y:S01]  /*1f310*/  FFMA.FTZ R72, R74.reuse, R73, R75 ;  /* 0x000000494a487223 */ /* 0x040fe2000001004b */
[--C-:B------:R-:W-:Y:S02]  /*1f320*/  HADD2.F32 R75, -RZ, R49.reuse.H1_H1 ;  /* 0x30000031ff4b7230 */ /* 0x100fe40000004100 */
[----:B------:R-:W-:Y:S01]  /*1f330*/  FFMA.FTZ R117, R74, R117, R78 ;  /* 0x000000754a757223 */ /* 0x000fe2000001004e */
[----:B------:R-:W-:Y:S02]  /*1f340*/  HADD2.F32 R114, -RZ, R49.H0_H0 ;  /* 0x20000031ff727230 */ /* 0x000fe40000004100 */
[----:B------:R-:W-:-:S02]  /*1f350*/  HADD2.F32 R116, -RZ, R57.H0_H0 ;  /* 0x20000039ff747230 */ /* 0x000fc40000004100 */
[----:B------:R-:W-:Y:S01]  /*1f360*/  FFMA.FTZ R120, R118, R75, R79 ;  /* 0x0000004b76787223 */ /* 0x000fe2000001004f */
[----:B------:R-:W-:Y:S01]  /*1f370*/  HADD2.F32 R74, -RZ, R53.H0_H0 ;  /* 0x20000035ff4a7230 */ /* 0x000fe20000004100 */
[----:B------:R-:W-:Y:S01]  /*1f380*/  F2FP.F16.F32.PACK_AB R72, R72, R123 ;  /* 0x0000007b4848723e */ /* 0x000fe200000000ff */
[----:B------:R-:W-:Y:S02]  /*1f390*/  HADD2.F32 R78, -RZ, R61.H0_H0 ;  /* 0x2000003dff4e7230 */ /* 0x000fe40000004100 */
[----:B------:R-:W-:Y:S01]  /*1f3a0*/  FFMA.FTZ R73, R119, R114, R116 ;  /* 0x0000007277497223 */ /* 0x000fe20000010074 */
[----:B------:R-:W-:Y:S01]  /*1f3b0*/  HADD2.F32 R75, -RZ, R53.H1_H1 ;  /* 0x30000035ff4b7230 */ /* 0x000fe20000004100 */
[----:B------:R-:W-:Y:S01]  /*1f3c0*/  F2FP.F16.F32.PACK_AB R76, R117, R76 ;  /* 0x0000004c754c723e */ /* 0x000fe200000000ff */
[----:B------:R-:W-:Y:S02]  /*1f3d0*/  HADD2.F32 R79, -RZ, R61.H1_H1 ;  /* 0x3000003dff4f7230 */ /* 0x000fe40000004100 */
[----:B------:R-:W-:Y:S01]  /*1f3e0*/  FFMA.FTZ R119, R119, R74, R78 ;  /* 0x0000004a77777223 */ /* 0x000fe2000001004e */
[----:B------:R-:W-:Y:S01]  /*1f3f0*/  FADD.FTZ R74, R100, -R112 ;  /* 0x80000070644a7221 */ /* 0x000fe20000010000 */
[----:B------:R-:W-:Y:S01]  /*1f400*/  HADD2.F32 R113, -RZ, R54.H0_H0 ;  /* 0x20000036ff717230 */ /* 0x000fe20000004100 */
[----:B------:R-:W-:Y:S01]  /*1f410*/  F2FP.F16.F32.PACK_AB R73, R120, R73 ;  /* 0x000000497849723e */ /* 0x000fe200000000ff */
[----:B------:R-:W-:Y:S01]  /*1f420*/  FFMA.FTZ R116, R118, R75, R79 ;  /* 0x0000004b76747223 */ /* 0x000fe2000001004f */
[----:B------:R-:W-:-:S02]  /*1f430*/  HADD2.F32 R75, -RZ, R50.H0_H0 ;  /* 0x20000032ff4b7230 */ /* 0x000fc40000004100 */
[----:B------:R-:W-:Y:S01]  /*1f440*/  FMUL.FTZ R78, R77, R74 ;  /* 0x0000004a4d4e7220 */ /* 0x000fe20000410000 */
[----:B------:R-:W-:Y:S02]  /*1f450*/  HADD2.F32 R79, -RZ, R58.H0_H0 ;  /* 0x2000003aff4f7230 */ /* 0x000fe40000004100 */
[----:B------:R-:W-:Y:S02]  /*1f460*/  HADD2.F32 R114, -RZ, R62.H0_H0 ;  /* 0x2000003eff727230 */ /* 0x000fe40000004100 */
[----:B------:R-:W-:Y:S02]  /*1f470*/  HADD2.F32 R121, -RZ, R54.H1_H1 ;  /* 0x30000036ff797230 */ /* 0x000fe40000004100 */
[C---:B------:R-:W-:Y:S01]  /*1f480*/  FFMA.FTZ R74, R78.reuse, R75, R79 ;  /* 0x0000004b4e4a7223 */ /* 0x040fe2000001004f */
[----:B------:R-:W-:Y:S02]  /*1f490*/  HADD2.F32 R75, -RZ, R58.H1_H1 ;  /* 0x3000003aff4b7230 */ /* 0x000fe40000004100 */
[----:B------:R-:W-:Y:S01]  /*1f4a0*/  FFMA.FTZ R78, R78, R113, R114 ;  /* 0x000000714e4e7223 */ /* 0x000fe20000010072 */
[----:B------:R-:W-:Y:S01]  /*1f4b0*/  FADD.FTZ R114, R105, -R112 ;  /* 0x8000007069727221 */ /* 0x000fe20000010000 */
[----:B------:R-:W-:-:S02]  /*1f4c0*/  HADD2.F32 R113, -RZ, R50.H1_H1 ;  /* 0x30000032ff717230 */ /* 0x000fc40000004100 */
[----:B------:R-:W-:Y:S02]  /*1f4d0*/  HADD2.F32 R118, -RZ, R62.H1_H1 ;  /* 0x3000003eff767230 */ /* 0x000fe40000004100 */
[----:B------:R-:W-:Y:S01]  /*1f4e0*/  FMUL.FTZ R114, R77, R114 ;  /* 0x000000724d727220 */ /* 0x000fe20000410000 */
[----:B------:R-:W-:Y:S02]  /*1f4f0*/  HADD2.F32 R79, -RZ, R59.H0_H0 ;  /* 0x2000003bff4f7230 */ /* 0x000fe40000004100 */
[----:B------:R-:W-:Y:S02]  /*1f500*/  HADD2.F32 R115, -RZ, R55.H0_H0 ;  /* 0x20000037ff737230 */ /* 0x000fe40000004100 */
[C---:B------:R-:W-:Y:S01]  /*1f510*/  FFMA.FTZ R113, R114.reuse, R113, R75 ;  /* 0x0000007172717223 */ /* 0x040fe2000001004b */
[----:B------:R-:W-:Y:S01]  /*1f520*/  FFMA.FTZ R121, R114, R121, R118 ;  /* 0x0000007972797223 */ /* 0x000fe20000010076 */
[----:B------:R-:W-:Y:S01]  /*1f530*/  FADD.FTZ R114, R106, -R112 ;  /* 0x800000706a727221 */ /* 0x000fe20000010000 */
[----:B------:R-:W-:-:S02]  /*1f540*/  HADD2.F32 R75, -RZ, R51.H0_H0 ;  /* 0x20000033ff4b7230 */ /* 0x000fc40000004100 */
[----:B------:R-:W-:Y:S01]  /*1f550*/  FADD.FTZ R112, R109, -R112 ;  /* 0x800000706d707221 */ /* 0x000fe20000010000 */
[----:B------:R-:W-:Y:S02]  /*1f560*/  HADD2.F32 R118, -RZ, R63.H0_H0 ;  /* 0x2000003fff767230 */ /* 0x000fe40000004100 */
[C---:B------:R-:W-:Y:S01]  /*1f570*/  FMUL.FTZ R114, R77.reuse, R114 ;  /* 0x000000724d727220 */ /* 0x040fe20000410000 */
[----:B------:R-:W-:Y:S02]  /*1f580*/  HADD2.F32 R125, -RZ, R55.H1_H1 ;  /* 0x30000037ff7d7230 */ /* 0x000fe40000004100 */
[----:B------:R-:W-:Y:S01]  /*1f590*/  FMUL.FTZ R112, R77, R112 ;  /* 0x000000704d707220 */ /* 0x000fe20000410000 */
[----:B------:R-:W-:Y:S02]  /*1f5a0*/  HADD2.F32 R77, -RZ, R51.H1_H1 ;  /* 0x30000033ff4d7230 */ /* 0x000fe40000004100 */
[C---:B------:R-:W-:Y:S01]  /*1f5b0*/  FFMA.FTZ R75, R114.reuse, R75, R79 ;  /* 0x0000004b724b7223 */ /* 0x040fe2000001004f */
[----:B------:R-:W-:Y:S01]  /*1f5c0*/  FFMA.FTZ R79, R114, R115, R118 ;  /* 0x00000073724f7223 */ /* 0x000fe20000010076 */
[----:B------:R-:W-:Y:S01]  /*1f5d0*/  HADD2.F32 R115, -RZ, R59.H1_H1 ;  /* 0x3000003bff737230 */ /* 0x000fe20000004100 */
[----:B------:R-:W-:Y:S01]  /*1f5e0*/  F2FP.F16.F32.PACK_AB R74, R113, R74 ;  /* 0x0000004a714a723e */ /* 0x000fe200000000ff */
[----:B------:R-:W-:Y:S01]  /*1f5f0*/  HADD2.F32 R118, -RZ, R63.H1_H1 ;  /* 0x3000003fff767230 */ /* 0x000fe20000004100 */
[----:B------:R-:W-:-:S02]  /*1f600*/  F2FP.F16.F32.PACK_AB R78, R121, R78 ;  /* 0x0000004e794e723e */ /* 0x000fc400000000ff */
[----:B------:R-:W-:Y:S01]  /*1f610*/  FFMA.FTZ R122, R112, R77, R115 ;  /* 0x0000004d707a7223 */ /* 0x000fe20000010073 */
[----:B------:R-:W-:Y:S01]  /*1f620*/  F2FP.F16.F32.PACK_AB R77, R116, R119 ;  /* 0x00000077744d723e */ /* 0x000fe200000000ff */
[----:B------:R-:W-:Y:S01]  /*1f630*/  FFMA.FTZ R118, R112, R125, R118 ;  /* 0x0000007d70767223 */ /* 0x000fe20000010076 */
[----:B------:R-:W0:Y:S02]  /*1f640*/  LDC.64 R114, c[0x0][0x428] ;  /* 0x00010a00ff727b82 */ /* 0x000e240000000a00 */
[----:B------:R-:W-:Y:S02]  /*1f650*/  F2FP.F16.F32.PACK_AB R75, R122, R75 ;  /* 0x0000004b7a4b723e */ /* 0x000fe400000000ff */
[----:B------:R-:W-:-:S04]  /*1f660*/  F2FP.F16.F32.PACK_AB R79, R118, R79 ;  /* 0x0000004f764f723e */ /* 0x000fc800000000ff */
[----:B------:R-:W1:Y:S01]  /*1f670*/  LDC.64 R112, c[0x0][0x430] ;  /* 0x00010c00ff707b82 */ /* 0x000e620000000a00 */
[----:B0-----:R-:W-:-:S05]  /*1f680*/  IMAD.WIDE.U32 R114, R9, 0x10, R114 ;  /* 0x0000001009727825 */ /* 0x001fca00078e0072 */
[----:B------:R3:W-:Y:S01]  /*1f690*/  STG.E.128 desc[UR6][R114.64], R72 ;  /* 0x0000004872007986 */ /* 0x0007e2000c101d06 */
[----:B-1----:R-:W-:-:S05]  /*1f6a0*/  IMAD.WIDE.U32 R112, R9, 0x10, R112 ;  /* 0x0000001009707825 */ /* 0x002fca00078e0070 */
[----:B------:R3:W-:Y:S02]  /*1f6b0*/  STG.E.128 desc[UR6][R112.64], R76 ;  /* 0x0000004c70007986 */ /* 0x0007e4000c101d06 */
.L_x_1815:
[----:B------:R-:W-:Y:S05]  /*1f6c0*/  BSYNC.RECONVERGENT B0 ;  /* 0x0000000000007941 */ /* 0x000fea0003800200 */
.L_x_1814:
[----:B------:R-:W-:Y:S02]  /*1f6d0*/  UIADD3 UR16, UPT, UPT, UR16, UR14, URZ ;  /* 0x0000000e10107290 */ /* 0x000fe4000fffe0ff */
[----:B------:R-:W-:Y:S02]  /*1f6e0*/  UPLOP3.LUT UP1, UPT, UPT, UPT, UP1, 0x40, 0x4 ;  /* 0x000000000004789c */ /* 0x000fe40003f2e810 */
[----:B------:R-:W-:-:S09]  /*1f6f0*/  UISETP.GE.AND UP0, UPT, UR16, UR15, UPT ;  /* 0x0000000f1000728c */ /* 0x000fd2000bf06270 */
[----:B------:R-:W-:Y:S05]  /*1f700*/  BRA.U !UP0, `(.L_x_1816) ;  /* 0xfffffe1d085c7547 */ /* 0x000fea000b83ffff */
[----:B------:R-:W-:Y:S05]  /*1f710*/  EXIT ;  /* 0x000000000000794d */ /* 0x000fea0003800000 */
.L_x_1817:
        /* <DEDUP_REMOVED lines=14> */
.L_x_13576:


//--------------------- .text._ZN10layer_norm31ln_parallel_residual_fwd_kernelINS_13Kernel_traitsI6__halfS2_S2_S2_fjLj3072ELj1ELj1ELj4ELj16ENS_18Kernel_traits_baseILj3072ES2_S2_S2_S2_fjLj128EEEEELb1ELb0ELb1EEEvNS_9FwdParamsE --------------------------
	.section	.text._ZN10layer_norm31ln_parallel_residual_fwd_kernelINS_13Kernel_traitsI6__halfS2_S2_S2_fjLj3072ELj1ELj1ELj4ELj16ENS_18Kernel_traits_baseILj3072ES2_S2_S2_S2_fjLj128EEEEELb1ELb0ELb1EEEvNS_9FwdParamsE,"ax",@progbits
	.align	128
        .global         _ZN10layer_norm31ln_parallel_residual_fwd_kernelINS_13Kernel_traitsI6__halfS2_S2_S2_fjLj3072ELj1ELj1ELj4ELj16ENS_18Kernel_traits_baseILj3072ES2_S2_S2_S2_fjLj128EEEEELb1ELb0ELb1EEEvNS_9FwdParamsE
        .type           _ZN10layer_norm31ln_parallel_residual_fwd_kernelINS_13Kernel_traitsI6__halfS2_S2_S2_fjLj3072ELj1ELj1ELj4ELj16ENS_18Kernel_traits_baseILj3072ES2_S2_S2_S2_fjLj128EEEEELb1ELb0ELb1EEEvNS_9FwdParamsE,@function
        .size           _ZN10layer_norm31ln_parallel_residual_fwd_kernelINS_13Kernel_traitsI6__halfS2_S2_S2_fjLj3072ELj1ELj1ELj4ELj16ENS_18Kernel_traits_baseILj3072ES2_S2_S2_S2_fjLj128EEEEELb1ELb0ELb1EEEvNS_9FwdParamsE,(.L_x_13577 - _ZN10layer_norm31ln_parallel_residual_fwd_kernelINS_13Kernel_traitsI6__halfS2_S2_S2_fjLj3072ELj1ELj1ELj4ELj16ENS_18Kernel_traits_baseILj3072ES2_S2_S2_S2_fjLj128EEEEELb1ELb0ELb1EEEvNS_9FwdParamsE)
        .other          _ZN10layer_norm31ln_parallel_residual_fwd_kernelINS_13Kernel_traitsI6__halfS2_S2_S2_fjLj3072ELj1ELj1ELj4ELj16ENS_18Kernel_traits_baseILj3072ES2_S2_S2_S2_fjLj128EEEEELb1ELb0ELb1EEEvNS_9FwdParamsE,@"STO_CUDA_ENTRY STV_DEFAULT"
_ZN10layer_norm31ln_parallel_residual_fwd_kernelINS_13Kernel_traitsI6__halfS2_S2_S2_fjLj3072ELj1ELj1ELj4ELj16ENS_18Kernel_traits_baseILj3072ES2_S2_S2_S2_fjLj128EEEEELb1ELb0ELb1EEEvNS_9FwdParamsE:
.text._ZN10layer_norm31ln_parallel_residual_fwd_kernelINS_13Kernel_traitsI6__halfS2_S2_S2_fjLj3072ELj1ELj1ELj4ELj16ENS_18Kernel_traits_baseILj3072ES2_S2_S2_S2_fjLj128EEEEELb1ELb0ELb1EEEvNS_9FwdParamsE:
        /* <DEDUP_REMOVED lines=10> */
[----:B-1----:R-:W-:Y:S01]  /*00a0*/  @P0 MOV R4, R0 ;  /* 0x0000000000040202 */ /* 0x002fe20000000f00 */
[----:B---3--:R-:W2:Y:S01]  /*00b0*/  @P0 LDG.E.64 R2, desc[UR10][R2.64] ;  /* 0x0000000a02020981 */ /* 0x008ea2000c1e1b00 */
[----:B----4-:R-:W-:Y:S01]  /*00c0*/  @P0 IMAD.MOV.U32 R5, RZ, RZ, R81 ;  /* 0x000000ffff050224 */ /* 0x010fe200078e0051 */
        /* <DEDUP_REMOVED lines=37> */
[----:B------:R-:W5:Y:S01]  /*0320*/  LDG.E.128 R36, desc[UR10][R2.64] ;  /* 0x0000000a02247981 */ /* 0x000f62000c1e1d00 */
[----:B-1----:R-:W-:-:S03]  /*0330*/  IMAD.WIDE.U32 R4, R94, 0x10, R4 ;  /* 0x000000105e047825 */ /* 0x002fc600078e0004 */
[----:B------:R-:W5:Y:S04]  /*0340*/  LDG.E.128 R32, desc[UR10][R2.64+0x800] ;  /* 0x0008000a02207981 */ /* 0x000f68000c1e1d00 */
[----:B------:R-:W5:Y:S01]  /*0350*/  LDG.E.128 R28, desc[UR10][R2.64+0x1000] ;  /* 0x0010000a021c7981 */ /* 0x000f62000c1e1d00 */
[----:B------:R-:W-:Y:S01]  /*0360*/  HFMA2 R80, -RZ, RZ, 0, 0 ;  /* 0x00000000ff507431 */ /* 0x000fe200000001ff */
[----:B------:R-:W-:Y:S02]  /*0370*/  CS2R R14, SRZ ;  /* 0x00000000000e7805 */ /* 0x000fe4000001ff00 */
[----:B------:R-:W-:Y:S01]  /*0380*/  CS2R R12, SRZ ;  /* 0x00000000000c7805 */ /* 0x000fe2000001ff00 */
[----:B------:R-:W5:Y:S01]  /*0390*/  LDG.E.128 R24, desc[UR10][R4.64] ;  /* 0x0000000a04187981 */ /* 0x000f62000c1e1d00 */
[----:B------:R-:W-:-:S02]  /*03a0*/  CS2R R10, SRZ ;  /* 0x00000000000a7805 */ /* 0x000fc4000001ff00 */
[----:B------:R-:W-:Y:S02]  /*03b0*/  CS2R R8, SRZ ;  /* 0x0000000000087805 */ /* 0x000fe4000001ff00 */
[----:B------:R-:W-:Y:S01]  /*03c0*/  CS2R R6, SRZ ;  /* 0x0000000000067805 */ /* 0x000fe2000001ff00 */
[----:B------:R-:W5:Y:S01]  /*03d0*/  LDG.E.128 R20, desc[UR10][R4.64+0x800] ;  /* 0x0008000a04147981 */ /* 0x000f62000c1e1d00 */
[----:B------:R-:W-:Y:S02]  /*03e0*/  CS2R R42, SRZ ;  /* 0x00000000002a7805 */ /* 0x000fe4000001ff00 */
[----:B------:R-:W-:Y:S02]  /*03f0*/  CS2R R40, SRZ ;  /* 0x0000000000287805 */ /* 0x000fe4000001ff00 */
[----:B------:R-:W-:Y:S01]  /*0400*/  CS2R R46, SRZ ;  /* 0x00000000002e7805 */ /* 0x000fe2000001ff00 */
[----:B------:R0:W5:Y:S01]  /*0410*/  LDG.E.128 R16, desc[UR10][R4.64+0x1000] ;  /* 0x0010000a04107981 */ /* 0x000162000c1e1d00 */
[----:B------:R-:W-:-:S02]  /*0420*/  CS2R R44, SRZ ;  /* 0x00000000002c7805 */ /* 0x000fc4000001ff00 */
[----:B------:R-:W-:Y:S02]  /*0430*/  CS2R R50, SRZ ;  /* 0x0000000000327805 */ /* 0x000fe4000001ff00 */
[----:B------:R-:W-:Y:S01]  /*0440*/  CS2R R48, SRZ ;  /* 0x0000000000307805 */ /* 0x000fe2000001ff00 */
[----:B0-----:R-:W-:Y:S01]  /*0450*/  IMAD.MOV.U32 R5, RZ, RZ, RZ ;  /* 0x000000ffff057224 */ /* 0x001fe200078e00ff */
[----:B------:R-:W-:Y:S06]  /*0460*/  BRA `(.L_x_1820) ;  /* 0x0000000400907947 */ /* 0x000fec0003800000 */
.L_x_1819:
        /* <DEDUP_REMOVED lines=8> */
[----:B--2---:R-:W-:-:S03]  /*04f0*/  IMAD.WIDE.U32 R6, R94, 0x10, R6 ;  /* 0x000000105e067825 */ /* 0x004fc600078e0006 */
[----:B------:R-:W5:Y:S01]  /*0500*/  LDG.E.128 R36, desc[UR10][R4.64] ;  /* 0x0000000a04247981 */ /* 0x000f62000c1e1d00 */
[----:B------:R-:W-:Y:S02]  /*0510*/  CS2R R14, SRZ ;  /* 0x00000000000e7805 */ /* 0x000fe4000001ff00 */
[----:B------:R-:W-:Y:S01]  /*0520*/  CS2R R12, SRZ ;  /* 0x00000000000c7805 */ /* 0x000fe2000001ff00 */
[----:B------:R-:W-:Y:S01]  /*0530*/  IMAD.MOV.U32 R80, RZ, RZ, RZ ;  /* 0x000000ffff507224 */ /* 0x000fe200078e00ff */
[----:B------:R-:W5:Y:S01]  /*0540*/  LDG.E.128 R32, desc[UR10][R4.64+0x800] ;  /* 0x0008000a04207981 */ /* 0x000f62000c1e1d00 */
[----:B------:R-:W-:Y:S02]  /*0550*/  CS2R R10, SRZ ;  /* 0x00000000000a7805 */ /* 0x000fe4000001ff00 */
[----:B------:R-:W-:Y:S01]  /*0560*/  CS2R R8, SRZ ;  /* 0x0000000000087805 */ /* 0x000fe2000001ff00 */
[----:B------:R0:W5:Y:S04]  /*0570*/  LDG.E.128 R28, desc[UR10][R4.64+0x1000] ;  /* 0x0010000a041c7981 */ /* 0x000168000c1e1d00 */
[----:B------:R-:W5:Y:S04]  /*0580*/  LDG.E.128 R24, desc[UR10][R6.64] ;  /* 0x0000000a06187981 */ /* 0x000f68000c1e1d00 */
[----:B------:R-:W5:Y:S01]  /*0590*/  LDG.E.128 R20, desc[UR10][R6.64+0x800] ;  /* 0x0008000a06147981 */ /* 0x000f62000c1e1d00 */
[----:B0-----:R-:W-:-:S03]  /*05a0*/  MOV R5, RZ ;  /* 0x000000ff00057202 */ /* 0x001fc60000000f00 */
[----:B------:R0:W5:Y:S02]  /*05b0*/  LDG.E.128 R16, desc[UR10][R6.64+0x1000] ;  /* 0x0010000a06107981 */ /* 0x000164000c1e1d00 */
[----:B0-----:R-:W-:Y:S01]  /*05c0*/  CS2R R6, SRZ ;  /* 0x0000000000067805 */ /* 0x001fe2000001ff00 */
[----:B------:R-:W-:Y:S06]  /*05d0*/  BRA `(.L_x_1820) ;  /* 0x0000000400347947 */ /* 0x000fec0003800000 */
.L_x_1818:
        /* <DEDUP_REMOVED lines=14> */
[----:B------:R-:W4:Y:S01]  /*06c0*/  LDG.E.128 R56, desc[UR10][R4.64+0x1000] ;  /* 0x0010000a04387981 */ /* 0x000f22000c1e1d00 */
[----:B0-----:R-:W-:-:S03]  /*06d0*/  @P0 IMAD.WIDE.U32 R8, R94, 0x10, R8 ;  /* 0x000000105e080825 */ /* 0x001fc600078e0008 */
[----:B------:R-:W4:Y:S04]  /*06e0*/  LDG.E.128 R52, desc[UR10][R6.64+0x1000] ;  /* 0x0010000a06347981 */ /* 0x000f28000c1e1d00 */
[----:B------:R-:W5:Y:S04]  /*06f0*/  @P0 LDG.E.128 R48, desc[UR10][R8.64] ;  /* 0x0000000a08300981 */ /* 0x000f68000c1e1d00 */
[----:B------:R-:W5:Y:S04]  /*0700*/  @P0 LDG.E.128 R44, desc[UR10][R8.64+0x800] ;  /* 0x0008000a082c0981 */ /* 0x000f68000c1e1d00 */
[----:B------:R-:W5:Y:S04]  /*0710*/  @P0 LDG.E.128 R40, desc[UR10][R8.64+0x1000] ;  /* 0x0010000a08280981 */ /* 0x000f68000c1e1d00 */
[----:B------:R-:W5:Y:S04]  /*0720*/  LDG.E.128 R36, desc[UR10][R4.64] ;  /* 0x0000000a04247981 */ /* 0x000f68000c1e1d00 */
[----:B------:R2:W5:Y:S04]  /*0730*/  LDG.E.128 R32, desc[UR10][R4.64+0x800] ;  /* 0x0008000a04207981 */ /* 0x000568000c1e1d00 */
[----:B------:R0:W5:Y:S01]  /*0740*/  LDG.E.128 R24, desc[UR10][R6.64] ;  /* 0x0000000a06187981 */ /* 0x000162000c1e1d00 */
[--C-:B--2---:R-:W-:Y:S01]  /*0750*/  @P0 IMAD.MOV.U32 R5, RZ, RZ, R12.reuse ;  /* 0x000000ffff050224 */ /* 0x104fe200078e000c */
[----:B0-----:R-:W-:Y:S01]  /*0760*/  @P0 MOV R7, R14 ;  /* 0x0000000e00070202 */ /* 0x001fe20000000f00 */
[----:B------:R-:W-:-:S02]  /*0770*/  @!P0 IMAD.MOV.U32 R5, RZ, RZ, R12 ;  /* 0x000000ffff058224 */ /* 0x000fc400078e000c */
[----:B------:R-:W-:Y:S01]  /*0780*/  @P0 IMAD.MOV.U32 R6, RZ, RZ, R13 ;  /* 0x000000ffff060224 */ /* 0x000fe200078e000d */
[----:B---3--:R-:W-:Y:S01]  /*0790*/  @P0 MOV R9, R20 ;  /* 0x0000001400090202 */ /* 0x008fe20000000f00 */
[----:B------:R-:W-:Y:S01]  /*07a0*/  @P0 IMAD.MOV.U32 R8, RZ, RZ, R15 ;  /* 0x000000ffff080224 */ /* 0x000fe200078e000f */
[----:B------:R-:W-:Y:S01]  /*07b0*/  @P0 MOV R12, R23 ;  /* 0x00000017000c0202 */ /* 0x000fe20000000f00 */
[----:B------:R-:W-:Y:S01]  /*07c0*/  @P0 IMAD.MOV.U32 R10, RZ, RZ, R21 ;  /* 0x000000ffff0a0224 */ /* 0x000fe200078e0015 */
[----:B------:R-:W-:Y:S01]  /*07d0*/  @!P0 MOV R6, R13 ;  /* 0x0000000d00068202 */ /* 0x000fe20000000f00 */
[----:B------:R-:W-:Y:S01]  /*07e0*/  @P0 IMAD.MOV.U32 R11, RZ, RZ, R22 ;  /* 0x000000ffff0b0224 */ /* 0x000fe200078e0016 */
[----:B------:R-:W-:Y:S01]  /*07f0*/  @!P0 MOV R11, R22 ;  /* 0x00000016000b8202 */ /* 0x000fe20000000f00 */
[----:B------:R-:W-:Y:S01]  /*0800*/  @!P0 IMAD.MOV.U32 R7, RZ, RZ, R14 ;  /* 0x000000ffff078224 */ /* 0x000fe200078e000e */
[----:B----4-:R-:W-:Y:S01]  /*0810*/  @P0 MOV R13, R16 ;  /* 0x00000010000d0202 */ /* 0x010fe20000000f00 */
[----:B------:R-:W-:Y:S01]  /*0820*/  @!P0 IMAD.MOV.U32 R8, RZ, RZ, R15 ;  /* 0x000000ffff088224 */ /* 0x000fe200078e000f */
[----:B------:R-:W-:Y:S01]  /*0830*/  @P0 MOV R80, R19 ;  /* 0x0000001300500202 */ /* 0x000fe20000000f00 */
[----:B------:R-:W-:-:S02]  /*0840*/  @!P0 IMAD.MOV.U32 R9, RZ, RZ, R20 ;  /* 0x000000ffff098224 */ /* 0x000fc400078e0014 */
[----:B------:R-:W-:Y:S01]  /*0850*/  @!P0 IMAD.MOV.U32 R10, RZ, RZ, R21 ;  /* 0x000000ffff0a8224 */ /* 0x000fe200078e0015 */
[----:B------:R-:W-:Y:S01]  /*0860*/  @P0 MOV R21, R29 ;  /* 0x0000001d00150202 */ /* 0x000fe20000000f00 */
[----:B------:R-:W-:Y:S02]  /*0870*/  @!P0 IMAD.MOV.U32 R12, RZ, RZ, R23 ;  /* 0x000000ffff0c8224 */ /* 0x000fe400078e0017 */
[----:B------:R-:W-:Y:S01]  /*0880*/  @P0 IMAD.MOV.U32 R20, RZ, RZ, R28 ;  /* 0x000000ffff140224 */ /* 0x000fe200078e001c */
[----:B------:R-:W-:Y:S01]  /*0890*/  @!P0 MOV R20, R28 ;  /* 0x0000001c00148202 */ /* 0x000fe20000000f00 */
[----:B------:R-:W-:Y:S02]  /*08a0*/  @P0 IMAD.MOV.U32 R22, RZ, RZ, R30 ;  /* 0x000000ffff160224 */ /* 0x000fe400078e001e */
[----:B------:R-:W-:Y:S01]  /*08b0*/  @P0 IMAD.MOV.U32 R23, RZ, RZ, R31 ;  /* 0x000000ffff170224 */ /* 0x000fe200078e001f */
[----:B------:R-:W-:Y:S01]  /*08c0*/  @!P0 MOV R23, R31 ;  /* 0x0000001f00178202 */ /* 0x000fe20000000f00 */
[----:B------:R-:W-:-:S02]  /*08d0*/  @P0 IMAD.MOV.U32 R14, RZ, RZ, R17 ;  /* 0x000000ffff0e0224 */ /* 0x000fc400078e0011 */
[----:B------:R-:W-:Y:S01]  /*08e0*/  @P0 IMAD.MOV.U32 R15, RZ, RZ, R18 ;  /* 0x000000ffff0f0224 */ /* 0x000fe200078e0012 */
[----:B------:R-:W-:Y:S01]  /*08f0*/  @!P0 MOV R15, R18 ;  /* 0x00000012000f8202 */ /* 0x000fe20000000f00 */
[----:B------:R-:W-:Y:S02]  /*0900*/  @!P0 IMAD.MOV.U32 R21, RZ, RZ, R29 ;  /* 0x000000ffff158224 */ /* 0x000fe400078e001d */
[----:B------:R-:W-:Y:S01]  /*0910*/  @!P0 IMAD.MOV.U32 R22, RZ, RZ, R30 ;  /* 0x000000ffff168224 */ /* 0x000fe200078e001e */
[----:B------:R-:W-:Y:S01]  /*0920*/  @P0 MOV R30, R58 ;  /* 0x0000003a001e0202 */ /* 0x000fe20000000f00 */
[----:B------:R-:W-:Y:S02]  /*0930*/  @!P0 IMAD.MOV.U32 R13, RZ, RZ, R16 ;  /* 0x000000ffff0d8224 */ /* 0x000fe400078e0010 */
[----:B------:R-:W-:Y:S01]  /*0940*/  @!P0 IMAD.MOV.U32 R14, RZ, RZ, R17 ;  /* 0x000000ffff0e8224 */ /* 0x000fe200078e0011 */
[----:B------:R-:W-:Y:S01]  /*0950*/  @P0 MOV R17, R53 ;  /* 0x0000003500110202 */ /* 0x000fe20000000f00 */
[----:B------:R-:W-:Y:S01]  /*0960*/  @!P0 IMAD.MOV.U32 R80, RZ, RZ, R19 ;  /* 0x000000ffff508224 */ /* 0x000fe200078e0013 */
[----:B------:R-:W-:Y:S01]  /*0970*/  @!P0 CS2R R50, SRZ ;  /* 0x0000000000328805 */ /* 0x000fe2000001ff00 */
[----:B------:R-:W-:Y:S01]  /*0980*/  @P0 IMAD.MOV.U32 R28, RZ, RZ, R56 ;  /* 0x000000ffff1c0224 */ /* 0x000fe200078e0038 */
[----:B------:R-:W-:Y:S01]  /*0990*/  @!P0 CS2R R48, SRZ ;  /* 0x0000000000308805 */ /* 0x000fe2000001ff00 */
[----:B------:R-:W-:Y:S01]  /*09a0*/  @P0 IMAD.MOV.U32 R29, RZ, RZ, R57 ;  /* 0x000000ffff1d0224 */ /* 0x000fe200078e0039 */
[----:B------:R-:W-:Y:S01]  /*09b0*/  @!P0 MOV R29, R57 ;  /* 0x00000039001d8202 */ /* 0x000fe20000000f00 */
        /* <DEDUP_REMOVED lines=8> */
[----:B------:R-:W-:Y:S01]  /*0a40*/  @!P0 IMAD.MOV.U32 R28, RZ, RZ, R56 ;  /* 0x000000ffff1c8224 */ /* 0x000fe200078e0038 */
[----:B------:R-:W-:Y:S01]  /*0a50*/  @!P0 CS2R R42, SRZ ;  /* 0x00000000002a8805 */ /* 0x000fe2000001ff00 */
[----:B------:R-:W-:Y:S01]  /*0a60*/  @!P0 IMAD.MOV.U32 R30, RZ, RZ, R58 ;  /* 0x000000ffff1e8224 */ /* 0x000fe200078e003a */
[----:B------:R-:W-:Y:S01]  /*0a70*/  @!P0 CS2R R40, SRZ ;  /* 0x0000000000288805 */ /* 0x000fe2000001ff00 */
[----:B------:R-:W-:-:S02]  /*0a80*/  @!P0 IMAD.MOV.U32 R31, RZ, RZ, R59 ;  /* 0x000000ffff1f8224 */ /* 0x000fc400078e003b */
[----:B------:R-:W-:Y:S02]  /*0a90*/  @!P0 IMAD.MOV.U32 R17, RZ, RZ, R53 ;  /* 0x000000ffff118224 */ /* 0x000fe400078e0035 */
[----:B------:R-:W-:-:S07]  /*0aa0*/  @!P0 IMAD.MOV.U32 R18, RZ, RZ, R54 ;  /* 0x000000ffff128224 */ /* 0x000fce00078e0036 */
.L_x_1820:
[----:B------:R-:W0:Y:S02]  /*0ab0*/  LDCU UR4, c[0x0][0x384] ;  /* 0x00007080ff0477ac */ /* 0x000e240008000800 */
[----:B0-----:R-:W-:-:S06]  /*0ac0*/  UISETP.GE.AND UP0, UPT, UR18, UR4, UPT ;  /* 0x000000041200728c */ /* 0x001fcc000bf06270 */
[----:B------:R-:W-:-:S13]  /*0ad0*/  PLOP3.LUT P0, PT, PT, PT, UP0, 0x80, 0x8 ;  /* 0x000000000008781c */ /* 0x000fda0003f0f008 */
[----:B------:R-:W-:Y:S05]  /*0ae0*/  @P0 EXIT ;  /* 0x000000000000094d */ /* 0x000fea0003800000 */
[----:B------:R-:W-:Y:S01]  /*0af0*/  IMAD.HI.U32 R2, R83, -0x326172a9, RZ ;  /* 0xcd9e8d5753027827 */ /* 0x000fe200078e00ff */
[----:B------:R-:W-:Y:S01]  /*0b00*/  UIADD3 UR4, UPT, UPT, UR9, -0x4498517b, URZ ;  /* 0xbb67ae8509047890 */ /* 0x000fe2000fffe0ff */
[----:B------:R-:W-:Y:S01]  /*0b10*/  LOP3.LUT R93, R0, 0x3, RZ, 0xc0, !PT ;  /* 0x00000003005d7812 */ /* 0x000fe200078ec0ff */
[----:B------:R-:W0:Y:S01]  /*0b20*/  LDCU UR22, c[0x0][0x388] ;  /* 0x00007100ff1677ac */ /* 0x000e220008000800 */
[C---:B------:R-:W-:Y:S01]  /*0b30*/  IMAD.HI.U32 R3, R82.reuse, -0x2daee0ad, RZ ;  /* 0xd2511f5352037827 */ /* 0x040fe200078e00ff */
[----:B------:R-:W-:Y:S01]  /*0b40*/  LOP3.LUT R2, R81, UR8, R2, 0x96, !PT ;  /* 0x0000000851027c12 */ /* 0x000fe2000f8e9602 */
[----:B------:R-:W1:Y:S02]  /*0b50*/  LDCU.U8 UR24, c[0x0][0x410] ;  /* 0x00008200ff1877ac */ /* 0x000e640008000000 */
[----:B------:R-:W-:Y:S01]  /*0b60*/  IMAD R55, R82, -0x2daee0ad, RZ ;  /* 0xd2511f5352377824 */ /* 0x000fe200078e02ff */
[----:B------:R-:W-:Y:S01]  /*0b70*/  LOP3.LUT R3, R3, UR9, RZ, 0x3c, !PT ;  /* 0x0000000903037c12 */ /* 0x000fe2000f8e3cff */
[----:B------:R-:W-:Y:S01]  /*0b80*/  IMAD.HI.U32 R52, R2, -0x2daee0ad, RZ ;  /* 0xd2511f5302347827 */ /* 0x000fe200078e00ff */
[----:B------:R-:W2:Y:S03]  /*0b90*/  LDCU UR23, c[0x0][0x400] ;  /* 0x00008000ff1777ac */ /* 0x000ea60008000800 */
[----:B------:R-:W-:Y:S01]  /*0ba0*/  IMAD R53, R83, -0x326172a9, RZ ;  /* 0xcd9e8d5753357824 */ /* 0x000fe200078e02ff */
[----:B------:R-:W-:Y:S01]  /*0bb0*/  LOP3.LUT R52, R55, UR4, R52, 0x96, !PT ;  /* 0x0000000437347c12 */ /* 0x000fe2000f8e9634 */
[C---:B------:R-:W-:Y:S01]  /*0bc0*/  IMAD.HI.U32 R4, R3.reuse, -0x326172a9, RZ ;  /* 0xcd9e8d5703047827 */ /* 0x040fe200078e00ff */
[----:B------:R-:W3:Y:S03]  /*0bd0*/  LDCU.64 UR4, c[0x0][0x398] ;  /* 0x00007300ff0477ac */ /* 0x000ee60008000a00 */
[----:B------:R-:W-:Y:S01]  /*0be0*/  IMAD R54, R3, -0x326172a9, RZ ;  /* 0xcd9e8d5703367824 */ /* 0x000fe200078e02ff */
[----:B------:R-:W-:Y:S01]  /*0bf0*/  LOP3.LUT R4, R53, UR6, R4, 0x96, !PT ;  /* 0x0000000635047c12 */ /* 0x000fe2000f8e9604 */
[----:B------:R-:W-:Y:S01]  /*0c00*/  IMAD.HI.U32 R3, R52, -0x326172a9, RZ ;  /* 0xcd9e8d5734037827 */ /* 0x000fe200078e00ff */
[----:B------:R-:W-:-:S02]  /*0c10*/  UIADD3 UR6, UPT, UPT, UR8, -0xe443238, URZ ;  /* 0xf1bbcdc808067890 */ /* 0x000fc4000fffe0ff */
[----:B------:R-:W-:Y:S01]  /*0c20*/  UPLOP3.LUT UP1, UPT, UPT, UPT, UPT, 0x40, 0x4 ;  /* 0x000000000004789c */ /* 0x000fe20003f2e870 */
[----:B------:R-:W-:Y:S01]  /*0c30*/  IMAD R53, R2, -0x2daee0ad, RZ ;  /* 0xd2511f5302357824 */ /* 0x000fe200078e02ff */
[----:B------:R-:W-:Y:S01]  /*0c40*/  LOP3.LUT R3, R54, UR19, R3, 0x96, !PT ;  /* 0x0000001336037c12 */ /* 0x000fe2000f8e9603 */
[----:B------:R-:W-:-:S04]  /*0c50*/  IMAD.HI.U32 R2, R4, -0x2daee0ad, RZ ;  /* 0xd2511f5304027827 */ /* 0x000fc800078e00ff */
[----:B------:R-:W-:Y:S01]  /*0c60*/  IMAD R55, R4, -0x2daee0ad, RZ ;  /* 0xd2511f5304377824 */ /* 0x000fe200078e02ff */
[----:B------:R-:W-:Y:S01]  /*0c70*/  LOP3.LUT R2, R53, UR7, R2, 0x96, !PT ;  /* 0x0000000735027c12 */ /* 0x000fe2000f8e9602 */
[----:B------:R-:W-:Y:S01]  /*0c80*/  IMAD.HI.U32 R54, R3, -0x2daee0ad, RZ ;  /* 0xd2511f5303367827 */ /* 0x000fe200078e00ff */
[----:B---3--:R-:W-:Y:S01]  /*0c90*/  UISETP.NE.U32.AND UP0, UPT, UR4, URZ, UPT ;  /* 0x000000ff0400728c */ /* 0x008fe2000bf05070 */
[----:B------:R-:W3:Y:S02]  /*0ca0*/  LDCU UR4, c[0x0][0x404] ;  /* 0x00008080ff0477ac */ /* 0x000ee40008000800 */
[----:B------:R-:W-:Y:S01]  /*0cb0*/  IMAD R53, R52, -0x326172a9, RZ ;  /* 0xcd9e8d5734357824 */ /* 0x000fe200078e02ff */
[----:B------:R-:W-:Y:S01]  /*0cc0*/  LOP3.LUT R54, R55, UR13, R54, 0x96, !PT ;  /* 0x0000000d37367c12 */ /* 0x000fe2000f8e9636 */
[C---:B------:R-:W-:Y:S01]  /*0cd0*/  IMAD.HI.U32 R4, R2.reuse, -0x326172a9, RZ ;  /* 0xcd9e8d5702047827 */ /* 0x040fe200078e00ff */
[----:B------:R-:W-:Y:S02]  /*0ce0*/  UISETP.NE.AND.EX UP0, UPT, UR5, URZ, UPT, UP0 ;  /* 0x000000ff0500728c */ /* 0x000fe4000bf05300 */
[----:B------:R-:W-:Y:S01]  /*0cf0*/  UIADD3 UR5, UPT, UPT, UR8, 0x1715609d, URZ ;  /* 0x1715609d08057890 */ /* 0x000fe2000fffe0ff */
[----:B------:R-:W-:Y:S01]  /*0d00*/  IMAD R52, R3, -0x2daee0ad, RZ ;  /* 0xd2511f5303347824 */ /* 0x000fe200078e02ff */
[----:B------:R-:W-:Y:S01]  /*0d10*/  LOP3.LUT R4, R53, UR12, R4, 0x96, !PT ;  /* 0x0000000c35047c12 */ /* 0x000fe2000f8e9604 */
[----:B------:R-:W-:Y:S01]  /*0d20*/  IMAD R53, R2, -0x326172a9, RZ ;  /* 0xcd9e8d5702357824 */ /* 0x000fe200078e02ff */
[----:B------:R-:W-:Y:S01]  /*0d30*/  PLOP3.LUT P0, PT, PT, PT, UP0, 0x80, 0x8 ;  /* 0x000000000008781c */ /* 0x000fe20003f0f008 */
[----:B------:R-:W-:Y:S01]  /*0d40*/  IMAD.HI.U32 R2, R54, -0x326172a9, RZ ;  /* 0xcd9e8d5736027827 */ /* 0x000fe200078e00ff */
[----:B------:R-:W4:Y:S03]  /*0d50*/  LDCU.64 UR12, c[0x0][0x3a0] ;  /* 0x00007400ff0c77ac */ /* 0x000f260008000a00 */
[----:B------:R-:W-:Y:S01]  /*0d60*/  IMAD.HI.U32 R3, R4, -0x2daee0ad, RZ ;  /* 0xd2511f5304037827 */ /* 0x000fe200078e00ff */
[----:B------:R-:W-:-:S03]  /*0d70*/  LOP3.LUT R2, R53, UR14, R2, 0x96, !PT ;  /* 0x0000000e35027c12 */ /* 0x000fc6000f8e9602 */
[----:B------:R-:W-:Y:S01]  /*0d80*/  IMAD R55, R4, -0x2daee0ad, RZ ;  /* 0xd2511f5304377824 */ /* 0x000fe200078e02ff */
[----:B------:R-:W-:Y:S01]  /*0d90*/  LOP3.LUT R3, R52, UR20, R3, 0x96, !PT ;  /* 0x0000001434037c12 */ /* 0x000fe2000f8e9603 */
[----:B------:R-:W-:-:S04]  /*0da0*/  IMAD.HI.U32 R52, R2, -0x2daee0ad, RZ ;  /* 0xd2511f5302347827 */ /* 0x000fc800078e00ff */
[----:B------:R-:W-:Y:S01]  /*0db0*/  IMAD R53, R54, -0x326172a9, RZ ;  /* 0xcd9e8d5736357824 */ /* 0x000fe200078e02ff */
[----:B------:R-:W-:Y:S01]  /*0dc0*/  LOP3.LUT R52, R55, UR15, R52, 0x96, !PT ;  /* 0x0000000f37347c12 */ /* 0x000fe2000f8e9634 */
[C---:B------:R-:W-:Y:S01]  /*0dd0*/  IMAD.HI.U32 R4, R3.reuse, -0x326172a9, RZ ;  /* 0xcd9e8d5703047827 */ /* 0x040fe200078e00ff */
[----:B------:R-:W0:Y:S03]  /*0de0*/  LDCU.64 UR14, c[0x0][0x398] ;  /* 0x00007300ff0e77ac */ /* 0x000e260008000a00 */
[----:B------:R-:W-:Y:S01]  /*0df0*/  IMAD R54, R3, -0x326172a9, RZ ;  /* 0xcd9e8d5703367824 */ /* 0x000fe200078e02ff */
[----:B------:R-:W-:Y:S01]  /*0e00*/  LOP3.LUT R4, R53, UR5, R4, 0x96, !PT ;  /* 0x0000000535047c12 */ /* 0x000fe2000f8e9604 */
[----:B------:R-:W-:Y:S01]  /*0e10*/  IMAD.HI.U32 R3, R52, -0x326172a9, RZ ;  /* 0xcd9e8d5734037827 */ /* 0x000fe200078e00ff */
[----:B------:R-:W0:Y:S03]  /*0e20*/  LDCU UR5, c[0x0][0x408] ;  /* 0x00008100ff0577ac */ /* 0x000e260008000800 */
[----:B------:R-:W-:Y:S01]  /*0e30*/  IMAD R53, R2, -0x2daee0ad, RZ ;  /* 0xd2511f5302357824 */ /* 0x000fe200078e02ff */
[----:B------:R-:W-:Y:S01]  /*0e40*/  LOP3.LUT R3, R54, UR16, R3, 0x96, !PT ;  /* 0x0000001036037c12 */ /* 0x000fe2000f8e9603 */
[----:B------:R-:W-:-:S04]  /*0e50*/  IMAD.HI.U32 R2, R4, -0x2daee0ad, RZ ;  /* 0xd2511f5304027827 */ /* 0x000fc800078e00ff */
        /* <DEDUP_REMOVED lines=8> */
[----:B------:R-:W-:Y:S01]  /*0ee0*/  IMAD R53, R2, -0x326172a9, RZ ;  /* 0xcd9e8d5702357824 */ /* 0x000fe200078e02ff */
[----:B------:R-:W0:Y:S01]  /*0ef0*/  LDCU.64 UR16, c[0x0][0x380] ;  /* 0x00007000ff1077ac */ /* 0x000e220008000a00 */
[----:B------:R-:W-:-:S04]  /*0f00*/  IMAD.HI.U32 R2, R54, -0x326172a9, RZ ;  /* 0xcd9e8d5736027827 */ /* 0x000fc800078e00ff */
[----:B------:R-:W-:Y:S01]  /*0f10*/  IMAD.HI.U32 R3, R4, -0x2daee0ad, RZ ;  /* 0xd2511f5304037827 */ /* 0x000fe200078e00ff */
[----:B------:R-:W-:-:S03]  /*0f20*/  LOP3.LUT R53, R53, UR6, R2, 0x96, !PT ;  /* 0x0000000635357c12 */ /* 0x000fc6000f8e9602 */
[----:B------:R-:W-:Y:S01]  /*0f30*/  IMAD R55, R54, -0x326172a9, RZ ;  /* 0xcd9e8d5736377824 */ /* 0x000fe200078e02ff */
[----:B------:R-:W-:Y:S01]  /*0f40*/  LOP3.LUT R52, R52, UR26, R3, 0x96, !PT ;  /* 0x0000001a34347c12 */ /* 0x000fe2000f8e9603 */
[----:B------:R-:W-:Y:S02]  /*0f50*/  IMAD R3, R4, -0x2daee0ad, RZ ;  /* 0xd2511f5304037824 */ /* 0x000fe400078e02ff */
[----:B------:R-:W-:-:S04]  /*0f60*/  IMAD.HI.U32 R4, R53, -0x2daee0ad, RZ ;  /* 0xd2511f5335047827 */ /* 0x000fc800078e00ff */
[----:B------:R-:W-:Y:S01]  /*0f70*/  IMAD.HI.U32 R2, R52, -0x326172a9, RZ ;  /* 0xcd9e8d5734027827 */ /* 0x000fe200078e00ff */
[----:B------:R-:W-:-:S03]  /*0f80*/  LOP3.LUT R4, R3, UR28, R4, 0x96, !PT ;  /* 0x0000001c03047c12 */ /* 0x000fc6000f8e9604 */
[----:B------:R-:W-:Y:S01]  /*0f90*/  IMAD R92, R53, -0x2daee0ad, RZ ;  /* 0xd2511f53355c7824 */ /* 0x000fe200078e02ff */
[----:B------:R-:W-:Y:S01]  /*0fa0*/  LOP3.LUT R3, R55, UR27, R2, 0x96, !PT ;  /* 0x0000001b37037c12 */ /* 0x000fe2000f8e9602 */
[----:B------:R-:W-:Y:S02]  /*0fb0*/  IMAD.MOV.U32 R2, RZ, RZ, RZ ;  /* 0x000000ffff027224 */ /* 0x000fe400078e00ff */
[----:B01234-:R-:W-:-:S07]  /*0fc0*/  IMAD R0, R52, -0x326172a9, RZ ;  /* 0xcd9e8d5734007824 */ /* 0x01ffce00078e02ff */
.L_x_2050:
[----:B------:R-:W-:Y:S01]  /*0fd0*/  ISETP.NE.U32.AND P1, PT, RZ, UR12, PT ;  /* 0x0000000cff007c0c */ /* 0x000fe2000bf25070 */
[----:B------:R-:W-:Y:S01]  /*0fe0*/  UIMAD UR6, UR18, UR22, URZ ;  /* 0x00000016120672a4 */ /* 0x000fe2000f8e02ff */
[----:B0-----:R-:W0:Y:S02]  /*0ff0*/  LDC.64 R98, c[0x0][0x390] ;  /* 0x0000e400ff627b82 */ /* 0x001e240000000a00 */
[----:B------:R-:W-:Y:S01]  /*1000*/  ISETP.NE.AND.EX P1, PT, RZ, UR13, PT, P1 ;  /* 0x0000000dff007c0c */ /* 0x000fe2000bf25310 */
[----:B------:R-:W-:-:S04]  /*1010*/  USHF.R.S32.HI UR7, URZ, 0x1f, UR6 ;  /* 0x0000001fff077899 */ /* 0x000fc80008011406 */
[----:B------:R-:W-:Y:S01]  /*1020*/  ULEA.HI UR7, UR7, UR6, URZ, 0x3 ;  /* 0x0000000607077291 */ /* 0x000fe2000f8f18ff */
[----:B------:R-:W1:Y:S05]  /*1030*/  @P0 LDC.64 R66, c[0x0][0x398] ;  /* 0x0000e600ff420b82 */ /* 0x000e6a0000000a00 */
[----:B------:R-:W-:-:S03]  /*1040*/  IMAD.U32 R61, RZ, RZ, UR7 ;  /* 0x00000007ff3d7e24 */ /* 0x000fc6000f8e00ff */
[----:B------:R-:W2:Y:S02]  /*1050*/  @P1 LDC.64 R68, c[0x0][0x3a0] ;  /* 0x0000e800ff441b82 */ /* 0x000ea40000000a00 */
[----:B------:R-:W-:-:S05]  /*1060*/  LEA.HI.SX32 R64, R61, R94, 0x1d ;  /* 0x0000005e3d407211 */ /* 0x000fca00078feaff */
[----:B0-----:R-:W-:-:S06]  /*1070*/  IMAD.WIDE.U32 R60, R64, 0x10, R98 ;  /* 0x00000010403c7825 */ /* 0x001fcc00078e0062 */
[----:B-----5:R-:W5:Y:S01]  /*1080*/  LDG.E.128 R60, desc[UR10][R60.64] ;  /* 0x0000000a3c3c7981 */ /* 0x020f62000c1e1d00 */
[----:B-1----:R-:W-:-:S05]  /*1090*/  @P0 IMAD.WIDE.U32 R66, R64, 0x10, R66 ;  /* 0x0000001040420825 */ /* 0x002fca00078e0042 */
[----:B------:R0:W5:Y:S01]  /*10a0*/  @P0 LDG.E.128 R52, desc[UR10][R66.64] ;  /* 0x0000000a42340981 */ /* 0x000162000c1e1d00 */
[----:B--2---:R-:W-:-:S05]  /*10b0*/  @P1 IMAD.WIDE.U32 R68, R64, 0x10, R68 ;  /* 0x0000001040441825 */ /* 0x004fca00078e0044 */
[----:B------:R0:W5:Y:S01]  /*10c0*/  @P1 LDG.E.128 R56, desc[UR10][R68.64] ;  /* 0x0000000a44381981 */ /* 0x000162000c1e1d00 */
[----:B------:R-:W-:-:S04]  /*10d0*/  UISETP.NE.U32.AND UP0, UPT, UR14, URZ, UPT ;  /* 0x000000ff0e00728c */ /* 0x000fc8000bf05070 */
[----:B------:R-:W-:Y:S01]  /*10e0*/  UISETP.NE.AND.EX UP0, UPT, UR15, URZ, UPT, UP0 ;  /* 0x000000ff0f00728c */ /* 0x000fe2000bf05300 */
[----:B------:R-:W-:Y:S01]  /*10f0*/  HFMA2 R94, -RZ, RZ, 0.1171875, 0 ;  /* 0x2f800000ff5e7431 */ /* 0x000fe200000001ff */
        /* <DEDUP_REMOVED lines=12> */
[----:B0-----:R-:W-:Y:S11]  /*11c0*/  BRA.U UP0, `(.L_x_1821) ;  /* 0x0000002900287547 */ /* 0x001ff6000b800000 */
        /* <DEDUP_REMOVED lines=15> */
.L_x_1823:
        /* <DEDUP_REMOVED lines=12> */
.L_x_1824:
        /* <DEDUP_REMOVED lines=45> */
.L_x_1822:
[----:B------:R-:W-:Y:S01]  /*1650*/  I2FP.F32.U32 R65, R65 ;  /* 0x0000004100417245 */ /* 0x000fe20000201000 */
[----:B-----5:R-:W-:Y:S01]  /*1660*/  HADD2.F32 R66, -RZ, R60.H0_H0 ;  /* 0x2000003cff427230 */ /* 0x020fe20000004100 */
[----:B------:R-:W-:Y:S01]  /*1670*/  ISETP.NE.AND P2, PT, R68, 0x1, PT ;  /* 0x000000014400780c */ /* 0x000fe20003f45270 */
[----:B------:R-:W-:Y:S01]  /*1680*/  IMAD.MOV.U32 R69, RZ, RZ, 0x2 ;  /* 0x00000002ff457424 */ /* 0x000fe200078e00ff */
[----:B------:R-:W-:Y:S01]  /*1690*/  MOV R67, R0 ;  /* 0x0000000000437202 */ /* 0x000fe20000000f00 */
[----:B------:R-:W-:Y:S01]  /*16a0*/  FFMA.FTZ R65, R65, R94, 1.1641532182693481445e-10 ;  /* 0x2f00000041417423 */ /* 0x000fe2000001005e */
[----:B------:R-:W-:-:S04]  /*16b0*/  FMUL.FTZ R66, R66, UR5 ;  /* 0x0000000542427c20 */ /* 0x000fc80008410000 */
[----:B------:R-:W-:Y:S01]  /*16c0*/  FSETP.GTU.FTZ.AND P0, PT, R65, UR4, PT ;  /* 0x0000000441007c0b */ /* 0x000fe2000bf1c000 */
[----:B------:R-:W-:-:S03]  /*16d0*/  @P1 HADD2.F32 R65, -RZ, R56.H0_H0 ;  /* 0x20000038ff411230 */ /* 0x000fc60000004100 */
        /* <DEDUP_REMOVED lines=14> */
.L_x_1826:
        /* <DEDUP_REMOVED lines=12> */
.L_x_1827:
        /* <DEDUP_REMOVED lines=46> */
.L_x_1825:
[----:B------:R-:W-:Y:S01]  /*1b60*/  I2FP.F32.U32 R67, R67 ;  /* 0x0000004300437245 */ /* 0x000fe20000201000 */
[----:B------:R-:W-:Y:S01]  /*1b70*/  HADD2.F32 R60, -RZ, R60.H1_H1 ;  /* 0x3000003cff3c7230 */ /* 0x000fe20000004100 */
[----:B------:R-:W-:Y:S01]  /*1b80*/  ISETP.NE.AND P2, PT, R69, 0x1, PT ;  /* 0x000000014500780c */ /* 0x000fe20003f45270 */
[----:B------:R-:W-:Y:S02]  /*1b90*/  IMAD.MOV.U32 R71, RZ, RZ, 0x2 ;  /* 0x00000002ff477424 */ /* 0x000fe400078e00ff */
[----:B------:R-:W-:Y:S01]  /*1ba0*/  FFMA.FTZ R67, R67, R94, 1.1641532182693481445e-10 ;  /* 0x2f00000043437423 */ /* 0x000fe2000001005e */
[----:B------:R-:W-:-:S04]  /*1bb0*/  FMUL.FTZ R60, R60, UR5 ;  /* 0x000000053c3c7c20 */ /* 0x000fc80008410000 */
[----:B------:R-:W-:Y:S01]  /*1bc0*/  FSETP.GTU.FTZ.AND P0, PT, R67, UR4, PT ;  /* 0x0000000443007c0b */ /* 0x000fe2000bf1c000 */
[----:B------:R-:W-:-:S03]  /*1bd0*/  @P1 HADD2.F32 R67, -RZ, R56.H1_H1 ;  /* 0x30000038ff431230 */ /* 0x000fc60000004100 */
[----:B------:R-:W-:Y:S01]  /*1be0*/  FSEL R68, R60, RZ, !P0 ;  /* 0x000000ff3c447208 */ /* 0x000fe20004000000 */
[----:B------:R-:W-:Y:S01]  /*1bf0*/  IMAD.MOV.U32 R60, RZ, RZ, R0 ;  /* 0x000000ffff3c7224 */ /* 0x000fe200078e0000 */
        /* <DEDUP_REMOVED lines=13> */
.L_x_1829:
        /* <DEDUP_REMOVED lines=12> */
.L_x_1830:
        /* <DEDUP_REMOVED lines=46> */
.L_x_1828:
[----:B------:R-:W-:Y:S01]  /*2070*/  I2FP.F32.U32 R67, R60 ;  /* 0x0000003c00437245 */ /* 0x000fe20000201000 */
[----:B------:R-:W-:Y:S01]  /*2080*/  HADD2.F32 R60, -RZ, R61.H0_H0 ;  /* 0x2000003dff3c7230 */ /* 0x000fe20000004100 */
[----:B------:R-:W-:Y:S01]  /*2090*/  ISETP.NE.AND P2, PT, R71, 0x1, PT ;  /* 0x000000014700780c */ /* 0x000fe20003f45270 */
[----:B------:R-:W-:Y:S02]  /*20a0*/  @P1 HADD2.F32 R70, -RZ, R57.H0_H0 ;  /* 0x20000039ff461230 */ /* 0x000fe40000004100 */
[----:B------:R-:W-:Y:S02]  /*20b0*/  HFMA2 R72, -RZ, RZ, 0, 1.1920928955078125e-07 ;  /* 0x00000002ff487431 */ /* 0x000fe400000001ff */
[----:B------:R-:W-:Y:S01]  /*20c0*/  FFMA.FTZ R67, R67, R94, 1.1641532182693481445e-10 ;  /* 0x2f00000043437423 */ /* 0x000fe2000001005e */
[----:B------:R-:W-:-:S04]  /*20d0*/  FMUL.FTZ R60, R60, UR5 ;  /* 0x000000053c3c7c20 */ /* 0x000fc80008410000 */
[----:B------:R-:W-:-:S04]  /*20e0*/  FSETP.GTU.FTZ.AND P0, PT, R67, UR4, PT ;  /* 0x0000000443007c0b */ /* 0x000fc8000bf1c000 */
        /* <DEDUP_REMOVED lines=15> */
.L_x_1832:
        /* <DEDUP_REMOVED lines=12> */
.L_x_1833:
        /* <DEDUP_REMOVED lines=46> */
.L_x_1831:
        /* <DEDUP_REMOVED lines=8> */
[----:B------:R-:W-:Y:S02]  /*2600*/  FSEL R70, R61, RZ, !P2 ;  /* 0x000000ff3d467208 */ /* 0x000fe40005000000 */
[----:B------:R-:W-:Y:S02]  /*2610*/  PLOP3.LUT P2, PT, P2, PT, PT, 0x8, 0x80 ;  /* 0x000000000080781c */ /* 0x000fe4000174e170 */
[----:B------:R-:W-:Y:S01]  /*2620*/  MOV R61, R0 ;  /* 0x00000000003d7202 */ /* 0x000fe20000000f00 */
[----:B------:R-:W-:-:S05]  /*2630*/  @P1 FADD.FTZ R70, R70, R69 ;  /* 0x0000004546461221 */ /* 0x000fca0000010000 */
        /* <DEDUP_REMOVED lines=10> */
.L_x_1835:
        /* <DEDUP_REMOVED lines=12> */
.L_x_1836:
        /* <DEDUP_REMOVED lines=46> */
.L_x_1834:
[----:B------:R-:W-:Y:S01]  /*2a80*/  I2FP.F32.U32 R61, R61 ;  /* 0x0000003d003d7245 */ /* 0x000fe20000201000 */
[----:B------:R-:W-:Y:S01]  /*2a90*/  HADD2.F32 R60, -RZ, R62.H0_H0 ;  /* 0x2000003eff3c7230 */ /* 0x000fe20000004100 */
[----:B------:R-:W-:Y:S01]  /*2aa0*/  ISETP.NE.AND P0, PT, R71, 0x1, PT ;  /* 0x000000014700780c */ /* 0x000fe20003f05270 */
[----:B------:R-:W-:Y:S02]  /*2ab0*/  @P1 HADD2.F32 R72, -RZ, R58.H0_H0 ;  /* 0x2000003aff481230 */ /* 0x000fe40000004100 */
[----:B------:R-:W-:Y:S01]  /*2ac0*/  FFMA.FTZ R61, R61, R94, 1.1641532182693481445e-10 ;  /* 0x2f0000003d3d7423 */ /* 0x000fe2000001005e */
[----:B------:R-:W-:-:S04]  /*2ad0*/  FMUL.FTZ R60, R60, UR5 ;  /* 0x000000053c3c7c20 */ /* 0x000fc80008410000 */
[----:B------:R-:W-:Y:S01]  /*2ae0*/  FSETP.GTU.FTZ.AND P3, PT, R61, UR4, PT ;  /* 0x000000043d007c0b */ /* 0x000fe2000bf7c000 */
[----:B------:R-:W-:-:S03]  /*2af0*/  IMAD.MOV.U32 R61, RZ, RZ, R0 ;  /* 0x000000ffff3d7224 */ /* 0x000fc600078e0000 */
[----:B------:R-:W-:Y:S01]  /*2b00*/  FSEL R69, R60, RZ, !P3 ;  /* 0x000000ff3c457208 */ /* 0x000fe20005800000 */
[----:B------:R-:W-:Y:S01]  /*2b10*/  IMAD.MOV.U32 R60, RZ, RZ, 0x2 ;  /* 0x00000002ff3c7424 */ /* 0x000fe200078e00ff */
        /* <DEDUP_REMOVED lines=12> */
.L_x_1838:
        /* <DEDUP_REMOVED lines=12> */
.L_x_1839:
        /* <DEDUP_REMOVED lines=46> */
.L_x_1837:
[----:B------:R-:W-:Y:S01]  /*2f80*/  I2FP.F32.U32 R61, R61 ;  /* 0x0000003d003d7245 */ /* 0x000fe20000201000 */
[----:B------:R-:W-:Y:S01]  /*2f90*/  HADD2.F32 R62, -RZ, R62.H1_H1 ;  /* 0x3000003eff3e7230 */ /* 0x000fe20000004100 */
[----:B------:R-:W-:Y:S01]  /*2fa0*/  ISETP.NE.AND P4, PT, R60, 0x1, PT ;  /* 0x000000013c00780c */ /* 0x000fe20003f85270 */
[----:B------:R-:W-:Y:S02]  /*2fb0*/  HFMA2 R73, -RZ, RZ, 0, 1.1920928955078125e-07 ;  /* 0x00000002ff497431 */ /* 0x000fe400000001ff */
[----:B------:R-:W-:Y:S01]  /*2fc0*/  FFMA.FTZ R61, R61, R94, 1.1641532182693481445e-10 ;  /* 0x2f0000003d3d7423 */ /* 0x000fe2000001005e */
[----:B------:R-:W-:-:S04]  /*2fd0*/  FMUL.FTZ R62, R62, UR5 ;  /* 0x000000053e3e7c20 */ /* 0x000fc80008410000 */
[----:B------:R-:W-:Y:S01]  /*2fe0*/  FSETP.GTU.FTZ.AND P0, PT, R61, UR4, PT ;  /* 0x000000043d007c0b */ /* 0x000fe2000bf1c000 */
[----:B------:R-:W-:-:S03]  /*2ff0*/  @P1 HADD2.F32 R61, -RZ, R58.H1_H1 ;  /* 0x3000003aff3d1230 */ /* 0x000fc60000004100 */
        /* <DEDUP_REMOVED lines=14> */
.L_x_1841:
        /* <DEDUP_REMOVED lines=12> */
.L_x_1842:
        /* <DEDUP_REMOVED lines=46> */
.L_x_1840:
[----:B------:R-:W-:Y:S01]  /*3480*/  I2FP.F32.U32 R61, R61 ;  /* 0x0000003d003d7245 */ /* 0x000fe20000201000 */
[----:B------:R-:W-:Y:S01]  /*3490*/  HADD2.F32 R60, -RZ, R63.H0_H0 ;  /* 0x2000003fff3c7230 */ /* 0x000fe20000004100 */
[----:B------:R-:W-:Y:S01]  /*34a0*/  ISETP.NE.AND P5, PT, R73, 0x1, PT ;  /* 0x000000014900780c */ /* 0x000fe20003fa5270 */
[----:B------:R-:W-:Y:S02]  /*34b0*/  @P1 HADD2.F32 R76, -RZ, R59.H0_H0 ;  /* 0x2000003bff4c1230 */ /* 0x000fe40000004100 */
[----:B------:R-:W-:Y:S01]  /*34c0*/  FFMA.FTZ R61, R61, R94, 1.1641532182693481445e-10 ;  /* 0x2f0000003d3d7423 */ /* 0x000fe2000001005e */
[----:B------:R-:W-:Y:S01]  /*34d0*/  FMUL.FTZ R60, R60, UR5 ;  /* 0x000000053c3c7c20 */ /* 0x000fe20008410000 */
[----:B------:R-:W-:-:S03]  /*34e0*/  IMAD.MOV.U32 R105, RZ, RZ, 0x2 ;  /* 0x00000002ff697424 */ /* 0x000fc600078e00ff */
[----:B------:R-:W-:Y:S02]  /*34f0*/  FSETP.GTU.FTZ.AND P4, PT, R61, UR4, PT ;  /* 0x000000043d007c0b */ /* 0x000fe4000bf9c000 */
[----:B------:R-:W-:Y:S02]  /*3500*/  MOV R61, R0 ;  /* 0x00000000003d7202 */ /* 0x000fe40000000f00 */
        /* <DEDUP_REMOVED lines=13> */
.L_x_1844:
        /* <DEDUP_REMOVED lines=12> */
.L_x_1845:
        /* <DEDUP_REMOVED lines=46> */
.L_x_1843:
[----:B------:R-:W-:Y:S01]  /*3980*/  I2FP.F32.U32 R61, R61 ;  /* 0x0000003d003d7245 */ /* 0x000fe20000201000 */
[----:B------:R-:W-:Y:S01]  /*3990*/  HADD2.F32 R63, -RZ, R63.H1_H1 ;  /* 0x3000003fff3f7230 */ /* 0x000fe20000004100 */
[----:B------:R-:W-:Y:S01]  /*39a0*/  PRMT R62, R103, 0x5410, R62 ;  /* 0x00005410673e7816 */ /* 0x000fe2000000003e */
[----:B------:R-:W-:Y:S02]  /*39b0*/  @P1 HADD2.F32 R60, -RZ, R59.H1_H1 ;  /* 0x3000003bff3c1230 */ /* 0x000fe40000004100 */
[----:B------:R-:W-:Y:S01]  /*39c0*/  FFMA.FTZ R61, R61, R94, 1.1641532182693481445e-10 ;  /* 0x2f0000003d3d7423 */ /* 0x000fe2000001005e */
[----:B------:R-:W-:-:S04]  /*39d0*/  FMUL.FTZ R63, R63, UR5 ;  /* 0x000000053f3f7c20 */ /* 0x000fc80008410000 */
[----:B------:R-:W-:Y:S02]  /*39e0*/  FSETP.GTU.FTZ.AND P5, PT, R61, UR4, PT ;  /* 0x000000043d007c0b */ /* 0x000fe4000bfbc000 */
[----:B------:R-:W-:Y:S02]  /*39f0*/  PRMT R61, R100, 0x5410, R102 ;  /* 0x00005410643d7816 */ /* 0x000fe40000000066 */
[----:B------:R-:W-:Y:S02]  /*3a00*/  FSEL R73, R63, RZ, !P5 ;  /* 0x000000ff3f497208 */ /* 0x000fe40006800000 */
[----:B------:R-:W-:-:S03]  /*3a10*/  PLOP3.LUT P5, PT, P5, PT, PT, 0x8, 0x80 ;  /* 0x000000000080781c */ /* 0x000fc60002fae170 */
[----:B------:R-:W-:Y:S01]  /*3a20*/  @P1 FADD.FTZ R73, R73, R60 ;  /* 0x0000003c49491221 */ /* 0x000fe20000010000 */
[----:B------:R-:W-:-:S04]  /*3a30*/  PRMT R60, R96, 0x5410, R97 ;  /* 0x00005410603c7816 */ /* 0x000fc80000000061 */
[----:B------:R-:W-:-:S04]  /*3a40*/  F2FP.F16.F32.PACK_AB R63, RZ, R73 ;  /* 0x00000049ff3f723e */ /* 0x000fc800000000ff */
[----:B------:R-:W-:Y:S01]  /*3a50*/  PRMT R63, R101, 0x5410, R63 ;  /* 0x00005410653f7816 */ /* 0x000fe2000000003f */
[----:B------:R-:W-:Y:S06]  /*3a60*/  BRA `(.L_x_1846) ;  /* 0x0000004c00587947 */ /* 0x000fec0003800000 */
.L_x_1821:
[----:B------:R-:W-:Y:S01]  /*3a70*/  ISETP.NE.AND P0, PT, R93, 0x1, PT ;  /* 0x000000015d00780c */ /* 0x000fe20003f05270 */
[----:B------:R-:W-:Y:S01]  /*3a80*/  UIADD3 UR35, UPT, UPT, UR9, -0x4498517b, URZ ;  /* 0xbb67ae8509237890 */ /* 0x000fe2000fffe0ff */
[----:B------:R-:W-:Y:S01]  /*3a90*/  IMAD.MOV.U32 R68, RZ, RZ, 0x2 ;  /* 0x00000002ff447424 */ /* 0x000fe200078e00ff */
[----:B------:R-:W-:Y:S01]  /*3aa0*/  UIADD3 UR36, UPT, UPT, UR8, -0xe443238, URZ ;  /* 0xf1bbcdc808247890 */ /* 0x000fe2000fffe0ff */
[----:B------:R-:W-:Y:S01]  /*3ab0*/  IMAD.MOV.U32 R65, RZ, RZ, R0 ;  /* 0x000000ffff417224 */ /* 0x000fe200078e0000 */
[----:B------:R-:W-:Y:S01]  /*3ac0*/  UIADD3 UR37, UPT, UPT, UR8, 0x1715609d, URZ ;  /* 0x1715609d08257890 */ /* 0x000fe2000fffe0ff */
[----:B------:R-:W-:-:S07]  /*3ad0*/  MOV R74, R92 ;  /* 0x0000005c004a7202 */ /* 0x000fce0000000f00 */
        /* <DEDUP_REMOVED lines=11> */
.L_x_1848:
        /* <DEDUP_REMOVED lines=12> */
.L_x_1849:
        /* <DEDUP_REMOVED lines=42> */
.L_x_1847:
[----:B------:R-:W-:Y:S01]  /*3ef0*/  I2FP.F32.U32 R65, R65 ;  /* 0x0000004100417245 */ /* 0x000fe20000201000 */
[----:B-----5:R-:W-:Y:S01]  /*3f00*/  HADD2.F32 R66, -RZ, R60.H0_H0 ;  /* 0x2000003cff427230 */ /* 0x020fe20000004100 */
[----:B------:R-:W-:Y:S01]  /*3f10*/  ISETP.NE.AND P2, PT, R68, 0x1, PT ;  /* 0x000000014400780c */ /* 0x000fe20003f45270 */
[----:B------:R-:W-:Y:S01]  /*3f20*/  IMAD.MOV.U32 R69, RZ, RZ, 0x2 ;  /* 0x00000002ff457424 */ /* 0x000fe200078e00ff */
[----:B------:R-:W-:Y:S01]  /*3f30*/  MOV R67, R0 ;  /* 0x0000000000437202 */ /* 0x000fe20000000f00 */
        /* <DEDUP_REMOVED lines=15> */
.L_x_1851:
        /* <DEDUP_REMOVED lines=12> */
.L_x_1852:
        /* <DEDUP_REMOVED lines=43> */
.L_x_1850:
[----:B------:R-:W-:Y:S01]  /*43a0*/  I2FP.F32.U32 R67, R67 ;  /* 0x0000004300437245 */ /* 0x000fe20000201000 */
[----:B------:R-:W-:Y:S01]  /*43b0*/  HADD2.F32 R68, -RZ, R52.H0_H0 ;  /* 0x20000034ff447230 */ /* 0x000fe20000004100 */
[----:B------:R-:W-:-:S03]  /*43c0*/  ISETP.NE.AND P2, PT, R69, 0x1, PT ;  /* 0x000000014500780c */ /* 0x000fc60003f45270 */
[----:B------:R-:W-:Y:S01]  /*43d0*/  FFMA.FTZ R67, R67, R94, 1.1641532182693481445e-10 ;  /* 0x2f00000043437423 */ /* 0x000fe2000001005e */
[----:B------:R-:W-:-:S04]  /*43e0*/  FMUL.FTZ R68, R68, UR5 ;  /* 0x0000000544447c20 */ /* 0x000fc80008410000 */
[----:B------:R-:W-:-:S04]  /*43f0*/  FSETP.GTU.FTZ.AND P0, PT, R67, UR4, PT ;  /* 0x0000000443007c0b */ /* 0x000fc8000bf1c000 */
[----:B------:R-:W-:Y:S01]  /*4400*/  FSEL R67, R68, RZ, !P0 ;  /* 0x000000ff44437208 */ /* 0x000fe20004000000 */
[----:B------:R-:W-:Y:S01]  /*4410*/  @P1 HADD2.F32 R68, -RZ, R56.H0_H0 ;  /* 0x20000038ff441230 */ /* 0x000fe20000004100 */
[----:B------:R-:W-:-:S03]  /*4420*/  SEL R84, RZ, 0x1, P0 ;  /* 0x00000001ff547807 */ /* 0x000fc60000000000 */
[----:B------:R-:W-:-:S04]  /*4430*/  FADD.FTZ R67, R66, R67 ;  /* 0x0000004342437221 */ /* 0x000fc80000010000 */
[--C-:B------:R-:W-:Y:S01]  /*4440*/  @P1 FADD.FTZ R66, R68, R67.reuse ;  /* 0x0000004344421221 */ /* 0x100fe20000010000 */
[----:B------:R-:W-:Y:S01]  /*4450*/  @!P1 IMAD.MOV.U32 R66, RZ, RZ, R67 ;  /* 0x000000ffff429224 */ /* 0x000fe200078e0043 */
[----:B------:R-:W-:Y:S01]  /*4460*/  MOV R67, R0 ;  /* 0x0000000000437202 */ /* 0x000fe20000000f00 */
[----:B------:R-:W-:-:S03]  /*4470*/  IMAD.MOV.U32 R68, RZ, RZ, 0x2 ;  /* 0x00000002ff447424 */ /* 0x000fc600078e00ff */
        /* <DEDUP_REMOVED lines=10> */
.L_x_1854:
        /* <DEDUP_REMOVED lines=12> */
.L_x_1855:
        /* <DEDUP_REMOVED lines=42> */
[----:B------:R-:W-:-:S07]  /*4880*/  HFMA2 R68, -RZ, RZ, 0, 0 ;  /* 0x00000000ff447431 */ /* 0x000fce00000001ff */
.L_x_1853:
[----:B------:R-:W-:Y:S01]  /*4890*/  I2FP.F32.U32 R67, R67 ;  /* 0x0000004300437245 */ /* 0x000fe20000201000 */
[----:B------:R-:W-:Y:S01]  /*48a0*/  HADD2.F32 R60, -RZ, R60.H1_H1 ;  /* 0x3000003cff3c7230 */ /* 0x000fe20000004100 */
[----:B------:R-:W-:Y:S01]  /*48b0*/  ISETP.NE.AND P2, PT, R68, 0x1, PT ;  /* 0x000000014400780c */ /* 0x000fe20003f45270 */
[----:B------:R-:W-:Y:S02]  /*48c0*/  IMAD.MOV.U32 R70, RZ, RZ, 0x2 ;  /* 0x00000002ff467424 */ /* 0x000fe400078e00ff */
[----:B------:R-:W-:Y:S01]  /*48d0*/  FFMA.FTZ R67, R67, R94, 1.1641532182693481445e-10 ;  /* 0x2f00000043437423 */ /* 0x000fe2000001005e */
[----:B------:R-:W-:-:S04]  /*48e0*/  FMUL.FTZ R60, R60, UR5 ;  /* 0x000000053c3c7c20 */ /* 0x000fc80008410000 */
        /* <DEDUP_REMOVED lines=14> */
.L_x_1857:
        /* <DEDUP_REMOVED lines=12> */
.L_x_1858:
        /* <DEDUP_REMOVED lines=43> */
.L_x_1856:
[----:B------:R-:W-:Y:S01]  /*4d40*/  I2FP.F32.U32 R67, R67 ;  /* 0x0000004300437245 */ /* 0x000fe20000201000 */
[----:B------:R-:W-:Y:S01]  /*4d50*/  HADD2.F32 R68, -RZ, R52.H1_H1 ;  /* 0x30000034ff447230 */ /* 0x000fe20000004100 */
[----:B------:R-:W-:Y:S01]  /*4d60*/  ISETP.NE.AND P2, PT, R70, 0x1, PT ;  /* 0x000000014600780c */ /* 0x000fe20003f45270 */
[----:B------:R-:W-:Y:S02]  /*4d70*/  @P1 HADD2.F32 R69, -RZ, R56.H1_H1 ;  /* 0x30000038ff451230 */ /* 0x000fe40000004100 */
[----:B------:R-:W-:Y:S01]  /*4d80*/  FFMA.FTZ R67, R67, R94, 1.1641532182693481445e-10 ;  /* 0x2f00000043437423 */ /* 0x000fe2000001005e */
[----:B------:R-:W-:-:S04]  /*4d90*/  FMUL.FTZ R68, R68, UR5 ;  /* 0x0000000544447c20 */ /* 0x000fc80008410000 */
[----:B------:R-:W-:-:S04]  /*4da0*/  FSETP.GTU.FTZ.AND P0, PT, R67, UR4, PT ;  /* 0x0000000443007c0b */ /* 0x000fc8000bf1c000 */
        /* <DEDUP_REMOVED lines=17> */
.L_x_1860:
        /* <DEDUP_REMOVED lines=12> */
.L_x_1861:
        /* <DEDUP_REMOVED lines=43> */
.L_x_1859:
[----:B------:R-:W-:Y:S01]  /*5230*/  I2FP.F32.U32 R67, R60 ;  /* 0x0000003c00437245 */ /* 0x000fe20000201000 */
[----:B------:R-:W-:Y:S01]  /*5240*/  HADD2.F32 R60, -RZ, R61.H0_H0 ;  /* 0x2000003dff3c7230 */ /* 0x000fe20000004100 */
[----:B------:R-:W-:Y:S01]  /*5250*/  ISETP.NE.AND P2, PT, R69, 0x1, PT ;  /* 0x000000014500780c */ /* 0x000fe20003f45270 */
[----:B------:R-:W-:Y:S02]  /*5260*/  HFMA2 R70, -RZ, RZ, 0, 1.1920928955078125e-07 ;  /* 0x00000002ff467431 */ /* 0x000fe400000001ff */
        /* <DEDUP_REMOVED lines=16> */
.L_x_1863:
        /* <DEDUP_REMOVED lines=12> */
.L_x_1864:
        /* <DEDUP_REMOVED lines=43> */
.L_x_1862:
[----:B------:R-:W-:Y:S01]  /*56e0*/  I2FP.F32.U32 R67, R67 ;  /* 0x0000004300437245 */ /* 0x000fe20000201000 */
[----:B------:R-:W-:Y:S01]  /*56f0*/  HADD2.F32 R69, -RZ, R53.H0_H0 ;  /* 0x20000035ff457230 */ /* 0x000fe20000004100 */
[----:B------:R-:W-:Y:S02]  /*5700*/  ISETP.NE.AND P2, PT, R70, 0x1, PT ;  /* 0x000000014600780c */ /* 0x000fe40003f45270 */
[----:B------:R-:W-:Y:S01]  /*5710*/  MOV R71, 0x2 ;  /* 0x0000000200477802 */ /* 0x000fe20000000f00 */
[----:B------:R-:W-:Y:S01]  /*5720*/  FFMA.FTZ R67, R67, R94, 1.1641532182693481445e-10 ;  /* 0x2f00000043437423 */ /* 0x000fe2000001005e */
[----:B------:R-:W-:-:S04]  /*5730*/  FMUL.FTZ R69, R69, UR5 ;  /* 0x0000000545457c20 */ /* 0x000fc80008410000 */
[----:B------:R-:W-:Y:S01]  /*5740*/  FSETP.GTU.FTZ.AND P0, PT, R67, UR4, PT ;  /* 0x0000000443007c0b */ /* 0x000fe2000bf1c000 */
[----:B------:R-:W-:-:S03]  /*5750*/  @P1 HADD2.F32 R67, -RZ, R57.H0_H0 ;  /* 0x20000039ff431230 */ /* 0x000fc60000004100 */
[----:B------:R-:W-:Y:S02]  /*5760*/  FSEL R69, R69, RZ, !P0 ;  /* 0x000000ff45457208 */ /* 0x000fe40004000000 */
[----:B------:R-:W-:-:S03]  /*5770*/  SEL R86, RZ, 0x1, P0 ;  /* 0x00000001ff567807 */ /* 0x000fc60000000000 */
[----:B------:R-:W-:-:S04]  /*5780*/  FADD.FTZ R60, R60, R69 ;  /* 0x000000453c3c7221 */ /* 0x000fc80000010000 */
[--C-:B------:R-:W-:Y:S01]  /*5790*/  @P1 FADD.FTZ R67, R67, R60.reuse ;  /* 0x0000003c43431221 */ /* 0x100fe20000010000 */
[----:B------:R-:W-:Y:S02]  /*57a0*/  @!P1 IMAD.MOV.U32 R67, RZ, RZ, R60 ;  /* 0x000000ffff439224 */ /* 0x000fe400078e003c */
[----:B------:R-:W-:-:S03]  /*57b0*/  IMAD.MOV.U32 R60, RZ, RZ, R0 ;  /* 0x000000ffff3c7224 */ /* 0x000fc600078e0000 */
        /* <DEDUP_REMOVED lines=10> */
.L_x_1866:
        /* <DEDUP_REMOVED lines=12> */
.L_x_1867:
        /* <DEDUP_REMOVED lines=43> */
.L_x_1865:
[----:B------:R-:W-:Y:S01]  /*5bd0*/  ISETP.NE.AND P3, PT, R71, 0x1, PT ;  /* 0x000000014700780c */ /* 0x000fe20003f65270 */
[----:B------:R-:W-:Y:S01]  /*5be0*/  HADD2.F32 R61, -RZ, R61.H1_H1 ;  /* 0x3000003dff3d7230 */ /* 0x000fe20000004100 */
[----:B------:R-:W-:Y:S01]  /*5bf0*/  I2FP.F32.U32 R69, R60 ;  /* 0x0000003c00457245 */ /* 0x000fe20000201000 */
[----:B------:R-:W-:Y:S01]  /*5c00*/  IMAD.MOV.U32 R72, RZ, RZ, 0x2 ;  /* 0x00000002ff487424 */ /* 0x000fe200078e00ff */
[----:B------:R-:W-:Y:S02]  /*5c10*/  MOV R60, R0 ;  /* 0x00000000003c7202 */ /* 0x000fe40000000f00 */
        /* <DEDUP_REMOVED lines=14> */
.L_x_1869:
        /* <DEDUP_REMOVED lines=12> */
.L_x_1870:
        /* <DEDUP_REMOVED lines=39> */
[----:B------:R-:W-:Y:S02]  /*6030*/  MOV R0, R76 ;  /* 0x0000004c00007202 */ /* 0x000fe40000000f00 */
[----:B------:R-:W-:Y:S01]  /*6040*/  LOP3.LUT R4, R60, UR27, R71, 0x96, !PT ;  /* 0x0000001b3c047c12 */ /* 0x000fe2000f8e9647 */
[----:B------:R-:W-:Y:S02]  /*6050*/  IMAD.MOV.U32 R60, RZ, RZ, R74 ;  /* 0x000000ffff3c7224 */ /* 0x000fe400078e004a */
[----:B------:R-:W-:-:S07]  /*6060*/  IMAD.MOV.U32 R74, RZ, RZ, R70 ;  /* 0x000000ffff4a7224 */ /* 0x000fce00078e0046 */
.L_x_1868:
[----:B------:R-:W-:Y:S01]  /*6070*/  I2FP.F32.U32 R61, R60 ;  /* 0x0000003c003d7245 */ /* 0x000fe20000201000 */
[----:B------:R-:W-:Y:S01]  /*6080*/  HADD2.F32 R60, -RZ, R53.H1_H1 ;  /* 0x30000035ff3c7230 */ /* 0x000fe20000004100 */
[----:B------:R-:W-:Y:S01]  /*6090*/  ISETP.NE.AND P3, PT, R72, 0x1, PT ;  /* 0x000000014800780c */ /* 0x000fe20003f65270 */
[----:B------:R-:W-:Y:S02]  /*60a0*/  @P1 HADD2.F32 R70, -RZ, R57.H1_H1 ;  /* 0x30000039ff461230 */ /* 0x000fe40000004100 */
[----:B------:R-:W-:Y:S01]  /*60b0*/  FFMA.FTZ R61, R61, R94, 1.1641532182693481445e-10 ;  /* 0x2f0000003d3d7423 */ /* 0x000fe2000001005e */
[----:B------:R-:W-:Y:S01]  /*60c0*/  FMUL.FTZ R60, R60, UR5 ;  /* 0x000000053c3c7c20 */ /* 0x000fe20008410000 */
[----:B------:R-:W-:-:S03]  /*60d0*/  IMAD.MOV.U32 R71, RZ, RZ, 0x2 ;  /* 0x00000002ff477424 */ /* 0x000fc600078e00ff */
[----:B------:R-:W-:Y:S02]  /*60e0*/  FSETP.GTU.FTZ.AND P0, PT, R61, UR4, PT ;  /* 0x000000043d007c0b */ /* 0x000fe4000bf1c000 */
[----:B------:R-:W-:Y:S02]  /*60f0*/  MOV R61, R0 ;  /* 0x00000000003d7202 */ /* 0x000fe40000000f00 */
[----:B------:R-:W-:Y:S02]  /*6100*/  FSEL R60, R60, RZ, !P0 ;  /* 0x000000ff3c3c7208 */ /* 0x000fe40004000000 */
[----:B------:R-:W-:-:S03]  /*6110*/  SEL R87, RZ, 0x1, P0 ;  /* 0x00000001ff577807 */ /* 0x000fc60000000000 */
[----:B------:R-:W-:-:S04]  /*6120*/  FADD.FTZ R69, R69, R60 ;  /* 0x0000003c45457221 */ /* 0x000fc80000010000 */
[--C-:B------:R-:W-:Y:S01]  /*6130*/  @P1 FADD.FTZ R70, R70, R69.reuse ;  /* 0x0000004546461221 */ /* 0x100fe20000010000 */
[----:B------:R-:W-:-:S05]  /*6140*/  @!P1 IMAD.MOV.U32 R70, RZ, RZ, R69 ;  /* 0x000000ffff469224 */ /* 0x000fca00078e0045 */
        /* <DEDUP_REMOVED lines=10> */
.L_x_1872:
        /* <DEDUP_REMOVED lines=12> */
.L_x_1873:
        /* <DEDUP_REMOVED lines=43> */
.L_x_1871:
[----:B------:R-:W-:Y:S01]  /*6560*/  I2FP.F32.U32 R61, R61 ;  /* 0x0000003d003d7245 */ /* 0x000fe20000201000 */
[----:B------:R-:W-:Y:S01]  /*6570*/  HADD2.F32 R60, -RZ, R62.H0_H0 ;  /* 0x2000003eff3c7230 */ /* 0x000fe20000004100 */
[----:B------:R-:W-:Y:S01]  /*6580*/  ISETP.NE.AND P0, PT, R71, 0x1, PT ;  /* 0x000000014700780c */ /* 0x000fe20003f05270 */
[----:B------:R-:W-:Y:S02]  /*6590*/  IMAD.MOV.U32 R72, RZ, RZ, 0x2 ;  /* 0x00000002ff487424 */ /* 0x000fe400078e00ff */
[----:B------:R-:W-:Y:S01]  /*65a0*/  FFMA.FTZ R61, R61, R94, 1.1641532182693481445e-10 ;  /* 0x2f0000003d3d7423 */ /* 0x000fe2000001005e */
[----:B------:R-:W-:-:S04]  /*65b0*/  FMUL.FTZ R60, R60, UR5 ;  /* 0x000000053c3c7c20 */ /* 0x000fc80008410000 */
[----:B------:R-:W-:Y:S01]  /*65c0*/  FSETP.GTU.FTZ.AND P3, PT, R61, UR4, PT ;  /* 0x000000043d007c0b */ /* 0x000fe2000bf7c000 */
[----:B------:R-:W-:-:S03]  /*65d0*/  IMAD.MOV.U32 R61, RZ, RZ, R0 ;  /* 0x000000ffff3d7224 */ /* 0x000fc600078e0000 */
        /* <DEDUP_REMOVED lines=11> */
.L_x_1875:
        /* <DEDUP_REMOVED lines=12> */
.L_x_1876:
        /* <DEDUP_REMOVED lines=43> */
.L_x_1874:
[----:B------:R-:W-:Y:S01]  /*6a00*/  I2FP.F32.U32 R61, R61 ;  /* 0x0000003d003d7245 */ /* 0x000fe20000201000 */
[----:B------:R-:W-:-:S04]  /*6a10*/  HADD2.F32 R60, -RZ, R54.H0_H0 ;  /* 0x20000036ff3c7230 */ /* 0x000fc80000004100 */
[----:B------:R-:W-:Y:S01]  /*6a20*/  FFMA.FTZ R61, R61, R94, 1.1641532182693481445e-10 ;  /* 0x2f0000003d3d7423 */ /* 0x000fe2000001005e */
[----:B------:R-:W-:-:S04]  /*6a30*/  FMUL.FTZ R60, R60, UR5 ;  /* 0x000000053c3c7c20 */ /* 0x000fc80008410000 */
[----:B------:R-:W-:Y:S01]  /*6a40*/  FSETP.GTU.FTZ.AND P0, PT, R61, UR4, PT ;  /* 0x000000043d007c0b */ /* 0x000fe2000bf1c000 */
[----:B------:R-:W-:-:S03]  /*6a50*/  @P1 HADD2.F32 R61, -RZ, R58.H0_H0 ;  /* 0x2000003aff3d1230 */ /* 0x000fc60000004100 */
[----:B------:R-:W-:Y:S02]  /*6a60*/  FSEL R60, R60, RZ, !P0 ;  /* 0x000000ff3c3c7208 */ /* 0x000fe40004000000 */
[----:B------:R-:W-:Y:S02]  /*6a70*/  SEL R88, RZ, 0x1, P0 ;  /* 0x00000001ff587807 */ /* 0x000fe40000000000 */
[----:B------:R-:W-:Y:S01]  /*6a80*/  ISETP.NE.AND P0, PT, R72, 0x1, PT ;  /* 0x000000014800780c */ /* 0x000fe20003f05270 */
[----:B------:R-:W-:-:S04]  /*6a90*/  FADD.FTZ R60, R69, R60 ;  /* 0x0000003c453c7221 */ /* 0x000fc80000010000 */
[----:B------:R-:W-:Y:S01]  /*6aa0*/  @P1 FADD.FTZ R69, R61, R60 ;  /* 0x0000003c3d451221 */ /* 0x000fe20000010000 */
[----:B------:R-:W-:Y:S01]  /*6ab0*/  @!P1 MOV R69, R60 ;  /* 0x0000003c00459202 */ /* 0x000fe20000000f00 */
[----:B------:R-:W-:Y:S02]  /*6ac0*/  IMAD.MOV.U32 R60, RZ, RZ, 0x2 ;  /* 0x00000002ff3c7424 */ /* 0x000fe400078e00ff */
[----:B------:R-:W-:Y:S01]  /*6ad0*/  IMAD.MOV.U32 R61, RZ, RZ, R0 ;  /* 0x000000ffff3d7224 */ /* 0x000fe200078e0000 */
        /* <DEDUP_REMOVED lines=10> */
.L_x_1878:
        /* <DEDUP_REMOVED lines=12> */
.L_x_1879:
        /* <DEDUP_REMOVED lines=43> */
.L_x_1877:
[----:B------:R-:W-:Y:S01]  /*6ef0*/  I2FP.F32.U32 R61, R61 ;  /* 0x0000003d003d7245 */ /* 0x000fe20000201000 */
[----:B------:R-:W-:Y:S01]  /*6f00*/  HADD2.F32 R62, -RZ, R62.H1_H1 ;  /* 0x3000003eff3e7230 */ /* 0x000fe20000004100 */
[----:B------:R-:W-:Y:S01]  /*6f10*/  ISETP.NE.AND P4, PT, R60, 0x1, PT ;  /* 0x000000013c00780c */ /* 0x000fe20003f85270 */
[----:B------:R-:W-:Y:S02]  /*6f20*/  HFMA2 R73, -RZ, RZ, 0, 1.1920928955078125e-07 ;  /* 0x00000002ff497431 */ /* 0x000fe400000001ff */
        /* <DEDUP_REMOVED lines=15> */
.L_x_1881:
        /* <DEDUP_REMOVED lines=12> */
.L_x_1882:
        /* <DEDUP_REMOVED lines=43> */
.L_x_1880:
[----:B------:R-:W-:Y:S01]  /*7390*/  I2FP.F32.U32 R61, R61 ;  /* 0x0000003d003d7245 */ /* 0x000fe20000201000 */
[----:B------:R-:W-:Y:S01]  /*73a0*/  HADD2.F32 R60, -RZ, R54.H1_H1 ;  /* 0x30000036ff3c7230 */ /* 0x000fe20000004100 */
[----:B------:R-:W-:Y:S01]  /*73b0*/  MOV R76, 0x2 ;  /* 0x00000002004c7802 */ /* 0x000fe20000000f00 */
[----:B------:R-:W-:Y:S02]  /*73c0*/  @P1 HADD2.F32 R71, -RZ, R58.H1_H1 ;  /* 0x3000003aff471230 */ /* 0x000fe40000004100 */
        /* <DEDUP_REMOVED lines=9> */
[----:B------:R-:W-:-:S05]  /*7460*/  @!P1 IMAD.MOV.U32 R72, RZ, RZ, R62 ;  /* 0x000000ffff489224 */ /* 0x000fca00078e003e */
        /* <DEDUP_REMOVED lines=10> */
.L_x_1884:
        /* <DEDUP_REMOVED lines=12> */
.L_x_1885:
        /* <DEDUP_REMOVED lines=43> */
.L_x_1883:
[----:B------:R-:W-:Y:S01]  /*7880*/  I2FP.F32.U32 R61, R61 ;  /* 0x0000003d003d7245 */ /* 0x000fe20000201000 */
[----:B------:R-:W-:Y:S01]  /*7890*/  HADD2.F32 R60, -RZ, R63.H0_H0 ;  /* 0x2000003fff3c7230 */ /* 0x000fe20000004100 */
        /* <DEDUP_REMOVED lines=17> */
.L_x_1887:
        /* <DEDUP_REMOVED lines=12> */
.L_x_1888:
        /* <DEDUP_REMOVED lines=43> */
.L_x_1886:
[----:B------:R-:W-:Y:S01]  /*7d20*/  I2FP.F32.U32 R61, R71 ;  /* 0x00000047003d7245 */ /* 0x000fe20000201000 */
[----:B------:R-:W-:Y:S02]  /*7d30*/  HADD2.F32 R60, -RZ, R55.H0_H0 ;  /* 0x20000037ff3c7230 */ /* 0x000fe40000004100 */
[----:B------:R-:W-:Y:S02]  /*7d40*/  @P1 HADD2.F32 R71, -RZ, R59.H0_H0 ;  /* 0x2000003bff471230 */ /* 0x000fe40000004100 */
[----:B------:R-:W-:Y:S01]  /*7d50*/  FFMA.FTZ R61, R61, R94, 1.1641532182693481445e-10 ;  /* 0x2f0000003d3d7423 */ /* 0x000fe2000001005e */
[----:B------:R-:W-:-:S04]  /*7d60*/  FMUL.FTZ R60, R60, UR5 ;  /* 0x000000053c3c7c20 */ /* 0x000fc80008410000 */
[----:B------:R-:W-:-:S04]  /*7d70*/  FSETP.GTU.FTZ.AND P5, PT, R61, UR4, PT ;  /* 0x000000043d007c0b */ /* 0x000fc8000bfbc000 */
[----:B------:R-:W-:Y:S01]  /*7d80*/  FSEL R61, R60, RZ, !P5 ;  /* 0x000000ff3c3d7208 */ /* 0x000fe20006800000 */
[----:B------:R-:W-:Y:S01]  /*7d90*/  IMAD.MOV.U32 R60, RZ, RZ, 0x2 ;  /* 0x00000002ff3c7424 */ /* 0x000fe200078e00ff */
[----:B------:R-:W-:Y:S02]  /*7da0*/  SEL R90, RZ, 0x1, P5 ;  /* 0x00000001ff5a7807 */ /* 0x000fe40002800000 */
[----:B------:R-:W-:Y:S01]  /*7db0*/  ISETP.NE.AND P5, PT, R73, 0x1, PT ;  /* 0x000000014900780c */ /* 0x000fe20003fa5270 */
[----:B------:R-:W-:Y:S01]  /*7dc0*/  FADD.FTZ R62, R62, R61 ;  /* 0x0000003d3e3e7221 */ /* 0x000fe20000010000 */
[----:B------:R-:W-:-:S03]  /*7dd0*/  MOV R61, R0 ;  /* 0x00000000003d7202 */ /* 0x000fc60000000f00 */
        /* <DEDUP_REMOVED lines=12> */
.L_x_1890:
        /* <DEDUP_REMOVED lines=12> */
.L_x_1891:
        /* <DEDUP_REMOVED lines=43> */
.L_x_1889:
[----:B------:R-:W-:Y:S01]  /*8210*/  I2FP.F32.U32 R61, R61 ;  /* 0x0000003d003d7245 */ /* 0x000fe20000201000 */
[----:B------:R-:W-:Y:S01]  /*8220*/  HADD2.F32 R63, -RZ, R63.H1_H1 ;  /* 0x3000003fff3f7230 */ /* 0x000fe20000004100 */
        /* <DEDUP_REMOVED lines=17> */
.L_x_1893:
        /* <DEDUP_REMOVED lines=14> */
.L_x_1894:
        /* <DEDUP_REMOVED lines=43> */
.L_x_1892:
[----:B------:R-:W-:Y:S01]  /*86d0*/  I2FP.F32.U32 R61, R62 ;  /* 0x0000003e003d7245 */ /* 0x000fe20000201000 */
[----:B------:R-:W-:Y:S01]  /*86e0*/  HADD2.F32 R60, -RZ, R55.H1_H1 ;  /* 0x30000037ff3c7230 */ /* 0x000fe20000004100 */
[----:B------:R-:W-:-:S03]  /*86f0*/  PRMT R62, R101, 0x5410, R102 ;  /* 0x00005410653e7816 */ /* 0x000fc60000000066 */
[----:B------:R-:W-:Y:S01]  /*8700*/  FFMA.FTZ R61, R61, R94, 1.1641532182693481445e-10 ;  /* 0x2f0000003d3d7423 */ /* 0x000fe2000001005e */
[----:B------:R-:W-:-:S04]  /*8710*/  FMUL.FTZ R60, R60, UR5 ;  /* 0x000000053c3c7c20 */ /* 0x000fc80008410000 */
[----:B------:R-:W-:Y:S01]  /*8720*/  FSETP.GTU.FTZ.AND P6, PT, R61, UR4, PT ;  /* 0x000000043d007c0b */ /* 0x000fe2000bfdc000 */
[----:B------:R-:W-:-:S03]  /*8730*/  @P1 HADD2.F32 R61, -RZ, R59.H1_H1 ;  /* 0x3000003bff3d1230 */ /* 0x000fc60000004100 */
[----:B------:R-:W-:Y:S02]  /*8740*/  FSEL R60, R60, RZ, !P6 ;  /* 0x000000ff3c3c7208 */ /* 0x000fe40007000000 */
[----:B------:R-:W-:-:S03]  /*8750*/  SEL R91, RZ, 0x1, P6 ;  /* 0x00000001ff5b7807 */ /* 0x000fc60003000000 */
[----:B------:R-:W-:-:S04]  /*8760*/  FADD.FTZ R60, R73, R60 ;  /* 0x0000003c493c7221 */ /* 0x000fc80000010000 */
[----:B------:R-:W-:Y:S01]  /*8770*/  @P1 FADD.FTZ R73, R61, R60 ;  /* 0x0000003c3d491221 */ /* 0x000fe20000010000 */
[----:B------:R-:W-:Y:S02]  /*8780*/  @!P1 MOV R73, R60 ;  /* 0x0000003c00499202 */ /* 0x000fe40000000f00 */
[----:B------:R-:W-:Y:S02]  /*8790*/  PRMT R61, R96, 0x5410, R100 ;  /* 0x00005410603d7816 */ /* 0x000fe40000000064 */
[----:B------:R-:W-:Y:S02]  /*87a0*/  F2FP.F16.F32.PACK_AB R63, RZ, R73 ;  /* 0x00000049ff3f723e */ /* 0x000fe400000000ff */
[----:B------:R-:W-:Y:S02]  /*87b0*/  PRMT R60, R92, 0x5410, R93 ;  /* 0x000054105c3c7816 */ /* 0x000fe4000000005d */
[----:B------:R-:W-:-:S07]  /*87c0*/  PRMT R63, R97, 0x5410, R63 ;  /* 0x00005410613f7816 */ /* 0x000fce000000003f */
.L_x_1846:
[----:B------:R-:W0:Y:S01]  /*87d0*/  LDC.64 R108, c[0x0][0x3a8] ;  /* 0x0000ea00ff6c7b82 */ /* 0x000e220000000a00 */
[----:B------:R-:W-:Y:S02]  /*87e0*/  SEL R100, RZ, 0x100, !P0 ;  /* 0x00000100ff647807 */ /* 0x000fe40004000000 */
[----:B------:R-:W-:Y:S02]  /*87f0*/  SEL R92, RZ, 0x1000000, !P5 ;  /* 0x01000000ff5c7807 */ /* 0x000fe40006800000 */
[----:B------:R-:W-:Y:S02]  /*8800*/  SEL R79, RZ, 0x10000, !P4 ;  /* 0x00010000ff4f7807 */ /* 0x000fe40006000000 */
[----:B------:R-:W-:Y:S01]  /*8810*/  ISETP.NE.U32.AND P0, PT, RZ, UR14, PT ;  /* 0x0000000eff007c0c */ /* 0x000fe2000bf05070 */
[----:B------:R-:W1:Y:S01]  /*8820*/  LDC.64 R106, c[0x0][0x3b0] ;  /* 0x0000ec00ff6a7b82 */ /* 0x000e620000000a00 */
[----:B------:R-:W-:Y:S02]  /*8830*/  ISETP.NE.AND P5, PT, R75, RZ, PT ;  /* 0x000000ff4b00720c */ /* 0x000fe40003fa5270 */
[----:B------:R-:W-:-:S02]  /*8840*/  ISETP.NE.AND P4, PT, R95, RZ, PT ;  /* 0x000000ff5f00720c */ /* 0x000fc40003f85270 */
[----:B------:R-:W-:Y:S02]  /*8850*/  ISETP.NE.AND P6, PT, R65, RZ, PT ;  /* 0x000000ff4100720c */ /* 0x000fe40003fc5270 */
[----:B------:R-:W-:Y:S01]  /*8860*/  ISETP.NE.AND.EX P0, PT, RZ, UR15, PT, P0 ;  /* 0x0000000fff007c0c */ /* 0x000fe2000bf05300 */
[----:B------:R-:W2:Y:S01]  /*8870*/  @P1 LDC.64 R96, c[0x0][0x3a0] ;  /* 0x0000e800ff601b82 */ /* 0x000ea20000000a00 */
[----:B------:R-:W-:Y:S02]  /*8880*/  SEL R65, RZ, 0x1000000, !P2 ;  /* 0x01000000ff417807 */ /* 0x000fe40005000000 */
[----:B------:R-:W-:Y:S02]  /*8890*/  SEL R78, RZ, 0x10000, !P4 ;  /* 0x00010000ff4e7807 */ /* 0x000fe40006000000 */
[----:B------:R-:W-:Y:S02]  /*88a0*/  SEL R75, RZ, 0x100, !P5 ;  /* 0x00000100ff4b7807 */ /* 0x000fe40006800000 */
[----:B------:R-:W-:-:S02]  /*88b0*/  LOP3.LUT R100, R100, R92, R79, 0xfe, !PT ;  /* 0x0000005c64647212 */ /* 0x000fc400078efe4f */
[----:B------:R-:W-:Y:S01]  /*88c0*/  LOP3.LUT R75, R75, R65, R78, 0xfe, !PT ;  /* 0x000000414b4b7212 */ /* 0x000fe200078efe4e */
[C---:B0-----:R-:W-:Y:S01]  /*88d0*/  IMAD.WIDE.U32 R78, R64.reuse, 0x10, R108 ;  /* 0x00000010404e7825 */ /* 0x041fe200078e006c */
[----:B------:R-:W-:Y:S01]  /*88e0*/  SEL R93, RZ, 0x1, !P3 ;  /* 0x00000001ff5d7807 */ /* 0x000fe20005800000 */
[----:B------:R-:W0:Y:S01]  /*88f0*/  @P0 LDC.64 R76, c[0x0][0x398] ;  /* 0x0000e600ff4c0b82 */ /* 0x000e220000000a00 */
[----:B------:R-:W-:Y:S01]  /*8900*/  SEL R92, RZ, 0x1, !P6 ;  /* 0x00000001ff5c7807 */ /* 0x000fe20007000000 */
[----:B------:R-:W-:Y:S01]  /*8910*/  VIADD R65, R64, 0x80 ;  /* 0x0000008040417836 */ /* 0x000fe20000000000 */
[----:B------:R1:W-:Y:S01]  /*8920*/  STG.E.128 desc[UR10][R78.64], R60 ;  /* 0x0000003c4e007986 */ /* 0x0003e2000c101d0a */
[----:B------:R-:W-:Y:S02]  /*8930*/  LOP3.LUT R93, R100, R93, RZ, 0xfc, !PT ;  /* 0x0000005d645d7212 */ /* 0x000fe400078efcff */
[----:B------:R-:W-:Y:S01]  /*8940*/  LOP3.LUT R92, R75, R92, RZ, 0xfc, !PT ;  /* 0x0000005c4b5c7212 */ /* 0x000fe200078efcff */
[----:B-1----:R-:W-:-:S04]  /*8950*/  IMAD.WIDE.U32 R60, R64, 0x8, R106 ;  /* 0x00000008403c7825 */ /* 0x002fc800078e006a */
[C---:B------:R-:W-:Y:S01]  /*8960*/  IMAD.WIDE.U32 R78, R65.reuse, 0x10, R98 ;  /* 0x00000010414e7825 */ /* 0x040fe200078e0062 */
[----:B------:R1:W-:Y:S03]  /*8970*/  STG.E.64 desc[UR10][R60.64], R92 ;  /* 0x0000005c3c007986 */ /* 0x0003e6000c101b0a */
[----:B--2---:R-:W-:-:S04]  /*8980*/  @P1 IMAD.WIDE.U32 R62, R65, 0x10, R96 ;  /* 0x00000010413e1825 */ /* 0x004fc800078e0060 */
[----:B0-----:R-:W-:Y:S01]  /*8990*/  @P0 IMAD.WIDE.U32 R76, R65, 0x10, R76 ;  /* 0x00000010414c0825 */ /* 0x001fe200078e004c */
[----:B-1----:R-:W-:Y:S06]  /*89a0*/  @!P0 BRA `(.L_x_1895) ;  /* 0x0000000000508947 */ /* 0x002fec0003800000 */
        /* <DEDUP_REMOVED lines=20> */
.L_x_1895:
[----:B------:R1:W5:Y:S04]  /*8af0*/  @P1 LDG.E.128 R56, desc[UR10][R62.64] ;  /* 0x0000000a3e381981 */ /* 0x000368000c1e1d00 */
[----:B------:R1:W5:Y:S04]  /*8b00*/  @P0 LDG.E.128 R52, desc[UR10][R76.64] ;  /* 0x0000000a4c340981 */ /* 0x000368000c1e1d00 */
[----:B0-----:R1:W5:Y:S01]  /*8b10*/  LDG.E.128 R60, desc[UR10][R78.64] ;  /* 0x0000000a4e3c7981 */ /* 0x001362000c1e1d00 */
[----:B------:R-:W-:Y:S05]  /*8b20*/  @!P0 BRA `(.L_x_1896) ;  /* 0x0000005000188947 */ /* 0x000fea0003800000 */
[----:B------:R-:W-:Y:S01]  /*8b30*/  ISETP.NE.AND P2, PT, R105, 0x1, PT ;  /* 0x000000016900780c */ /* 0x000fe20003f45270 */
[----:B-1----:R-:W-:Y:S02]  /*8b40*/  HFMA2 R78, -RZ, RZ, 0, 1.1920928955078125e-07 ;  /* 0x00000002ff4e7431 */ /* 0x002fe400000001ff */
        /* <DEDUP_REMOVED lines=13> */
.L_x_1898:
        /* <DEDUP_REMOVED lines=12> */
.L_x_1899:
        /* <DEDUP_REMOVED lines=45> */
.L_x_1897:
[----:B------:R-:W-:Y:S01]  /*8fb0*/  I2FP.F32.U32 R75, R75 ;  /* 0x0000004b004b7245 */ /* 0x000fe20000201000 */
[----:B-----5:R-:W-:Y:S01]  /*8fc0*/  HADD2.F32 R74, -RZ, R60.H0_H0 ;  /* 0x2000003cff4a7230 */ /* 0x020fe20000004100 */
        /* <DEDUP_REMOVED lines=18> */
.L_x_1901:
        /* <DEDUP_REMOVED lines=12> */
.L_x_1902:
        /* <DEDUP_REMOVED lines=46> */
.L_x_1900:
[----:B------:R-:W-:Y:S01]  /*9490*/  I2FP.F32.U32 R75, R75 ;  /* 0x0000004b004b7245 */ /* 0x000fe20000201000 */
[----:B------:R-:W-:Y:S01]  /*94a0*/  HADD2.F32 R74, -RZ, R52.H0_H0 ;  /* 0x20000034ff4a7230 */ /* 0x000fe20000004100 */
[----:B------:R-:W-:Y:S01]  /*94b0*/  ISETP.NE.AND P3, PT, R85, 0x1, PT ;  /* 0x000000015500780c */ /* 0x000fe20003f65270 */
[----:B------:R-:W-:Y:S02]  /*94c0*/  @P1 HADD2.F32 R79, -RZ, R56.H0_H0 ;  /* 0x20000038ff4f1230 */ /* 0x000fe40000004100 */
[----:B------:R-:W-:Y:S01]  /*94d0*/  FFMA.FTZ R75, R75, R94, 1.1641532182693481445e-10 ;  /* 0x2f0000004b4b7423 */ /* 0x000fe2000001005e */
[----:B------:R-:W-:-:S04]  /*94e0*/  FMUL.FTZ R74, R74, UR5 ;  /* 0x000000054a4a7c20 */ /* 0x000fc80008410000 */
[----:B------:R-:W-:-:S04]  /*94f0*/  FSETP.GTU.FTZ.AND P2, PT, R75, UR4, PT ;  /* 0x000000044b007c0b */ /* 0x000fc8000bf5c000 */
[----:B------:R-:W-:Y:S02]  /*9500*/  FSEL R75, R74, RZ, !P2 ;  /* 0x000000ff4a4b7208 */ /* 0x000fe40005000000 */
[----:B------:R-:W-:-:S03]  /*9510*/  SEL R84, RZ, 0x1, P2 ;  /* 0x00000001ff547807 */ /* 0x000fc60001000000 */
[----:B------:R-:W-:Y:S01]  /*9520*/  FADD.FTZ R76, R76, R75 ;  /* 0x0000004b4c4c7221 */ /* 0x000fe20000010000 */
[----:B------:R-:W-:-:S03]  /*9530*/  IMAD.MOV.U32 R75, RZ, RZ, R0 ;  /* 0x000000ffff4b7224 */ /* 0x000fc600078e0000 */
[----:B------:R-:W-:Y:S01]  /*9540*/  @P1 FADD.FTZ R74, R79, R76 ;  /* 0x0000004c4f4a1221 */ /* 0x000fe20000010000 */
[----:B------:R-:W-:Y:S01]  /*9550*/  @!P1 MOV R74, R76 ;  /* 0x0000004c004a9202 */ /* 0x000fe20000000f00 */
[----:B------:R-:W-:-:S03]  /*9560*/  IMAD.MOV.U32 R76, RZ, RZ, 0x2 ;  /* 0x00000002ff4c7424 */ /* 0x000fc600078e00ff */
        /* <DEDUP_REMOVED lines=10> */
.L_x_1904:
        /* <DEDUP_REMOVED lines=12> */
.L_x_1905:
        /* <DEDUP_REMOVED lines=46> */
.L_x_1903:
        /* <DEDUP_REMOVED lines=20> */
.L_x_1907:
        /* <DEDUP_REMOVED lines=12> */
.L_x_1908:
        /* <DEDUP_REMOVED lines=46> */
.L_x_1906:
        /* <DEDUP_REMOVED lines=10> */
[--C-:B------:R-:W-:Y:S01]  /*9f30*/  @P1 FADD.FTZ R76, R79, R60.reuse ;  /* 0x0000003c4f4c1221 */ /* 0x100fe20000010000 */
[----:B------:R-:W-:Y:S01]  /*9f40*/  @!P1 IMAD.MOV.U32 R76, RZ, RZ, R60 ;  /* 0x000000ffff4c9224 */ /* 0x000fe200078e003c */
[----:B------:R-:W-:Y:S01]  /*9f50*/  MOV R79, 0x2 ;  /* 0x00000002004f7802 */ /* 0x000fe20000000f00 */
        /* <DEDUP_REMOVED lines=11> */
.L_x_1910:
        /* <DEDUP_REMOVED lines=12> */
.L_x_1911:
        /* <DEDUP_REMOVED lines=46> */
.L_x_1909:
[----:B------:R-:W-:Y:S01]  /*a3b0*/  I2FP.F32.U32 R75, R60 ;  /* 0x0000003c004b7245 */ /* 0x000fe20000201000 */
[----:B------:R-:W-:Y:S01]  /*a3c0*/  HADD2.F32 R60, -RZ, R61.H0_H0 ;  /* 0x2000003dff3c7230 */ /* 0x000fe20000004100 */
        /* <DEDUP_REMOVED lines=18> */
.L_x_1913:
        /* <DEDUP_REMOVED lines=12> */
.L_x_1914:
        /* <DEDUP_REMOVED lines=46> */
.L_x_1912:
[----:B------:R-:W-:Y:S01]  /*a890*/  I2FP.F32.U32 R75, R75 ;  /* 0x0000004b004b7245 */ /* 0x000fe20000201000 */
[----:B------:R-:W-:Y:S01]  /*a8a0*/  HADD2.F32 R78, -RZ, R53.H0_H0 ;  /* 0x20000035ff4e7230 */ /* 0x000fe20000004100 */
[----:B------:R-:W-:Y:S01]  /*a8b0*/  ISETP.NE.AND P3, PT, R87, 0x1, PT ;  /* 0x000000015700780c */ /* 0x000fe20003f65270 */
[----:B------:R-:W-:Y:S02]  /*a8c0*/  @P1 HADD2.F32 R79, -RZ, R57.H0_H0 ;  /* 0x20000039ff4f1230 */ /* 0x000fe40000004100 */
[----:B------:R-:W-:Y:S01]  /*a8d0*/  FFMA.FTZ R75, R75, R94, 1.1641532182693481445e-10 ;  /* 0x2f0000004b4b7423 */ /* 0x000fe2000001005e */
[----:B------:R-:W-:-:S04]  /*a8e0*/  FMUL.FTZ R78, R78, UR5 ;  /* 0x000000054e4e7c20 */ /* 0x000fc80008410000 */
        /* <DEDUP_REMOVED lines=18> */
.L_x_1916:
        /* <DEDUP_REMOVED lines=12> */
.L_x_1917:
        /* <DEDUP_REMOVED lines=46> */
.L_x_1915:
[----:B------:R-:W-:Y:S01]  /*adb0*/  I2FP.F32.U32 R79, R60 ;  /* 0x0000003c004f7245 */ /* 0x000fe20000201000 */
[----:B------:R-:W-:Y:S01]  /*adc0*/  HADD2.F32 R61, -RZ, R61.H1_H1 ;  /* 0x3000003dff3d7230 */ /* 0x000fe20000004100 */
[----:B------:R-:W-:-:S03]  /*add0*/  ISETP.NE.AND P2, PT, R78, 0x1, PT ;  /* 0x000000014e00780c */ /* 0x000fc60003f45270 */
[----:B------:R-:W-:Y:S01]  /*ade0*/  FFMA.FTZ R79, R79, R94, 1.1641532182693481445e-10 ;  /* 0x2f0000004f4f7423 */ /* 0x000fe2000001005e */
[----:B------:R-:W-:-:S04]  /*adf0*/  FMUL.FTZ R61, R61, UR5 ;  /* 0x000000053d3d7c20 */ /* 0x000fc80008410000 */
[----:B------:R-:W-:Y:S01]  /*ae00*/  FSETP.GTU.FTZ.AND P3, PT, R79, UR4, PT ;  /* 0x000000044f007c0b */ /* 0x000fe2000bf7c000 */
[----:B------:R-:W-:-:S03]  /*ae10*/  IMAD.MOV.U32 R79, RZ, RZ, 0x2 ;  /* 0x00000002ff4f7424 */ /* 0x000fc600078e00ff */
[----:B------:R-:W-:Y:S01]  /*ae20*/  FSEL R87, R61, RZ, !P3 ;  /* 0x000000ff3d577208 */ /* 0x000fe20005800000 */
[----:B------:R-:W-:Y:S01]  /*ae30*/  IMAD.MOV.U32 R61, RZ, RZ, R0 ;  /* 0x000000ffff3d7224 */ /* 0x000fe200078e0000 */
        /* <DEDUP_REMOVED lines=11> */
.L_x_1919:
        /* <DEDUP_REMOVED lines=12> */
.L_x_1920:
        /* <DEDUP_REMOVED lines=46> */
.L_x_1918:
[----:B------:R-:W-:Y:S01]  /*b290*/  I2FP.F32.U32 R61, R61 ;  /* 0x0000003d003d7245 */ /* 0x000fe20000201000 */
[----:B------:R-:W-:Y:S02]  /*b2a0*/  HADD2.F32 R60, -RZ, R53.H1_H1 ;  /* 0x30000035ff3c7230 */ /* 0x000fe40000004100 */
[----:B------:R-:W-:Y:S02]  /*b2b0*/  IMAD.MOV.U32 R88, RZ, RZ, 0x2 ;  /* 0x00000002ff587424 */ /* 0x000fe400078e00ff */
[----:B------:R-:W-:Y:S01]  /*b2c0*/  FFMA.FTZ R61, R61, R94, 1.1641532182693481445e-10 ;  /* 0x2f0000003d3d7423 */ /* 0x000fe2000001005e */
[----:B------:R-:W-:-:S04]  /*b2d0*/  FMUL.FTZ R60, R60, UR5 ;  /* 0x000000053c3c7c20 */ /* 0x000fc80008410000 */
[----:B------:R-:W-:Y:S01]  /*b2e0*/  FSETP.GTU.FTZ.AND P2, PT, R61, UR4, PT ;  /* 0x000000043d007c0b */ /* 0x000fe2000bf5c000 */
[----:B------:R-:W-:-:S03]  /*b2f0*/  @P1 HADD2.F32 R61, -RZ, R57.H1_H1 ;  /* 0x30000039ff3d1230 */ /* 0x000fc60000004100 */
[----:B------:R-:W-:-:S05]  /*b300*/  FSEL R60, R60, RZ, !P2 ;  /* 0x000000ff3c3c7208 */ /* 0x000fca0005000000 */
[----:B------:R-:W-:Y:S01]  /*b310*/  FADD.FTZ R60, R87, R60 ;  /* 0x0000003c573c7221 */ /* 0x000fe20000010000 */
[----:B------:R-:W-:Y:S02]  /*b320*/  SEL R87, RZ, 0x1, P2 ;  /* 0x00000001ff577807 */ /* 0x000fe40001000000 */
[----:B------:R-:W-:Y:S01]  /*b330*/  ISETP.NE.AND P2, PT, R79, 0x1, PT ;  /* 0x000000014f00780c */ /* 0x000fe20003f45270 */
[----:B------:R-:W-:Y:S01]  /*b340*/  @P1 FADD.FTZ R78, R61, R60 ;  /* 0x0000003c3d4e1221 */ /* 0x000fe20000010000 */
[----:B------:R-:W-:Y:S01]  /*b350*/  @!P1 MOV R78, R60 ;  /* 0x0000003c004e9202 */ /* 0x000fe20000000f00 */
[----:B------:R-:W-:-:S03]  /*b360*/  IMAD.MOV.U32 R61, RZ, RZ, R0 ;  /* 0x000000ffff3d7224 */ /* 0x000fc600078e0000 */
[----:B------:R-:W-:-:S07]  /*b370*/  F2FP.F16.F32.PACK_AB R113, RZ, R78 ;  /* 0x0000004eff71723e */ /* 0x000fce00000000ff */
        /* <DEDUP_REMOVED lines=9> */
.L_x_1922:
        /* <DEDUP_REMOVED lines=12> */
.L_x_1923:
        /* <DEDUP_REMOVED lines=46> */
.L_x_1921:
        /* <DEDUP_REMOVED lines=19> */
.L_x_1925:
        /* <DEDUP_REMOVED lines=12> */
.L_x_1926:
        /* <DEDUP_REMOVED lines=46> */
.L_x_1924:
        /* <DEDUP_REMOVED lines=10> */
[--C-:B------:R-:W-:Y:S01]  /*bd20*/  @P1 FADD.FTZ R79, R61, R60.reuse ;  /* 0x0000003c3d4f1221 */ /* 0x100fe20000010000 */
[----:B------:R-:W-:Y:S01]  /*bd30*/  @!P1 IMAD.MOV.U32 R79, RZ, RZ, R60 ;  /* 0x000000ffff4f9224 */ /* 0x000fe200078e003c */
[----:B------:R-:W-:Y:S01]  /*bd40*/  MOV R60, 0x2 ;  /* 0x00000002003c7802 */ /* 0x000fe20000000f00 */
        /* <DEDUP_REMOVED lines=11> */
.L_x_1928:
        /* <DEDUP_REMOVED lines=12> */
.L_x_1929:
        /* <DEDUP_REMOVED lines=46> */
.L_x_1927:
[----:B------:R-:W-:Y:S01]  /*c1a0*/  I2FP.F32.U32 R61, R61 ;  /* 0x0000003d003d7245 */ /* 0x000fe20000201000 */
[----:B------:R-:W-:Y:S01]  /*c1b0*/  HADD2.F32 R62, -RZ, R62.H1_H1 ;  /* 0x3000003eff3e7230 */ /* 0x000fe20000004100 */
        /* <DEDUP_REMOVED lines=17> */
.L_x_1931:
        /* <DEDUP_REMOVED lines=12> */
.L_x_1932:
        /* <DEDUP_REMOVED lines=46> */
.L_x_1930:
[----:B------:R-:W-:Y:S01]  /*c670*/  I2FP.F32.U32 R61, R89 ;  /* 0x00000059003d7245 */ /* 0x000fe20000201000 */
[----:B------:R-:W-:Y:S02]  /*c680*/  HADD2.F32 R60, -RZ, R54.H1_H1 ;  /* 0x30000036ff3c7230 */ /* 0x000fe40000004100 */
[----:B------:R-:W-:Y:S02]  /*c690*/  @P1 HADD2.F32 R93, -RZ, R58.H1_H1 ;  /* 0x3000003aff5d1230 */ /* 0x000fe40000004100 */
        /* <DEDUP_REMOVED lines=21> */
.L_x_1934:
        /* <DEDUP_REMOVED lines=12> */
.L_x_1935:
        /* <DEDUP_REMOVED lines=46> */
.L_x_1933:
[----:B------:R-:W-:Y:S01]  /*cb90*/  I2FP.F32.U32 R61, R61 ;  /* 0x0000003d003d7245 */ /* 0x000fe20000201000 */
[----:B------:R-:W-:Y:S01]  /*cba0*/  HADD2.F32 R60, -RZ, R63.H0_H0 ;  /* 0x2000003fff3c7230 */ /* 0x000fe20000004100 */
        /* <DEDUP_REMOVED lines=17> */
.L_x_1937:
        /* <DEDUP_REMOVED lines=12> */
.L_x_1938:
        /* <DEDUP_REMOVED lines=46> */
.L_x_1936:
        /* <DEDUP_REMOVED lines=11> */
[----:B------:R-:W-:-:S03]  /*d110*/  IMAD.MOV.U32 R61, RZ, RZ, R0 ;  /* 0x000000ffff3d7224 */ /* 0x000fc600078e0000 */
[----:B------:R-:W-:Y:S01]  /*d120*/  @P1 FADD.FTZ R95, R95, R62 ;  /* 0x0000003e5f5f1221 */ /* 0x000fe20000010000 */
[----:B------:R-:W-:-:S04]  /*d130*/  @!P1 MOV R95, R62 ;  /* 0x0000003e005f9202 */ /* 0x000fc80000000f00 */
        /* <DEDUP_REMOVED lines=10> */
.L_x_1940:
        /* <DEDUP_REMOVED lines=12> */
.L_x_1941:
        /* <DEDUP_REMOVED lines=46> */
.L_x_1939:
[----:B------:R-:W-:Y:S01]  /*d580*/  I2FP.F32.U32 R61, R61 ;  /* 0x0000003d003d7245 */ /* 0x000fe20000201000 */
[----:B------:R-:W-:Y:S01]  /*d590*/  HADD2.F32 R63, -RZ, R63.H1_H1 ;  /* 0x3000003fff3f7230 */ /* 0x000fe20000004100 */
        /* <DEDUP_REMOVED lines=17> */
.L_x_1943:
        /* <DEDUP_REMOVED lines=14> */
.L_x_1944:
        /* <DEDUP_REMOVED lines=46> */
.L_x_1942:
[----:B------:R-:W-:Y:S01]  /*da70*/  I2FP.F32.U32 R61, R62 ;  /* 0x0000003e003d7245 */ /* 0x000fe20000201000 */
[----:B------:R-:W-:Y:S02]  /*da80*/  HADD2.F32 R60, -RZ, R55.H1_H1 ;  /* 0x30000037ff3c7230 */ /* 0x000fe40000004100 */
[----:B------:R-:W-:Y:S02]  /*da90*/  @P1 HADD2.F32 R92, -RZ, R59.H1_H1 ;  /* 0x3000003bff5c1230 */ /* 0x000fe40000004100 */
[----:B------:R-:W-:Y:S01]  /*daa0*/  FFMA.FTZ R61, R61, R94, 1.1641532182693481445e-10 ;  /* 0x2f0000003d3d7423 */ /* 0x000fe2000001005e */
[----:B------:R-:W-:-:S04]  /*dab0*/  FMUL.FTZ R60, R60, UR5 ;  /* 0x000000053c3c7c20 */ /* 0x000fc80008410000 */
[----:B------:R-:W-:-:S04]  /*dac0*/  FSETP.GTU.FTZ.AND P6, PT, R61, UR4, PT ;  /* 0x000000043d007c0b */ /* 0x000fc8000bfdc000 */
[----:B------:R-:W-:Y:S02]  /*dad0*/  FSEL R62, R60, RZ, !P6 ;  /* 0x000000ff3c3e7208 */ /* 0x000fe40007000000 */
[----:B------:R-:W-:-:S03]  /*dae0*/  SEL R60, RZ, 0x1, P6 ;  /* 0x00000001ff3c7807 */ /* 0x000fc60003000000 */
[----:B------:R-:W-:Y:S01]  /*daf0*/  FADD.FTZ R61, R97, R62 ;  /* 0x0000003e613d7221 */ /* 0x000fe20000010000 */
[----:B------:R-:W-:-:S03]  /*db00*/  PRMT R62, R114, 0x5410, R115 ;  /* 0x00005410723e7816 */ /* 0x000fc60000000073 */
[--C-:B------:R-:W-:Y:S01]  /*db10*/  @P1 FADD.FTZ R97, R92, R61.reuse ;  /* 0x0000003d5c611221 */ /* 0x100fe20000010000 */
[----:B------:R-:W-:Y:S01]  /*db20*/  @!P1 IMAD.MOV.U32 R97, RZ, RZ, R61 ;  /* 0x000000ffff619224 */ /* 0x000fe200078e003d */
[----:B------:R-:W-:Y:S02]  /*db30*/  PRMT R61, R91, 0x5410, R113 ;  /* 0x000054105b3d7816 */ /* 0x000fe40000000071 */
[----:B------:R-:W-:Y:S02]  /*db40*/  PRMT R91, R60, 0x7610, R91 ;  /* 0x000076103c5b7816 */ /* 0x000fe4000000005b */
[----:B------:R-:W-:Y:S02]  /*db50*/  F2FP.F16.F32.PACK_AB R63, RZ, R97 ;  /* 0x00000061ff3f723e */ /* 0x000fe400000000ff */
[----:B------:R-:W-:Y:S02]  /*db60*/  PRMT R60, R102, 0x5410, R103 ;  /* 0x00005410663c7816 */ /* 0x000fe40000000067 */
[----:B------:R-:W-:Y:S01]  /*db70*/  PRMT R63, R111, 0x5410, R63 ;  /* 0x000054106f3f7816 */ /* 0x000fe2000000003f */
[----:B------:R-:W-:Y:S06]  /*db80*/  BRA `(.L_x_1945) ;  /* 0x0000002800287947 */ /* 0x000fec0003800000 */
.L_x_1896:
        /* <DEDUP_REMOVED lines=15> */
.L_x_1947:
        /* <DEDUP_REMOVED lines=12> */
.L_x_1948:
        /* <DEDUP_REMOVED lines=45> */
.L_x_1946:
[----:B------:R-:W-:Y:S01]  /*e010*/  I2FP.F32.U32 R75, R75 ;  /* 0x0000004b004b7245 */ /* 0x000fe20000201000 */
[----:B-----5:R-:W-:Y:S01]  /*e020*/  HADD2.F32 R74, -RZ, R60.H0_H0 ;  /* 0x2000003cff4a7230 */ /* 0x020fe20000004100 */
[----:B------:R-:W-:Y:S01]  /*e030*/  ISETP.NE.AND P3, PT, R76, 0x1, PT ;  /* 0x000000014c00780c */ /* 0x000fe20003f65270 */
[----:B------:R-:W-:Y:S02]  /*e040*/  IMAD.MOV.U32 R78, RZ, RZ, 0x2 ;  /* 0x00000002ff4e7424 */ /* 0x000fe400078e00ff */
[----:B------:R-:W-:Y:S01]  /*e050*/  FFMA.FTZ R75, R75, R94, 1.1641532182693481445e-10 ;  /* 0x2f0000004b4b7423 */ /* 0x000fe2000001005e */
[----:B------:R-:W-:-:S04]  /*e060*/  FMUL.FTZ R74, R74, UR5 ;  /* 0x000000054a4a7c20 */ /* 0x000fc80008410000 */
[----:B------:R-:W-:Y:S01]  /*e070*/  FSETP.GTU.FTZ.AND P2, PT, R75, UR4, PT ;  /* 0x000000044b007c0b */ /* 0x000fe2000bf5c000 */
        /* <DEDUP_REMOVED lines=16> */
.L_x_1950:
        /* <DEDUP_REMOVED lines=12> */
.L_x_1951:
        /* <DEDUP_REMOVED lines=46> */
.L_x_1949:
        /* <DEDUP_REMOVED lines=23> */
.L_x_1953:
        /* <DEDUP_REMOVED lines=12> */
.L_x_1954:
        /* <DEDUP_REMOVED lines=46> */
.L_x_1952:
[----:B------:R-:W-:Y:S01]  /*ea30*/  I2FP.F32.U32 R75, R60 ;  /* 0x0000003c004b7245 */ /* 0x000fe20000201000 */
[----:B------:R-:W-:Y:S01]  /*ea40*/  HADD2.F32 R60, -RZ, R61.H0_H0 ;  /* 0x2000003dff3c7230 */ /* 0x000fe20000004100 */
[----:B------:R-:W-:Y:S01]  /*ea50*/  ISETP.NE.AND P3, PT, R79, 0x1, PT ;  /* 0x000000014f00780c */ /* 0x000fe20003f65270 */
[----:B------:R-:W-:Y:S02]  /*ea60*/  @P1 HADD2.F32 R78, -RZ, R57.H0_H0 ;  /* 0x20000039ff4e1230 */ /* 0x000fe40000004100 */
[----:B------:R-:W-:Y:S01]  /*ea70*/  FFMA.FTZ R75, R75, R94, 1.1641532182693481445e-10 ;  /* 0x2f0000004b4b7423 */ /* 0x000fe2000001005e */
[----:B------:R-:W-:Y:S01]  /*ea80*/  FMUL.FTZ R60, R60, UR5 ;  /* 0x000000053c3c7c20 */ /* 0x000fe20008410000 */
[----:B------:R-:W-:-:S03]  /*ea90*/  IMAD.MOV.U32 R92, RZ, RZ, 0x2 ;  /* 0x00000002ff5c7424 */ /* 0x000fc600078e00ff */
[----:B------:R-:W-:-:S04]  /*eaa0*/  FSETP.GTU.FTZ.AND P2, PT, R75, UR4, PT ;  /* 0x000000044b007c0b */ /* 0x000fc8000bf5c000 */
[----:B------:R-:W-:Y:S02]  /*eab0*/  FSEL R75, R60, RZ, !P2 ;  /* 0x000000ff3c4b7208 */ /* 0x000fe40005000000 */
[----:B------:R-:W-:Y:S02]  /*eac0*/  PLOP3.LUT P2, PT, P2, PT, PT, 0x8, 0x80 ;  /* 0x000000000080781c */ /* 0x000fe4000174e170 */
[----:B------:R-:W-:Y:S01]  /*ead0*/  MOV R60, R0 ;  /* 0x00000000003c7202 */ /* 0x000fe20000000f00 */
        /* <DEDUP_REMOVED lines=12> */
.L_x_1956:
        /* <DEDUP_REMOVED lines=12> */
.L_x_1957:
        /* <DEDUP_REMOVED lines=46> */
.L_x_1955:
        /* <DEDUP_REMOVED lines=23> */
.L_x_1959:
        /* <DEDUP_REMOVED lines=12> */
.L_x_1960:
        /* <DEDUP_REMOVED lines=46> */
.L_x_1958:
        /* <DEDUP_REMOVED lines=9> */
[----:B------:R-:W-:Y:S01]  /*f4e0*/  HFMA2 R60, -RZ, RZ, 0, 1.1920928955078125e-07 ;  /* 0x00000002ff3c7431 */ /* 0x000fe200000001ff */
        /* <DEDUP_REMOVED lines=12> */
.L_x_1962:
[----:B------:R-:W-:-:S04]  /*f5b0*/  IADD3 R82, PT, PT, R82, 0x1, RZ ;  /* 0x0000000152527810 */ /* 0x000fc80007ffe0ff */
        /* <DEDUP_REMOVED lines=11> */
.L_x_1963:
        /* <DEDUP_REMOVED lines=45> */
[----:B------:R-:W-:-:S07]  /*f940*/  HFMA2 R60, -RZ, RZ, 0, 0 ;  /* 0x00000000ff3c7431 */ /* 0x000fce00000001ff */
.L_x_1961:
        /* <DEDUP_REMOVED lines=22> */
.L_x_1965:
[----:B------:R-:W-:-:S04]  /*fab0*/  VIADD R82, R82, 0x1 ;  /* 0x0000000152527836 */ /* 0x000fc80000000000 */
        /* <DEDUP_REMOVED lines=11> */
.L_x_1966:
        /* <DEDUP_REMOVED lines=44> */
[----:B------:R-:W-:Y:S01]  /*fe30*/  IMAD.MOV.U32 R61, RZ, RZ, R104 ;  /* 0x000000ffff3d7224 */ /* 0x000fe200078e0068 */
[----:B------:R-:W-:-:S07]  /*fe40*/  MOV R104, R60 ;  /* 0x0000003c00687202 */ /* 0x000fce0000000f00 */
.L_x_1964:
[----:B------:R-:W-:Y:S01]  /*fe50*/  I2FP.F32.U32 R61, R61 ;  /* 0x0000003d003d7245 */ /* 0x000fe20000201000 */
[----:B------:R-:W-:Y:S01]  /*fe60*/  HADD2.F32 R60, -RZ, R63.H0_H0 ;  /* 0x2000003fff3c7230 */ /* 0x000fe20000004100 */
[----:B------:R-:W-:Y:S01]  /*fe70*/  ISETP.NE.AND P5, PT, R97, 0x1, PT ;  /* 0x000000016100780c */ /* 0x000fe20003fa5270 */
[----:B------:R-:W-:Y:S02]  /*fe80*/  @P1 HADD2.F32 R92, -RZ, R59.H0_H0 ;  /* 0x2000003bff5c1230 */ /* 0x000fe40000004100 */
[----:B------:R-:W-:Y:S02]  /*fe90*/  HFMA2 R93, -RZ, RZ, 0, 1.1920928955078125e-07 ;  /* 0x00000002ff5d7431 */ /* 0x000fe400000001ff */
[----:B------:R-:W-:Y:S01]  /*fea0*/  FFMA.FTZ R61, R61, R94, 1.1641532182693481445e-10 ;  /* 0x2f0000003d3d7423 */ /* 0x000fe2000001005e */
[----:B------:R-:W-:-:S04]  /*feb0*/  FMUL.FTZ R60, R60, UR5 ;  /* 0x000000053c3c7c20 */ /* 0x000fc80008410000 */
[----:B------:R-:W-:Y:S01]  /*fec0*/  FSETP.GTU.FTZ.AND P4, PT, R61, UR4, PT ;  /* 0x000000043d007c0b */ /* 0x000fe2000bf9c000 */
        /* <DEDUP_REMOVED lines=14> */
.L_x_1968:
        /* <DEDUP_REMOVED lines=12> */
.L_x_1969:
        /* <DEDUP_REMOVED lines=46> */
.L_x_1967:
        /* <DEDUP_REMOVED lines=13> */
[----:B------:R-:W-:-:S07]  /*10420*/  PRMT R63, R115, 0x5410, R63 ;  /* 0x00005410733f7816 */ /* 0x000fce000000003f */
.L_x_1945:
[----:B------:R-:W-:Y:S01]  /*10430*/  SEL R111, RZ, 0x1000000, !P5 ;  /* 0x01000000ff6f7807 */ /* 0x000fe20006800000 */
[----:B------:R-:W0:Y:S01]  /*10440*/  @P0 LDC.64 R102, c[0x0][0x398] ;  /* 0x0000e600ff660b82 */ /* 0x000e220000000a00 */
[----:B------:R-:W-:Y:S02]  /*10450*/  SEL R114, RZ, 0x10000, !P4 ;  /* 0x00010000ff727807 */ /* 0x000fe40006000000 */
[----:B------:R-:W-:Y:S02]  /*10460*/  SEL R113, RZ, 0x100, !P3 ;  /* 0x00000100ff717807 */ /* 0x000fe40005800000 */
[----:B------:R-:W-:Y:S02]  /*10470*/  ISETP.NE.AND P5, PT, R105, RZ, PT ;  /* 0x000000ff6900720c */ /* 0x000fe40003fa5270 */
[----:B------:R-:W-:Y:S01]  /*10480*/  ISETP.NE.AND P4, PT, R110, RZ, PT ;  /* 0x000000ff6e00720c */ /* 0x000fe20003f85270 */
[----:B------:R-:W1:Y:S01]  /*10490*/  @P1 LDC.64 R100, c[0x0][0x3a0] ;  /* 0x0000e800ff641b82 */ /* 0x000e620000000a00 */
[----:B------:R-:W-:-:S02]  /*104a0*/  ISETP.NE.AND P3, PT, R112, RZ, PT ;  /* 0x000000ff7000720c */ /* 0x000fc40003f65270 */
[----:B------:R-:W-:Y:S02]  /*104b0*/  ISETP.NE.AND P6, PT, R77, RZ, PT ;  /* 0x000000ff4d00720c */ /* 0x000fe40003fc5270 */
[----:B------:R-:W-:Y:S02]  /*104c0*/  SEL R105, RZ, 0x1000000, !P3 ;  /* 0x01000000ff697807 */ /* 0x000fe40005800000 */
[----:B------:R-:W-:Y:S02]  /*104d0*/  SEL R77, RZ, 0x10000, !P4 ;  /* 0x00010000ff4d7807 */ /* 0x000fe40006000000 */
[----:B------:R-:W-:Y:S02]  /*104e0*/  SEL R92, RZ, 0x100, !P5 ;  /* 0x00000100ff5c7807 */ /* 0x000fe40006800000 */
[----:B------:R-:W-:Y:S01]  /*104f0*/  LOP3.LUT R113, R113, R111, R114, 0xfe, !PT ;  /* 0x0000006f71717212 */ /* 0x000fe200078efe72 */
[----:B------:R-:W-:Y:S01]  /*10500*/  IMAD.WIDE.U32 R110, R65, 0x10, R108 ;  /* 0x00000010416e7825 */ /* 0x000fe200078e006c */
[----:B------:R-:W-:-:S02]  /*10510*/  LOP3.LUT R92, R92, R105, R77, 0xfe, !PT ;  /* 0x000000695c5c7212 */ /* 0x000fc400078efe4d */
[----:B------:R-:W-:Y:S01]  /*10520*/  SEL R112, RZ, 0x1, !P2 ;  /* 0x00000001ff707807 */ /* 0x000fe20005000000 */
[----:B------:R-:W-:Y:S01]  /*10530*/  VIADD R77, R64, 0x100 ;  /* 0x00000100404d7836 */ /* 0x000fe20000000000 */
[----:B------:R-:W-:Y:S01]  /*10540*/  SEL R105, RZ, 0x1, !P6 ;  /* 0x00000001ff697807 */ /* 0x000fe20007000000 */
[----:B------:R2:W-:Y:S02]  /*10550*/  STG.E.128 desc[UR10][R110.64], R60 ;  /* 0x0000003c6e007986 */ /* 0x0005e4000c101d0a */
[----:B------:R-:W-:-:S04]  /*10560*/  IMAD.WIDE.U32 R98, R77, 0x10, R98 ;  /* 0x000000104d627825 */ /* 0x000fc800078e0062 */
[----:B0-----:R-:W-:-:S04]  /*10570*/  @P0 IMAD.WIDE.U32 R102, R77, 0x10, R102 ;  /* 0x000000104d660825 */ /* 0x001fc800078e0066 */
[----:B-1----:R-:W-:Y:S01]  /*10580*/  @P1 IMAD.WIDE.U32 R100, R77, 0x10, R100 ;  /* 0x000000104d641825 */ /* 0x002fe200078e0064 */
[----:B--2---:R-:W-:-:S03]  /*10590*/  LOP3.LUT R61, R113, R112, RZ, 0xfc, !PT ;  /* 0x00000070713d7212 */ /* 0x004fc600078efcff */
[----:B------:R-:W-:Y:S01]  /*105a0*/  IMAD.WIDE.U32 R62, R65, 0x8, R106 ;  /* 0x00000008413e7825 */ /* 0x000fe200078e006a */
[----:B------:R-:W-:-:S05]  /*105b0*/  LOP3.LUT R60, R92, R105, RZ, 0xfc, !PT ;  /* 0x000000695c3c7212 */ /* 0x000fca00078efcff */
[----:B------:R0:W-:Y:S01]  /*105c0*/  STG.E.64 desc[UR10][R62.64], R60 ;  /* 0x0000003c3e007986 */ /* 0x0001e2000c101b0a */
[----:B------:R-:W-:Y:S05]  /*105d0*/  @!P0 BRA `(.L_x_1970) ;  /* 0x0000000000508947 */ /* 0x000fea0003800000 */
        /* <DEDUP_REMOVED lines=20> */
.L_x_1970:
[----:B------:R2:W5:Y:S04]  /*10720*/  @P0 LDG.E.128 R52, desc[UR10][R102.64] ;  /* 0x0000000a66340981 */ /* 0x000568000c1e1d00 */
[----:B------:R2:W5:Y:S04]  /*10730*/  @P1 LDG.E.128 R56, desc[UR10][R100.64] ;  /* 0x0000000a64381981 */ /* 0x000568000c1e1d00 */
[----:B01----:R2:W5:Y:S01]  /*10740*/  LDG.E.128 R60, desc[UR10][R98.64] ;  /* 0x0000000a623c7981 */ /* 0x003562000c1e1d00 */
[----:B------:R-:W-:Y:S05]  /*10750*/  @!P0 BRA `(.L_x_1971) ;  /* 0x0000005000188947 */ /* 0x000fea0003800000 */
        /* <DEDUP_REMOVED lines=15> */
.L_x_1973:
        /* <DEDUP_REMOVED lines=12> */
.L_x_1974:
        /* <DEDUP_REMOVED lines=45> */
.L_x_1972:
[----:B------:R-:W-:Y:S01]  /*10be0*/  I2FP.F32.U32 R85, R84 ;  /* 0x0000005400557245 */ /* 0x000fe20000201000 */
[----:B-----5:R-:W-:Y:S01]  /*10bf0*/  HADD2.F32 R84, -RZ, R60.H0_H0 ;  /* 0x2000003cff547230 */ /* 0x020fe20000004100 */
        /* <DEDUP_REMOVED lines=18> */
.L_x_1976:
        /* <DEDUP_REMOVED lines=12> */
.L_x_1977:
        /* <DEDUP_REMOVED lines=46> */
.L_x_1975:
[----:B------:R-:W-:Y:S01]  /*110c0*/  I2FP.F32.U32 R85, R85 ;  /* 0x0000005500557245 */ /* 0x000fe20000201000 */
[----:B------:R-:W-:Y:S01]  /*110d0*/  HADD2.F32 R84, -RZ, R52.H0_H0 ;  /* 0x20000034ff547230 */ /* 0x000fe20000004100 */
[----:B------:R-:W-:Y:S01]  /*110e0*/  ISETP.NE.AND P3, PT, R87, 0x1, PT ;  /* 0x000000015700780c */ /* 0x000fe20003f65270 */
[----:B--2---:R-:W-:Y:S01]  /*110f0*/  @P1 HADD2.F32 R98, -RZ, R56.H0_H0 ;  /* 0x20000038ff621230 */ /* 0x004fe20000004100 */
[----:B------:R-:W-:Y:S01]  /*11100*/  MOV R86, 0x2 ;  /* 0x0000000200567802 */ /* 0x000fe20000000f00 */
[----:B------:R-:W-:Y:S01]  /*11110*/  FFMA.FTZ R85, R85, R94, 1.1641532182693481445e-10 ;  /* 0x2f00000055557423 */ /* 0x000fe2000001005e */
[----:B------:R-:W-:-:S04]  /*11120*/  FMUL.FTZ R84, R84, UR5 ;  /* 0x0000000554547c20 */ /* 0x000fc80008410000 */
[----:B------:R-:W-:Y:S01]  /*11130*/  FSETP.GTU.FTZ.AND P2, PT, R85, UR4, PT ;  /* 0x0000000455007c0b */ /* 0x000fe2000bf5c000 */
[----:B------:R-:W-:-:S03]  /*11140*/  IMAD.MOV.U32 R85, RZ, RZ, R0 ;  /* 0x000000ffff557224 */ /* 0x000fc600078e0000 */
[----:B------:R-:W-:-:S05]  /*11150*/  FSEL R84, R84, RZ, !P2 ;  /* 0x000000ff54547208 */ /* 0x000fca0005000000 */
[----:B------:R-:W-:Y:S01]  /*11160*/  FADD.FTZ R93, R93, R84 ;  /* 0x000000545d5d7221 */ /* 0x000fe20000010000 */
[----:B------:R-:W-:-:S03]  /*11170*/  SEL R84, RZ, 0x1, P2 ;  /* 0x00000001ff547807 */ /* 0x000fc60001000000 */
[--C-:B------:R-:W-:Y:S01]  /*11180*/  @P1 FADD.FTZ R98, R98, R93.reuse ;  /* 0x0000005d62621221 */ /* 0x100fe20000010000 */
[----:B------:R-:W-:-:S05]  /*11190*/  @!P1 IMAD.MOV.U32 R98, RZ, RZ, R93 ;  /* 0x000000ffff629224 */ /* 0x000fca00078e005d */
        /* <DEDUP_REMOVED lines=10> */
.L_x_1979:
        /* <DEDUP_REMOVED lines=12> */
.L_x_1980:
        /* <DEDUP_REMOVED lines=46> */
.L_x_1978:
[----:B------:R-:W-:Y:S01]  /*115e0*/  I2FP.F32.U32 R85, R85 ;  /* 0x0000005500557245 */ /* 0x000fe20000201000 */
[----:B------:R-:W-:Y:S01]  /*115f0*/  HADD2.F32 R60, -RZ, R60.H1_H1 ;  /* 0x3000003cff3c7230 */ /* 0x000fe20000004100 */
        /* <DEDUP_REMOVED lines=18> */
.L_x_1982:
        /* <DEDUP_REMOVED lines=12> */
.L_x_1983:
        /* <DEDUP_REMOVED lines=44> */
[----:B------:R-:W-:Y:S01]  /*11aa0*/  IMAD.MOV.U32 R88, RZ, RZ, RZ ;  /* 0x000000ffff587224 */ /* 0x000fe200078e00ff */
[----:B------:R-:W-:-:S07]  /*11ab0*/  MOV R92, R86 ;  /* 0x00000056005c7202 */ /* 0x000fce0000000f00 */
.L_x_1981:
[----:B------:R-:W-:Y:S01]  /*11ac0*/  I2FP.F32.U32 R85, R85 ;  /* 0x0000005500557245 */ /* 0x000fe20000201000 */
[----:B------:R-:W-:Y:S01]  /*11ad0*/  HADD2.F32 R86, -RZ, R52.H1_H1 ;  /* 0x30000034ff567230 */ /* 0x000fe20000004100 */
[----:B------:R-:W-:Y:S01]  /*11ae0*/  ISETP.NE.AND P3, PT, R88, 0x1, PT ;  /* 0x000000015800780c */ /* 0x000fe20003f65270 */
[----:B------:R-:W-:Y:S02]  /*11af0*/  @P1 HADD2.F32 R87, -RZ, R56.H1_H1 ;  /* 0x30000038ff571230 */ /* 0x000fe40000004100 */
[----:B------:R-:W-:Y:S01]  /*11b00*/  FFMA.FTZ R85, R85, R94, 1.1641532182693481445e-10 ;  /* 0x2f00000055557423 */ /* 0x000fe2000001005e */
[----:B------:R-:W-:-:S04]  /*11b10*/  FMUL.FTZ R86, R86, UR5 ;  /* 0x0000000556567c20 */ /* 0x000fc80008410000 */
[----:B------:R-:W-:-:S04]  /*11b20*/  FSETP.GTU.FTZ.AND P2, PT, R85, UR4, PT ;  /* 0x0000000455007c0b */ /* 0x000fc8000bf5c000 */
[----:B------:R-:W-:Y:S01]  /*11b30*/  FSEL R85, R86, RZ, !P2 ;  /* 0x000000ff56557208 */ /* 0x000fe20005000000 */
[----:B------:R-:W-:-:S04]  /*11b40*/  IMAD.MOV.U32 R86, RZ, RZ, 0x2 ;  /* 0x00000002ff567424 */ /* 0x000fc800078e00ff */
[----:B------:R-:W-:Y:S01]  /*11b50*/  FADD.FTZ R60, R60, R85 ;  /* 0x000000553c3c7221 */ /* 0x000fe20000010000 */
[----:B------:R-:W-:-:S03]  /*11b60*/  SEL R85, RZ, 0x1, P2 ;  /* 0x00000001ff557807 */ /* 0x000fc60001000000 */
[----:B------:R-:W-:Y:S01]  /*11b70*/  @P1 FADD.FTZ R100, R87, R60 ;  /* 0x0000003c57641221 */ /* 0x000fe20000010000 */
[----:B------:R-:W-:Y:S02]  /*11b80*/  @!P1 MOV R100, R60 ;  /* 0x0000003c00649202 */ /* 0x000fe40000000f00 */
[----:B------:R-:W-:Y:S02]  /*11b90*/  MOV R60, R0 ;  /* 0x00000000003c7202 */ /* 0x000fe40000000f00 */
        /* <DEDUP_REMOVED lines=10> */
.L_x_1985:
        /* <DEDUP_REMOVED lines=12> */
.L_x_1986:
        /* <DEDUP_REMOVED lines=43> */
[----:B------:R-:W-:Y:S01]  /*11fb0*/  MOV R92, R86 ;  /* 0x00000056005c7202 */ /* 0x000fe20000000f00 */
[----:B------:R-:W-:Y:S01]  /*11fc0*/  IMAD.MOV.U32 R86, RZ, RZ, RZ ;  /* 0x000000ffff567224 */ /* 0x000fe200078e00ff */
[----:B------:R-:W-:-:S07]  /*11fd0*/  LOP3.LUT R4, R88, UR27, R87, 0x96, !PT ;  /* 0x0000001b58047c12 */ /* 0x000fce000f8e9657 */
.L_x_1984:
        /* <DEDUP_REMOVED lines=20> */
.L_x_1988:
        /* <DEDUP_REMOVED lines=12> */
.L_x_1989:
        /* <DEDUP_REMOVED lines=43> */
[----:B------:R-:W-:Y:S01]  /*12490*/  HFMA2 R88, -RZ, RZ, 0, 0 ;  /* 0x00000000ff587431 */ /* 0x000fe200000001ff */
[----:B------:R-:W-:Y:S01]  /*124a0*/  MOV R87, R92 ;  /* 0x0000005c00577202 */ /* 0x000fe20000000f00 */
[----:B------:R-:W-:-:S07]  /*124b0*/  IMAD.MOV.U32 R92, RZ, RZ, R86 ;  /* 0x000000ffff5c7224 */ /* 0x000fce00078e0056 */
.L_x_1987:
[----:B------:R-:W-:Y:S01]  /*124c0*/  I2FP.F32.U32 R87, R87 ;  /* 0x0000005700577245 */ /* 0x000fe20000201000 */
[----:B------:R-:W-:Y:S01]  /*124d0*/  HADD2.F32 R86, -RZ, R53.H0_H0 ;  /* 0x20000035ff567230 */ /* 0x000fe20000004100 */
[----:B------:R-:W-:Y:S01]  /*124e0*/  ISETP.NE.AND P3, PT, R88, 0x1, PT ;  /* 0x000000015800780c */ /* 0x000fe20003f65270 */
[----:B------:R-:W-:Y:S01]  /*124f0*/  @P1 HADD2.F32 R99, -RZ, R57.H0_H0 ;  /* 0x20000039ff631230 */ /* 0x000fe20000004100 */
[----:B------:R-:W-:Y:S01]  /*12500*/  MOV R89, 0x2 ;  /* 0x0000000200597802 */ /* 0x000fe20000000f00 */
[----:B------:R-:W-:Y:S01]  /*12510*/  FFMA.FTZ R87, R87, R94, 1.1641532182693481445e-10 ;  /* 0x2f00000057577423 */ /* 0x000fe2000001005e */
[----:B------:R-:W-:-:S04]  /*12520*/  FMUL.FTZ R86, R86, UR5 ;  /* 0x0000000556567c20 */ /* 0x000fc80008410000 */
[----:B------:R-:W-:-:S04]  /*12530*/  FSETP.GTU.FTZ.AND P2, PT, R87, UR4, PT ;  /* 0x0000000457007c0b */ /* 0x000fc8000bf5c000 */
        /* <DEDUP_REMOVED lines=16> */
.L_x_1991:
        /* <DEDUP_REMOVED lines=12> */
.L_x_1992:
        /* <DEDUP_REMOVED lines=46> */
.L_x_1990:
[----:B------:R-:W-:Y:S01]  /*129e0*/  I2FP.F32.U32 R87, R60 ;  /* 0x0000003c00577245 */ /* 0x000fe20000201000 */
[----:B------:R-:W-:Y:S01]  /*129f0*/  HADD2.F32 R61, -RZ, R61.H1_H1 ;  /* 0x3000003dff3d7230 */ /* 0x000fe20000004100 */
[----:B------:R-:W-:Y:S01]  /*12a00*/  ISETP.NE.AND P2, PT, R89, 0x1, PT ;  /* 0x000000015900780c */ /* 0x000fe20003f45270 */
[----:B------:R-:W-:Y:S02]  /*12a10*/  IMAD.MOV.U32 R88, RZ, RZ, 0x2 ;  /* 0x00000002ff587424 */ /* 0x000fe400078e00ff */
[----:B------:R-:W-:Y:S01]  /*12a20*/  FFMA.FTZ R87, R87, R94, 1.1641532182693481445e-10 ;  /* 0x2f00000057577423 */ /* 0x000fe2000001005e */
[----:B------:R-:W-:-:S04]  /*12a30*/  FMUL.FTZ R61, R61, UR5 ;  /* 0x000000053d3d7c20 */ /* 0x000fc80008410000 */
[----:B------:R-:W-:-:S04]  /*12a40*/  FSETP.GTU.FTZ.AND P3, PT, R87, UR4, PT ;  /* 0x0000000457007c0b */ /* 0x000fc8000bf7c000 */
[----:B------:R-:W-:Y:S02]  /*12a50*/  FSEL R87, R61, RZ, !P3 ;  /* 0x000000ff3d577208 */ /* 0x000fe40005800000 */
[----:B------:R-:W-:Y:S02]  /*12a60*/  PLOP3.LUT P3, PT, P3, PT, PT, 0x8, 0x80 ;  /* 0x000000000080781c */ /* 0x000fe40001f6e170 */
[----:B------:R-:W-:Y:S02]  /*12a70*/  MOV R61, R0 ;  /* 0x00000000003d7202 */ /* 0x000fe40000000f00 */
        /* <DEDUP_REMOVED lines=10> */
.L_x_1994:
[----:B------:R-:W-:-:S04]  /*12b20*/  VIADD R82, R82, 0x1 ;  /* 0x0000000152527836 */ /* 0x000fc80000000000 */
        /* <DEDUP_REMOVED lines=11> */
.L_x_1995:
        /* <DEDUP_REMOVED lines=44> */
[----:B------:R-:W-:Y:S01]  /*12ea0*/  MOV R92, R60 ;  /* 0x0000003c005c7202 */ /* 0x000fe20000000f00 */
[----:B------:R-:W-:-:S07]  /*12eb0*/  IMAD.MOV.U32 R88, RZ, RZ, RZ ;  /* 0x000000ffff587224 */ /* 0x000fce00078e00ff */
.L_x_1993:
        /* <DEDUP_REMOVED lines=12> */
[----:B------:R-:W-:Y:S02]  /*12f80*/  @!P1 MOV R102, R60 ;  /* 0x0000003c00669202 */ /* 0x000fe40000000f00 */
[----:B------:R-:W-:Y:S02]  /*12f90*/  MOV R61, R0 ;  /* 0x00000000003d7202 */ /* 0x000fe40000000f00 */
        /* <DEDUP_REMOVED lines=10> */
.L_x_1997:
        /* <DEDUP_REMOVED lines=12> */
.L_x_1998:
        /* <DEDUP_REMOVED lines=46> */
.L_x_1996:
        /* <DEDUP_REMOVED lines=19> */
.L_x_2000:
        /* <DEDUP_REMOVED lines=12> */
.L_x_2001:
        /* <DEDUP_REMOVED lines=46> */
.L_x_1999:
[----:B------:R-:W-:Y:S01]  /*138b0*/  I2FP.F32.U32 R61, R61 ;  /* 0x0000003d003d7245 */ /* 0x000fe20000201000 */
[----:B------:R-:W-:Y:S02]  /*138c0*/  HADD2.F32 R60, -RZ, R54.H0_H0 ;  /* 0x20000036ff3c7230 */ /* 0x000fe40000004100 */
[----:B------:R-:W-:Y:S02]  /*138d0*/  @P1 HADD2.F32 R101, -RZ, R58.H0_H0 ;  /* 0x2000003aff651230 */ /* 0x000fe40000004100 */
[----:B------:R-:W-:Y:S01]  /*138e0*/  FFMA.FTZ R61, R61, R94, 1.1641532182693481445e-10 ;  /* 0x2f0000003d3d7423 */ /* 0x000fe2000001005e */
[----:B------:R-:W-:-:S04]  /*138f0*/  FMUL.FTZ R60, R60, UR5 ;  /* 0x000000053c3c7c20 */ /* 0x000fc80008410000 */
[----:B------:R-:W-:-:S04]  /*13900*/  FSETP.GTU.FTZ.AND P3, PT, R61, UR4, PT ;  /* 0x000000043d007c0b */ /* 0x000fc8000bf7c000 */
[----:B------:R-:W-:Y:S02]  /*13910*/  FSEL R61, R60, RZ, !P3 ;  /* 0x000000ff3c3d7208 */ /* 0x000fe40005800000 */
[----:B------:R-:W-:Y:S02]  /*13920*/  SEL R88, RZ, 0x1, P3 ;  /* 0x00000001ff587807 */ /* 0x000fe40001800000 */
[----:B------:R-:W-:Y:S01]  /*13930*/  ISETP.NE.AND P3, PT, R93, 0x1, PT ;  /* 0x000000015d00780c */ /* 0x000fe20003f65270 */
[----:B------:R-:W-:Y:S01]  /*13940*/  FADD.FTZ R90, R90, R61 ;  /* 0x0000003d5a5a7221 */ /* 0x000fe20000010000 */
[----:B------:R-:W-:Y:S01]  /*13950*/  MOV R60, 0x2 ;  /* 0x00000002003c7802 */ /* 0x000fe20000000f00 */
[----:B------:R-:W-:Y:S02]  /*13960*/  IMAD.MOV.U32 R61, RZ, RZ, R0 ;  /* 0x000000ffff3d7224 */ /* 0x000fe400078e0000 */
[--C-:B------:R-:W-:Y:S01]  /*13970*/  @P1 FADD.FTZ R101, R101, R90.reuse ;  /* 0x0000005a65651221 */ /* 0x100fe20000010000 */
[----:B------:R-:W-:-:S05]  /*13980*/  @!P1 IMAD.MOV.U32 R101, RZ, RZ, R90 ;  /* 0x000000ffff659224 */ /* 0x000fca00078e005a */
        /* <DEDUP_REMOVED lines=10> */
.L_x_2003:
        /* <DEDUP_REMOVED lines=12> */
.L_x_2004:
        /* <DEDUP_REMOVED lines=46> */
.L_x_2002:
        /* <DEDUP_REMOVED lines=19> */
.L_x_2006:
        /* <DEDUP_REMOVED lines=12> */
.L_x_2007:
        /* <DEDUP_REMOVED lines=44> */
[----:B------:R-:W-:Y:S02]  /*14280*/  LOP3.LUT R4, R104, UR27, R61, 0x96, !PT ;  /* 0x0000001b68047c12 */ /* 0x000fe4000f8e963d */
[----:B------:R-:W-:-:S07]  /*14290*/  MOV R92, R60 ;  /* 0x0000003c005c7202 */ /* 0x000fce0000000f00 */
.L_x_2005:
        /* <DEDUP_REMOVED lines=12> */
[----:B------:R-:W-:Y:S01]  /*14360*/  @P1 FADD.FTZ R104, R93, R62 ;  /* 0x0000003e5d681221 */ /* 0x000fe20000010000 */
[----:B------:R-:W-:-:S04]  /*14370*/  @!P1 MOV R104, R62 ;  /* 0x0000003e00689202 */ /* 0x000fc80000000f00 */
        /* <DEDUP_REMOVED lines=10> */
.L_x_2009:
        /* <DEDUP_REMOVED lines=12> */
.L_x_2010:
        /* <DEDUP_REMOVED lines=46> */
.L_x_2008:
[----:B------:R-:W-:Y:S01]  /*147c0*/  I2FP.F32.U32 R61, R61 ;  /* 0x0000003d003d7245 */ /* 0x000fe20000201000 */
[----:B------:R-:W-:Y:S01]  /*147d0*/  HADD2.F32 R60, -RZ, R63.H0_H0 ;  /* 0x2000003fff3c7230 */ /* 0x000fe20000004100 */
        /* <DEDUP_REMOVED lines=17> */
.L_x_2012:
        /* <DEDUP_REMOVED lines=12> */
.L_x_2013:
[----:B------:R-:W-:Y:S01]  /*149b0*/  IMAD.WIDE.U32 R110, R83, -0x326172a9, RZ ;  /* 0xcd9e8d57536e7825 */ /* 0x000fe200078e00ff */
[----:B------:R-:W-:Y:S01]  /*149c0*/  LOP3.LUT R60, R2, UR9, R125, 0x96, !PT ;  /* 0x00000009023c7c12 */ /* 0x000fe2000f8e967d */
[----:B------:R-:W-:Y:S02]  /*149d0*/  UIADD3 UR35, UPT, UPT, UR9, -0x4498517b, URZ ;  /* 0xbb67ae8509237890 */ /* 0x000fe4000fffe0ff */
[----:B------:R-:W-:Y:S01]  /*149e0*/  HFMA2 R93, -RZ, RZ, 0, 0 ;  /* 0x00000000ff5d7431 */ /* 0x000fe200000001ff */
        /* <DEDUP_REMOVED lines=42> */
.L_x_2011:
        /* <DEDUP_REMOVED lines=24> */
.L_x_2015:
        /* <DEDUP_REMOVED lines=12> */
.L_x_2016:
        /* <DEDUP_REMOVED lines=46> */
.L_x_2014:
        /* <DEDUP_REMOVED lines=19> */
.L_x_2018:
[----:B------:R-:W-:-:S04]  /*152e0*/  VIADD R82, R82, 0x1 ;  /* 0x0000000152527836 */ /* 0x000fc80000000000 */
[C---:B------:R-:W-:Y:S01]  /*152f0*/  IMAD.WIDE.U32 R112, R82.reuse, -0x2daee0ad, RZ ;  /* 0xd2511f5352707825 */ /* 0x040fe200078e00ff */
[----:B------:R-:W-:-:S13]  /*15300*/  ISETP.NE.AND P6, PT, R82, RZ, PT ;  /* 0x000000ff5200720c */ /* 0x000fda0003fc5270 */
[----:B------:R-:W-:Y:S05]  /*15310*/  @P6 BRA `(.L_x_2019) ;  /* 0x0000000000286947 */ /* 0x000fea0003800000 */
[----:B------:R-:W-:Y:S02]  /*15320*/  IADD3 R81, PT, PT, R81, 0x1, RZ ;  /* 0x0000000151517810 */ /* 0x000fe40007ffe0ff */
[----:B------:R-:W-:Y:S02]  /*15330*/  P2R R0, PR, RZ, 0x1 ;  /* 0x00000001ff007803 */ /* 0x000fe40000000000 */
[----:B------:R-:W-:-:S13]  /*15340*/  ISETP.NE.AND P6, PT, R81, RZ, PT ;  /* 0x000000ff5100720c */ /* 0x000fda0003fc5270 */
[----:B------:R-:W-:Y:S01]  /*15350*/  @!P6 VIADD R83, R83, 0x1 ;  /* 0x000000015353e836 */ /* 0x000fe20000000000 */
[----:B------:R-:W-:Y:S02]  /*15360*/  @!P6 IADD3 R3, PT, PT, R2, 0x1, RZ ;  /* 0x000000010203e810 */ /* 0x000fe40007ffe0ff */
[----:B------:R-:W-:Y:S02]  /*15370*/  @!P6 MOV R81, RZ ;  /* 0x000000ff0051e202 */ /* 0x000fe40000000f00 */
[----:B------:R-:W-:-:S13]  /*15380*/  ISETP.NE.AND P0, PT, R83, RZ, !P6 ;  /* 0x000000ff5300720c */ /* 0x000fda0007705270 */
[----:B------:R-:W-:Y:S01]  /*15390*/  @P0 IMAD.MOV R3, RZ, RZ, R2 ;  /* 0x000000ffff030224 */ /* 0x000fe200078e0202 */
[----:B------:R-:W-:-:S03]  /*153a0*/  ISETP.NE.AND P0, PT, R0, RZ, PT ;  /* 0x000000ff0000720c */ /* 0x000fc60003f05270 */
[----:B------:R-:W-:-:S10]  /*153b0*/  @!P6 IMAD.MOV.U32 R2, RZ, RZ, R3 ;  /* 0x000000ffff02e224 */ /* 0x000fd400078e0003 */
.L_x_2019:
        /* <DEDUP_REMOVED lines=46> */
.L_x_2017:
[----:B------:R-:W-:Y:S01]  /*156a0*/  I2FP.F32.U32 R61, R62 ;  /* 0x0000003e003d7245 */ /* 0x000fe20000201000 */
[----:B------:R-:W-:Y:S01]  /*156b0*/  HADD2.F32 R60, -RZ, R55.H1_H1 ;  /* 0x30000037ff3c7230 */ /* 0x000fe20000004100 */
[----:B------:R-:W-:-:S03]  /*156c0*/  PRMT R62, R122, 0x5410, R123 ;  /* 0x000054107a3e7816 */ /* 0x000fc6000000007b */
[----:B------:R-:W-:Y:S01]  /*156d0*/  FFMA.FTZ R61, R61, R94, 1.1641532182693481445e-10 ;  /* 0x2f0000003d3d7423 */ /* 0x000fe2000001005e */
[----:B------:R-:W-:-:S04]  /*156e0*/  FMUL.FTZ R60, R60, UR5 ;  /* 0x000000053c3c7c20 */ /* 0x000fc80008410000 */
[----:B------:R-:W-:Y:S01]  /*156f0*/  FSETP.GTU.FTZ.AND P6, PT, R61, UR4, PT ;  /* 0x000000043d007c0b */ /* 0x000fe2000bfdc000 */
[----:B------:R-:W-:-:S03]  /*15700*/  @P1 HADD2.F32 R61, -RZ, R59.H1_H1 ;  /* 0x3000003bff3d1230 */ /* 0x000fc60000004100 */
[----:B------:R-:W-:-:S05]  /*15710*/  FSEL R60, R60, RZ, !P6 ;  /* 0x000000ff3c3c7208 */ /* 0x000fca0007000000 */
[----:B------:R-:W-:-:S04]  /*15720*/  FADD.FTZ R60, R105, R60 ;  /* 0x0000003c693c7221 */ /* 0x000fc80000010000 */
[----:B------:R-:W-:Y:S01]  /*15730*/  @P1 FADD.FTZ R105, R61, R60 ;  /* 0x0000003c3d691221 */ /* 0x000fe20000010000 */
[----:B------:R-:W-:Y:S02]  /*15740*/  @!P1 MOV R105, R60 ;  /* 0x0000003c00699202 */ /* 0x000fe40000000f00 */
[----:B------:R-:W-:Y:S02]  /*15750*/  SEL R60, RZ, 0x1, P6 ;  /* 0x00000001ff3c7807 */ /* 0x000fe40003000000 */
[----:B------:R-:W-:Y:S02]  /*15760*/  F2FP.F16.F32.PACK_AB R63, RZ, R105 ;  /* 0x00000069ff3f723e */ /* 0x000fe400000000ff */
[----:B------:R-:W-:Y:S02]  /*15770*/  PRMT R61, R91, 0x5410, R121 ;  /* 0x000054105b3d7816 */ /* 0x000fe40000000079 */
[----:B------:R-:W-:Y:S02]  /*15780*/  PRMT R91, R60, 0x7610, R91 ;  /* 0x000076103c5b7816 */ /* 0x000fe4000000005b */
[----:B------:R-:W-:-:S02]  /*15790*/  PRMT R60, R114, 0x5410, R115 ;  /* 0x00005410723c7816 */ /* 0x000fc40000000073 */
[----:B------:R-:W-:Y:S01]  /*157a0*/  PRMT R63, R119, 0x5410, R63 ;  /* 0x00005410773f7816 */ /* 0x000fe2000000003f */
[----:B------:R-:W-:Y:S06]  /*157b0*/  BRA `(.L_x_2020) ;  /* 0x0000002800287947 */ /* 0x000fec0003800000 */
.L_x_1971:
[----:B------:R-:W-:Y:S01]  /*157c0*/  ISETP.NE.AND P2, PT, R93, 0x1, PT ;  /* 0x000000015d00780c */ /* 0x000fe20003f45270 */
[----:B--2---:R-:W-:Y:S01]  /*157d0*/  IMAD.MOV.U32 R99, RZ, RZ, 0x2 ;  /* 0x00000002ff637424 */ /* 0x004fe200078e00ff */
        /* <DEDUP_REMOVED lines=13> */
.L_x_2022:
        /* <DEDUP_REMOVED lines=12> */
.L_x_2023:
        /* <DEDUP_REMOVED lines=45> */
.L_x_2021:
[----:B------:R-:W-:Y:S01]  /*15c40*/  I2FP.F32.U32 R93, R98 ;  /* 0x00000062005d7245 */ /* 0x000fe20000201000 */
[----:B-----5:R-:W-:Y:S01]  /*15c50*/  HADD2.F32 R98, -RZ, R60.H0_H0 ;  /* 0x2000003cff627230 */ /* 0x020fe20000004100 */
[----:B------:R-:W-:Y:S01]  /*15c60*/  ISETP.NE.AND P3, PT, R99, 0x1, PT ;  /* 0x000000016300780c */ /* 0x000fe20003f65270 */
[----:B------:R-:W-:Y:S02]  /*15c70*/  HFMA2 R101, -RZ, RZ, 0, 1.1920928955078125e-07 ;  /* 0x00000002ff657431 */ /* 0x000fe400000001ff */
        /* <DEDUP_REMOVED lines=19> */
.L_x_2025:
        /* <DEDUP_REMOVED lines=12> */
.L_x_2026:
        /* <DEDUP_REMOVED lines=46> */
.L_x_2024:
        /* <DEDUP_REMOVED lines=23> */
.L_x_2028:
        /* <DEDUP_REMOVED lines=12> */
.L_x_2029:
        /* <DEDUP_REMOVED lines=46> */
.L_x_2027:
        /* <DEDUP_REMOVED lines=23> */
.L_x_2031:
        /* <DEDUP_REMOVED lines=12> */
.L_x_2032:
        /* <DEDUP_REMOVED lines=46> */
.L_x_2030:
[----:B------:R-:W-:Y:S01]  /*16b70*/  I2FP.F32.U32 R93, R60 ;  /* 0x0000003c005d7245 */ /* 0x000fe20000201000 */
[----:B------:R-:W-:Y:S01]  /*16b80*/  HADD2.F32 R61, -RZ, R61.H1_H1 ;  /* 0x3000003dff3d7230 */ /* 0x000fe20000004100 */
[----:B------:R-:W-:-:S03]  /*16b90*/  ISETP.NE.AND P2, PT, R101, 0x1, PT ;  /* 0x000000016500780c */ /* 0x000fc60003f45270 */
        /* <DEDUP_REMOVED lines=8> */
[----:B------:R-:W-:Y:S01]  /*16c20*/  IMAD.MOV.U32 R93, RZ, RZ, 0x2 ;  /* 0x00000002ff5d7424 */ /* 0x000fe200078e00ff */
[----:B------:R-:W-:-:S03]  /*16c30*/  P2R R120, PR, RZ, 0x8 ;  /* 0x00000008ff787803 */ /* 0x000fc60000000000 */
        /* <DEDUP_REMOVED lines=10> */
.L_x_2034:
        /* <DEDUP_REMOVED lines=12> */
.L_x_2035:
        /* <DEDUP_REMOVED lines=46> */
.L_x_2033:
        /* <DEDUP_REMOVED lines=22> */
.L_x_2037:
        /* <DEDUP_REMOVED lines=12> */
.L_x_2038:
        /* <DEDUP_REMOVED lines=46> */
.L_x_2036:
        /* <DEDUP_REMOVED lines=22> */
.L_x_2040:
        /* <DEDUP_REMOVED lines=12> */
.L_x_2041:
        /* <DEDUP_REMOVED lines=46> */
.L_x_2039:
        /* <DEDUP_REMOVED lines=22> */
.L_x_2043:
        /* <DEDUP_REMOVED lines=12> */
.L_x_2044:
        /* <DEDUP_REMOVED lines=46> */
.L_x_2042:
        /* <DEDUP_REMOVED lines=14> */
.L_x_2020:
[----:B------:R-:W-:Y:S01]  /*18060*/  FADD.FTZ R113, RZ, R66 ;  /* 0x00000042ff717221 */ /* 0x000fe20000010000 */
[----:B------:R-:W-:Y:S01]  /*18070*/  ISETP.NE.AND P6, PT, R117, RZ, PT ;  /* 0x000000ff7500720c */ /* 0x000fe20003fc5270 */
[----:B------:R-:W-:Y:S01]  /*18080*/  IMAD.WIDE.U32 R108, R77, 0x10, R108 ;  /* 0x000000104d6c7825 */ /* 0x000fe200078e006c */
[----:B------:R-:W-:-:S03]  /*18090*/  SEL R94, RZ, 0x1000000, !P5 ;  /* 0x01000000ff5e7807 */ /* 0x000fc60006800000 */
[----:B------:R-:W-:Y:S01]  /*180a0*/  FADD.FTZ R110, R113, R68 ;  /* 0x00000044716e7221 */ /* 0x000fe20000010000 */
[----:B------:R-:W-:Y:S01]  /*180b0*/  SEL R111, RZ, 0x10000, !P4 ;  /* 0x00010000ff6f7807 */ /* 0x000fe20006000000 */
[----:B------:R-:W-:Y:S01]  /*180c0*/  IMAD.WIDE.U32 R106, R77, 0x8, R106 ;  /* 0x000000084d6a7825 */ /* 0x000fe200078e006a */
[----:B------:R-:W-:-:S03]  /*180d0*/  SEL R117, RZ, 0x100, !P3 ;  /* 0x00000100ff757807 */ /* 0x000fc60005800000 */
[----:B------:R-:W-:Y:S01]  /*180e0*/  FADD.FTZ R113, R110, R67 ;  /* 0x000000436e717221 */ /* 0x000fe20000010000 */
[----:B------:R-:W-:Y:S01]  /*180f0*/  ISETP.NE.AND P5, PT, R118, RZ, PT ;  /* 0x000000ff7600720c */ /* 0x000fe20003fa5270 */
[----:B------:R0:W-:Y:S01]  /*18100*/  STG.E.128 desc[UR10][R108.64], R60 ;  /* 0x0000003c6c007986 */ /* 0x0001e2000c101d0a */
[----:B------:R-:W-:Y:S01]  /*18110*/  ISETP.NE.AND P4, PT, R120, RZ, PT ;  /* 0x000000ff7800720c */ /* 0x000fe20003f85270 */
[----:B------:R-:W-:Y:S01]  /*18120*/  FADD.FTZ R110, R113, R70 ;  /* 0x00000046716e7221 */ /* 0x000fe20000010000 */
[----:B------:R-:W-:Y:S02]  /*18130*/  LOP3.LUT R117, R117, R94, R111, 0xfe, !PT ;  /* 0x0000005e75757212 */ /* 0x000fe400078efe6f */
[----:B------:R-:W-:Y:S01]  /*18140*/  ISETP.NE.AND P1, PT, R116, RZ, PT ;  /* 0x000000ff7400720c */ /* 0x000fe20003f25270 */
[----:B------:R-:W-:Y:S01]  /*18150*/  FADD.FTZ R113, R110, R69 ;  /* 0x000000456e717221 */ /* 0x000fe20000010000 */
[----:B------:R-:W-:Y:S02]  /*18160*/  SEL R112, RZ, 0x1000000, !P4 ;  /* 0x01000000ff707807 */ /* 0x000fe40006000000 */
[----:B------:R-:W-:Y:S01]  /*18170*/  SEL R111, RZ, 0x10000, !P5 ;  /* 0x00010000ff6f7807 */ /* 0x000fe20006800000 */
[----:B------:R-:W-:Y:S01]  /*18180*/  FADD.FTZ R110, R113, R72 ;  /* 0x00000048716e7221 */ /* 0x000fe20000010000 */
[----:B------:R-:W-:-:S02]  /*18190*/  SEL R114, RZ, 0x1, !P2 ;  /* 0x00000001ff727807 */ /* 0x000fc40005000000 */
[----:B------:R-:W-:Y:S01]  /*181a0*/  SEL R115, RZ, 0x1, !P1 ;  /* 0x00000001ff737807 */ /* 0x000fe20004800000 */
        /* <DEDUP_REMOVED lines=21> */
[----:B------:R-:W-:-:S04]  /*18300*/  FADD.FTZ R94, R94, R103 ;  /* 0x000000675e5e7221 */ /* 0x000fc80000010000 */
[----:B------:R-:W-:Y:S01]  /*18310*/  FADD.FTZ R94, R94, R105 ;  /* 0x000000695e5e7221 */ /* 0x000fe20000010000 */
[----:B------:R-:W-:Y:S06]  /*18320*/  @!P0 BRA `(.L_x_2045) ;  /* 0x0000000000508947 */ /* 0x000fec0003800000 */
        /* <DEDUP_REMOVED lines=20> */
.L_x_2045:
[----:B01----:R-:W0:Y:S01]  /*18470*/  SHFL.BFLY PT, R61, R94, 0x1, 0x1f ;  /* 0x0c201f005e3d7f89 */ /* 0x003e2200000e0000 */
[----:B------:R-:W-:Y:S01]  /*18480*/  BSSY.RECONVERGENT B0, `(.L_x_2046) ;  /* 0x000004f000007945 */ /* 0x000fe20003800200 */
        /* <DEDUP_REMOVED lines=57> */
[----:B------:R-:W-:Y:S02]  /*18820*/  FFMA.FTZ R61, R94, R94, R61 ;  /* 0x0000005e5e3d7223 */ /* 0x000fe4000001003d */
        /* <DEDUP_REMOVED lines=20> */
.L_x_2047:
[----:B------:R-:W-:Y:S05]  /*18970*/  BSYNC.RECONVERGENT B0 ;  /* 0x0000000000007941 */ /* 0x000fea0003800200 */
.L_x_2046:
[----:B------:R-:W-:Y:S01]  /*18980*/  BAR.SYNC.DEFER_BLOCKING 0x0 ;  /* 0x0000000000007b1d */ /* 0x000fe20000010000 */
[----:B------:R-:W-:Y:S02]  /*18990*/  ISETP.GT.U32.AND P1, PT, R62, 0x3, PT ;  /* 0x000000033e00780c */ /* 0x000fe40003f24070 */
[----:B0-----:R-:W-:Y:S02]  /*189a0*/  CS2R R60, SRZ ;  /* 0x00000000003c7805 */ /* 0x001fe4000001ff00 */
[----:B------:R-:W-:Y:S01]  /*189b0*/  MOV R106, RZ ;  /* 0x000000ff006a7202 */ /* 0x000fe20000000f00 */
[----:B------:R-:W-:Y:S08]  /*189c0*/  BSSY.RECONVERGENT B0, `(.L_x_2048) ;  /* 0x000000a000007945 */ /* 0x000ff00003800200 */
[----:B------:R-:W-:Y:S05]  /*189d0*/  @P1 BRA `(.L_x_2049) ;  /* 0x0000000000201947 */ /* 0x000fea0003800000 */
[----:B------:R-:W0:Y:S01]  /*189e0*/  S2UR UR7, SR_CgaCtaId ;  /* 0x00000000000779c3 */ /* 0x000e220000008800 */
[----:B------:R-:W-:Y:S01]  /*189f0*/  UMOV UR6, 0x400 ;  /* 0x0000040000067882 */ /* 0x000fe20000000000 */
[----:B------:R-:W-:Y:S02]  /*18a00*/  IMAD.SHL.U32 R60, R94, 0x8, RZ ;  /* 0x000000085e3c7824 */ /* 0x000fe400078e00ff */
[----:B------:R-:W-:-:S03]  /*18a10*/  HFMA2 R106, -RZ, RZ, 0, 4.57763671875e-05 ;  /* 0x00000300ff6a7431 */ /* 0x000fc600000001ff */
[----:B------:R-:W-:Y:S01]  /*18a20*/  LOP3.LUT R60, R60, 0xf8, RZ, 0xc0, !PT ;  /* 0x000000f83c3c7812 */ /* 0x000fe200078ec0ff */
[----:B0-----:R-:W-:-:S04]  /*18a30*/  ULEA UR6, UR7, UR6, 0x18 ;  /* 0x0000000607067291 */ /* 0x001fc8000f8ec0ff */
[----:B------:R-:W-:-:S09]  /*18a40*/  @UP1 UIADD3 UR6, UPT, UPT, UR6, 0x20, URZ ;  /* 0x0000002006061890 */ /* 0x000fd2000fffe0ff */
[----:B------:R-:W0:Y:S03]  /*18a50*/  LDS.64 R60, [R60+UR6] ;  /* 0x000000063c3c7984 */ /* 0x000e260008000a00 */
.L_x_2049:
[----:B------:R-:W-:Y:S05]  /*18a60*/  BSYNC.RECONVERGENT B0 ;  /* 0x0000000000007941 */ /* 0x000fea0003800200 */
.L_x_2048:
[----:B------:R-:W1:Y:S01]  /*18a70*/  SHFL.DOWN PT, R63, R106, 0x2, 0x1f ;  /* 0x08401f006a3f7f89 */ /* 0x000e6200000e0000 */
[----:B------:R-:W-:Y:S01]  /*18a80*/  I2FP.F32.U32 R111, R106 ;  /* 0x0000006a006f7245 */ /* 0x000fe20000201000 */
[----:B------:R-:W-:Y:S01]  /*18a90*/  HADD2.F32 R115, -RZ, R24.H1_H1 ;  /* 0x30000018ff737230 */ /* 0x000fe20000004100 */
[----:B------:R-:W-:Y:S01]  /*18aa0*/  ISETP.NE.AND P2, PT, R94, RZ, PT ;  /* 0x000000ff5e00720c */ /* 0x000fe20003f45270 */
[----:B0-----:R-:W0:Y:S01]  /*18ab0*/  SHFL.DOWN PT, R107, R60, 0x2, 0x1f ;  /* 0x08401f003c6b7f89 */ /* 0x001e2200000e0000 */
[----:B------:R-:W-:Y:S01]  /*18ac0*/  ISETP.NE.AND P1, PT, RZ, UR24, PT ;  /* 0x00000018ff007c0c */ /* 0x000fe2000bf25270 */
[----:B------:R-:W-:Y:S01]  /*18ad0*/  HADD2.F32 R117, -RZ, R37.H0_H0 ;  /* 0x20000025ff757230 */ /* 0x000fe20000004100 */
[----:B------:R-:W2:Y:S01]  /*18ae0*/  LDC.64 R122, c[0x0][0x428] ;  /* 0x00010a00ff7a7b82 */ /* 0x000ea20000000a00 */
[----:B------:R-:W3:Y:S01]  /*18af0*/  SHFL.DOWN PT, R108, R61, 0x2, 0x1f ;  /* 0x08401f003d6c7f89 */ /* 0x000ee200000e0000 */
[----:B------:R-:W-:Y:S01]  /*18b00*/  HADD2.F32 R116, -RZ, R26.H0_H0 ;  /* 0x2000001aff747230 */ /* 0x000fe20000004100 */
[----:B------:R-:W-:Y:S01]  /*18b10*/  UPLOP3.LUT UP1, UPT, UPT, UPT, UP1, 0x40, 0x4 ;  /* 0x000000000004789c */ /* 0x000fe20003f2e810 */
[----:B------:R-:W-:-:S02]  /*18b20*/  HADD2.F32 R118, -RZ, R50.H0_H0 ;  /* 0x20000032ff767230 */ /* 0x000fc40000004100 */
[----:B------:R-:W-:Y:S02]  /*18b30*/  HADD2.F32 R121, -RZ, R35.H1_H1 ;  /* 0x30000023ff797230 */ /* 0x000fe40000004100 */
[----:B-1----:R-:W-:Y:S01]  /*18b40*/  IMAD.IADD R110, R63, 0x1, R106 ;  /* 0x000000013f6e7824 */ /* 0x002fe200078e026a */
[----:B------:R-:W-:-:S04]  /*18b50*/  I2FP.F32.S32 R112, R63 ;  /* 0x0000003f00707245 */ /* 0x000fc80000201400 */
[----:B------:R-:W-:Y:S01]  /*18b60*/  I2FP.F32.S32 R62, R110 ;  /* 0x0000006e003e7245 */ /* 0x000fe20000201400 */
[----:B------:R-:W1:Y:S01]  /*18b70*/  SHFL.DOWN PT, R63, R110, 0x1, 0x1f ;  /* 0x08201f006e3f7f89 */ /* 0x000e6200000e0000 */
[C---:B0-----:R-:W-:Y:S01]  /*18b80*/  FMUL.FTZ R114, R107.reuse, R112 ;  /* 0x000000706b727220 */ /* 0x041fe20000410000 */
[----:B------:R-:W-:Y:S01]  /*18b90*/  FADD.FTZ R107, -R107, R60 ;  /* 0x0000003c6b6b7221 */ /* 0x000fe20000010100 */
[----:B------:R-:W0:Y:S01]  /*18ba0*/  MUFU.RCP R109, R62 ;  /* 0x0000003e006d7308 */ /* 0x000e220000001000 */
[----:B---3--:R-:W-:Y:S01]  /*18bb0*/  FADD.FTZ R108, R108, R61 ;  /* 0x0000003d6c6c7221 */ /* 0x008fe20000010000 */
[----:B------:R-:W-:Y:S01]  /*18bc0*/  FFMA.FTZ R114, R111, R60, R114 ;  /* 0x0000003c6f727223 */ /* 0x000fe20000010072 */
[----:B------:R-:W-:-:S04]  /*18bd0*/  FMUL.FTZ R107, R107, R107 ;  /* 0x0000006b6b6b7220 */ /* 0x000fc80000410000 */
[----:B------:R-:W-:Y:S01]  /*18be0*/  FMUL.FTZ R107, R107, R111 ;  /* 0x0000006f6b6b7220 */ /* 0x000fe20000410000 */
[----:B------:R-:W-:-:S03]  /*18bf0*/  HADD2.F32 R111, -RZ, R5.H0_H0 ;  /* 0x20000005ff6f7230 */ /* 0x000fc60000004100 */
[----:B------:R-:W-:Y:S01]  /*18c00*/  FMUL.FTZ R107, R107, R112 ;  /* 0x000000706b6b7220 */ /* 0x000fe20000410000 */
[----:B0-----:R-:W-:-:S03]  /*18c10*/  FMUL.FTZ R113, R109, R114 ;  /* 0x000000726d717220 */ /* 0x001fc60000410000 */
[----:B------:R-:W-:Y:S01]  /*18c20*/  FFMA.FTZ R107, R109, R107, R108 ;  /* 0x0000006b6d6b7223 */ /* 0x000fe2000001006c */
[----:B------:R-:W-:Y:S01]  /*18c30*/  HADD2.F32 R108, -RZ, R48.H1_H1 ;  /* 0x30000030ff6c7230 */ /* 0x000fe20000004100 */
[-C--:B-1----:R-:W-:Y:S01]  /*18c40*/  IADD3 R110, PT, PT, R110, R63.reuse, RZ ;  /* 0x0000003f6e6e7210 */ /* 0x082fe20007ffe0ff */
[----:B------:R-:W0:Y:S01]  /*18c50*/  SHFL.DOWN PT, R60, R113, 0x1, 0x1f ;  /* 0x08201f00713c7f89 */ /* 0x000e2200000e0000 */
[----:B------:R-:W-:Y:S01]  /*18c60*/  I2FP.F32.S32 R63, R63 ;  /* 0x0000003f003f7245 */ /* 0x000fe20000201400 */
[----:B------:R-:W-:Y:S01]  /*18c70*/  HADD2.F32 R114, -RZ, R7.H0_H0 ;  /* 0x20000007ff727230 */ /* 0x000fe20000004100 */
[----:B------:R-:W-:Y:S01]  /*18c80*/  I2FP.F32.S32 R110, R110 ;  /* 0x0000006e006e7245 */ /* 0x000fe20000201400 */
[----:B------:R-:W1:Y:S05]  /*18c90*/  SHFL.DOWN PT, R106, R107, 0x1, 0x1f ;  /* 0x08201f006b6a7f89 */ /* 0x000e6a00000e0000 */
[----:B------:R-:W3:Y:S01]  /*18ca0*/  MUFU.RCP R110, R110 ;  /* 0x0000006e006e7308 */ /* 0x000ee20000001000 */
[----:B0-----:R-:W-:Y:S01]  /*18cb0*/  FADD.FTZ R61, R113, -R60 ;  /* 0x8000003c713d7221 */ /* 0x001fe20000010000 */
[----:B------:R-:W-:-:S03]  /*18cc0*/  FMUL.FTZ R109, R60, R63 ;  /* 0x0000003f3c6d7220 */ /* 0x000fc60000410000 */
[----:B------:R-:W-:Y:S01]  /*18cd0*/  FMUL.FTZ R61, R61, R61 ;  /* 0x0000003d3d3d7220 */ /* 0x000fe20000410000 */
[C---:B------:R-:W-:Y:S01]  /*18ce0*/  FFMA.FTZ R109, R62.reuse, R113, R109 ;  /* 0x000000713e6d7223 */ /* 0x040fe2000001006d */
[----:B------:R-:W-:Y:S02]  /*18cf0*/  HADD2.F32 R113, -RZ, R24.H0_H0 ;  /* 0x20000018ff717230 */ /* 0x000fe40000004100 */
[----:B------:R-:W-:Y:S01]  /*18d00*/  FMUL.FTZ R62, R62, R61 ;  /* 0x0000003d3e3e7220 */ /* 0x000fe20000410000 */
[----:B---3--:R-:W-:Y:S01]  /*18d10*/  FMUL.FTZ R109, R110, R109 ;  /* 0x0000006d6e6d7220 */ /* 0x008fe20000410000 */
[----:B-1----:R-:W-:Y:S02]  /*18d20*/  FADD.FTZ R61, R107, R106 ;  /* 0x0000006a6b3d7221 */ /* 0x002fe40000010000 */
[----:B------:R-:W-:Y:S01]  /*18d30*/  FMUL.FTZ R62, R62, R63 ;  /* 0x0000003f3e3e7220 */ /* 0x000fe20000410000 */
[----:B------:R-:W0:Y:S01]  /*18d40*/  LDC R107, c[0x0][0x448] ;  /* 0x00011200ff6b7b82 */ /* 0x000e220000000800 */
[----:B------:R1:W3:Y:S02]  /*18d50*/  SHFL.IDX PT, R119, R109, RZ, 0x1f ;  /* 0x00001fff6d777589 */ /* 0x0002e400000e0000 */
[----:B------:R-:W-:Y:S01]  /*18d60*/  FFMA.FTZ R62, R110, R62, R61 ;  /* 0x0000003e6e3e7223 */ /* 0x000fe2000001003d */
[----:B------:R-:W-:-:S04]  /*18d70*/  HADD2.F32 R110, -RZ, R49.H1_H1 ;  /* 0x30000031ff6e7230 */ /* 0x000fc80000004100 */
[----:B------:R-:W4:Y:S01]  /*18d80*/  @!P2 LDC.64 R60, c[0x0][0x3c0] ;  /* 0x0000f000ff3cab82 */ /* 0x000f220000000a00 */
[----:B------:R-:W0:Y:S01]  /*18d90*/  SHFL.IDX PT, R62, R62, RZ, 0x1f ;  /* 0x00001fff3e3e7589 */ /* 0x000e2200000e0000 */
[----:B-1----:R-:W-:Y:S02]  /*18da0*/  IMAD.U32 R109, RZ, RZ, UR18 ;  /* 0x00000012ff6d7e24 */ /* 0x002fe4000f8e00ff */
[----:B---3--:R-:W-:-:S05]  /*18db0*/  FMUL.FTZ R63, R119, R119 ;  /* 0x00000077773f7220 */ /* 0x008fca0000410000 */
[----:B------:R-:W-:Y:S01]  /*18dc0*/  FSEL R106, R63, RZ, P1 ;  /* 0x000000ff3f6a7208 */ /* 0x000fe20000800000 */
[----:B----4-:R-:W-:-:S04]  /*18dd0*/  @!P2 IMAD.WIDE R60, R109, 0x4, R60 ;  /* 0x000000046d3ca825 */ /* 0x010fc800078e023c */
[----:B0-----:R-:W-:Y:S01]  /*18de0*/  FFMA.FTZ R63, R62, UR23, R107 ;  /* 0x000000173e3f7c23 */ /* 0x001fe2000801006b */
[----:B------:R-:W-:-:S03]  /*18df0*/  HADD2.F32 R109, -RZ, R36.H0_H0 ;  /* 0x20000024ff6d7230 */ /* 0x000fc60000004100 */
[----:B------:R-:W-:Y:S01]  /*18e00*/  FADD.FTZ R63, R63, R106 ;  /* 0x0000006a3f3f7221 */ /* 0x000fe20000010000 */
[----:B------:R-:W-:Y:S01]  /*18e10*/  FSEL R106, R119, RZ, !P1 ;  /* 0x000000ff776a7208 */ /* 0x000fe20004800000 */
[----:B------:R0:W-:Y:S02]  /*18e20*/  @!P2 STG.E desc[UR10][R60.64], R119 ;  /* 0x000000773c00a986 */ /* 0x0001e4000c10190a */
[----:B------:R1:W3:Y:S02]  /*18e30*/  MUFU.RSQ R107, R63 ;  /* 0x0000003f006b7308 */ /* 0x0002e40000001400 */
[C---:B------:R-:W-:Y:S01]  /*18e40*/  FADD.FTZ R66, -R106.reuse, R66 ;  /* 0x000000426a427221 */ /* 0x040fe20000010100 */
[C---:B------:R-:W-:Y:S01]  /*18e50*/  FADD.FTZ R68, -R106.reuse, R68 ;  /* 0x000000446a447221 */ /* 0x040fe20000010100 */
[C---:B------:R-:W-:Y:S01]  /*18e60*/  FADD.FTZ R62, -R106.reuse, R67 ;  /* 0x000000436a3e7221 */ /* 0x040fe20000010100 */
[C---:B------:R-:W-:Y:S01]  /*18e70*/  FADD.FTZ R70, -R106.reuse, R70 ;  /* 0x000000466a467221 */ /* 0x040fe20000010100 */
[C---:B------:R-:W-:Y:S01]  /*18e80*/  FADD.FTZ R72, -R106.reuse, R72 ;  /* 0x000000486a487221 */ /* 0x040fe20000010100 */
[C---:B------:R-:W-:Y:S01]  /*18e90*/  FADD.FTZ R74, -R106.reuse, R74 ;  /* 0x0000004a6a4a7221 */ /* 0x040fe20000010100 */
[----:B------:R-:W-:Y:S01]  /*18ea0*/  FADD.FTZ R76, -R106, R76 ;  /* 0x0000004c6a4c7221 */ /* 0x000fe20000010100 */
[----:B-1----:R-:W-:-:S02]  /*18eb0*/  HADD2.F32 R63, -RZ, R48.H0_H0 ;  /* 0x20000030ff3f7230 */ /* 0x002fc40000004100 */
[C---:B------:R-:W-:Y:S01]  /*18ec0*/  FADD.FTZ R78, -R106.reuse, R78 ;  /* 0x0000004e6a4e7221 */ /* 0x040fe20000010100 */
[----:B0-----:R-:W-:Y:S02]  /*18ed0*/  HADD2.F32 R61, -RZ, R6.H0_H0 ;  /* 0x20000006ff3d7230 */ /* 0x001fe40000004100 */
[C---:B------:R-:W-:Y:S01]  /*18ee0*/  FADD.FTZ R96, -R106.reuse, R96 ;  /* 0x000000606a607221 */ /* 0x040fe20000010100 */
[----:B------:R-:W-:Y:S02]  /*18ef0*/  HADD2.F32 R119, -RZ, R34.H1_H1 ;  /* 0x30000022ff777230 */ /* 0x000fe40000004100 */
[C---:B------:R-:W-:Y:S01]  /*18f00*/  FADD.FTZ R98, -R106.reuse, R98 ;  /* 0x000000626a627221 */ /* 0x040fe20000010100 */
[C---:B------:R-:W-:Y:S01]  /*18f10*/  FADD.FTZ R100, -R106.reuse, R100 ;  /* 0x000000646a647221 */ /* 0x040fe20000010100 */
[----:B------:R-:W-:Y:S01]  /*18f20*/  FADD.FTZ R102, -R106, R102 ;  /* 0x000000666a667221 */ /* 0x000fe20000010100 */
[C---:B---3--:R-:W-:Y:S01]  /*18f30*/  FMUL.FTZ R66, R107.reuse, R66 ;  /* 0x000000426b427220 */ /* 0x048fe20000410000 */
[C---:B------:R-:W-:Y:S01]  /*18f40*/  FMUL.FTZ R68, R107.reuse, R68 ;  /* 0x000000446b447220 */ /* 0x040fe20000410000 */
[C---:B------:R-:W-:Y:S01]  /*18f50*/  FMUL.FTZ R62, R107.reuse, R62 ;  /* 0x0000003e6b3e7220 */ /* 0x040fe20000410000 */
[----:B------:R-:W-:Y:S01]  /*18f60*/  FMUL.FTZ R72, R107, R72 ;  /* 0x000000486b487220 */ /* 0x000fe20000410000 */
[----:B------:R-:W-:Y:S01]  /*18f70*/  FFMA.FTZ R112, R66, R109, R111 ;  /* 0x0000006d42707223 */ /* 0x000fe2000001006f */
[----:B------:R-:W-:-:S02]  /*18f80*/  HADD2.F32 R109, -RZ, R36.H1_H1 ;  /* 0x30000024ff6d7230 */ /* 0x000fc40000004100 */
[----:B------:R-:W-:Y:S01]  /*18f90*/  FFMA.FTZ R67, R66, R113, R63 ;  /* 0x0000007142437223 */ /* 0x000fe2000001003f */
[----:B------:R-:W-:Y:S02]  /*18fa0*/  HADD2.F32 R111, -RZ, R5.H1_H1 ;  /* 0x30000005ff6f7230 */ /* 0x000fe40000004100 */
[C---:B------:R-:W-:Y:S01]  /*18fb0*/  FFMA.FTZ R66, R68.reuse, R115, R108 ;  /* 0x0000007344427223 */ /* 0x040fe2000001006c */
[----:B------:R-:W-:Y:S02]  /*18fc0*/  HADD2.F32 R63, -RZ, R25.H0_H0 ;  /* 0x20000019ff3f7230 */ /* 0x000fe40000004100 */
[----:B------:R-:W-:Y:S01]  /*18fd0*/  FMUL.FTZ R108, R107, R70 ;  /* 0x000000466b6c7220 */ /* 0x000fe20000410000 */
[----:B------:R-:W-:Y:S02]  /*18fe0*/  HADD2.F32 R115, -RZ, R37.H1_H1 ;  /* 0x30000025ff737230 */ /* 0x000fe40000004100 */
[----:B------:R-:W-:Y:S01]  /*18ff0*/  FFMA.FTZ R113, R68, R109, R111 ;  /* 0x0000006d44717223 */ /* 0x000fe2000001006f */
[----:B------:R-:W-:Y:S01]  /*19000*/  FFMA.FTZ R68, R62, R117, R61 ;  /* 0x000000753e447223 */ /* 0x000fe2000001003d */
[----:B------:R-:W-:Y:S01]  /*19010*/  HADD2.F32 R109, -RZ, R49.H0_H0 ;  /* 0x20000031ff6d7230 */ /* 0x000fe20000004100 */
[----:B------:R-:W0:Y:S01]  /*19020*/  @!P2 LDC.64 R60, c[0x0][0x3c8] ;  /* 0x0000f200ff3cab82 */ /* 0x000e220000000a00 */
[----:B------:R-:W-:-:S02]  /*19030*/  HADD2.F32 R111, -RZ, R6.H1_H1 ;  /* 0x30000006ff6f7230 */ /* 0x000fc40000004100 */
[C---:B------:R-:W-:Y:S01]  /*19040*/  FMUL.FTZ R74, R107.reuse, R74 ;  /* 0x0000004a6b4a7220 */ /* 0x040fe20000410000 */
[----:B------:R-:W-:Y:S02]  /*19050*/  HADD2.F32 R117, -RZ, R25.H1_H1 ;  /* 0x30000019ff757230 */ /* 0x000fe40000004100 */
[----:B------:R-:W-:Y:S01]  /*19060*/  FFMA.FTZ R70, R62, R63, R109 ;  /* 0x0000003f3e467223 */ /* 0x000fe2000001006d */
[----:B------:R-:W-:Y:S01]  /*19070*/  FADD.FTZ R62, -R106, R69 ;  /* 0x000000456a3e7221 */ /* 0x000fe20000010100 */
[C---:B------:R-:W-:Y:S01]  /*19080*/  FFMA.FTZ R115, R108.reuse, R115, R111 ;  /* 0x000000736c737223 */ /* 0x040fe2000001006f */
[--C-:B------:R-:W-:Y:S02]  /*19090*/  HADD2.F32 R69, -RZ, R38.reuse.H1_H1 ;  /* 0x30000026ff457230 */ /* 0x100fe40000004100 */
[----:B------:R-:W-:Y:S01]  /*190a0*/  FFMA.FTZ R108, R108, R117, R110 ;  /* 0x000000756c6c7223 */ /* 0x000fe2000001006e */
[----:B------:R-:W-:Y:S02]  /*190b0*/  HADD2.F32 R110, -RZ, R38.H0_H0 ;  /* 0x20000026ff6e7230 */ /* 0x000fe40000004100 */
[----:B------:R-:W-:Y:S01]  /*190c0*/  FMUL.FTZ R109, R107, R62 ;  /* 0x0000003e6b6d7220 */ /* 0x000fe20000410000 */
[----:B------:R-:W-:-:S02]  /*190d0*/  HADD2.F32 R63, -RZ, R7.H1_H1 ;  /* 0x30000007ff3f7230 */ /* 0x000fc40000004100 */
[----:B------:R-:W-:Y:S01]  /*190e0*/  FMUL.FTZ R76, R107, R76 ;  /* 0x0000004c6b4c7220 */ /* 0x000fe20000410000 */
[----:B------:R-:W-:Y:S02]  /*190f0*/  HADD2.F32 R111, -RZ, R26.H1_H1 ;  /* 0x3000001aff6f7230 */ /* 0x000fe40000004100 */
[C---:B------:R-:W-:Y:S01]  /*19100*/  FFMA.FTZ R62, R109.reuse, R110, R114 ;  /* 0x0000006e6d3e7223 */ /* 0x040fe20000010072 */
[----:B------:R-:W-:Y:S02]  /*19110*/  HADD2.F32 R110, -RZ, R50.H1_H1 ;  /* 0x30000032ff6e7230 */ /* 0x000fe40000004100 */
[C---:B------:R-:W-:Y:S01]  /*19120*/  FFMA.FTZ R69, R72.reuse, R69, R63 ;  /* 0x0000004548457223 */ /* 0x040fe2000001003f */
[----:B------:R-:W-:Y:S01]  /*19130*/  MOV R63, UR18 ;  /* 0x00000012003f7c02 */ /* 0x000fe20008000f00 */
[----:B------:R-:W-:Y:S02]  /*19140*/  HADD2.F32 R114, -RZ, R51.H0_H0 ;  /* 0x20000033ff727230 */ /* 0x000fe40000004100 */
[----:B------:R-:W-:Y:S01]  /*19150*/  FFMA.FTZ R109, R109, R116, R118 ;  /* 0x000000746d6d7223 */ /* 0x000fe20000010076 */
[----:B------:R-:W-:Y:S01]  /*19160*/  FFMA.FTZ R110, R72, R111, R110 ;  /* 0x0000006f486e7223 */ /* 0x000fe2000001006e */
[----:B------:R-:W-:Y:S01]  /*19170*/  FADD.FTZ R72, -R106, R71 ;  /* 0x000000476a487221 */ /* 0x000fe20000010100 */
[----:B------:R-:W-:Y:S01]  /*19180*/  HADD2.F32 R71, -RZ, R8.H0_H0 ;  /* 0x20000008ff477230 */ /* 0x000fe20000004100 */
[----:B------:R-:W-:Y:S01]  /*19190*/  F2FP.F16.F32.PACK_AB R62, R69, R62 ;  /* 0x0000003e453e723e */ /* 0x000fe200000000ff */
[----:B0-----:R-:W-:-:S04]  /*191a0*/  @!P2 IMAD.WIDE R60, R63, 0x4, R60 ;  /* 0x000000043f3ca825 */ /* 0x001fc800078e023c */
[C---:B------:R-:W-:Y:S01]  /*191b0*/  FMUL.FTZ R72, R107.reuse, R72 ;  /* 0x000000486b487220 */ /* 0x040fe20000410000 */
[C---:B------:R-:W-:Y:S01]  /*191c0*/  FMUL.FTZ R78, R107.reuse, R78 ;  /* 0x0000004e6b4e7220 */ /* 0x040fe20000410000 */
[C---:B------:R-:W-:Y:S01]  /*191d0*/  FMUL.FTZ R96, R107.reuse, R96 ;  /* 0x000000606b607220 */ /* 0x040fe20000410000 */
[----:B------:R-:W-:Y:S01]  /*191e0*/  HADD2.F32 R63, -RZ, R39.H0_H0 ;  /* 0x20000027ff3f7230 */ /* 0x000fe20000004100 */
[----:B------:R0:W-:Y:S01]  /*191f0*/  @!P2 STG.E desc[UR10][R60.64], R107 ;  /* 0x0000006b3c00a986 */ /* 0x0001e2000c10190a */
[----:B------:R-:W-:Y:S02]  /*19200*/  HADD2.F32 R111, -RZ, R27.H0_H0 ;  /* 0x2000001bff6f7230 */ /* 0x000fe40000004100 */
[----:B------:R-:W-:Y:S01]  /*19210*/  FMUL.FTZ R98, R107, R98 ;  /* 0x000000626b627220 */ /* 0x000fe20000410000 */
[----:B------:R-:W-:Y:S02]  /*19220*/  HADD2.F32 R116, -RZ, R51.H1_H1 ;  /* 0x30000033ff747230 */ /* 0x000fe40000004100 */
[----:B------:R-:W-:Y:S01]  /*19230*/  FFMA.FTZ R63, R72, R63, R71 ;  /* 0x0000003f483f7223 */ /* 0x000fe20000010047 */
[----:B------:R-:W-:-:S02]  /*19240*/  HADD2.F32 R69, -RZ, R32.H0_H0 ;  /* 0x20000020ff457230 */ /* 0x000fc40000004100 */
[----:B------:R-:W-:Y:S01]  /*19250*/  FFMA.FTZ R71, R72, R111, R114 ;  /* 0x0000006f48477223 */ /* 0x000fe20000010072 */
[----:B------:R-:W-:Y:S01]  /*19260*/  FADD.FTZ R72, -R106, R73 ;  /* 0x000000496a487221 */ /* 0x000fe20000010100 */
[----:B------:R-:W-:Y:S02]  /*19270*/  HADD2.F32 R73, -RZ, R39.H1_H1 ;  /* 0x30000027ff497230 */ /* 0x000fe40000004100 */
[C---:B------:R-:W-:Y:S01]  /*19280*/  FMUL.FTZ R100, R107.reuse, R100 ;  /* 0x000000646b647220 */ /* 0x040fe20000410000 */
[----:B------:R-:W-:Y:S02]  /*19290*/  HADD2.F32 R111, -RZ, R8.H1_H1 ;  /* 0x30000008ff6f7230 */ /* 0x000fe40000004100 */
[----:B------:R-:W-:Y:S01]  /*192a0*/  FMUL.FTZ R72, R107, R72 ;  /* 0x000000486b487220 */ /* 0x000fe20000410000 */
[----:B0-----:R-:W-:Y:S01]  /*192b0*/  F2FP.F16.F32.PACK_AB R61, R115, R68 ;  /* 0x00000044733d723e */ /* 0x001fe200000000ff */
[----:B------:R-:W-:Y:S01]  /*192c0*/  HADD2.F32 R115, -RZ, R20.H0_H0 ;  /* 0x20000014ff737230 */ /* 0x000fe20000004100 */
[----:B------:R-:W-:Y:S01]  /*192d0*/  F2FP.F16.F32.PACK_AB R60, R113, R112 ;  /* 0x00000070713c723e */ /* 0x000fe200000000ff */
[----:B------:R-:W-:Y:S01]  /*192e0*/  FFMA.FTZ R114, R72, R73, R111 ;  /* 0x0000004948727223 */ /* 0x000fe2000001006f */
[----:B------:R-:W-:-:S02]  /*192f0*/  HADD2.F32 R111, -RZ, R27.H1_H1 ;  /* 0x3000001bff6f7230 */ /* 0x000fc40000004100 */
[C---:B------:R-:W-:Y:S01]  /*19300*/  FADD.FTZ R112, -R106.reuse, R75 ;  /* 0x0000004b6a707221 */ /* 0x040fe20000010100 */
[----:B------:R-:W-:Y:S02]  /*19310*/  HADD2.F32 R113, -RZ, R9.H0_H0 ;  /* 0x20000009ff717230 */ /* 0x000fe40000004100 */
[----:B------:R-:W-:Y:S01]  /*19320*/  FADD.FTZ R104, -R106, R104 ;  /* 0x000000686a687221 */ /* 0x000fe20000010100 */
[----:B------:R-:W-:Y:S01]  /*19330*/  F2FP.F16.F32.PACK_AB R63, R114, R63 ;  /* 0x0000003f723f723e */ /* 0x000fe200000000ff */
[----:B------:R-:W-:Y:S01]  /*19340*/  FFMA.FTZ R111, R72, R111, R116 ;  /* 0x0000006f486f7223 */ /* 0x000fe20000010074 */
[----:B------:R-:W-:Y:S02]  /*19350*/  HADD2.F32 R68, -RZ, R44.H0_H0 ;  /* 0x2000002cff447230 */ /* 0x000fe40000004100 */
[----:B------:R-:W-:Y:S01]  /*19360*/  FFMA.FTZ R69, R74, R69, R113 ;  /* 0x000000454a457223 */ /* 0x000fe20000010071 */
[----:B--2---:R-:W-:-:S04]  /*19370*/  IMAD.WIDE.U32 R72, R64, 0x10, R122 ;  /* 0x0000001040487825 */ /* 0x004fc800078e007a */
[----:B------:R-:W-:Y:S01]  /*19380*/  FADD.FTZ R124, -R106, R105 ;  /* 0x000000696a7c7221 */ /* 0x000fe20000010100 */
[----:B------:R-:W-:Y:S01]  /*19390*/  UIADD3 UR18, UPT, UPT, UR18, UR16, URZ ;  /* 0x0000001012127290 */ /* 0x000fe2000fffe0ff */
[----:B------:R-:W-:Y:S01]  /*193a0*/  FFMA.FTZ R68, R74, R115, R68 ;  /* 0x000000734a447223 */ /* 0x000fe20000010044 */
[----:B------:R-:W-:Y:S01]  /*193b0*/  HADD2.F32 R114, -RZ, R33.H0_H0 ;  /* 0x20000021ff727230 */ /* 0x000fe20000004100 */
[----:B------:R0:W-:Y:S01]  /*193c0*/  STG.E.128 desc[UR10][R72.64], R60 ;  /* 0x0000003c48007986 */ /* 0x0001e2000c101d0a */
[----:B------:R-:W-:Y:S02]  /*193d0*/  HADD2.F32 R116, -RZ, R10.H0_H0 ;  /* 0x2000000aff747230 */ /* 0x000fe40000004100 */
[----:B------:R-:W-:Y:S01]  /*193e0*/  FMUL.FTZ R105, R107, R124 ;  /* 0x0000007c6b697220 */ /* 0x000fe20000410000 */
[----:B------:R-:W-:Y:S01]  /*193f0*/  HADD2.F32 R113, -RZ, R32.H1_H1 ;  /* 0x30000020ff717230 */ /* 0x000fe20000004100 */
[----:B------:R-:W1:Y:S01]  /*19400*/  LDC.64 R124, c[0x0][0x430] ;  /* 0x00010c00ff7c7b82 */ /* 0x000e620000000a00 */
[----:B------:R-:W-:Y:S01]  /*19410*/  HADD2.F32 R115, -RZ, R9.H1_H1 ;  /* 0x30000009ff737230 */ /* 0x000fe20000004100 */
[----:B------:R-:W-:Y:S01]  /*19420*/  UISETP.GE.AND UP0, UPT, UR18, UR17, UPT ;  /* 0x000000111200728c */ /* 0x000fe2000bf06270 */
[----:B------:R-:W-:-:S02]  /*19430*/  HADD2.F32 R117, -RZ, R20.H1_H1 ;  /* 0x30000014ff757230 */ /* 0x000fc40000004100 */
[----:B------:R-:W-:Y:S02]  /*19440*/  HADD2.F32 R74, -RZ, R44.H1_H1 ;  /* 0x3000002cff4a7230 */ /* 0x000fe40000004100 */
[----:B------:R-:W-:Y:S01]  /*19450*/  FFMA.FTZ R75, R76, R113, R115 ;  /* 0x000000714c4b7223 */ /* 0x000fe20000010073 */
[----:B------:R-:W-:Y:S02]  /*19460*/  HADD2.F32 R118, -RZ, R21.H0_H0 ;  /* 0x20000015ff767230 */ /* 0x000fe40000004100 */
[----:B------:R-:W-:Y:S02]  /*19470*/  HADD2.F32 R115, -RZ, R33.H1_H1 ;  /* 0x30000021ff737230 */ /* 0x000fe40000004100 */
[----:B------:R-:W-:Y:S02]  /*19480*/  HADD2.F32 R113, -RZ, R22.H0_H0 ;  /* 0x20000016ff717230 */ /* 0x000fe40000004100 */
[----:B0-----:R-:W-:Y:S01]  /*19490*/  FMUL.FTZ R73, R107, R112 ;  /* 0x000000706b497220 */ /* 0x001fe20000410000 */
[----:B------:R-:W-:-:S02]  /*194a0*/  HADD2.F32 R61, -RZ, R45.H0_H0 ;  /* 0x2000002dff3d7230 */ /* 0x000fc40000004100 */
[----:B------:R-:W-:Y:S01]  /*194b0*/  FFMA.FTZ R72, R76, R117, R74 ;  /* 0x000000754c487223 */ /* 0x000fe2000001004a */
[----:B------:R-:W-:Y:S02]  /*194c0*/  HADD2.F32 R63, -RZ, R21.H1_H1 ;  /* 0x30000015ff3f7230 */ /* 0x000fe40000004100 */
[C---:B------:R-:W-:Y:S01]  /*194d0*/  FFMA.FTZ R112, R73.reuse, R114, R116 ;  /* 0x0000007249707223 */ /* 0x040fe20000010074 */
[----:B------:R-:W-:Y:S02]  /*194e0*/  HADD2.F32 R74, -RZ, R45.H1_H1 ;  /* 0x3000002dff4a7230 */ /* 0x000fe40000004100 */
[----:B------:R-:W-:Y:S01]  /*194f0*/  FFMA.FTZ R73, R73, R118, R61 ;  /* 0x0000007649497223 */ /* 0x000fe2000001003d */
[----:B------:R-:W-:Y:S02]  /*19500*/  HADD2.F32 R61, -RZ, R10.H1_H1 ;  /* 0x3000000aff3d7230 */ /* 0x000fe40000004100 */
[----:B------:R-:W-:Y:S01]  /*19510*/  FADD.FTZ R60, -R106, R79 ;  /* 0x0000004f6a3c7221 */ /* 0x000fe20000010100 */
[----:B------:R-:W-:-:S02]  /*19520*/  HADD2.F32 R117, -RZ, R34.H0_H0 ;  /* 0x20000022ff757230 */ /* 0x000fc40000004100 */
[C---:B------:R-:W-:Y:S01]  /*19530*/  FFMA.FTZ R74, R78.reuse, R63, R74 ;  /* 0x0000003f4e4a7223 */ /* 0x040fe2000001004a */
[--C-:B------:R-:W-:Y:S02]  /*19540*/  HADD2.F32 R63, -RZ, R11.reuse.H1_H1 ;  /* 0x3000000bff3f7230 */ /* 0x100fe40000004100 */
[----:B------:R-:W-:Y:S01]  /*19550*/  FFMA.FTZ R115, R78, R115, R61 ;  /* 0x000000734e737223 */ /* 0x000fe2000001003d */
[--C-:B------:R-:W-:Y:S02]  /*19560*/  HADD2.F32 R61, -RZ, R46.reuse.H0_H0 ;  /* 0x2000002eff3d7230 */ /* 0x100fe40000004100 */
[----:B------:R-:W-:Y:S01]  /*19570*/  FMUL.FTZ R60, R107, R60 ;  /* 0x0000003c6b3c7220 */ /* 0x000fe20000410000 */
[----:B------:R-:W-:Y:S02]  /*19580*/  HADD2.F32 R79, -RZ, R11.H0_H0 ;  /* 0x2000000bff4f7230 */ /* 0x000fe40000004100 */
[----:B------:R-:W-:Y:S01]  /*19590*/  FFMA.FTZ R119, R96, R119, R63 ;  /* 0x0000007760777223 */ /* 0x000fe2000001003f */
[----:B------:R-:W-:-:S02]  /*195a0*/  HADD2.F32 R63, -RZ, R46.H1_H1 ;  /* 0x3000002eff3f7230 */ /* 0x000fc40000004100 */
[C---:B------:R-:W-:Y:S01]  /*195b0*/  FFMA.FTZ R113, R60.reuse, R113, R61 ;  /* 0x000000713c717223 */ /* 0x040fe2000001003d */
[----:B------:R-:W-:Y:S02]  /*195c0*/  HADD2.F32 R61, -RZ, R22.H1_H1 ;  /* 0x30000016ff3d7230 */ /* 0x000fe40000004100 */
[----:B------:R-:W-:Y:S01]  /*195d0*/  FFMA.FTZ R117, R60, R117, R79 ;  /* 0x000000753c757223 */ /* 0x000fe2000001004f */
[C---:B------:R-:W-:Y:S01]  /*195e0*/  FADD.FTZ R60, -R106.reuse, R95 ;  /* 0x0000005f6a3c7221 */ /* 0x040fe20000010100 */
[----:B------:R-:W-:Y:S01]  /*195f0*/  FADD.FTZ R62, -R106, R97 ;  /* 0x000000616a3e7221 */ /* 0x000fe20000010100 */
[----:B------:R-:W-:Y:S02]  /*19600*/  HADD2.F32 R79, -RZ, R35.H0_H0 ;  /* 0x20000023ff4f7230 */ /* 0x000fe40000004100 */
[----:B------:R-:W-:Y:S01]  /*19610*/  FFMA.FTZ R114, R96, R61, R63 ;  /* 0x0000003d60727223 */ /* 0x000fe2000001003f */
[----:B------:R-:W-:Y:S02]  /*19620*/  HADD2.F32 R61, -RZ, R23.H0_H0 ;  /* 0x20000017ff3d7230 */ /* 0x000fe40000004100 */
[----:B------:R-:W-:Y:S01]  /*19630*/  FMUL.FTZ R60, R107, R60 ;  /* 0x0000003c6b3c7220 */ /* 0x000fe20000410000 */
[----:B------:R-:W-:-:S02]  /*19640*/  HADD2.F32 R63, -RZ, R47.H0_H0 ;  /* 0x2000002fff3f7230 */ /* 0x000fc40000004100 */
[C---:B------:R-:W-:Y:S01]  /*19650*/  FMUL.FTZ R62, R107.reuse, R62 ;  /* 0x0000003e6b3e7220 */ /* 0x040fe20000410000 */
[--C-:B------:R-:W-:Y:S02]  /*19660*/  HADD2.F32 R95, -RZ, R12.reuse.H0_H0 ;  /* 0x2000000cff5f7230 */ /* 0x100fe40000004100 */
[----:B------:R-:W-:Y:S01]  /*19670*/  FMUL.FTZ R97, R107, R102 ;  /* 0x000000666b617220 */ /* 0x000fe20000410000 */
[----:B------:R-:W-:Y:S02]  /*19680*/  HADD2.F32 R118, -RZ, R47.H1_H1 ;  /* 0x3000002fff767230 */ /* 0x000fe40000004100 */
[C---:B------:R-:W-:Y:S01]  /*19690*/  FFMA.FTZ R116, R60.reuse, R61, R63 ;  /* 0x0000003d3c747223 */ /* 0x040fe2000001003f */
[----:B------:R-:W-:Y:S02]  /*196a0*/  HADD2.F32 R61, -RZ, R12.H1_H1 ;  /* 0x3000000cff3d7230 */ /* 0x000fe40000004100 */
[----:B------:R-:W-:Y:S01]  /*196b0*/  FFMA.FTZ R120, R60, R79, R95 ;  /* 0x0000004f3c787223 */ /* 0x000fe2000001005f */
[----:B------:R-:W-:Y:S01]  /*196c0*/  HADD2.F32 R63, -RZ, R23.H1_H1 ;  /* 0x30000017ff3f7230 */ /* 0x000fe20000004100 */
[----:B------:R-:W-:Y:S01]  /*196d0*/  F2FP.F16.F32.PACK_AB R68, R72, R68 ;  /* 0x000000444844723e */ /* 0x000fe200000000ff */
[----:B------:R-:W-:-:S02]  /*196e0*/  HADD2.F32 R79, -RZ, R16.H0_H0 ;  /* 0x20000010ff4f7230 */ /* 0x000fc40000004100 */
[C---:B------:R-:W-:Y:S01]  /*196f0*/  FFMA.FTZ R121, R62.reuse, R121, R61 ;  /* 0x000000793e797223 */ /* 0x040fe2000001003d */
[----:B------:R-:W-:Y:S02]  /*19700*/  HADD2.F32 R61, -RZ, R28.H0_H0 ;  /* 0x2000001cff3d7230 */ /* 0x000fe40000004100 */
[----:B------:R-:W-:Y:S01]  /*19710*/  FFMA.FTZ R118, R62, R63, R118 ;  /* 0x0000003f3e767223 */ /* 0x000fe20000010076 */
[----:B------:R-:W-:Y:S02]  /*19720*/  HADD2.F32 R63, -RZ, R13.H0_H0 ;  /* 0x2000000dff3f7230 */ /* 0x000fe40000004100 */
[----:B------:R-:W-:Y:S02]  /*19730*/  HADD2.F32 R76, -RZ, R40.H0_H0 ;  /* 0x20000028ff4c7230 */ /* 0x000fe40000004100 */
[----:B------:R-:W-:Y:S02]  /*19740*/  HADD2.F32 R95, -RZ, R16.H1_H1 ;  /* 0x30000010ff5f7230 */ /* 0x000fe40000004100 */
[----:B------:R-:W-:Y:S01]  /*19750*/  FFMA.FTZ R78, R98, R61, R63 ;  /* 0x0000003d624e7223 */ /* 0x000fe2000001003f */
[----:B------:R-:W-:-:S02]  /*19760*/  HADD2.F32 R60, -RZ, R40.H1_H1 ;  /* 0x30000028ff3c7230 */ /* 0x000fc40000004100 */
[----:B------:R-:W-:Y:S01]  /*19770*/  FFMA.FTZ R76, R98, R79, R76 ;  /* 0x0000004f624c7223 */ /* 0x000fe2000001004c */
[----:B------:R-:W-:Y:S02]  /*19780*/  HADD2.F32 R79, -RZ, R28.H1_H1 ;  /* 0x3000001cff4f7230 */ /* 0x000fe40000004100 */
[----:B------:R-:W-:Y:S02]  /*19790*/  HADD2.F32 R61, -RZ, R13.H1_H1 ;  /* 0x3000000dff3d7230 */ /* 0x000fe40000004100 */
[----:B------:R-:W-:Y:S01]  /*197a0*/  FFMA.FTZ R95, R100, R95, R60 ;  /* 0x0000005f645f7223 */ /* 0x000fe2000001003c */
[----:B------:R-:W-:Y:S01]  /*197b0*/  FADD.FTZ R60, -R106, R99 ;  /* 0x000000636a3c7221 */ /* 0x000fe20000010100 */
[----:B------:R-:W-:Y:S02]  /*197c0*/  HADD2.F32 R99, -RZ, R29.H0_H0 ;  /* 0x2000001dff637230 */ /* 0x000fe40000004100 */
[----:B------:R-:W-:Y:S01]  /*197d0*/  FFMA.FTZ R79, R100, R79, R61 ;  /* 0x0000004f644f7223 */ /* 0x000fe2000001003d */
[----:B------:R-:W-:-:S02]  /*197e0*/  HADD2.F32 R61, -RZ, R14.H0_H0 ;  /* 0x2000000eff3d7230 */ /* 0x000fc40000004100 */
[C---:B------:R-:W-:Y:S01]  /*197f0*/  FMUL.FTZ R60, R107.reuse, R60 ;  /* 0x0000003c6b3c7220 */ /* 0x040fe20000410000 */
[----:B------:R-:W-:Y:S02]  /*19800*/  HADD2.F32 R63, -RZ, R17.H0_H0 ;  /* 0x20000011ff3f7230 */ /* 0x000fe40000004100 */
[----:B------:R-:W-:Y:S01]  /*19810*/  FMUL.FTZ R100, R107, R104 ;  /* 0x000000686b647220 */ /* 0x000fe20000410000 */
[----:B------:R-:W-:Y:S02]  /*19820*/  HADD2.F32 R96, -RZ, R41.H0_H0 ;  /* 0x20000029ff607230 */ /* 0x000fe40000004100 */
[C---:B------:R-:W-:Y:S01]  /*19830*/  FFMA.FTZ R99, R60.reuse, R99, R61 ;  /* 0x000000633c637223 */ /* 0x040fe2000001003d */
[----:B------:R-:W-:Y:S01]  /*19840*/  HADD2.F32 R102, -RZ, R29.H1_H1 ;  /* 0x3000001dff667230 */ /* 0x000fe20000004100 */
[----:B------:R-:W-:Y:S01]  /*19850*/  F2FP.F16.F32.PACK_AB R72, R79, R78 ;  /* 0x0000004e4f48723e */ /* 0x000fe200000000ff */
[----:B------:R-:W-:Y:S02]  /*19860*/  HADD2.F32 R62, -RZ, R17.H1_H1 ;  /* 0x30000011ff3e7230 */ /* 0x000fe40000004100 */
[----:B------:R-:W-:Y:S01]  /*19870*/  FFMA.FTZ R96, R60, R63, R96 ;  /* 0x0000003f3c607223 */ /* 0x000fe20000010060 */
[----:B------:R-:W-:Y:S01]  /*19880*/  HADD2.F32 R60, -RZ, R14.H1_H1 ;  /* 0x3000000eff3c7230 */ /* 0x000fe20000004100 */
[----:B------:R-:W-:Y:S01]  /*19890*/  F2FP.F16.F32.PACK_AB R76, R95, R76 ;  /* 0x0000004c5f4c723e */ /* 0x000fe200000000ff */
[----:B------:R-:W-:-:S02]  /*198a0*/  HADD2.F32 R61, -RZ, R41.H1_H1 ;  /* 0x30000029ff3d7230 */ /* 0x000fc40000004100 */
[----:B------:R-:W-:Y:S02]  /*198b0*/  HADD2.F32 R63, -RZ, R18.H0_H0 ;  /* 0x20000012ff3f7230 */ /* 0x000fe40000004100 */
[C---:B------:R-:W-:Y:S01]  /*198c0*/  FFMA.FTZ R102, R97.reuse, R102, R60 ;  /* 0x0000006661667223 */ /* 0x040fe2000001003c */
[----:B------:R-:W-:Y:S01]  /*198d0*/  FADD.FTZ R60, -R106, R101 ;  /* 0x000000656a3c7221 */ /* 0x000fe20000010100 */
[----:B------:R-:W-:Y:S01]  /*198e0*/  FFMA.FTZ R97, R97, R62, R61 ;  /* 0x0000003e61617223 */ /* 0x000fe2000001003d */
[----:B------:R-:W-:Y:S02]  /*198f0*/  HADD2.F32 R101, -RZ, R30.H0_H0 ;  /* 0x2000001eff657230 */ /* 0x000fe40000004100 */
[----:B------:R-:W-:Y:S02]  /*19900*/  HADD2.F32 R61, -RZ, R15.H0_H0 ;  /* 0x2000000fff3d7230 */ /* 0x000fe40000004100 */
[----:B------:R-:W-:Y:S01]  /*19910*/  FMUL.FTZ R60, R107, R60 ;  /* 0x0000003c6b3c7220 */ /* 0x000fe20000410000 */
[----:B------:R-:W-:-:S02]  /*19920*/  HADD2.F32 R98, -RZ, R42.H0_H0 ;  /* 0x2000002aff627230 */ /* 0x000fc40000004100 */
[----:B------:R-:W-:Y:S02]  /*19930*/  HADD2.F32 R62, -RZ, R43.H0_H0 ;  /* 0x2000002bff3e7230 */ /* 0x000fe40000004100 */
[C---:B------:R-:W-:Y:S01]  /*19940*/  FFMA.FTZ R101, R60.reuse, R101, R61 ;  /* 0x000000653c657223 */ /* 0x040fe2000001003d */
[----:B------:R-:W-:Y:S02]  /*19950*/  HADD2.F32 R61, -RZ, R30.H1_H1 ;  /* 0x3000001eff3d7230 */ /* 0x000fe40000004100 */
[----:B------:R-:W-:Y:S01]  /*19960*/  FFMA.FTZ R98, R60, R63, R98 ;  /* 0x0000003f3c627223 */ /* 0x000fe20000010062 */
[----:B------:R-:W-:Y:S02]  /*19970*/  HADD2.F32 R63, -RZ, R15.H1_H1 ;  /* 0x3000000fff3f7230 */ /* 0x000fe40000004100 */
[----:B------:R-:W-:Y:S02]  /*19980*/  HADD2.F32 R60, -RZ, R42.H1_H1 ;  /* 0x3000002aff3c7230 */ /* 0x000fe40000004100 */
[----:B-1----:R-:W-:-:S04]  /*19990*/  IMAD.WIDE.U32 R126, R65, 0x10, R124 ;  /* 0x00000010417e7825 */ /* 0x002fc800078e007c */
[----:B------:R-:W-:Y:S01]  /*199a0*/  FFMA.FTZ R104, R100, R61, R63 ;  /* 0x0000003d64687223 */ /* 0x000fe2000001003f */
[----:B------:R-:W-:Y:S02]  /*199b0*/  HADD2.F32 R61, -RZ, R18.H1_H1 ;  /* 0x30000012ff3d7230 */ /* 0x000fe40000004100 */
[----:B------:R-:W-:-:S03]  /*199c0*/  HADD2.F32 R63, -RZ, R80.H0_H0 ;  /* 0x20000050ff3f7230 */ /* 0x000fc60000004100 */
[----:B------:R-:W-:Y:S01]  /*199d0*/  FFMA.FTZ R100, R100, R61, R60 ;  /* 0x0000003d64647223 */ /* 0x000fe2000001003c */
[----:B------:R-:W-:Y:S01]  /*199e0*/  FADD.FTZ R60, -R106, R103 ;  /* 0x000000676a3c7221 */ /* 0x000fe20000010100 */
[----:B------:R-:W-:Y:S02]  /*199f0*/  HADD2.F32 R61, -RZ, R31.H0_H0 ;  /* 0x2000001fff3d7230 */ /* 0x000fe40000004100 */
[----:B------:R-:W-:Y:S02]  /*19a00*/  HADD2.F32 R103, -RZ, R19.H0_H0 ;  /* 0x20000013ff677230 */ /* 0x000fe40000004100 */
[----:B------:R-:W-:Y:S01]  /*19a10*/  FMUL.FTZ R60, R107, R60 ;  /* 0x0000003c6b3c7220 */ /* 0x000fe20000410000 */
[----:B------:R-:W-:-:S03]  /*19a20*/  F2FP.F16.F32.PACK_AB R78, R100, R98 ;  /* 0x00000062644e723e */ /* 0x000fc600000000ff */
[C---:B------:R-:W-:Y:S01]  /*19a30*/  FFMA.FTZ R106, R60.reuse, R61, R63 ;  /* 0x0000003d3c6a7223 */ /* 0x040fe2000001003f */
[----:B------:R-:W-:Y:S01]  /*19a40*/  FFMA.FTZ R103, R60, R103, R62 ;  /* 0x000000673c677223 */ /* 0x000fe2000001003e */
[----:B------:R-:W-:Y:S01]  /*19a50*/  HADD2.F32 R60, -RZ, R31.H1_H1 ;  /* 0x3000001fff3c7230 */ /* 0x000fe20000004100 */
[----:B------:R-:W-:Y:S01]  /*19a60*/  F2FP.F16.F32.PACK_AB R63, R111, R71 ;  /* 0x000000476f3f723e */ /* 0x000fe200000000ff */
[----:B------:R-:W-:Y:S01]  /*19a70*/  HADD2.F32 R62, -RZ, R80.H1_H1 ;  /* 0x30000050ff3e7230 */ /* 0x000fe20000004100 */
[----:B------:R-:W-:Y:S01]  /*19a80*/  F2FP.F16.F32.PACK_AB R71, R118, R116 ;  /* 0x000000747647723e */ /* 0x000fe200000000ff */
[----:B------:R-:W-:-:S03]  /*19a90*/  HADD2.F32 R61, -RZ, R43.H1_H1 ;  /* 0x3000002bff3d7230 */ /* 0x000fc60000004100 */
[----:B------:R-:W-:Y:S01]  /*19aa0*/  FFMA.FTZ R107, R105, R60, R62 ;  /* 0x0000003c696b7223 */ /* 0x000fe2000001003e */
[----:B------:R-:W-:Y:S01]  /*19ab0*/  HADD2.F32 R60, -RZ, R19.H1_H1 ;  /* 0x30000013ff3c7230 */ /* 0x000fe20000004100 */
[----:B------:R-:W-:Y:S01]  /*19ac0*/  F2FP.F16.F32.PACK_AB R62, R110, R109 ;  /* 0x0000006d6e3e723e */ /* 0x000fe200000000ff */
[----:B------:R-:W-:Y:S01]  /*19ad0*/  IMAD.WIDE.U32 R110, R64, 0x10, R124 ;  /* 0x00000010406e7825 */ /* 0x000fe200078e007c */
[----:B------:R-:W-:-:S03]  /*19ae0*/  F2FP.F16.F32.PACK_AB R64, R75, R69 ;  /* 0x000000454b40723e */ /* 0x000fc600000000ff */
[----:B------:R-:W-:Y:S01]  /*19af0*/  FFMA.FTZ R105, R105, R60, R61 ;  /* 0x0000003c69697223 */ /* 0x000fe2000001003d */
[----:B------:R-:W-:Y:S01]  /*19b00*/  F2FP.F16.F32.PACK_AB R61, R108, R70 ;  /* 0x000000466c3d723e */ /* 0x000fe200000000ff */
[--C-:B------:R-:W-:Y:S01]  /*19b10*/  IMAD.WIDE.U32 R108, R65, 0x10, R122.reuse ;  /* 0x00000010416c7825 */ /* 0x100fe200078e007a */
[----:B------:R-:W-:Y:S02]  /*19b20*/  F2FP.F16.F32.PACK_AB R60, R66, R67 ;  /* 0x00000043423c723e */ /* 0x000fe400000000ff */
[----:B------:R-:W-:Y:S01]  /*19b30*/  F2FP.F16.F32.PACK_AB R67, R121, R120 ;  /* 0x000000787943723e */ /* 0x000fe200000000ff */
[----:B------:R-:W-:Y:S01]  /*19b40*/  IMAD.WIDE.U32 R122, R77, 0x10, R122 ;  /* 0x000000104d7a7825 */ /* 0x000fe200078e007a */
[----:B------:R-:W-:Y:S01]  /*19b50*/  F2FP.F16.F32.PACK_AB R66, R119, R117 ;  /* 0x000000757742723e */ /* 0x000fe200000000ff */
[----:B------:R0:W-:Y:S01]  /*19b60*/  STG.E.128 desc[UR10][R110.64], R60 ;  /* 0x0000003c6e007986 */ /* 0x0001e2000c101d0a */
[----:B------:R-:W-:Y:S01]  /*19b70*/  F2FP.F16.F32.PACK_AB R65, R115, R112 ;  /* 0x000000707341723e */ /* 0x000fe200000000ff */
[----:B------:R-:W-:Y:S01]  /*19b80*/  IMAD.WIDE.U32 R124, R77, 0x10, R124 ;  /* 0x000000104d7c7825 */ /* 0x000fe200078e007c */
[----:B------:R-:W-:-:S02]  /*19b90*/  F2FP.F16.F32.PACK_AB R70, R114, R113 ;  /* 0x000000717246723e */ /* 0x000fc400000000ff */
[----:B------:R-:W-:Y:S01]  /*19ba0*/  F2FP.F16.F32.PACK_AB R69, R74, R73 ;  /* 0x000000494a45723e */ /* 0x000fe200000000ff */
[----:B------:R0:W-:Y:S01]  /*19bb0*/  STG.E.128 desc[UR10][R108.64], R64 ;  /* 0x000000406c007986 */ /* 0x0001e2000c101d0a */
[----:B------:R-:W-:Y:S02]  /*19bc0*/  F2FP.F16.F32.PACK_AB R75, R107, R106 ;  /* 0x0000006a6b4b723e */ /* 0x000fe400000000ff */
[----:B------:R-:W-:Y:S01]  /*19bd0*/  F2FP.F16.F32.PACK_AB R74, R104, R101 ;  /* 0x00000065684a723e */ /* 0x000fe200000000ff */
[----:B------:R0:W-:Y:S01]  /*19be0*/  STG.E.128 desc[UR10][R126.64], R68 ;  /* 0x000000447e007986 */ /* 0x0001e2000c101d0a */
[----:B------:R-:W-:Y:S02]  /*19bf0*/  F2FP.F16.F32.PACK_AB R73, R102, R99 ;  /* 0x000000636649723e */ /* 0x000fe400000000ff */
[----:B------:R-:W-:Y:S02]  /*19c00*/  F2FP.F16.F32.PACK_AB R79, R105, R103 ;  /* 0x00000067694f723e */ /* 0x000fe400000000ff */
[----:B------:R-:W-:Y:S01]  /*19c10*/  F2FP.F16.F32.PACK_AB R77, R97, R96 ;  /* 0x00000060614d723e */ /* 0x000fe200000000ff */
[----:B------:R0:W-:Y:S04]  /*19c20*/  STG.E.128 desc[UR10][R122.64], R72 ;  /* 0x000000487a007986 */ /* 0x0001e8000c101d0a */
[----:B------:R0:W-:Y:S01]  /*19c30*/  STG.E.128 desc[UR10][R124.64], R76 ;  /* 0x0000004c7c007986 */ /* 0x0001e2000c101d0a */
[----:B------:R-:W-:Y:S05]  /*19c40*/  BRA.U !UP0, `(.L_x_2050) ;  /* 0xfffffe7108e07547 */ /* 0x000fea000b83ffff */
[----:B------:R-:W-:Y:S05]  /*19c50*/  EXIT ;  /* 0x000000000000794d */ /* 0x000fea0003800000 */
.L_x_2051:
        /* <DEDUP_REMOVED lines=10> */
.L_x_13577:


//--------------------- .text._ZN10layer_norm31ln_parallel_residual_fwd_kernelINS_13Kernel_traitsI6__halfS2_S2_S2_fjLj3072ELj1ELj1ELj4ELj16ENS_18Kernel_traits_baseILj3072ES2_S2_S2_S2_fjLj128EEEEELb1ELb1ELb0EEEvNS_9FwdParamsE --------------------------
	.section	.text._ZN10layer_norm31ln_parallel_residual_fwd_kernelINS_13Kernel_traitsI6__halfS2_S2_S2_fjLj3072ELj1ELj1ELj4ELj16ENS_18Kernel_traits_baseILj3072ES2_S2_S2_S2_fjLj128EEEEELb1ELb1ELb0EEEvNS_9FwdParamsE,"ax",@progbits
	.align	128
        .global         _ZN10layer_norm31ln_parallel_residual_fwd_kernelINS_13Kernel_traitsI6__halfS2_S2_S2_fjLj3072ELj1ELj1ELj4ELj16ENS_18Kernel_traits_baseILj3072ES2_S2_S2_S2_fjLj128EEEEELb1ELb1ELb0EEEvNS_9FwdParamsE
        .type           _ZN10layer_norm31ln_parallel_residual_fwd_kernelINS_13Kernel_traitsI6__halfS2_S2_S2_fjLj3072ELj1ELj1ELj4ELj16ENS_18Kernel_traits_baseILj3072ES2_S2_S2_S2_fjLj128EEEEELb1ELb1ELb0EEEvNS_9FwdParamsE,@function
        .size           _ZN10layer_norm31ln_parallel_residual_fwd_kernelINS_13Kernel_traitsI6__halfS2_S2_S2_fjLj3072ELj1ELj1ELj4ELj16ENS_18Kernel_traits_baseILj3072ES2_S2_S2_S2_fjLj128EEEEELb1ELb1ELb0EEEvNS_9FwdParamsE,(.L_x_13578 - _ZN10layer_norm31ln_parallel_residual_fwd_kernelINS_13Kernel_traitsI6__halfS2_S2_S2_fjLj3072ELj1ELj1ELj4ELj16ENS_18Kernel_traits_baseILj3072ES2_S2_S2_S2_fjLj128EEEEELb1ELb1ELb0EEEvNS_9FwdParamsE)
        .other          _ZN10layer_norm31ln_parallel_residual_fwd_kernelINS_13Kernel_traitsI6__halfS2_S2_S2_fjLj3072ELj1ELj1ELj4ELj16ENS_18Kernel_traits_baseILj3072ES2_S2_S2_S2_fjLj128EEEEELb1ELb1ELb0EEEvNS_9FwdParamsE,@"STO_CUDA_ENTRY STV_DEFAULT"
_ZN10layer_norm31ln_parallel_residual_fwd_kernelINS_13Kernel_traitsI6__halfS2_S2_S2_fjLj3072ELj1ELj1ELj4ELj16ENS_18Kernel_traits_baseILj3072ES2_S2_S2_S2_fjLj128EEEEELb1ELb1ELb0EEEvNS_9FwdParamsE:
.text._ZN10layer_norm31ln_parallel_residual_fwd_kernelINS_13Kernel_traitsI6__halfS2_S2_S2_fjLj3072ELj1ELj1ELj4ELj16ENS_18Kernel_traits_baseILj3072ES2_S2_S2_S2_fjLj128EEEEELb1ELb1ELb0EEEvNS_9FwdParamsE:
        /* <DEDUP_REMOVED lines=18> */
[----:B------:R-:W-:Y:S01]  /*0120*/  UISETP.NE.AND.EX UP0, UPT, UR5, URZ, UPT, UP0 ;  /* 0x000000ff0500728c */ /* 0x000fe2000bf05300 */
[----:B----4-:R-:W-:-:S06]  /*0130*/  LOP3.LUT R9, R0, 0x60, RZ, 0xc0, !PT ;  /* 0x0000006000097812 */ /* 0x010fcc00078ec0ff */
[----:B------:R-:W0:Y:S01]  /*0140*/  LDC R11, c[0x0][0x360] ;  /* 0x0000d800ff0b7b82 */ /* 0x000e220000000800 */
[----:B--2---:R-:W-:Y:S02]  /*0150*/  @P0 R2UR UR9, R3 ;  /* 0x00000000030902ca */ /* 0x004fe400000e0000 */
[----:B-----5:R-:W-:Y:S02]  /*0160*/  SHF.R.S32.HI R3, RZ, 0x1f, R6 ;  /* 0x0000001fff037819 */ /* 0x020fe40000011406 */
[----:B------:R-:W-:Y:S02]  /*0170*/  @P0 R2UR UR8, R2 ;  /* 0x00000000020802ca */ /* 0x000fe400000e0000 */
[----:B---3--:R-:W-:Y:S02]  /*0180*/  @P0 IADD3 R64, P1, PT, R4, R7, RZ ;  /* 0x0000000704400210 */ /* 0x008fe40007f3e0ff */
[----:B------:R-:W-:Y:S02]  /*0190*/  LOP3.LUT R2, R9, 0x1f, R0, 0xf8, !PT ;  /* 0x0000001f09027812 */ /* 0x000fe400078ef800 */
[----:B------:R-:W-:-:S02]  /*01a0*/  LEA.HI R3, R3, R6, RZ, 0x3 ;  /* 0x0000000603037211 */ /* 0x000fc400078f18ff */
[----:B------:R-:W-:Y:S01]  /*01b0*/  @P0 IADD3.X R65, PT, PT, RZ, R5, RZ, P1, !PT ;  /* 0x00000005ff410210 */ /* 0x000fe20000ffe4ff */
[----:B------:R-:W-:Y:S01]  /*01c0*/  UIADD3 UR19, UPT, UPT, UR9, -0x4498517b, URZ ;  /* 0xbb67ae8509137890 */ /* 0x000fe2000fffe0ff */
[----:B------:R-:W-:Y:S01]  /*01d0*/  LOP3.LUT R5, R2, 0x7f, RZ, 0x3c, !PT ;  /* 0x0000007f02057812 */ /* 0x000fe200078e3cff */
[----:B------:R-:W-:Y:S01]  /*01e0*/  UIADD3 UR21, UPT, UPT, UR9, 0x76cf5d0a, URZ ;  /* 0x76cf5d0a09157890 */ /* 0x000fe2000fffe0ff */
[----:B------:R-:W-:Y:S01]  /*01f0*/  SHF.R.S32.HI R8, RZ, 0x3, R3 ;  /* 0x00000003ff087819 */ /* 0x000fe20000011403 */
[----:B0-----:R-:W-:Y:S01]  /*0200*/  IMAD R3, R11, UR6, R0 ;  /* 0x000000060b037c24 */ /* 0x001fe2000f8e0200 */
[----:B------:R-:W-:Y:S01]  /*0210*/  LOP3.LUT R4, R0, 0x1f, RZ, 0xc0, !PT ;  /* 0x0000001f00047812 */ /* 0x000fe200078ec0ff */
[----:B------:R-:W-:Y:S01]  /*0220*/  UIADD3 UR18, UPT, UPT, UR8, -0x61c88647, URZ ;  /* 0x9e3779b908127890 */ /* 0x000fe2000fffe0ff */
[----:B------:R-:W-:Y:S01]  /*0230*/  SHF.R.U64 R6, R64, 0x2, R65 ;  /* 0x0000000240067819 */ /* 0x000fe20000001241 */
[----:B------:R-:W-:Y:S01]  /*0240*/  IMAD.IADD R5, R8, 0x1, R5 ;  /* 0x0000000108057824 */ /* 0x000fe200078e0205 */
        /* <DEDUP_REMOVED lines=43> */
.L_x_2053:
        /* <DEDUP_REMOVED lines=8> */
[----:B0-----:R-:W-:-:S04]  /*0580*/  @P0 IMAD.WIDE.U32 R10, R19, 0x10, R10 ;  /* 0x00000010130a0825 */ /* 0x001fc800078e000a */
[----:B------:R-:W-:Y:S01]  /*0590*/  @P0 VIADD R19, R19, 0x80 ;  /* 0x0000008013130836 */ /* 0x000fe20000000000 */
[----:B------:R0:W5:Y:S01]  /*05a0*/  @P0 LDG.E.128 R44, desc[UR10][R10.64] ;  /* 0x0000000a0a2c0981 */ /* 0x000162000c1e1d00 */
[----:B-1----:R-:W-:-:S05]  /*05b0*/  @P1 IMAD.WIDE.U32 R14, R2, 0x10, R12 ;  /* 0x00000010020e1825 */ /* 0x002fca00078e000c */
[----:B------:R0:W5:Y:S01]  /*05c0*/  @P1 LDG.E.128 R52, desc[UR10][R14.64] ;  /* 0x0000000a0e341981 */ /* 0x000162000c1e1d00 */
[----:B--2---:R-:W-:-:S05]  /*05d0*/  @P2 IMAD.WIDE.U32 R12, R19, 0x10, R16 ;  /* 0x00000010130c2825 */ /* 0x004fca00078e0010 */
[----:B------:R0:W5:Y:S01]  /*05e0*/  @P2 LDG.E.128 R36, desc[UR10][R12.64] ;  /* 0x0000000a0c242981 */ /* 0x000162000c1e1d00 */
[----:B------:R-:W-:Y:S01]  /*05f0*/  HFMA2 R42, -RZ, RZ, 0, 0 ;  /* 0x00000000ff2a7431 */ /* 0x000fe200000001ff */
[----:B------:R-:W-:Y:S01]  /*0600*/  CS2R R40, SRZ ;  /* 0x0000000000287805 */ /* 0x000fe2000001ff00 */
[----:B------:R-:W-:Y:S01]  /*0610*/  IMAD.MOV.U32 R50, RZ, RZ, RZ ;  /* 0x000000ffff327224 */ /* 0x000fe200078e00ff */
[----:B------:R-:W-:Y:S01]  /*0620*/  CS2R R48, SRZ ;  /* 0x0000000000307805 */ /* 0x000fe2000001ff00 */
[----:B------:R-:W-:Y:S01]  /*0630*/  @P1 IMAD.MOV.U32 R51, RZ, RZ, RZ ;  /* 0x000000ffff331224 */ /* 0x000fe200078e00ff */
[----:B------:R-:W-:Y:S02]  /*0640*/  @P2 CS2R R34, SRZ ;  /* 0x0000000000222805 */ /* 0x000fe4000001ff00 */
[----:B------:R-:W-:Y:S02]  /*0650*/  @P2 CS2R R32, SRZ ;  /* 0x0000000000202805 */ /* 0x000fe4000001ff00 */
[----:B0-----:R-:W-:-:S07]  /*0660*/  @P0 MOV R43, RZ ;  /* 0x000000ff002b0202 */ /* 0x001fce0000000f00 */
.L_x_2054:
[----:B------:R-:W-:Y:S05]  /*0670*/  BSYNC.RECONVERGENT B0 ;  /* 0x0000000000007941 */ /* 0x000fea0003800200 */
.L_x_2052:
[----:B------:R-:W0:Y:S02]  /*0680*/  LDCU UR4, c[0x0][0x384] ;  /* 0x00007080ff0477ac */ /* 0x000e240008000800 */
[----:B0-----:R-:W-:-:S06]  /*0690*/  UISETP.GE.AND UP0, UPT, UR6, UR4, UPT ;  /* 0x000000040600728c */ /* 0x001fcc000bf06270 */
[----:B------:R-:W-:-:S13]  /*06a0*/  PLOP3.LUT P0, PT, PT, PT, UP0, 0x80, 0x8 ;  /* 0x000000000008781c */ /* 0x000fda0003f0f008 */
[----:B------:R-:W-:Y:S05]  /*06b0*/  @P0 EXIT ;  /* 0x000000000000094d */ /* 0x000fea0003800000 */
[----:B------:R-:W-:Y:S01]  /*06c0*/  IMAD.HI.U32 R10, R3, -0x326172a9, RZ ;  /* 0xcd9e8d57030a7827 */ /* 0x000fe200078e00ff */
[----:B------:R-:W0:Y:S01]  /*06d0*/  LDCU.U8 UR4, c[0x0][0x410] ;  /* 0x00008200ff0477ac */ /* 0x000e220008000000 */
[----:B------:R-:W-:Y:S02]  /*06e0*/  LOP3.LUT R64, R64, 0x3, RZ, 0xc0, !PT ;  /* 0x0000000340407812 */ /* 0x000fe400078ec0ff */
[C---:B------:R-:W-:Y:S01]  /*06f0*/  IMAD.HI.U32 R11, R6.reuse, -0x2daee0ad, RZ ;  /* 0xd2511f53060b7827 */ /* 0x040fe200078e00ff */
[----:B------:R-:W-:Y:S01]  /*0700*/  LOP3.LUT R10, R7, UR8, R10, 0x96, !PT ;  /* 0x00000008070a7c12 */ /* 0x000fe2000f8e960a */
[----:B------:R-:W1:Y:S02]  /*0710*/  LDCU UR36, c[0x0][0x388] ;  /* 0x00007100ff2477ac */ /* 0x000e640008000800 */
        /* <DEDUP_REMOVED lines=11> */
[----:B------:R-:W4:Y:S03]  /*07d0*/  LDCU.64 UR14, c[0x0][0x3a0] ;  /* 0x00007400ff0e77ac */ /* 0x000f260008000a00 */
[----:B------:R-:W-:Y:S01]  /*07e0*/  IMAD R13, R10, -0x2daee0ad, RZ ;  /* 0xd2511f530a0d7824 */ /* 0x000fe200078e02ff */
[----:B------:R-:W-:Y:S01]  /*07f0*/  LOP3.LUT R11, R16, UR20, R11, 0x96, !PT ;  /* 0x00000014100b7c12 */ /* 0x000fe2000f8e960b */
[C---:B------:R-:W-:Y:S01]  /*0800*/  IMAD.HI.U32 R10, R12.reuse, -0x2daee0ad, RZ ;  /* 0xd2511f530c0a7827 */ /* 0x040fe200078e00ff */
[----:B------:R-:W1:Y:S03]  /*0810*/  LDCU.64 UR16, c[0x0][0x380] ;  /* 0x00007000ff1077ac */ /* 0x000e660008000a00 */
[----:B------:R-:W-:Y:S01]  /*0820*/  IMAD R16, R12, -0x2daee0ad, RZ ;  /* 0xd2511f530c107824 */ /* 0x000fe200078e02ff */
[----:B------:R-:W-:Y:S01]  /*0830*/  LOP3.LUT R10, R13, UR21, R10, 0x96, !PT ;  /* 0x000000150d0a7c12 */ /* 0x000fe2000f8e960a */
[----:B------:R-:W-:Y:S01]  /*0840*/  IMAD.HI.U32 R15, R11, -0x2daee0ad, RZ ;  /* 0xd2511f530b0f7827 */ /* 0x000fe200078e00ff */
[----:B------:R-:W-:-:S02]  /*0850*/  UPLOP3.LUT UP1, UPT, UPT, UPT, UPT, 0x40, 0x4 ;  /* 0x000000000004789c */ /* 0x000fc40003f2e870 */
[----:B0-----:R-:W-:Y:S01]  /*0860*/  UISETP.NE.AND UP2, UPT, UR4, URZ, UPT ;  /* 0x000000ff0400728c */ /* 0x001fe2000bf45270 */
[----:B------:R-:W-:Y:S01]  /*0870*/  IMAD R13, R14, -0x326172a9, RZ ;  /* 0xcd9e8d570e0d7824 */ /* 0x000fe200078e02ff */
[----:B------:R-:W-:Y:S01]  /*0880*/  LOP3.LUT R15, R16, UR23, R15, 0x96, !PT ;  /* 0x00000017100f7c12 */ /* 0x000fe2000f8e960f */
[----:B------:R-:W-:-:S04]  /*0890*/  IMAD.HI.U32 R12, R10, -0x326172a9, RZ ;  /* 0xcd9e8d570a0c7827 */ /* 0x000fc800078e00ff */
        /* <DEDUP_REMOVED lines=23> */
[----:B------:R-:W-:Y:S02]  /*0a10*/  LOP3.LUT R14, R15, UR31, R14, 0x96, !PT ;  /* 0x0000001f0f0e7c12 */ /* 0x000fe4000f8e960e */
        /* <DEDUP_REMOVED lines=8> */
[----:B------:R-:W-:-:S03]  /*0aa0*/  VIMNMX R9, PT, PT, R9, 0x20, PT ;  /* 0x0000002009097848 */ /* 0x000fc60003fe0100 */
[----:B------:R-:W-:Y:S01]  /*0ab0*/  IMAD.HI.U32 R11, R12, -0x2daee0ad, RZ ;  /* 0xd2511f530c0b7827 */ /* 0x000fe200078e00ff */
[----:B------:R-:W-:-:S03]  /*0ac0*/  LOP3.LUT R13, R13, UR32, R10, 0x96, !PT ;  /* 0x000000200d0d7c12 */ /* 0x000fc6000f8e960a */
[----:B------:R-:W-:Y:S01]  /*0ad0*/  IMAD R9, R9, 0x8, R8 ;  /* 0x0000000809097824 */ /* 0x000fe200078e0208 */
[----:B------:R-:W-:Y:S01]  /*0ae0*/  LOP3.LUT R11, R16, UR33, R11, 0x96, !PT ;  /* 0x00000021100b7c12 */ /* 0x000fe2000f8e960b */
[----:B------:R-:W-:Y:S02]  /*0af0*/  IMAD R17, R4, -0x20, R15 ;  /* 0xffffffe004117824 */ /* 0x000fe400078e020f */
[----:B------:R-:W-:Y:S01]  /*0b00*/  IMAD R15, R12, -0x2daee0ad, RZ ;  /* 0xd2511f530c0f7824 */ /* 0x000fe200078e02ff */
[----:B------:R-:W-:Y:S01]  /*0b10*/  I2FP.F32.U32 R9, R9 ;  /* 0x0000000900097245 */ /* 0x000fe20000201000 */
[----:B------:R-:W-:Y:S01]  /*0b20*/  IMAD.HI.U32 R22, R13, -0x2daee0ad, RZ ;  /* 0xd2511f530d167827 */ /* 0x000fe200078e00ff */
[----:B------:R-:W-:-:S03]  /*0b30*/  VIMNMX R17, PT, PT, RZ, R17, !PT ;  /* 0x00000011ff117248 */ /* 0x000fc60007fe0100 */
[----:B------:R-:W-:Y:S01]  /*0b40*/  IMAD R19, R14, -0x326172a9, RZ ;  /* 0xcd9e8d570e137824 */ /* 0x000fe200078e02ff */
[----:B------:R-:W0:Y:S01]  /*0b50*/  MUFU.RCP R9, R9 ;  /* 0x0000000900097308 */ /* 0x000e220000001000 */
[----:B------:R-:W-:Y:S01]  /*0b60*/  IMAD.HI.U32 R62, R11, -0x326172a9, RZ ;  /* 0xcd9e8d570b3e7827 */ /* 0x000fe200078e00ff */
[----:B------:R-:W-:Y:S02]  /*0b70*/  VIMNMX R17, PT, PT, R17, 0x20, PT ;  /* 0x0000002011117848 */ /* 0x000fe40003fe0100 */
[----:B------:R-:W-:Y:S01]  /*0b80*/  LOP3.LUT R22, R15, UR35, R22, 0x96, !PT ;  /* 0x000000230f167c12 */ /* 0x000fe2000f8e9616 */
[----:B------:R-:W-:Y:S01]  /*0b90*/  IMAD.MOV.U32 R10, RZ, RZ, RZ ;  /* 0x000000ffff0a7224 */ /* 0x000fe200078e00ff */
[----:B------:R-:W-:Y:S01]  /*0ba0*/  LEA R8, R17, R8, 0x3 ;  /* 0x0000000811087211 */ /* 0x000fe200078e18ff */
[----:B------:R-:W-:Y:S01]  /*0bb0*/  IMAD R78, R13, -0x2daee0ad, RZ ;  /* 0xd2511f530d4e7824 */ /* 0x000fe200078e02ff */
[----:B------:R-:W-:Y:S01]  /*0bc0*/  LOP3.LUT R62, R19, UR34, R62, 0x96, !PT ;  /* 0x00000022133e7c12 */ /* 0x000fe2000f8e963e */
[----:B-1234-:R-:W-:-:S07]  /*0bd0*/  IMAD R100, R11, -0x326172a9, RZ ;  /* 0xcd9e8d570b647824 */ /* 0x01efce00078e02ff */
.L_x_2435:
[----:B------:R-:W-:Y:S01]  /*0be0*/  UIMAD UR4, UR6, UR36, URZ ;  /* 0x00000024060472a4 */ /* 0x000fe2000f8e02ff */
[----:B------:R-:W-:Y:S03]  /*0bf0*/  BSSY.RECONVERGENT B0, `(.L_x_2055) ;  /* 0x00007f3000007945 */ /* 0x000fe60003800200 */
[----:B------:R-:W-:-:S04]  /*0c00*/  USHF.R.S32.HI UR5, URZ, 0x1f, UR4 ;  /* 0x0000001fff057899 */ /* 0x000fc80008011404 */
[----:B------:R-:W-:-:S06]  /*0c10*/  ULEA.HI UR5, UR5, UR4, URZ, 0x3 ;  /* 0x0000000405057291 */ /* 0x000fcc000f8f18ff */
[----:B------:R-:W-:-:S05]  /*0c20*/  IMAD.U32 R11, RZ, RZ, UR5 ;  /* 0x00000005ff0b7e24 */ /* 0x000fca000f8e00ff */
[----:B------:R-:W-:-:S04]  /*0c30*/  LEA.HI.SX32 R11, R11, R2, 0x1d ;  /* 0x000000020b0b7211 */ /* 0x000fc800078feaff */
[----:B------:R-:W-:Y:S01]  /*0c40*/  MOV R60, R11 ;  /* 0x0000000b003c7202 */ /* 0x000fe20000000f00 */
[----:B0123--:R-:W-:Y:S06]  /*0c50*/  @!P1 BRA `(.L_x_2056) ;  /* 0x0000007c00b09947 */ /* 0x00ffec0003800000 */
        /* <DEDUP_REMOVED lines=32> */
.L_x_2060:
        /* <DEDUP_REMOVED lines=13> */
.L_x_2062:
[----:B------:R-:W-:Y:S05]  /*0f30*/  BSYNC.RECONVERGENT B2 ;  /* 0x0000000000027941 */ /* 0x000fea0003800200 */
.L_x_2061:
        /* <DEDUP_REMOVED lines=42> */
.L_x_2059:
[----:B------:R-:W-:Y:S05]  /*11e0*/  BSYNC.RECONVERGENT B1 ;  /* 0x0000000000017941 */ /* 0x000fea0003800200 */
.L_x_2058:
[----:B------:R-:W1:Y:S01]  /*11f0*/  LDC R88, c[0x0][0x408] ;  /* 0x00010200ff587b82 */ /* 0x000e620000000800 */
[----:B------:R-:W-:Y:S01]  /*1200*/  I2FP.F32.U32 R13, R13 ;  /* 0x0000000d000d7245 */ /* 0x000fe20000201000 */
[----:B------:R-:W-:Y:S01]  /*1210*/  IMAD.MOV.U32 R84, RZ, RZ, 0x2f800000 ;  /* 0x2f800000ff547424 */ /* 0x000fe200078e00ff */
[----:B------:R-:W-:Y:S01]  /*1220*/  ISETP.NE.AND P3, PT, R63, 0x1, PT ;  /* 0x000000013f00780c */ /* 0x000fe20003f65270 */
[----:B-----5:R-:W-:Y:S01]  /*1230*/  HADD2.F32 R61, -RZ, R56.H0_H0 ;  /* 0x20000038ff3d7230 */ /* 0x020fe20000004100 */
[----:B------:R-:W-:Y:S01]  /*1240*/  BSSY.RECONVERGENT B1, `(.L_x_2063) ;  /* 0x000004f000017945 */ /* 0x000fe20003800200 */
[----:B------:R-:W-:Y:S01]  /*1250*/  FFMA.FTZ R13, R13, R84, 1.1641532182693481445e-10 ;  /* 0x2f0000000d0d7423 */ /* 0x000fe20000010054 */
[----:B------:R-:W-:Y:S01]  /*1260*/  @P1 HADD2.F32 R64, -RZ, R24.H0_H0 ;  /* 0x20000018ff401230 */ /* 0x000fe20000004100 */
[----:B------:R-:W2:Y:S01]  /*1270*/  LDC R86, c[0x0][0x404] ;  /* 0x00010100ff567b82 */ /* 0x000ea20000000800 */
[----:B-1----:R-:W-:Y:S02]  /*1280*/  FMUL.FTZ R61, R61, R88 ;  /* 0x000000583d3d7220 */ /* 0x002fe40000410000 */
[----:B--2---:R-:W-:-:S04]  /*1290*/  FSETP.GTU.FTZ.AND P2, PT, R13, R86, PT ;  /* 0x000000560d00720b */ /* 0x004fc80003f5c000 */
[----:B------:R-:W-:Y:S01]  /*12a0*/  FSEL R13, R61, RZ, !P2 ;  /* 0x000000ff3d0d7208 */ /* 0x000fe20005000000 */
[----:B------:R-:W-:Y:S01]  /*12b0*/  IMAD.MOV.U32 R61, RZ, RZ, R100 ;  /* 0x000000ffff3d7224 */ /* 0x000fe200078e0064 */
[----:B------:R-:W-:-:S03]  /*12c0*/  PLOP3.LUT P2, PT, P2, PT, PT, 0x8, 0x80 ;  /* 0x000000000080781c */ /* 0x000fc6000174e170 */
[----:B------:R-:W-:Y:S01]  /*12d0*/  @P1 FADD.FTZ R13, R64, R13 ;  /* 0x0000000d400d1221 */ /* 0x000fe20000010000 */
[----:B------:R-:W-:Y:S01]  /*12e0*/  HFMA2 R64, -RZ, RZ, 0, 1.1920928955078125e-07 ;  /* 0x00000002ff407431 */ /* 0x000fe200000001ff */
        /* <DEDUP_REMOVED lines=11> */
.L_x_2065:
        /* <DEDUP_REMOVED lines=13> */
.L_x_2067:
[----:B------:R-:W-:Y:S05]  /*1470*/  BSYNC.RECONVERGENT B2 ;  /* 0x0000000000027941 */ /* 0x000fea0003800200 */
.L_x_2066:
        /* <DEDUP_REMOVED lines=43> */
.L_x_2064:
[----:B------:R-:W-:Y:S05]  /*1730*/  BSYNC.RECONVERGENT B1 ;  /* 0x0000000000017941 */ /* 0x000fea0003800200 */
.L_x_2063:
        /* <DEDUP_REMOVED lines=8> */
[----:B------:R-:W-:-:S04]  /*17c0*/  FSETP.GTU.FTZ.AND P2, PT, R61, R86, PT ;  /* 0x000000563d00720b */ /* 0x000fc80003f5c000 */
        /* <DEDUP_REMOVED lines=15> */
.L_x_2070:
        /* <DEDUP_REMOVED lines=13> */
.L_x_2072:
[----:B------:R-:W-:Y:S05]  /*1990*/  BSYNC.RECONVERGENT B2 ;  /* 0x0000000000027941 */ /* 0x000fea0003800200 */
.L_x_2071:
        /* <DEDUP_REMOVED lines=43> */
.L_x_2069:
[----:B------:R-:W-:Y:S05]  /*1c50*/  BSYNC.RECONVERGENT B1 ;  /* 0x0000000000017941 */ /* 0x000fea0003800200 */
.L_x_2068:
        /* <DEDUP_REMOVED lines=24> */
.L_x_2075:
        /* <DEDUP_REMOVED lines=13> */
.L_x_2077:
[----:B------:R-:W-:Y:S05]  /*1eb0*/  BSYNC.RECONVERGENT B2 ;  /* 0x0000000000027941 */ /* 0x000fea0003800200 */
.L_x_2076:
[----:B------:R-:W-:Y:S01]  /*1ec0*/  LOP3.LUT R72, R10, UR9, R97, 0x96, !PT ;  /* 0x000000090a487c12 */ /* 0x000fe2000f8e9661 */
[----:B------:R-:W-:Y:S01]  /*1ed0*/  IMAD.WIDE.U32 R102, R3, -0x326172a9, RZ ;  /* 0xcd9e8d5703667825 */ /* 0x000fe200078e00ff */
[----:B------:R-:W-:-:S03]  /*1ee0*/  MOV R56, R60 ;  /* 0x0000003c00387202 */ /* 0x000fc60000000f00 */
[----:B------:R-:W-:Y:S01]  /*1ef0*/  IMAD.WIDE.U32 R72, R72, -0x326172a9, RZ ;  /* 0xcd9e8d5748487825 */ /* 0x000fe200078e00ff */
[----:B------:R-:W-:-:S03]  /*1f00*/  LOP3.LUT R103, R7, UR8, R103, 0x96, !PT ;  /* 0x0000000807677c12 */ /* 0x000fc6000f8e9667 */
[----:B------:R-:W-:Y:S01]  /*1f10*/  IMAD.MOV.U32 R64, RZ, RZ, RZ ;  /* 0x000000ffff407224 */ /* 0x000fe200078e00ff */
        /* <DEDUP_REMOVED lines=36> */
[----:B------:R-:W-:-:S07]  /*2160*/  LOP3.LUT R22, R96, UR35, R73, 0x96, !PT ;  /* 0x0000002360167c12 */ /* 0x000fce000f8e9649 */
.L_x_2074:
[----:B------:R-:W-:Y:S05]  /*2170*/  BSYNC.RECONVERGENT B1 ;  /* 0x0000000000017941 */ /* 0x000fea0003800200 */
.L_x_2073:
        /* <DEDUP_REMOVED lines=8> */
[----:B------:R-:W-:-:S04]  /*2200*/  FSETP.GTU.FTZ.AND P3, PT, R73, R86, PT ;  /* 0x000000564900720b */ /* 0x000fc80003f7c000 */
        /* <DEDUP_REMOVED lines=15> */
.L_x_2080:
        /* <DEDUP_REMOVED lines=13> */
.L_x_2082:
[----:B------:R-:W-:Y:S05]  /*23d0*/  BSYNC.RECONVERGENT B2 ;  /* 0x0000000000027941 */ /* 0x000fea0003800200 */
.L_x_2081:
[----:B------:R-:W-:Y:S01]  /*23e0*/  LOP3.LUT R56, R10, UR9, R97, 0x96, !PT ;  /* 0x000000090a387c12 */ /* 0x000fe2000f8e9661 */
[----:B------:R-:W-:-:S04]  /*23f0*/  IMAD.WIDE.U32 R102, R3, -0x326172a9, RZ ;  /* 0xcd9e8d5703667825 */ /* 0x000fc800078e00ff */
        /* <DEDUP_REMOVED lines=40> */
[----:B------:R-:W-:-:S07]  /*2680*/  MOV R60, R56 ;  /* 0x00000038003c7202 */ /* 0x000fce0000000f00 */
.L_x_2079:
[----:B------:R-:W-:Y:S05]  /*2690*/  BSYNC.RECONVERGENT B1 ;  /* 0x0000000000017941 */ /* 0x000fea0003800200 */
.L_x_2078:
        /* <DEDUP_REMOVED lines=8> */
[----:B------:R-:W-:Y:S02]  /*2720*/  FSETP.GTU.FTZ.AND P2, PT, R57, R86, PT ;  /* 0x000000563900720b */ /* 0x000fe40003f5c000 */
        /* <DEDUP_REMOVED lines=14> */
.L_x_2085:
        /* <DEDUP_REMOVED lines=13> */
.L_x_2087:
[----:B------:R-:W-:Y:S05]  /*28e0*/  BSYNC.RECONVERGENT B2 ;  /* 0x0000000000027941 */ /* 0x000fea0003800200 */
.L_x_2086:
[----:B------:R-:W-:Y:S01]  /*28f0*/  LOP3.LUT R56, R10, UR9, R97, 0x96, !PT ;  /* 0x000000090a387c12 */ /* 0x000fe2000f8e9661 */
[----:B------:R-:W-:-:S04]  /*2900*/  IMAD.WIDE.U32 R102, R3, -0x326172a9, RZ ;  /* 0xcd9e8d5703667825 */ /* 0x000fc800078e00ff */
[----:B------:R-:W-:Y:S02]  /*2910*/  HFMA2 R64, -RZ, RZ, 0, 0 ;  /* 0x00000000ff407431 */ /* 0x000fe400000001ff */
        /* <DEDUP_REMOVED lines=34> */
[----:B------:R-:W-:Y:S02]  /*2b40*/  LOP3.LUT R62, R102, UR34, R57, 0x96, !PT ;  /* 0x00000022663e7c12 */ /* 0x000fe4000f8e9639 */
[----:B------:R-:W-:Y:S01]  /*2b50*/  MOV R100, R56 ;  /* 0x0000003800647202 */ /* 0x000fe20000000f00 */
[----:B------:R-:W-:-:S05]  /*2b60*/  IMAD.WIDE.U32 R56, R22, -0x2daee0ad, RZ ;  /* 0xd2511f5316387825 */ /* 0x000fca00078e00ff */
[----:B------:R-:W-:Y:S01]  /*2b70*/  LOP3.LUT R22, R96, UR35, R57, 0x96, !PT ;  /* 0x0000002360167c12 */ /* 0x000fe2000f8e9639 */
[----:B------:R-:W-:Y:S02]  /*2b80*/  IMAD.MOV.U32 R57, RZ, RZ, R60 ;  /* 0x000000ffff397224 */ /* 0x000fe400078e003c */
[----:B------:R-:W-:-:S07]  /*2b90*/  IMAD.MOV.U32 R60, RZ, RZ, R56 ;  /* 0x000000ffff3c7224 */ /* 0x000fce00078e0038 */
.L_x_2084:
[----:B------:R-:W-:Y:S05]  /*2ba0*/  BSYNC.RECONVERGENT B1 ;  /* 0x0000000000017941 */ /* 0x000fea0003800200 */
.L_x_2083:
        /* <DEDUP_REMOVED lines=23> */
.L_x_2090:
        /* <DEDUP_REMOVED lines=13> */
.L_x_2092:
[----:B------:R-:W-:Y:S05]  /*2df0*/  BSYNC.RECONVERGENT B2 ;  /* 0x0000000000027941 */ /* 0x000fea0003800200 */
.L_x_2091:
        /* <DEDUP_REMOVED lines=42> */
[----:B------:R-:W-:-:S07]  /*30a0*/  IMAD.MOV.U32 R60, RZ, RZ, R56 ;  /* 0x000000ffff3c7224 */ /* 0x000fce00078e0038 */
.L_x_2089:
[----:B------:R-:W-:Y:S05]  /*30b0*/  BSYNC.RECONVERGENT B1 ;  /* 0x0000000000017941 */ /* 0x000fea0003800200 */
.L_x_2088:
[----:B------:R-:W-:Y:S01]  /*30c0*/  I2FP.F32.U32 R57, R57 ;  /* 0x0000003900397245 */ /* 0x000fe20000201000 */
[----:B------:R-:W-:Y:S01]  /*30d0*/  HADD2.F32 R87, -RZ, R59.H0_H0 ;  /* 0x2000003bff577230 */ /* 0x000fe20000004100 */
[----:B------:R-:W-:Y:S01]  /*30e0*/  ISETP.NE.AND P5, PT, R94, 0x1, PT ;  /* 0x000000015e00780c */ /* 0x000fe20003fa5270 */
[----:B------:R-:W-:Y:S01]  /*30f0*/  @P1 HADD2.F32 R56, -RZ, R27.H0_H0 ;  /* 0x2000001bff381230 */ /* 0x000fe20000004100 */
[----:B------:R-:W-:Y:S01]  /*3100*/  BSSY.RECONVERGENT B1, `(.L_x_2093) ;  /* 0x000004c000017945 */ /* 0x000fe20003800200 */
[----:B------:R-:W-:Y:S01]  /*3110*/  FFMA.FTZ R57, R57, R84, 1.1641532182693481445e-10 ;  /* 0x2f00000039397423 */ /* 0x000fe20000010054 */
[----:B------:R-:W-:Y:S01]  /*3120*/  FMUL.FTZ R87, R87, R88 ;  /* 0x0000005857577220 */ /* 0x000fe20000410000 */
[----:B------:R-:W-:Y:S02]  /*3130*/  HFMA2 R64, -RZ, RZ, 0, 1.1920928955078125e-07 ;  /* 0x00000002ff407431 */ /* 0x000fe400000001ff */
[----:B------:R-:W-:Y:S01]  /*3140*/  IMAD.MOV.U32 R92, RZ, RZ, R100 ;  /* 0x000000ffff5c7224 */ /* 0x000fe200078e0064 */
[----:B------:R-:W-:-:S04]  /*3150*/  FSETP.GTU.FTZ.AND P4, PT, R57, R86, PT ;  /* 0x000000563900720b */ /* 0x000fc80003f9c000 */
        /* <DEDUP_REMOVED lines=13> */
.L_x_2095:
        /* <DEDUP_REMOVED lines=13> */
.L_x_2097:
[----:B------:R-:W-:Y:S05]  /*3300*/  BSYNC.RECONVERGENT B2 ;  /* 0x0000000000027941 */ /* 0x000fea0003800200 */
.L_x_2096:
[----:B------:R-:W-:Y:S01]  /*3310*/  LOP3.LUT R56, R10, UR9, R103, 0x96, !PT ;  /* 0x000000090a387c12 */ /* 0x000fe2000f8e9667 */
[----:B------:R-:W-:-:S04]  /*3320*/  IMAD.WIDE.U32 R96, R3, -0x326172a9, RZ ;  /* 0xcd9e8d5703607825 */ /* 0x000fc800078e00ff */
[----:B------:R-:W-:Y:S01]  /*3330*/  IMAD.WIDE.U32 R56, R56, -0x326172a9, RZ ;  /* 0xcd9e8d5738387825 */ /* 0x000fe200078e00ff */
[----:B------:R-:W-:-:S03]  /*3340*/  LOP3.LUT R97, R7, UR8, R97, 0x96, !PT ;  /* 0x0000000807617c12 */ /* 0x000fc6000f8e9661 */
[----:B------:R-:W-:Y:S01]  /*3350*/  IMAD.MOV.U32 R92, RZ, RZ, R60 ;  /* 0x000000ffff5c7224 */ /* 0x000fe200078e003c */
[----:B------:R-:W-:Y:S01]  /*3360*/  LOP3.LUT R103, R96, UR18, R57, 0x96, !PT ;  /* 0x0000001260677c12 */ /* 0x000fe2000f8e9639 */
[----:B------:R-:W-:-:S04]  /*3370*/  IMAD.WIDE.U32 R96, R97, -0x2daee0ad, RZ ;  /* 0xd2511f5361607825 */ /* 0x000fc800078e00ff */
[----:B------:R-:W-:Y:S01]  /*3380*/  IMAD.MOV.U32 R64, RZ, RZ, RZ ;  /* 0x000000ffff407224 */ /* 0x000fe200078e00ff */
[----:B------:R-:W-:Y:S01]  /*3390*/  LOP3.LUT R97, R102, UR19, R97, 0x96, !PT ;  /* 0x0000001366617c12 */ /* 0x000fe2000f8e9661 */
[----:B------:R-:W-:-:S05]  /*33a0*/  IMAD.WIDE.U32 R102, R103, -0x2daee0ad, RZ ;  /* 0xd2511f5367667825 */ /* 0x000fca00078e00ff */
[----:B------:R-:W-:Y:S01]  /*33b0*/  LOP3.LUT R103, R96, UR21, R103, 0x96, !PT ;  /* 0x0000001560677c12 */ /* 0x000fe2000f8e9667 */
[----:B------:R-:W-:-:S05]  /*33c0*/  IMAD.WIDE.U32 R96, R97, -0x326172a9, RZ ;  /* 0xcd9e8d5761607825 */ /* 0x000fca00078e00ff */
[----:B------:R-:W-:-:S05]  /*33d0*/  LOP3.LUT R56, R56, UR20, R97, 0x96, !PT ;  /* 0x0000001438387c12 */ /* 0x000fca000f8e9661 */
        /* <DEDUP_REMOVED lines=24> */
[----:B------:R-:W-:-:S04]  /*3560*/  IMAD.WIDE.U32 R56, R56, -0x2daee0ad, RZ ;  /* 0xd2511f5338387825 */ /* 0x000fc800078e00ff */
[----:B------:R-:W-:Y:S01]  /*3570*/  IMAD.MOV.U32 R60, RZ, RZ, R56 ;  /* 0x000000ffff3c7224 */ /* 0x000fe200078e0038 */
[----:B------:R-:W-:Y:S01]  /*3580*/  LOP3.LUT R22, R102, UR35, R57, 0x96, !PT ;  /* 0x0000002366167c12 */ /* 0x000fe2000f8e9639 */
[----:B------:R-:W-:-:S05]  /*3590*/  IMAD.WIDE.U32 R56, R62, -0x326172a9, RZ ;  /* 0xcd9e8d573e387825 */ /* 0x000fca00078e00ff */
[----:B------:R-:W-:Y:S02]  /*35a0*/  LOP3.LUT R62, R96, UR34, R57, 0x96, !PT ;  /* 0x00000022603e7c12 */ /* 0x000fe4000f8e9639 */
[----:B------:R-:W-:-:S07]  /*35b0*/  MOV R100, R56 ;  /* 0x0000003800647202 */ /* 0x000fce0000000f00 */
.L_x_2094:
[----:B------:R-:W-:Y:S05]  /*35c0*/  BSYNC.RECONVERGENT B1 ;  /* 0x0000000000017941 */ /* 0x000fea0003800200 */
.L_x_2093:
        /* <DEDUP_REMOVED lines=15> */
.L_x_2057:
        /* <DEDUP_REMOVED lines=16> */
.L_x_2101:
        /* <DEDUP_REMOVED lines=13> */
.L_x_2103:
[----:B------:R-:W-:Y:S05]  /*3890*/  BSYNC.RECONVERGENT B2 ;  /* 0x0000000000027941 */ /* 0x000fea0003800200 */
.L_x_2102:
        /* <DEDUP_REMOVED lines=41> */
[----:B------:R-:W-:-:S07]  /*3b30*/  IMAD.MOV.U32 R12, RZ, RZ, R78 ;  /* 0x000000ffff0c7224 */ /* 0x000fce00078e004e */
.L_x_2100:
[----:B------:R-:W-:Y:S05]  /*3b40*/  BSYNC.RECONVERGENT B1 ;  /* 0x0000000000017941 */ /* 0x000fea0003800200 */
.L_x_2099:
[----:B------:R-:W1:Y:S01]  /*3b50*/  LDC R88, c[0x0][0x404] ;  /* 0x00010100ff587b82 */ /* 0x000e620000000800 */
[----:B------:R-:W-:Y:S01]  /*3b60*/  HFMA2 R20, -RZ, RZ, 0.1171875, 0 ;  /* 0x2f800000ff147431 */ /* 0x000fe200000001ff */
[----:B------:R-:W-:Y:S01]  /*3b70*/  I2FP.F32.U32 R13, R12 ;  /* 0x0000000c000d7245 */ /* 0x000fe20000201000 */
[----:B-----5:R-:W-:Y:S01]  /*3b80*/  HADD2.F32 R15, -RZ, R56.H0_H0 ;  /* 0x20000038ff0f7230 */ /* 0x020fe20000004100 */
[----:B------:R-:W-:Y:S01]  /*3b90*/  ISETP.NE.AND P3, PT, R14, 0x1, PT ;  /* 0x000000010e00780c */ /* 0x000fe20003f65270 */
[----:B------:R-:W-:Y:S01]  /*3ba0*/  BSSY.RECONVERGENT B1, `(.L_x_2104) ;  /* 0x000004c000017945 */ /* 0x000fe20003800200 */
[----:B------:R-:W-:Y:S02]  /*3bb0*/  IMAD.MOV.U32 R16, RZ, RZ, 0x2 ;  /* 0x00000002ff107424 */ /* 0x000fe400078e00ff */
[----:B------:R-:W2:Y:S01]  /*3bc0*/  LDC R86, c[0x0][0x408] ;  /* 0x00010200ff567b82 */ /* 0x000ea20000000800 */
[----:B------:R-:W-:-:S05]  /*3bd0*/  FFMA.FTZ R13, R13, R20, 1.1641532182693481445e-10 ;  /* 0x2f0000000d0d7423 */ /* 0x000fca0000010014 */
[----:B-1----:R-:W-:Y:S01]  /*3be0*/  FSETP.GTU.FTZ.AND P2, PT, R13, R88, PT ;  /* 0x000000580d00720b */ /* 0x002fe20003f5c000 */
[----:B------:R-:W-:-:S03]  /*3bf0*/  IMAD.MOV.U32 R13, RZ, RZ, R100 ;  /* 0x000000ffff0d7224 */ /* 0x000fc600078e0064 */
[----:B------:R-:W-:Y:S01]  /*3c00*/  PLOP3.LUT P4, PT, P2, PT, PT, 0x8, 0x80 ;  /* 0x000000000080781c */ /* 0x000fe2000178e170 */
[----:B--2---:R-:W-:-:S03]  /*3c10*/  FMUL.FTZ R12, R15, R86 ;  /* 0x000000560f0c7220 */ /* 0x004fc60000410000 */
        /* <DEDUP_REMOVED lines=11> */
.L_x_2106:
        /* <DEDUP_REMOVED lines=13> */
.L_x_2108:
[----:B------:R-:W-:Y:S05]  /*3da0*/  BSYNC.RECONVERGENT B2 ;  /* 0x0000000000027941 */ /* 0x000fea0003800200 */
.L_x_2107:
        /* <DEDUP_REMOVED lines=43> */
.L_x_2105:
[----:B------:R-:W-:Y:S05]  /*4060*/  BSYNC.RECONVERGENT B1 ;  /* 0x0000000000017941 */ /* 0x000fea0003800200 */
.L_x_2104:
        /* <DEDUP_REMOVED lines=8> */
[----:B------:R-:W-:Y:S01]  /*40f0*/  FSETP.GTU.FTZ.AND P2, PT, R13, R88, PT ;  /* 0x000000580d00720b */ /* 0x000fe20003f5c000 */
[----:B------:R-:W-:-:S03]  /*4100*/  @P1 HADD2.F32 R13, -RZ, R24.H0_H0 ;  /* 0x20000018ff0d1230 */ /* 0x000fc60000004100 */
[----:B------:R-:W-:-:S05]  /*4110*/  FSEL R15, R15, RZ, !P2 ;  /* 0x000000ff0f0f7208 */ /* 0x000fca0005000000 */
[----:B------:R-:W-:-:S04]  /*4120*/  FADD.FTZ R12, R12, R15 ;  /* 0x0000000f0c0c7221 */ /* 0x000fc80000010000 */
[----:B------:R-:W-:Y:S01]  /*4130*/  @P1 FADD.FTZ R13, R13, R12 ;  /* 0x0000000c0d0d1221 */ /* 0x000fe20000010000 */
[----:B------:R-:W-:Y:S02]  /*4140*/  @!P1 MOV R13, R12 ;  /* 0x0000000c000d9202 */ /* 0x000fe40000000f00 */
[----:B------:R-:W-:Y:S02]  /*4150*/  SEL R12, RZ, 0x1, P2 ;  /* 0x00000001ff0c7807 */ /* 0x000fe40001000000 */
        /* <DEDUP_REMOVED lines=10> */
.L_x_2111:
        /* <DEDUP_REMOVED lines=13> */
.L_x_2113:
[----:B------:R-:W-:Y:S05]  /*42d0*/  BSYNC.RECONVERGENT B2 ;  /* 0x0000000000027941 */ /* 0x000fea0003800200 */
.L_x_2112:
        /* <DEDUP_REMOVED lines=43> */
.L_x_2110:
[----:B------:R-:W-:Y:S05]  /*4590*/  BSYNC.RECONVERGENT B1 ;  /* 0x0000000000017941 */ /* 0x000fea0003800200 */
.L_x_2109:
        /* <DEDUP_REMOVED lines=21> */
.L_x_2116:
        /* <DEDUP_REMOVED lines=13> */
.L_x_2118:
[----:B------:R-:W-:Y:S05]  /*47c0*/  BSYNC.RECONVERGENT B2 ;  /* 0x0000000000027941 */ /* 0x000fea0003800200 */
.L_x_2117:
        /* <DEDUP_REMOVED lines=43> */
.L_x_2115:
[----:B------:R-:W-:Y:S05]  /*4a80*/  BSYNC.RECONVERGENT B1 ;  /* 0x0000000000017941 */ /* 0x000fea0003800200 */
.L_x_2114:
        /* <DEDUP_REMOVED lines=25> */
.L_x_2121:
        /* <DEDUP_REMOVED lines=13> */
.L_x_2123:
[----:B------:R-:W-:Y:S05]  /*4cf0*/  BSYNC.RECONVERGENT B2 ;  /* 0x0000000000027941 */ /* 0x000fea0003800200 */
.L_x_2122:
        /* <DEDUP_REMOVED lines=43> */
.L_x_2120:
[----:B------:R-:W-:Y:S05]  /*4fb0*/  BSYNC.RECONVERGENT B1 ;  /* 0x0000000000017941 */ /* 0x000fea0003800200 */
.L_x_2119:
[----:B------:R-:W-:Y:S01]  /*4fc0*/  I2FP.F32.U32 R15, R15 ;  /* 0x0000000f000f7245 */ /* 0x000fe20000201000 */
[----:B------:R-:W-:Y:S01]  /*4fd0*/  HADD2.F32 R17, -RZ, R57.H0_H0 ;  /* 0x20000039ff117230 */ /* 0x000fe20000004100 */
[----:B------:R-:W-:Y:S01]  /*4fe0*/  ISETP.NE.AND P3, PT, R18, 0x1, PT ;  /* 0x000000011200780c */ /* 0x000fe20003f65270 */
[----:B------:R-:W-:Y:S01]  /*4ff0*/  BSSY.RECONVERGENT B1, `(.L_x_2124) ;  /* 0x000004b000017945 */ /* 0x000fe20003800200 */
[----:B------:R-:W-:Y:S02]  /*5000*/  IMAD.MOV.U32 R56, RZ, RZ, 0x2 ;  /* 0x00000002ff387424 */ /* 0x000fe400078e00ff */
[----:B------:R-:W-:-:S05]  /*5010*/  FFMA.FTZ R15, R15, R20, 1.1641532182693481445e-10 ;  /* 0x2f0000000f0f7423 */ /* 0x000fca0000010014 */
[----:B------:R-:W-:Y:S01]  /*5020*/  FSETP.GTU.FTZ.AND P2, PT, R15, R88, PT ;  /* 0x000000580f00720b */ /* 0x000fe20003f5c000 */
[----:B------:R-:W-:Y:S01]  /*5030*/  FMUL.FTZ R15, R17, R86 ;  /* 0x00000056110f7220 */ /* 0x000fe20000410000 */
        /* <DEDUP_REMOVED lines=13> */
.L_x_2126:
        /* <DEDUP_REMOVED lines=13> */
.L_x_2128:
[----:B------:R-:W-:Y:S05]  /*51e0*/  BSYNC.RECONVERGENT B2 ;  /* 0x0000000000027941 */ /* 0x000fea0003800200 */
.L_x_2127:
        /* <DEDUP_REMOVED lines=43> */
.L_x_2125:
[----:B------:R-:W-:Y:S05]  /*54a0*/  BSYNC.RECONVERGENT B1 ;  /* 0x0000000000017941 */ /* 0x000fea0003800200 */
.L_x_2124:
        /* <DEDUP_REMOVED lines=9> */
[----:B------:R-:W-:-:S05]  /*5540*/  FSEL R16, R19, RZ, !P2 ;  /* 0x000000ff13107208 */ /* 0x000fca0005000000 */
[----:B------:R-:W-:Y:S01]  /*5550*/  FADD.FTZ R15, R15, R16 ;  /* 0x000000100f0f7221 */ /* 0x000fe20000010000 */
[----:B------:R-:W-:-:S03]  /*5560*/  IMAD.MOV.U32 R16, RZ, RZ, 0x2 ;  /* 0x00000002ff107424 */ /* 0x000fc600078e00ff */
[--C-:B------:R-:W-:Y:S01]  /*5570*/  @P1 FADD.FTZ R63, R18, R15.reuse ;  /* 0x0000000f123f1221 */ /* 0x100fe20000010000 */
[----:B------:R-:W-:Y:S01]  /*5580*/  @!P1 IMAD.MOV.U32 R63, RZ, RZ, R15 ;  /* 0x000000ffff3f9224 */ /* 0x000fe200078e000f */
[----:B------:R-:W-:-:S04]  /*5590*/  SEL R15, RZ, 0x1, P2 ;  /* 0x00000001ff0f7807 */ /* 0x000fc80001000000 */
        /* <DEDUP_REMOVED lines=10> */
.L_x_2131:
        /* <DEDUP_REMOVED lines=13> */
.L_x_2133:
[----:B------:R-:W-:Y:S05]  /*5710*/  BSYNC.RECONVERGENT B2 ;  /* 0x0000000000027941 */ /* 0x000fea0003800200 */
.L_x_2132:
        /* <DEDUP_REMOVED lines=43> */
.L_x_2130:
[----:B------:R-:W-:Y:S05]  /*59d0*/  BSYNC.RECONVERGENT B1 ;  /* 0x0000000000017941 */ /* 0x000fea0003800200 */
.L_x_2129:
[----:B------:R-:W-:Y:S01]  /*59e0*/  I2FP.F32.U32 R17, R17 ;  /* 0x0000001100117245 */ /* 0x000fe20000201000 */
[----:B------:R-:W-:Y:S01]  /*59f0*/  HADD2.F32 R57, -RZ, R57.H1_H1 ;  /* 0x30000039ff397230 */ /* 0x000fe20000004100 */
[----:B------:R-:W-:Y:S01]  /*5a00*/  ISETP.NE.AND P2, PT, R16, 0x1, PT ;  /* 0x000000011000780c */ /* 0x000fe20003f45270 */
[----:B------:R-:W-:Y:S01]  /*5a10*/  BSSY.RECONVERGENT B1, `(.L_x_2134) ;  /* 0x000004b000017945 */ /* 0x000fe20003800200 */
[----:B------:R-:W-:Y:S02]  /*5a20*/  IMAD.MOV.U32 R18, RZ, RZ, 0x2 ;  /* 0x00000002ff127424 */ /* 0x000fe400078e00ff */
[----:B------:R-:W-:Y:S01]  /*5a30*/  FFMA.FTZ R17, R17, R20, 1.1641532182693481445e-10 ;  /* 0x2f00000011117423 */ /* 0x000fe20000010014 */
[----:B------:R-:W-:-:S04]  /*5a40*/  FMUL.FTZ R57, R57, R86 ;  /* 0x0000005639397220 */ /* 0x000fc80000410000 */
        /* <DEDUP_REMOVED lines=14> */
.L_x_2136:
        /* <DEDUP_REMOVED lines=13> */
.L_x_2138:
[----:B------:R-:W-:Y:S05]  /*5c00*/  BSYNC.RECONVERGENT B2 ;  /* 0x0000000000027941 */ /* 0x000fea0003800200 */
.L_x_2137:
        /* <DEDUP_REMOVED lines=43> */
.L_x_2135:
[----:B------:R-:W-:Y:S05]  /*5ec0*/  BSYNC.RECONVERGENT B1 ;  /* 0x0000000000017941 */ /* 0x000fea0003800200 */
.L_x_2134:
[----:B------:R-:W-:Y:S01]  /*5ed0*/  I2FP.F32.U32 R17, R17 ;  /* 0x0000001100117245 */ /* 0x000fe20000201000 */
[----:B------:R-:W-:Y:S01]  /*5ee0*/  HADD2.F32 R19, -RZ, R29.H1_H1 ;  /* 0x3000001dff137230 */ /* 0x000fe20000004100 */
[----:B------:R-:W-:Y:S01]  /*5ef0*/  BSSY.RECONVERGENT B1, `(.L_x_2139) ;  /* 0x0000050000017945 */ /* 0x000fe20003800200 */
[----:B------:R-:W-:Y:S02]  /*5f00*/  @P1 HADD2.F32 R73, -RZ, R25.H1_H1 ;  /* 0x30000019ff491230 */ /* 0x000fe40000004100 */
        /* <DEDUP_REMOVED lines=21> */
.L_x_2141:
        /* <DEDUP_REMOVED lines=13> */
.L_x_2143:
[----:B------:R-:W-:Y:S05]  /*6130*/  BSYNC.RECONVERGENT B2 ;  /* 0x0000000000027941 */ /* 0x000fea0003800200 */
.L_x_2142:
        /* <DEDUP_REMOVED lines=43> */
.L_x_2140:
[----:B------:R-:W-:Y:S05]  /*63f0*/  BSYNC.RECONVERGENT B1 ;  /* 0x0000000000017941 */ /* 0x000fea0003800200 */
.L_x_2139:
        /* <DEDUP_REMOVED lines=20> */
.L_x_2146:
        /* <DEDUP_REMOVED lines=13> */
.L_x_2148:
[----:B------:R-:W-:Y:S05]  /*6610*/  BSYNC.RECONVERGENT B2 ;  /* 0x0000000000027941 */ /* 0x000fea0003800200 */
.L_x_2147:
        /* <DEDUP_REMOVED lines=43> */
.L_x_2145:
[----:B------:R-:W-:Y:S05]  /*68d0*/  BSYNC.RECONVERGENT B1 ;  /* 0x0000000000017941 */ /* 0x000fea0003800200 */
.L_x_2144:
[----:B------:R-:W-:Y:S01]  /*68e0*/  I2FP.F32.U32 R19, R19 ;  /* 0x0000001300137245 */ /* 0x000fe20000201000 */
[----:B------:R-:W-:Y:S01]  /*68f0*/  HADD2.F32 R57, -RZ, R30.H0_H0 ;  /* 0x2000001eff397230 */ /* 0x000fe20000004100 */
[----:B------:R-:W-:Y:S01]  /*6900*/  BSSY.RECONVERGENT B1, `(.L_x_2149) ;  /* 0x0000051000017945 */ /* 0x000fe20003800200 */
[----:B------:R-:W-:Y:S02]  /*6910*/  @P1 HADD2.F32 R64, -RZ, R26.H0_H0 ;  /* 0x2000001aff401230 */ /* 0x000fe40000004100 */
[----:B------:R-:W-:Y:S01]  /*6920*/  FFMA.FTZ R19, R19, R20, 1.1641532182693481445e-10 ;  /* 0x2f00000013137423 */ /* 0x000fe20000010014 */
[----:B------:R-:W-:-:S04]  /*6930*/  FMUL.FTZ R57, R57, R86 ;  /* 0x0000005639397220 */ /* 0x000fc80000410000 */
[----:B------:R-:W-:Y:S01]  /*6940*/  FSETP.GTU.FTZ.AND P3, PT, R19, R88, PT ;  /* 0x000000581300720b */ /* 0x000fe20003f7c000 */
[----:B------:R-:W-:-:S03]  /*6950*/  IMAD.MOV.U32 R19, RZ, RZ, R100 ;  /* 0x000000ffff137224 */ /* 0x000fc600078e0064 */
[----:B------:R-:W-:Y:S02]  /*6960*/  FSEL R56, R57, RZ, !P3 ;  /* 0x000000ff39387208 */ /* 0x000fe40005800000 */
[----:B------:R-:W-:Y:S02]  /*6970*/  SEL R18, RZ, 0x1, P3 ;  /* 0x00000001ff127807 */ /* 0x000fe40001800000 */
[----:B------:R-:W-:Y:S01]  /*6980*/  ISETP.NE.AND P3, PT, R80, 0x1, PT ;  /* 0x000000015000780c */ /* 0x000fe20003f65270 */
[----:B------:R-:W-:Y:S01]  /*6990*/  FADD.FTZ R17, R17, R56 ;  /* 0x0000003811117221 */ /* 0x000fe20000010000 */
[----:B------:R-:W-:-:S03]  /*69a0*/  HFMA2 R56, -RZ, RZ, 0, 1.1920928955078125e-07 ;  /* 0x00000002ff387431 */ /* 0x000fc600000001ff */
[--C-:B------:R-:W-:Y:S01]  /*69b0*/  @P1 FADD.FTZ R75, R64, R17.reuse ;  /* 0x00000011404b1221 */ /* 0x100fe20000010000 */
[--C-:B------:R-:W-:Y:S01]  /*69c0*/  @!P1 IMAD.MOV.U32 R75, RZ, RZ, R17.reuse ;  /* 0x000000ffff4b9224 */ /* 0x100fe200078e0011 */
[----:B------:R-:W-:-:S04]  /*69d0*/  PRMT R17, R18, 0x7610, R17 ;  /* 0x0000761012117816 */ /* 0x000fc80000000011 */
        /* <DEDUP_REMOVED lines=10> */
.L_x_2151:
        /* <DEDUP_REMOVED lines=13> */
.L_x_2153:
[----:B------:R-:W-:Y:S05]  /*6b50*/  BSYNC.RECONVERGENT B2 ;  /* 0x0000000000027941 */ /* 0x000fea0003800200 */
.L_x_2152:
        /* <DEDUP_REMOVED lines=43> */
.L_x_2150:
[----:B------:R-:W-:Y:S05]  /*6e10*/  BSYNC.RECONVERGENT B1 ;  /* 0x0000000000017941 */ /* 0x000fea0003800200 */
.L_x_2149:
[----:B------:R-:W-:Y:S01]  /*6e20*/  I2FP.F32.U32 R19, R19 ;  /* 0x0000001300137245 */ /* 0x000fe20000201000 */
[----:B------:R-:W-:Y:S01]  /*6e30*/  HADD2.F32 R57, -RZ, R58.H1_H1 ;  /* 0x3000003aff397230 */ /* 0x000fe20000004100 */
        /* <DEDUP_REMOVED lines=18> */
.L_x_2156:
        /* <DEDUP_REMOVED lines=13> */
.L_x_2158:
[----:B------:R-:W-:Y:S05]  /*7030*/  BSYNC.RECONVERGENT B2 ;  /* 0x0000000000027941 */ /* 0x000fea0003800200 */
.L_x_2157:
        /* <DEDUP_REMOVED lines=43> */
.L_x_2155:
[----:B------:R-:W-:Y:S05]  /*72f0*/  BSYNC.RECONVERGENT B1 ;  /* 0x0000000000017941 */ /* 0x000fea0003800200 */
.L_x_2154:
        /* <DEDUP_REMOVED lines=10> */
[----:B------:R-:W-:Y:S02]  /*73a0*/  SEL R18, RZ, 0x1, P4 ;  /* 0x00000001ff127807 */ /* 0x000fe40002000000 */
[----:B------:R-:W-:Y:S01]  /*73b0*/  ISETP.NE.AND P4, PT, R64, 0x1, PT ;  /* 0x000000014000780c */ /* 0x000fe20003f85270 */
[----:B------:R-:W-:-:S04]  /*73c0*/  FADD.FTZ R58, R58, R57 ;  /* 0x000000393a3a7221 */ /* 0x000fc80000010000 */
        /* <DEDUP_REMOVED lines=12> */
.L_x_2161:
        /* <DEDUP_REMOVED lines=13> */
.L_x_2163:
[----:B------:R-:W-:Y:S05]  /*7560*/  BSYNC.RECONVERGENT B2 ;  /* 0x0000000000027941 */ /* 0x000fea0003800200 */
.L_x_2162:
        /* <DEDUP_REMOVED lines=38> */
[----:B------:R-:W-:-:S04]  /*77d0*/  IMAD.WIDE.U32 R56, R19, -0x2daee0ad, RZ ;  /* 0xd2511f5313387825 */ /* 0x000fc800078e00ff */
[----:B------:R-:W-:Y:S01]  /*77e0*/  IMAD.MOV.U32 R19, RZ, RZ, R60 ;  /* 0x000000ffff137224 */ /* 0x000fe200078e003c */
[----:B------:R-:W-:Y:S01]  /*77f0*/  LOP3.LUT R22, R96, UR35, R57, 0x96, !PT ;  /* 0x0000002360167c12 */ /* 0x000fe2000f8e9639 */
[----:B------:R-:W-:Y:S02]  /*7800*/  IMAD.MOV.U32 R60, RZ, RZ, R56 ;  /* 0x000000ffff3c7224 */ /* 0x000fe400078e0038 */
[----:B------:R-:W-:-:S07]  /*7810*/  HFMA2 R56, -RZ, RZ, 0, 0 ;  /* 0x00000000ff387431 */ /* 0x000fce00000001ff */
.L_x_2160:
[----:B------:R-:W-:Y:S05]  /*7820*/  BSYNC.RECONVERGENT B1 ;  /* 0x0000000000017941 */ /* 0x000fea0003800200 */
.L_x_2159:
[----:B------:R-:W-:Y:S01]  /*7830*/  I2FP.F32.U32 R19, R19 ;  /* 0x0000001300137245 */ /* 0x000fe20000201000 */
[----:B------:R-:W-:Y:S01]  /*7840*/  HADD2.F32 R57, -RZ, R59.H0_H0 ;  /* 0x2000003bff397230 */ /* 0x000fe20000004100 */
[----:B------:R-:W-:Y:S01]  /*7850*/  ISETP.NE.AND P5, PT, R56, 0x1, PT ;  /* 0x000000013800780c */ /* 0x000fe20003fa5270 */
[----:B------:R-:W-:Y:S01]  /*7860*/  BSSY.RECONVERGENT B1, `(.L_x_2164) ;  /* 0x000004a000017945 */ /* 0x000fe20003800200 */
[----:B------:R-:W-:Y:S02]  /*7870*/  IMAD.MOV.U32 R64, RZ, RZ, 0x2 ;  /* 0x00000002ff407424 */ /* 0x000fe400078e00ff */
[----:B------:R-:W-:Y:S01]  /*7880*/  FFMA.FTZ R19, R19, R20, 1.1641532182693481445e-10 ;  /* 0x2f00000013137423 */ /* 0x000fe20000010014 */
[----:B------:R-:W-:-:S04]  /*7890*/  FMUL.FTZ R57, R57, R86 ;  /* 0x0000005639397220 */ /* 0x000fc80000410000 */
[----:B------:R-:W-:-:S04]  /*78a0*/  FSETP.GTU.FTZ.AND P4, PT, R19, R88, PT ;  /* 0x000000581300720b */ /* 0x000fc80003f9c000 */
        /* <DEDUP_REMOVED lines=12> */
.L_x_2166:
        /* <DEDUP_REMOVED lines=13> */
.L_x_2168:
[----:B------:R-:W-:Y:S05]  /*7a40*/  BSYNC.RECONVERGENT B2 ;  /* 0x0000000000027941 */ /* 0x000fea0003800200 */
.L_x_2167:
        /* <DEDUP_REMOVED lines=43> */
.L_x_2165:
[----:B------:R-:W-:Y:S05]  /*7d00*/  BSYNC.RECONVERGENT B1 ;  /* 0x0000000000017941 */ /* 0x000fea0003800200 */
.L_x_2164:
[----:B------:R-:W-:Y:S01]  /*7d10*/  I2FP.F32.U32 R57, R57 ;  /* 0x0000003900397245 */ /* 0x000fe20000201000 */
[----:B------:R-:W-:Y:S01]  /*7d20*/  HADD2.F32 R87, -RZ, R31.H0_H0 ;  /* 0x2000001fff577230 */ /* 0x000fe20000004100 */
[----:B------:R-:W-:Y:S03]  /*7d30*/  BSSY.RECONVERGENT B1, `(.L_x_2169) ;  /* 0x0000051000017945 */ /* 0x000fe60003800200 */
        /* <DEDUP_REMOVED lines=8> */
[----:B------:R-:W-:-:S05]  /*7dc0*/  @P1 HADD2.F32 R58, -RZ, R27.H0_H0 ;  /* 0x2000001bff3a1230 */ /* 0x000fca0000004100 */
[--C-:B------:R-:W-:Y:S01]  /*7dd0*/  @P1 FADD.FTZ R87, R58, R19.reuse ;  /* 0x000000133a571221 */ /* 0x100fe20000010000 */
[----:B------:R-:W-:Y:S02]  /*7de0*/  @!P1 MOV R87, R19 ;  /* 0x0000001300579202 */ /* 0x000fe40000000f00 */
[----:B------:R-:W-:Y:S01]  /*7df0*/  PRMT R19, R56, 0x7610, R19 ;  /* 0x0000761038137816 */ /* 0x000fe20000000013 */
[----:B------:R-:W-:Y:S01]  /*7e00*/  IMAD.MOV.U32 R56, RZ, RZ, 0x2 ;  /* 0x00000002ff387424 */ /* 0x000fe200078e00ff */
        /* <DEDUP_REMOVED lines=10> */
.L_x_2171:
        /* <DEDUP_REMOVED lines=13> */
.L_x_2173:
[----:B------:R-:W-:Y:S05]  /*7f80*/  BSYNC.RECONVERGENT B2 ;  /* 0x0000000000027941 */ /* 0x000fea0003800200 */
.L_x_2172:
        /* <DEDUP_REMOVED lines=37> */
[----:B------:R-:W-:Y:S01]  /*81e0*/  IMAD.WIDE.U32 R96, R97, -0x326172a9, RZ ;  /* 0xcd9e8d5761607825 */ /* 0x000fe200078e00ff */
[----:B------:R-:W-:-:S03]  /*81f0*/  MOV R57, R60 ;  /* 0x0000003c00397202 */ /* 0x000fc60000000f00 */
[----:B------:R-:W-:Y:S01]  /*8200*/  IMAD.MOV.U32 R60, RZ, RZ, R56 ;  /* 0x000000ffff3c7224 */ /* 0x000fe200078e0038 */
[----:B------:R-:W-:Y:S01]  /*8210*/  LOP3.LUT R62, R102, UR34, R97, 0x96, !PT ;  /* 0x00000022663e7c12 */ /* 0x000fe2000f8e9661 */
[----:B------:R-:W-:Y:S02]  /*8220*/  IMAD.MOV.U32 R100, RZ, RZ, R96 ;  /* 0x000000ffff647224 */ /* 0x000fe400078e0060 */
[----:B------:R-:W-:-:S07]  /*8230*/  IMAD.MOV.U32 R56, RZ, RZ, RZ ;  /* 0x000000ffff387224 */ /* 0x000fce00078e00ff */
.L_x_2170:
[----:B------:R-:W-:Y:S05]  /*8240*/  BSYNC.RECONVERGENT B1 ;  /* 0x0000000000017941 */ /* 0x000fea0003800200 */
.L_x_2169:
[----:B------:R-:W-:Y:S01]  /*8250*/  I2FP.F32.U32 R57, R57 ;  /* 0x0000003900397245 */ /* 0x000fe20000201000 */
[----:B------:R-:W-:Y:S01]  /*8260*/  HADD2.F32 R59, -RZ, R59.H1_H1 ;  /* 0x3000003bff3b7230 */ /* 0x000fe20000004100 */
[----:B------:R-:W-:Y:S01]  /*8270*/  ISETP.NE.AND P6, PT, R56, 0x1, PT ;  /* 0x000000013800780c */ /* 0x000fe20003fc5270 */
[----:B------:R-:W-:Y:S01]  /*8280*/  BSSY.RECONVERGENT B1, `(.L_x_2174) ;  /* 0x000004c000017945 */ /* 0x000fe20003800200 */
[----:B------:R-:W-:Y:S02]  /*8290*/  HFMA2 R64, -RZ, RZ, 0, 1.1920928955078125e-07 ;  /* 0x00000002ff407431 */ /* 0x000fe400000001ff */
[----:B------:R-:W-:Y:S01]  /*82a0*/  FFMA.FTZ R57, R57, R20, 1.1641532182693481445e-10 ;  /* 0x2f00000039397423 */ /* 0x000fe20000010014 */
[----:B------:R-:W-:-:S04]  /*82b0*/  FMUL.FTZ R59, R59, R86 ;  /* 0x000000563b3b7220 */ /* 0x000fc80000410000 */
[----:B------:R-:W-:Y:S01]  /*82c0*/  FSETP.GTU.FTZ.AND P5, PT, R57, R88, PT ;  /* 0x000000583900720b */ /* 0x000fe20003fbc000 */
        /* <DEDUP_REMOVED lines=12> */
.L_x_2176:
        /* <DEDUP_REMOVED lines=15> */
.L_x_2178:
[----:B------:R-:W-:Y:S05]  /*8480*/  BSYNC.RECONVERGENT B2 ;  /* 0x0000000000027941 */ /* 0x000fea0003800200 */
.L_x_2177:
        /* <DEDUP_REMOVED lines=38> */
[----:B------:R-:W-:-:S04]  /*86f0*/  IMAD.WIDE.U32 R58, R59, -0x326172a9, RZ ;  /* 0xcd9e8d573b3a7825 */ /* 0x000fc800078e00ff */
[----:B------:R-:W-:Y:S01]  /*8700*/  IMAD.MOV.U32 R57, RZ, RZ, R60 ;  /* 0x000000ffff397224 */ /* 0x000fe200078e003c */
[----:B------:R-:W-:Y:S01]  /*8710*/  LOP3.LUT R62, R96, UR34, R59, 0x96, !PT ;  /* 0x00000022603e7c12 */ /* 0x000fe2000f8e963b */
[----:B------:R-:W-:Y:S01]  /*8720*/  IMAD.MOV.U32 R100, RZ, RZ, R58 ;  /* 0x000000ffff647224 */ /* 0x000fe200078e003a */
[----:B------:R-:W-:-:S07]  /*8730*/  MOV R60, R56 ;  /* 0x00000038003c7202 */ /* 0x000fce0000000f00 */
.L_x_2175:
[----:B------:R-:W-:Y:S05]  /*8740*/  BSYNC.RECONVERGENT B1 ;  /* 0x0000000000017941 */ /* 0x000fea0003800200 */
.L_x_2174:
[----:B------:R-:W-:Y:S01]  /*8750*/  I2FP.F32.U32 R57, R57 ;  /* 0x0000003900397245 */ /* 0x000fe20000201000 */
[----:B------:R-:W-:Y:S01]  /*8760*/  HADD2.F32 R59, -RZ, R31.H1_H1 ;  /* 0x3000001fff3b7230 */ /* 0x000fe20000004100 */
[----:B------:R-:W-:Y:S01]  /*8770*/  PRMT R58, R84, 0x5410, R90 ;  /* 0x00005410543a7816 */ /* 0x000fe2000000005a */
[----:B------:R-:W-:Y:S01]  /*8780*/  @P1 HADD2.F32 R97, -RZ, R27.H1_H1 ;  /* 0x3000001bff611230 */ /* 0x000fe20000004100 */
[----:B------:R-:W-:Y:S01]  /*8790*/  PRMT R56, R74, 0x5410, R76 ;  /* 0x000054104a387816 */ /* 0x000fe2000000004c */
[----:B------:R-:W-:Y:S01]  /*87a0*/  FFMA.FTZ R57, R57, R20, 1.1641532182693481445e-10 ;  /* 0x2f00000039397423 */ /* 0x000fe20000010014 */
[----:B------:R-:W-:-:S04]  /*87b0*/  FMUL.FTZ R59, R59, R86 ;  /* 0x000000563b3b7220 */ /* 0x000fc80000410000 */
[----:B------:R-:W-:Y:S02]  /*87c0*/  FSETP.GTU.FTZ.AND P6, PT, R57, R88, PT ;  /* 0x000000583900720b */ /* 0x000fe40003fdc000 */
[----:B------:R-:W-:Y:S02]  /*87d0*/  PRMT R57, R78, 0x5410, R82 ;  /* 0x000054104e397816 */ /* 0x000fe40000000052 */
[----:B------:R-:W-:Y:S02]  /*87e0*/  FSEL R59, R59, RZ, !P6 ;  /* 0x000000ff3b3b7208 */ /* 0x000fe40007000000 */
[----:B------:R-:W-:-:S03]  /*87f0*/  SEL R20, RZ, 0x1, P6 ;  /* 0x00000001ff147807 */ /* 0x000fc60003000000 */
[----:B------:R-:W-:-:S04]  /*8800*/  FADD.FTZ R92, R92, R59 ;  /* 0x0000003b5c5c7221 */ /* 0x000fc80000010000 */
[--C-:B------:R-:W-:Y:S01]  /*8810*/  @P1 FADD.FTZ R97, R97, R92.reuse ;  /* 0x0000005c61611221 */ /* 0x100fe20000010000 */
[----:B------:R-:W-:-:S05]  /*8820*/  @!P1 IMAD.MOV.U32 R97, RZ, RZ, R92 ;  /* 0x000000ffff619224 */ /* 0x000fca00078e005c */
[----:B------:R-:W-:-:S04]  /*8830*/  F2FP.F16.F32.PACK_AB R59, RZ, R97 ;  /* 0x00000061ff3b723e */ /* 0x000fc800000000ff */
[----:B------:R-:W-:-:S07]  /*8840*/  PRMT R59, R80, 0x5410, R59 ;  /* 0x00005410503b7816 */ /* 0x000fce000000003b */
.L_x_2098:
[----:B------:R-:W1:Y:S01]  /*8850*/  LDC.64 R102, c[0x0][0x3a8] ;  /* 0x0000ea00ff667b82 */ /* 0x000e620000000a00 */
[----:B------:R-:W-:Y:S02]  /*8860*/  ISETP.NE.AND P6, PT, R68, RZ, PT ;  /* 0x000000ff4400720c */ /* 0x000fe40003fc5270 */
[----:B------:R-:W-:Y:S02]  /*8870*/  ISETP.NE.AND P1, PT, R66, RZ, PT ;  /* 0x000000ff4200720c */ /* 0x000fe40003f25270 */
[----:B------:R-:W-:Y:S02]  /*8880*/  SEL R68, RZ, 0x1000000, !P5 ;  /* 0x01000000ff447807 */ /* 0x000fe40006800000 */
[----:B------:R-:W-:Y:S01]  /*8890*/  SEL R66, RZ, 0x10000, !P4 ;  /* 0x00010000ff427807 */ /* 0x000fe20006000000 */
[----:B------:R-:W2:Y:S01]  /*88a0*/  LDC.64 R104, c[0x0][0x3b0] ;  /* 0x0000ec00ff687b82 */ /* 0x000ea20000000a00 */
[----:B------:R-:W-:Y:S02]  /*88b0*/  SEL R109, RZ, 0x100, !P3 ;  /* 0x00000100ff6d7807 */ /* 0x000fe40005800000 */
[----:B------:R-:W-:-:S02]  /*88c0*/  ISETP.NE.AND P5, PT, R70, RZ, PT ;  /* 0x000000ff4600720c */ /* 0x000fc40003fa5270 */
[----:B------:R-:W-:Y:S02]  /*88d0*/  ISETP.NE.AND P4, PT, R72, RZ, PT ;  /* 0x000000ff4800720c */ /* 0x000fe40003f85270 */
[----:B------:R-:W-:Y:S02]  /*88e0*/  LOP3.LUT R109, R109, R68, R66, 0xfe, !PT ;  /* 0x000000446d6d7212 */ /* 0x000fe400078efe42 */
[----:B------:R-:W-:Y:S02]  /*88f0*/  SEL R68, RZ, 0x1000000, !P4 ;  /* 0x01000000ff447807 */ /* 0x000fe40006000000 */
[----:B------:R-:W-:Y:S02]  /*8900*/  SEL R107, RZ, 0x10000, !P5 ;  /* 0x00010000ff6b7807 */ /* 0x000fe40006800000 */
[----:B------:R-:W-:Y:S02]  /*8910*/  SEL R66, RZ, 0x100, !P6 ;  /* 0x00000100ff427807 */ /* 0x000fe40007000000 */
[----:B------:R-:W-:Y:S01]  /*8920*/  SEL R106, RZ, 0x1, !P2 ;  /* 0x00000001ff6a7807 */ /* 0x000fe20005000000 */
[----:B-1----:R-:W-:Y:S01]  /*8930*/  IMAD.WIDE.U32 R102, R11, 0x10, R102 ;  /* 0x000000100b667825 */ /* 0x002fe200078e0066 */
[----:B------:R-:W-:-:S02]  /*8940*/  LOP3.LUT R66, R66, R68, R107, 0xfe, !PT ;  /* 0x0000004442427212 */ /* 0x000fc400078efe6b */
[----:B------:R-:W-:Y:S02]  /*8950*/  LOP3.LUT R107, R109, R106, RZ, 0xfc, !PT ;  /* 0x0000006a6d6b7212 */ /* 0x000fe400078efcff */
[----:B------:R-:W-:Y:S01]  /*8960*/  SEL R109, RZ, 0x1, !P1 ;  /* 0x00000001ff6d7807 */ /* 0x000fe20004800000 */
[----:B------:R1:W-:Y:S01]  /*8970*/  STG.E.128 desc[UR10][R102.64], R56 ;  /* 0x0000003866007986 */ /* 0x0003e2000c101d0a */
[----:B--2---:R-:W-:Y:S02]  /*8980*/  IMAD.WIDE.U32 R104, R11, 0x8, R104 ;  /* 0x000000080b687825 */ /* 0x004fe400078e0068 */
[----:B------:R-:W-:-:S05]  /*8990*/  LOP3.LUT R106, R66, R109, RZ, 0xfc, !PT ;  /* 0x0000006d426a7212 */ /* 0x000fca00078efcff */
[----:B------:R1:W-:Y:S01]  /*89a0*/  STG.E.64 desc[UR10][R104.64], R106 ;  /* 0x0000006a68007986 */ /* 0x0003e2000c101b0a */
[----:B------:R-:W-:Y:S05]  /*89b0*/  @!P0 BRA `(.L_x_2179) ;  /* 0x0000000000508947 */ /* 0x000fea0003800000 */
[----:B-1----:R-:W-:Y:S02]  /*89c0*/  SHF.L.U32 R56, R19, 0x10, RZ ;  /* 0x0000001013387819 */ /* 0x002fe400000006ff */
[----:B------:R-:W-:Y:S02]  /*89d0*/  LOP3.LUT R58, R20, 0xffff, RZ, 0xc0, !PT ;  /* 0x0000ffff143a7812 */ /* 0x000fe400078ec0ff */
[----:B------:R-:W-:Y:S02]  /*89e0*/  LOP3.LUT R59, R56, 0xff0000, RZ, 0xc0, !PT ;  /* 0x00ff0000383b7812 */ /* 0x000fe400078ec0ff */
[----:B------:R-:W1:Y:S01]  /*89f0*/  LDC.64 R56, c[0x0][0x3b8] ;  /* 0x0000ee00ff387b82 */ /* 0x000e620000000a00 */
[----:B------:R-:W-:Y:S02]  /*8a00*/  LOP3.LUT R104, R16, 0xff, RZ, 0xc0, !PT ;  /* 0x000000ff10687812 */ /* 0x000fe400078ec0ff */
[----:B------:R-:W-:Y:S02]  /*8a10*/  PRMT R59, R59, 0x4210, R58 ;  /* 0x000042103b3b7816 */ /* 0x000fe4000000003a */
[----:B------:R-:W-:Y:S01]  /*8a20*/  PRMT R58, R18, 0x7104, RZ ;  /* 0x00007104123a7816 */ /* 0x000fe200000000ff */
[----:B------:R-:W-:Y:S01]  /*8a30*/  IMAD.WIDE.U32 R104, R104, 0x1000000, RZ ;  /* 0x0100000068687825 */ /* 0x000fe200078e00ff */
[----:B------:R-:W-:-:S02]  /*8a40*/  LOP3.LUT R102, R15, 0xff, RZ, 0xc0, !PT ;  /* 0x000000ff0f667812 */ /* 0x000fc400078ec0ff */
[----:B------:R-:W-:Y:S02]  /*8a50*/  LOP3.LUT R66, R59, 0xff00, R58, 0xf8, !PT ;  /* 0x0000ff003b427812 */ /* 0x000fe400078ef83a */
[----:B------:R-:W-:Y:S01]  /*8a60*/  LOP3.LUT R58, R14, 0xff, RZ, 0xc0, !PT ;  /* 0x000000ff0e3a7812 */ /* 0x000fe200078ec0ff */
[----:B------:R-:W-:Y:S01]  /*8a70*/  IMAD.WIDE.U32 R102, R102, 0x10000, RZ ;  /* 0x0001000066667825 */ /* 0x000fe200078e00ff */
[----:B------:R-:W-:-:S03]  /*8a80*/  LOP3.LUT R107, R66, 0xff, R17, 0xf8, !PT ;  /* 0x000000ff426b7812 */ /* 0x000fc600078ef811 */
[----:B------:R-:W-:Y:S01]  /*8a90*/  IMAD.WIDE.U32 R58, R58, 0x100, RZ ;  /* 0x000001003a3a7825 */ /* 0x000fe200078e00ff */
[----:B------:R-:W-:Y:S02]  /*8aa0*/  LOP3.LUT R105, R103, R107, R105, 0xfe, !PT ;  /* 0x0000006b67697212 */ /* 0x000fe400078efe69 */
[----:B------:R-:W-:Y:S02]  /*8ab0*/  LOP3.LUT R103, R58, R104, R102, 0xfe, !PT ;  /* 0x000000683a677212 */ /* 0x000fe400078efe66 */
[----:B------:R-:W-:Y:S01]  /*8ac0*/  LOP3.LUT R59, R105, R59, RZ, 0xfc, !PT ;  /* 0x0000003b693b7212 */ /* 0x000fe200078efcff */
[----:B-1----:R-:W-:Y:S01]  /*8ad0*/  IMAD.WIDE.U32 R56, R11, 0x8, R56 ;  /* 0x000000080b387825 */ /* 0x002fe200078e0038 */
[----:B------:R-:W-:-:S05]  /*8ae0*/  LOP3.LUT R58, R103, 0xff, R12, 0xf8, !PT ;  /* 0x000000ff673a7812 */ /* 0x000fca00078ef80c */
[----:B------:R2:W-:Y:S02]  /*8af0*/  STG.E.64 desc[UR10][R56.64], R58 ;  /* 0x0000003a38007986 */ /* 0x0005e4000c101b0a */
.L_x_2179:
[----:B------:R-:W-:Y:S02]  /*8b00*/  IMAD.MOV.U32 R78, RZ, RZ, R60 ;  /* 0x000000ffff4e7224 */ /* 0x000fe400078e003c */
[----:B------:R-:W-:-:S07]  /*8b10*/  VIADD R60, R11, 0x80 ;  /* 0x000000800b3c7836 */ /* 0x000fce0000000000 */
.L_x_2056:
[----:B------:R-:W-:Y:S05]  /*8b20*/  BSYNC.RECONVERGENT B0 ;  /* 0x0000000000007941 */ /* 0x000fea0003800200 */
.L_x_2055:
[----:B------:R-:W-:Y:S01]  /*8b30*/  ISETP.GE.U32.AND P0, PT, R5, 0x100, PT ;  /* 0x000001000500780c */ /* 0x000fe20003f06070 */
[----:B------:R-:W-:Y:S03]  /*8b40*/  BSSY.RECONVERGENT B0, `(.L_x_2180) ;  /* 0x00007ee000007945 */ /* 0x000fe60003800200 */
[----:B-12---:R-:W-:-:S09]  /*8b50*/  P2R R56, PR, RZ, 0x1 ;  /* 0x00000001ff387803 */ /* 0x006fd20000000000 */
[----:B------:R-:W-:Y:S05]  /*8b60*/  @!P0 BRA `(.L_x_2181) ;  /* 0x0000007c00ac8947 */ /* 0x000fea0003800000 */
        /* <DEDUP_REMOVED lines=13> */
[----:B------:R-:W-:Y:S05]  /*8c40*/  @!P0 BRA `(.L_x_2182) ;  /* 0x00000050006c8947 */ /* 0x000fea0003800000 */
[----:B------:R-:W-:Y:S01]  /*8c50*/  ISETP.NE.AND P2, PT, R64, 0x1, PT ;  /* 0x000000014000780c */ /* 0x000fe20003f45270 */
[----:B------:R-:W-:Y:S01]  /*8c60*/  BSSY.RECONVERGENT B1, `(.L_x_2183) ;  /* 0x0000047000017945 */ /* 0x000fe20003800200 */
[----:B------:R-:W-:Y:S02]  /*8c70*/  HFMA2 R16, -RZ, RZ, 0, 1.1920928955078125e-07 ;  /* 0x00000002ff107431 */ /* 0x000fe400000001ff */
[----:B------:R-:W-:Y:S02]  /*8c80*/  IMAD.MOV.U32 R12, RZ, RZ, R100 ;  /* 0x000000ffff0c7224 */ /* 0x000fe400078e0064 */
[----:B-1----:R-:W-:-:S07]  /*8c90*/  IMAD.MOV.U32 R66, RZ, RZ, R78 ;  /* 0x000000ffff427224 */ /* 0x002fce00078e004e */
        /* <DEDUP_REMOVED lines=11> */
.L_x_2185:
        /* <DEDUP_REMOVED lines=13> */
.L_x_2187:
[----:B------:R-:W-:Y:S05]  /*8e20*/  BSYNC.RECONVERGENT B2 ;  /* 0x0000000000027941 */ /* 0x000fea0003800200 */
.L_x_2186:
        /* <DEDUP_REMOVED lines=42> */
.L_x_2184:
[----:B------:R-:W-:Y:S05]  /*90d0*/  BSYNC.RECONVERGENT B1 ;  /* 0x0000000000017941 */ /* 0x000fea0003800200 */
.L_x_2183:
[----:B------:R-:W1:Y:S01]  /*90e0*/  LDC R88, c[0x0][0x404] ;  /* 0x00010100ff587b82 */ /* 0x000e620000000800 */
[----:B------:R-:W-:Y:S01]  /*90f0*/  I2FP.F32.U32 R15, R12 ;  /* 0x0000000c000f7245 */ /* 0x000fe20000201000 */
[----:B------:R-:W-:Y:S01]  /*9100*/  IMAD.MOV.U32 R84, RZ, RZ, 0x2f800000 ;  /* 0x2f800000ff547424 */ /* 0x000fe200078e00ff */
[----:B------:R-:W-:Y:S01]  /*9110*/  ISETP.NE.AND P3, PT, R16, 0x1, PT ;  /* 0x000000011000780c */ /* 0x000fe20003f65270 */
[----:B-----5:R-:W-:Y:S01]  /*9120*/  HADD2.F32 R17, -RZ, R56.H0_H0 ;  /* 0x20000038ff117230 */ /* 0x020fe20000004100 */
[----:B------:R-:W-:Y:S01]  /*9130*/  BSSY.RECONVERGENT B1, `(.L_x_2188) ;  /* 0x000004c000017945 */ /* 0x000fe20003800200 */
[----:B------:R-:W-:Y:S01]  /*9140*/  FFMA.FTZ R15, R15, R84, 1.1641532182693481445e-10 ;  /* 0x2f0000000f0f7423 */ /* 0x000fe20000010054 */
[----:B------:R-:W-:Y:S01]  /*9150*/  IMAD.MOV.U32 R18, RZ, RZ, 0x2 ;  /* 0x00000002ff127424 */ /* 0x000fe200078e00ff */
[----:B------:R-:W2:Y:S01]  /*9160*/  LDC R86, c[0x0][0x408] ;  /* 0x00010200ff567b82 */ /* 0x000ea20000000800 */
[----:B------:R-:W-:Y:S02]  /*9170*/  MOV R14, R100 ;  /* 0x00000064000e7202 */ /* 0x000fe40000000f00 */
[----:B-1----:R-:W-:-:S04]  /*9180*/  FSETP.GTU.FTZ.AND P2, PT, R15, R88, PT ;  /* 0x000000580f00720b */ /* 0x002fc80003f5c000 */
        /* <DEDUP_REMOVED lines=13> */
.L_x_2190:
        /* <DEDUP_REMOVED lines=13> */
.L_x_2192:
[----:B------:R-:W-:Y:S05]  /*9330*/  BSYNC.RECONVERGENT B2 ;  /* 0x0000000000027941 */ /* 0x000fea0003800200 */
.L_x_2191:
        /* <DEDUP_REMOVED lines=43> */
.L_x_2189:
[----:B------:R-:W-:Y:S05]  /*95f0*/  BSYNC.RECONVERGENT B1 ;  /* 0x0000000000017941 */ /* 0x000fea0003800200 */
.L_x_2188:
        /* <DEDUP_REMOVED lines=11> */
[----:B------:R-:W-:-:S03]  /*96b0*/  MOV R15, R100 ;  /* 0x00000064000f7202 */ /* 0x000fc60000000f00 */
        /* <DEDUP_REMOVED lines=13> */
.L_x_2195:
        /* <DEDUP_REMOVED lines=13> */
.L_x_2197:
[----:B------:R-:W-:Y:S05]  /*9860*/  BSYNC.RECONVERGENT B2 ;  /* 0x0000000000027941 */ /* 0x000fea0003800200 */
.L_x_2196:
        /* <DEDUP_REMOVED lines=43> */
.L_x_2194:
[----:B------:R-:W-:Y:S05]  /*9b20*/  BSYNC.RECONVERGENT B1 ;  /* 0x0000000000017941 */ /* 0x000fea0003800200 */
.L_x_2193:
        /* <DEDUP_REMOVED lines=21> */
.L_x_2200:
        /* <DEDUP_REMOVED lines=13> */
.L_x_2202:
[----:B------:R-:W-:Y:S05]  /*9d50*/  BSYNC.RECONVERGENT B2 ;  /* 0x0000000000027941 */ /* 0x000fea0003800200 */
.L_x_2201:
        /* <DEDUP_REMOVED lines=43> */
.L_x_2199:
[----:B------:R-:W-:Y:S05]  /*a010*/  BSYNC.RECONVERGENT B1 ;  /* 0x0000000000017941 */ /* 0x000fea0003800200 */
.L_x_2198:
        /* <DEDUP_REMOVED lines=10> */
[----:B------:R-:W-:-:S03]  /*a0c0*/  SEL R14, RZ, 0x1, P2 ;  /* 0x00000001ff0e7807 */ /* 0x000fc60001000000 */
[----:B------:R-:W-:Y:S01]  /*a0d0*/  FADD.FTZ R20, R20, R15 ;  /* 0x0000000f14147221 */ /* 0x000fe20000010000 */
[----:B------:R-:W-:-:S03]  /*a0e0*/  IMAD.MOV.U32 R15, RZ, RZ, R100 ;  /* 0x000000ffff0f7224 */ /* 0x000fc600078e0064 */
[----:B------:R-:W-:Y:S01]  /*a0f0*/  @P1 FADD.FTZ R65, R65, R20 ;  /* 0x0000001441411221 */ /* 0x000fe20000010000 */
[----:B------:R-:W-:-:S04]  /*a100*/  @!P1 MOV R65, R20 ;  /* 0x0000001400419202 */ /* 0x000fc80000000f00 */
        /* <DEDUP_REMOVED lines=10> */
.L_x_2205:
        /* <DEDUP_REMOVED lines=13> */
.L_x_2207:
[----:B------:R-:W-:Y:S05]  /*a280*/  BSYNC.RECONVERGENT B2 ;  /* 0x0000000000027941 */ /* 0x000fea0003800200 */
.L_x_2206:
        /* <DEDUP_REMOVED lines=43> */
.L_x_2204:
[----:B------:R-:W-:Y:S05]  /*a540*/  BSYNC.RECONVERGENT B1 ;  /* 0x0000000000017941 */ /* 0x000fea0003800200 */
.L_x_2203:
[----:B------:R-:W-:Y:S01]  /*a550*/  I2FP.F32.U32 R15, R15 ;  /* 0x0000000f000f7245 */ /* 0x000fe20000201000 */
[----:B------:R-:W-:Y:S01]  /*a560*/  HADD2.F32 R17, -RZ, R57.H0_H0 ;  /* 0x20000039ff117230 */ /* 0x000fe20000004100 */
[----:B------:R-:W-:Y:S01]  /*a570*/  ISETP.NE.AND P2, PT, R16, 0x1, PT ;  /* 0x000000011000780c */ /* 0x000fe20003f45270 */
[----:B------:R-:W-:Y:S01]  /*a580*/  BSSY.RECONVERGENT B1, `(.L_x_2208) ;  /* 0x000004b000017945 */ /* 0x000fe20003800200 */
[----:B------:R-:W-:Y:S02]  /*a590*/  HFMA2 R18, -RZ, RZ, 0, 1.1920928955078125e-07 ;  /* 0x00000002ff127431 */ /* 0x000fe400000001ff */
[----:B------:R-:W-:Y:S01]  /*a5a0*/  FFMA.FTZ R15, R15, R84, 1.1641532182693481445e-10 ;  /* 0x2f0000000f0f7423 */ /* 0x000fe20000010054 */
[----:B------:R-:W-:-:S04]  /*a5b0*/  FMUL.FTZ R17, R17, R86 ;  /* 0x0000005611117220 */ /* 0x000fc80000410000 */
[----:B------:R-:W-:-:S04]  /*a5c0*/  FSETP.GTU.FTZ.AND P3, PT, R15, R88, PT ;  /* 0x000000580f00720b */ /* 0x000fc80003f7c000 */
        /* <DEDUP_REMOVED lines=13> */
.L_x_2210:
        /* <DEDUP_REMOVED lines=13> */
.L_x_2212:
[----:B------:R-:W-:Y:S05]  /*a770*/  BSYNC.RECONVERGENT B2 ;  /* 0x0000000000027941 */ /* 0x000fea0003800200 */
.L_x_2211:
        /* <DEDUP_REMOVED lines=43> */
.L_x_2209:
[----:B------:R-:W-:Y:S05]  /*aa30*/  BSYNC.RECONVERGENT B1 ;  /* 0x0000000000017941 */ /* 0x000fea0003800200 */
.L_x_2208:
        /* <DEDUP_REMOVED lines=12> */
[--C-:B------:R-:W-:Y:S01]  /*ab00*/  @P1 FADD.FTZ R67, R67, R16.reuse ;  /* 0x0000001043431221 */ /* 0x100fe20000010000 */
[----:B------:R-:W-:Y:S02]  /*ab10*/  @!P1 IMAD.MOV.U32 R67, RZ, RZ, R16 ;  /* 0x000000ffff439224 */ /* 0x000fe400078e0010 */
[----:B------:R-:W-:-:S03]  /*ab20*/  HFMA2 R16, -RZ, RZ, 0, 1.1920928955078125e-07 ;  /* 0x00000002ff107431 */ /* 0x000fc600000001ff */
        /* <DEDUP_REMOVED lines=10> */
.L_x_2215:
        /* <DEDUP_REMOVED lines=13> */
.L_x_2217:
[----:B------:R-:W-:Y:S05]  /*aca0*/  BSYNC.RECONVERGENT B2 ;  /* 0x0000000000027941 */ /* 0x000fea0003800200 */
.L_x_2216:
        /* <DEDUP_REMOVED lines=43> */
.L_x_2214:
[----:B------:R-:W-:Y:S05]  /*af60*/  BSYNC.RECONVERGENT B1 ;  /* 0x0000000000017941 */ /* 0x000fea0003800200 */
.L_x_2213:
[----:B------:R-:W-:Y:S01]  /*af70*/  I2FP.F32.U32 R17, R17 ;  /* 0x0000001100117245 */ /* 0x000fe20000201000 */
[----:B------:R-:W-:Y:S01]  /*af80*/  HADD2.F32 R57, -RZ, R57.H1_H1 ;  /* 0x30000039ff397230 */ /* 0x000fe20000004100 */
        /* <DEDUP_REMOVED lines=19> */
.L_x_2220:
        /* <DEDUP_REMOVED lines=13> */
.L_x_2222:
[----:B------:R-:W-:Y:S05]  /*b190*/  BSYNC.RECONVERGENT B2 ;  /* 0x0000000000027941 */ /* 0x000fea0003800200 */
.L_x_2221:
        /* <DEDUP_REMOVED lines=43> */
.L_x_2219:
[----:B------:R-:W-:Y:S05]  /*b450*/  BSYNC.RECONVERGENT B1 ;  /* 0x0000000000017941 */ /* 0x000fea0003800200 */
.L_x_2218:
        /* <DEDUP_REMOVED lines=25> */
.L_x_2225:
        /* <DEDUP_REMOVED lines=13> */
.L_x_2227:
[----:B------:R-:W-:Y:S05]  /*b6c0*/  BSYNC.RECONVERGENT B2 ;  /* 0x0000000000027941 */ /* 0x000fea0003800200 */
.L_x_2226:
        /* <DEDUP_REMOVED lines=43> */
.L_x_2224:
[----:B------:R-:W-:Y:S05]  /*b980*/  BSYNC.RECONVERGENT B1 ;  /* 0x0000000000017941 */ /* 0x000fea0003800200 */
.L_x_2223:
        /* <DEDUP_REMOVED lines=20> */
.L_x_2230:
        /* <DEDUP_REMOVED lines=13> */
.L_x_2232:
[----:B------:R-:W-:Y:S05]  /*bba0*/  BSYNC.RECONVERGENT B2 ;  /* 0x0000000000027941 */ /* 0x000fea0003800200 */
.L_x_2231:
        /* <DEDUP_REMOVED lines=43> */
.L_x_2229:
[----:B------:R-:W-:Y:S05]  /*be60*/  BSYNC.RECONVERGENT B1 ;  /* 0x0000000000017941 */ /* 0x000fea0003800200 */
.L_x_2228:
        /* <DEDUP_REMOVED lines=26> */
.L_x_2235:
        /* <DEDUP_REMOVED lines=13> */
.L_x_2237:
[----:B------:R-:W-:Y:S05]  /*c0e0*/  BSYNC.RECONVERGENT B2 ;  /* 0x0000000000027941 */ /* 0x000fea0003800200 */
.L_x_2236:
        /* <DEDUP_REMOVED lines=43> */
.L_x_2234:
[----:B------:R-:W-:Y:S05]  /*c3a0*/  BSYNC.RECONVERGENT B1 ;  /* 0x0000000000017941 */ /* 0x000fea0003800200 */
.L_x_2233:
        /* <DEDUP_REMOVED lines=20> */
.L_x_2240:
        /* <DEDUP_REMOVED lines=13> */
.L_x_2242:
[----:B------:R-:W-:Y:S05]  /*c5c0*/  BSYNC.RECONVERGENT B2 ;  /* 0x0000000000027941 */ /* 0x000fea0003800200 */
.L_x_2241:
        /* <DEDUP_REMOVED lines=43> */
.L_x_2239:
[----:B------:R-:W-:Y:S05]  /*c880*/  BSYNC.RECONVERGENT B1 ;  /* 0x0000000000017941 */ /* 0x000fea0003800200 */
.L_x_2238:
        /* <DEDUP_REMOVED lines=13> */
[----:B------:R-:W-:Y:S02]  /*c960*/  @!P1 IMAD.MOV.U32 R89, RZ, RZ, R58 ;  /* 0x000000ffff599224 */ /* 0x000fe400078e003a */
[----:B------:R-:W-:-:S03]  /*c970*/  HFMA2 R58, -RZ, RZ, 0, 1.1920928955078125e-07 ;  /* 0x00000002ff3a7431 */ /* 0x000fc600000001ff */
        /* <DEDUP_REMOVED lines=10> */
.L_x_2245:
        /* <DEDUP_REMOVED lines=13> */
.L_x_2247:
[----:B------:R-:W-:Y:S05]  /*caf0*/  BSYNC.RECONVERGENT B2 ;  /* 0x0000000000027941 */ /* 0x000fea0003800200 */
.L_x_2246:
        /* <DEDUP_REMOVED lines=43> */
.L_x_2244:
[----:B------:R-:W-:Y:S05]  /*cdb0*/  BSYNC.RECONVERGENT B1 ;  /* 0x0000000000017941 */ /* 0x000fea0003800200 */
.L_x_2243:
        /* <DEDUP_REMOVED lines=8> */
[----:B------:R-:W-:Y:S02]  /*ce40*/  FSEL R19, R57, RZ, !P4 ;  /* 0x000000ff39137208 */ /* 0x000fe40006000000 */
[----:B------:R-:W-:Y:S02]  /*ce50*/  PLOP3.LUT P4, PT, P4, PT, PT, 0x8, 0x80 ;  /* 0x000000000080781c */ /* 0x000fe4000278e170 */
[----:B------:R-:W-:Y:S01]  /*ce60*/  MOV R57, R100 ;  /* 0x0000006400397202 */ /* 0x000fe20000000f00 */
[----:B------:R-:W-:Y:S10]  /*ce70*/  @!P5 BRA `(.L_x_2249) ;  /* 0x000000040004d947 */ /* 0x000ff40003800000 */
        /* <DEDUP_REMOVED lines=8> */
.L_x_2250:
        /* <DEDUP_REMOVED lines=13> */
.L_x_2252:
[----:B------:R-:W-:Y:S05]  /*cfd0*/  BSYNC.RECONVERGENT B2 ;  /* 0x0000000000027941 */ /* 0x000fea0003800200 */
.L_x_2251:
        /* <DEDUP_REMOVED lines=43> */
.L_x_2249:
[----:B------:R-:W-:Y:S05]  /*d290*/  BSYNC.RECONVERGENT B1 ;  /* 0x0000000000017941 */ /* 0x000fea0003800200 */
.L_x_2248:
[----:B------:R-:W-:Y:S01]  /*d2a0*/  I2FP.F32.U32 R57, R57 ;  /* 0x0000003900397245 */ /* 0x000fe20000201000 */
[----:B------:R-:W-:Y:S01]  /*d2b0*/  HADD2.F32 R91, -RZ, R31.H0_H0 ;  /* 0x2000001fff5b7230 */ /* 0x000fe20000004100 */
[----:B------:R-:W-:Y:S03]  /*d2c0*/  BSSY.RECONVERGENT B1, `(.L_x_2253) ;  /* 0x0000051000017945 */ /* 0x000fe60003800200 */
[----:B------:R-:W-:Y:S01]  /*d2d0*/  FFMA.FTZ R57, R57, R84, 1.1641532182693481445e-10 ;  /* 0x2f00000039397423 */ /* 0x000fe20000010054 */
[----:B------:R-:W-:-:S04]  /*d2e0*/  FMUL.FTZ R58, R91, R86 ;  /* 0x000000565b3a7220 */ /* 0x000fc80000410000 */
[----:B------:R-:W-:-:S04]  /*d2f0*/  FSETP.GTU.FTZ.AND P5, PT, R57, R88, PT ;  /* 0x000000583900720b */ /* 0x000fc80003fbc000 */
[----:B------:R-:W-:Y:S02]  /*d300*/  FSEL R58, R58, RZ, !P5 ;  /* 0x000000ff3a3a7208 */ /* 0x000fe40006800000 */
[----:B------:R-:W-:Y:S02]  /*d310*/  SEL R56, RZ, 0x1, P5 ;  /* 0x00000001ff387807 */ /* 0x000fe40002800000 */
[----:B------:R-:W-:Y:S01]  /*d320*/  ISETP.NE.AND P5, PT, R64, 0x1, PT ;  /* 0x000000014000780c */ /* 0x000fe20003fa5270 */
[----:B------:R-:W-:Y:S01]  /*d330*/  FADD.FTZ R19, R19, R58 ;  /* 0x0000003a13137221 */ /* 0x000fe20000010000 */
[----:B------:R-:W-:-:S05]  /*d340*/  @P1 HADD2.F32 R58, -RZ, R27.H0_H0 ;  /* 0x2000001bff3a1230 */ /* 0x000fca0000004100 */
[--C-:B------:R-:W-:Y:S01]  /*d350*/  @P1 FADD.FTZ R91, R58, R19.reuse ;  /* 0x000000133a5b1221 */ /* 0x100fe20000010000 */
[--C-:B------:R-:W-:Y:S01]  /*d360*/  @!P1 IMAD.MOV.U32 R91, RZ, RZ, R19.reuse ;  /* 0x000000ffff5b9224 */ /* 0x100fe200078e0013 */
[----:B------:R-:W-:Y:S01]  /*d370*/  PRMT R19, R56, 0x7610, R19 ;  /* 0x0000761038137816 */ /* 0x000fe20000000013 */
[----:B------:R-:W-:Y:S01]  /*d380*/  IMAD.MOV.U32 R56, RZ, RZ, 0x2 ;  /* 0x00000002ff387424 */ /* 0x000fe200078e00ff */
        /* <DEDUP_REMOVED lines=11> */
.L_x_2255:
        /* <DEDUP_REMOVED lines=13> */
.L_x_2257:
[----:B------:R-:W-:Y:S05]  /*d510*/  BSYNC.RECONVERGENT B2 ;  /* 0x0000000000027941 */ /* 0x000fea0003800200 */
.L_x_2256:
[----:B------:R-:W-:Y:S01]  /*d520*/  LOP3.LUT R56, R10, UR9, R103, 0x96, !PT ;  /* 0x000000090a387c12 */ /* 0x000fe2000f8e9667 */
[----:B------:R-:W-:Y:S01]  /*d530*/  IMAD.WIDE.U32 R98, R3, -0x326172a9, RZ ;  /* 0xcd9e8d5703627825 */ /* 0x000fe200078e00ff */
[----:B------:R-:W-:-:S03]  /*d540*/  MOV R58, R66 ;  /* 0x00000042003a7202 */ /* 0x000fc60000000f00 */
        /* <DEDUP_REMOVED lines=36> */
[----:B------:R-:W-:-:S04]  /*d790*/  IMAD.WIDE.U32 R56, R62, -0x326172a9, RZ ;  /* 0xcd9e8d573e387825 */ /* 0x000fc800078e00ff */
[----:B------:R-:W-:Y:S02]  /*d7a0*/  IMAD.MOV.U32 R100, RZ, RZ, R56 ;  /* 0x000000ffff647224 */ /* 0x000fe400078e0038 */
[----:B------:R-:W-:Y:S01]  /*d7b0*/  HFMA2 R56, -RZ, RZ, 0, 0 ;  /* 0x00000000ff387431 */ /* 0x000fe200000001ff */
[----:B------:R-:W-:-:S07]  /*d7c0*/  LOP3.LUT R62, R98, UR34, R57, 0x96, !PT ;  /* 0x00000022623e7c12 */ /* 0x000fce000f8e9639 */
.L_x_2254:
[----:B------:R-:W-:Y:S05]  /*d7d0*/  BSYNC.RECONVERGENT B1 ;  /* 0x0000000000017941 */ /* 0x000fea0003800200 */
.L_x_2253:
[----:B------:R-:W-:Y:S01]  /*d7e0*/  I2FP.F32.U32 R57, R58 ;  /* 0x0000003a00397245 */ /* 0x000fe20000201000 */
[----:B------:R-:W-:Y:S01]  /*d7f0*/  HADD2.F32 R59, -RZ, R59.H1_H1 ;  /* 0x3000003bff3b7230 */ /* 0x000fe20000004100 */
        /* <DEDUP_REMOVED lines=18> */
.L_x_2260:
        /* <DEDUP_REMOVED lines=15> */
.L_x_2262:
[----:B------:R-:W-:Y:S05]  /*da10*/  BSYNC.RECONVERGENT B2 ;  /* 0x0000000000027941 */ /* 0x000fea0003800200 */
.L_x_2261:
        /* <DEDUP_REMOVED lines=35> */
[----:B------:R-:W-:Y:S01]  /*dc50*/  LOP3.LUT R56, R56, UR32, R59, 0x96, !PT ;  /* 0x0000002038387c12 */ /* 0x000fe2000f8e963b */
[----:B------:R-:W-:-:S04]  /*dc60*/  IMAD.MOV.U32 R59, RZ, RZ, R66 ;  /* 0x000000ffff3b7224 */ /* 0x000fc800078e0042 */
[----:B------:R-:W-:-:S05]  /*dc70*/  IMAD.WIDE.U32 R56, R56, -0x2daee0ad, RZ ;  /* 0xd2511f5338387825 */ /* 0x000fca00078e00ff */
[----:B------:R-:W-:Y:S02]  /*dc80*/  LOP3.LUT R22, R98, UR35, R57, 0x96, !PT ;  /* 0x0000002362167c12 */ /* 0x000fe4000f8e9639 */
[----:B------:R-:W-:Y:S01]  /*dc90*/  MOV R66, R56 ;  /* 0x0000003800427202 */ /* 0x000fe20000000f00 */
[----:B------:R-:W-:-:S04]  /*dca0*/  IMAD.WIDE.U32 R56, R62, -0x326172a9, RZ ;  /* 0xcd9e8d573e387825 */ /* 0x000fc800078e00ff */
[----:B------:R-:W-:Y:S01]  /*dcb0*/  IMAD.MOV.U32 R100, RZ, RZ, R56 ;  /* 0x000000ffff647224 */ /* 0x000fe200078e0038 */
[----:B------:R-:W-:-:S07]  /*dcc0*/  LOP3.LUT R62, R58, UR34, R57, 0x96, !PT ;  /* 0x000000223a3e7c12 */ /* 0x000fce000f8e9639 */
.L_x_2259:
[----:B------:R-:W-:Y:S05]  /*dcd0*/  BSYNC.RECONVERGENT B1 ;  /* 0x0000000000017941 */ /* 0x000fea0003800200 */
.L_x_2258:
[----:B------:R-:W-:Y:S01]  /*dce0*/  I2FP.F32.U32 R57, R59 ;  /* 0x0000003b00397245 */ /* 0x000fe20000201000 */
[----:B------:R-:W-:Y:S01]  /*dcf0*/  HADD2.F32 R59, -RZ, R31.H1_H1 ;  /* 0x3000001fff3b7230 */ /* 0x000fe20000004100 */
[----:B------:R-:W-:Y:S01]  /*dd00*/  PRMT R58, R90, 0x5410, R92 ;  /* 0x000054105a3a7816 */ /* 0x000fe2000000005c */
[----:B------:R-:W-:Y:S02]  /*dd10*/  @P1 HADD2.F32 R99, -RZ, R27.H1_H1 ;  /* 0x3000001bff631230 */ /* 0x000fe40000004100 */
[----:B------:R-:W-:Y:S01]  /*dd20*/  FFMA.FTZ R57, R57, R84, 1.1641532182693481445e-10 ;  /* 0x2f00000039397423 */ /* 0x000fe20000010054 */
[----:B------:R-:W-:-:S04]  /*dd30*/  FMUL.FTZ R59, R59, R86 ;  /* 0x000000563b3b7220 */ /* 0x000fc80000410000 */
[----:B------:R-:W-:-:S04]  /*dd40*/  FSETP.GTU.FTZ.AND P6, PT, R57, R88, PT ;  /* 0x000000583900720b */ /* 0x000fc80003fdc000 */
[----:B------:R-:W-:Y:S02]  /*dd50*/  FSEL R57, R59, RZ, !P6 ;  /* 0x000000ff3b397208 */ /* 0x000fe40007000000 */
[----:B------:R-:W-:-:S03]  /*dd60*/  SEL R56, RZ, 0x1, P6 ;  /* 0x00000001ff387807 */ /* 0x000fc60003000000 */
[----:B------:R-:W-:Y:S01]  /*dd70*/  FADD.FTZ R94, R94, R57 ;  /* 0x000000395e5e7221 */ /* 0x000fe20000010000 */
[----:B------:R-:W-:Y:S02]  /*dd80*/  PRMT R57, R20, 0x5410, R82 ;  /* 0x0000541014397816 */ /* 0x000fe40000000052 */
[----:B------:R-:W-:Y:S01]  /*dd90*/  PRMT R20, R56, 0x7610, R20 ;  /* 0x0000761038147816 */ /* 0x000fe20000000014 */
[----:B------:R-:W-:Y:S01]  /*dda0*/  @P1 FADD.FTZ R99, R99, R94 ;  /* 0x0000005e63631221 */ /* 0x000fe20000010000 */
[----:B------:R-:W-:Y:S02]  /*ddb0*/  @!P1 MOV R99, R94 ;  /* 0x0000005e00639202 */ /* 0x000fe40000000f00 */
[----:B------:R-:W-:Y:S02]  /*ddc0*/  PRMT R56, R76, 0x5410, R78 ;  /* 0x000054104c387816 */ /* 0x000fe4000000004e */
[----:B------:R-:W-:-:S04]  /*ddd0*/  F2FP.F16.F32.PACK_AB R59, RZ, R99 ;  /* 0x00000063ff3b723e */ /* 0x000fc800000000ff */
[----:B------:R-:W-:Y:S01]  /*dde0*/  PRMT R59, R80, 0x5410, R59 ;  /* 0x00005410503b7816 */ /* 0x000fe2000000003b */
[----:B------:R-:W-:Y:S06]  /*ddf0*/  BRA `(.L_x_2263) ;  /* 0x0000002800547947 */ /* 0x000fec0003800000 */
.L_x_2182:
[----:B------:R-:W-:Y:S01]  /*de00*/  ISETP.NE.AND P2, PT, R64, 0x1, PT ;  /* 0x000000014000780c */ /* 0x000fe20003f45270 */
[----:B------:R-:W-:Y:S01]  /*de10*/  BSSY.RECONVERGENT B1, `(.L_x_2264) ;  /* 0x0000047000017945 */ /* 0x000fe20003800200 */
[----:B-1----:R-:W-:Y:S01]  /*de20*/  IMAD.MOV.U32 R67, RZ, RZ, 0x2 ;  /* 0x00000002ff437424 */ /* 0x002fe200078e00ff */
        /* <DEDUP_REMOVED lines=13> */
.L_x_2266:
        /* <DEDUP_REMOVED lines=13> */
.L_x_2268:
[----:B------:R-:W-:Y:S05]  /*dfd0*/  BSYNC.RECONVERGENT B2 ;  /* 0x0000000000027941 */ /* 0x000fea0003800200 */
.L_x_2267:
        /* <DEDUP_REMOVED lines=42> */
.L_x_2265:
[----:B------:R-:W-:Y:S05]  /*e280*/  BSYNC.RECONVERGENT B1 ;  /* 0x0000000000017941 */ /* 0x000fea0003800200 */
.L_x_2264:
        /* <DEDUP_REMOVED lines=27> */
.L_x_2271:
        /* <DEDUP_REMOVED lines=13> */
.L_x_2273:
[----:B------:R-:W-:Y:S05]  /*e510*/  BSYNC.RECONVERGENT B2 ;  /* 0x0000000000027941 */ /* 0x000fea0003800200 */
.L_x_2272:
        /* <DEDUP_REMOVED lines=43> */
.L_x_2270:
[----:B------:R-:W-:Y:S05]  /*e7d0*/  BSYNC.RECONVERGENT B1 ;  /* 0x0000000000017941 */ /* 0x000fea0003800200 */
.L_x_2269:
        /* <DEDUP_REMOVED lines=24> */
.L_x_2276:
        /* <DEDUP_REMOVED lines=13> */
.L_x_2278:
[----:B------:R-:W-:Y:S05]  /*ea30*/  BSYNC.RECONVERGENT B2 ;  /* 0x0000000000027941 */ /* 0x000fea0003800200 */
.L_x_2277:
[----:B------:R-:W-:Y:S01]  /*ea40*/  LOP3.LUT R104, R10, UR9, R103, 0x96, !PT ;  /* 0x000000090a687c12 */ /* 0x000fe2000f8e9667 */
[----:B------:R-:W-:-:S04]  /*ea50*/  IMAD.WIDE.U32 R98, R3, -0x326172a9, RZ ;  /* 0xcd9e8d5703627825 */ /* 0x000fc800078e00ff */
[----:B------:R-:W-:Y:S02]  /*ea60*/  HFMA2 R74, -RZ, RZ, 0, 0 ;  /* 0x00000000ff4a7431 */ /* 0x000fe400000001ff */
[----:B------:R-:W-:Y:S01]  /*ea70*/  IMAD.WIDE.U32 R104, R104, -0x326172a9, RZ ;  /* 0xcd9e8d5768687825 */ /* 0x000fe200078e00ff */
[----:B------:R-:W-:-:S03]  /*ea80*/  LOP3.LUT R99, R7, UR8, R99, 0x96, !PT ;  /* 0x0000000807637c12 */ /* 0x000fc6000f8e9663 */
[----:B------:R-:W-:Y:S01]  /*ea90*/  IMAD.MOV.U32 R56, RZ, RZ, R66 ;  /* 0x000000ffff387224 */ /* 0x000fe200078e0042 */
        /* <DEDUP_REMOVED lines=35> */
[----:B------:R-:W-:Y:S01]  /*ecd0*/  IMAD.MOV.U32 R66, RZ, RZ, R98 ;  /* 0x000000ffff427224 */ /* 0x000fe200078e0062 */
[----:B------:R-:W-:-:S07]  /*ece0*/  LOP3.LUT R22, R102, UR35, R99, 0x96, !PT ;  /* 0x0000002366167c12 */ /* 0x000fce000f8e9663 */
.L_x_2275:
[----:B------:R-:W-:Y:S05]  /*ecf0*/  BSYNC.RECONVERGENT B1 ;  /* 0x0000000000017941 */ /* 0x000fea0003800200 */
.L_x_2274:
        /* <DEDUP_REMOVED lines=24> */
.L_x_2281:
        /* <DEDUP_REMOVED lines=13> */
.L_x_2283:
[----:B------:R-:W-:Y:S05]  /*ef50*/  BSYNC.RECONVERGENT B2 ;  /* 0x0000000000027941 */ /* 0x000fea0003800200 */
.L_x_2282:
        /* <DEDUP_REMOVED lines=43> */
.L_x_2280:
[----:B------:R-:W-:Y:S05]  /*f210*/  BSYNC.RECONVERGENT B1 ;  /* 0x0000000000017941 */ /* 0x000fea0003800200 */
.L_x_2279:
[----:B------:R-:W-:Y:S01]  /*f220*/  I2FP.F32.U32 R77, R56 ;  /* 0x00000038004d7245 */ /* 0x000fe20000201000 */
[----:B------:R-:W-:Y:S01]  /*f230*/  HADD2.F32 R57, -RZ, R57.H1_H1 ;  /* 0x30000039ff397230 */ /* 0x000fe20000004100 */
[----:B------:R-:W-:Y:S01]  /*f240*/  BSSY.RECONVERGENT B1, `(.L_x_2284) ;  /* 0x000004f000017945 */ /* 0x000fe20003800200 */
[----:B------:R-:W-:Y:S02]  /*f250*/  @P1 HADD2.F32 R56, -RZ, R25.H1_H1 ;  /* 0x30000019ff381230 */ /* 0x000fe40000004100 */
[----:B------:R-:W-:Y:S02]  /*f260*/  HFMA2 R82, -RZ, RZ, 0, 1.1920928955078125e-07 ;  /* 0x00000002ff527431 */ /* 0x000fe400000001ff */
[----:B------:R-:W-:Y:S01]  /*f270*/  FFMA.FTZ R77, R77, R86, 1.1641532182693481445e-10 ;  /* 0x2f0000004d4d7423 */ /* 0x000fe20000010056 */
[----:B------:R-:W-:-:S04]  /*f280*/  FMUL.FTZ R57, R57, R90 ;  /* 0x0000005a39397220 */ /* 0x000fc80000410000 */
[----:B------:R-:W-:-:S04]  /*f290*/  FSETP.GTU.FTZ.AND P2, PT, R77, R88, PT ;  /* 0x000000584d00720b */ /* 0x000fc80003f5c000 */
[----:B------:R-:W-:Y:S01]  /*f2a0*/  FSEL R77, R57, RZ, !P2 ;  /* 0x000000ff394d7208 */ /* 0x000fe20005000000 */
[----:B------:R-:W-:Y:S01]  /*f2b0*/  IMAD.MOV.U32 R57, RZ, RZ, R100 ;  /* 0x000000ffff397224 */ /* 0x000fe200078e0064 */
[----:B------:R-:W-:-:S03]  /*f2c0*/  PLOP3.LUT P2, PT, P2, PT, PT, 0x8, 0x80 ;  /* 0x000000000080781c */ /* 0x000fc6000174e170 */
[----:B------:R-:W-:Y:S01]  /*f2d0*/  @P1 FADD.FTZ R77, R56, R77 ;  /* 0x0000004d384d1221 */ /* 0x000fe20000010000 */
[----:B------:R-:W-:Y:S02]  /*f2e0*/  P2R R74, PR, RZ, 0x4 ;  /* 0x00000004ff4a7803 */ /* 0x000fe40000000000 */
[----:B------:R-:W-:Y:S02]  /*f2f0*/  ISETP.NE.AND P2, PT, R64, 0x1, PT ;  /* 0x000000014000780c */ /* 0x000fe40003f45270 */
[----:B------:R-:W-:-:S11]  /*f300*/  F2FP.F16.F32.PACK_AB R84, RZ, R77 ;  /* 0x0000004dff54723e */ /* 0x000fd600000000ff */
        /* <DEDUP_REMOVED lines=9> */
.L_x_2286:
        /* <DEDUP_REMOVED lines=13> */
.L_x_2288:
[----:B------:R-:W-:Y:S05]  /*f470*/  BSYNC.RECONVERGENT B2 ;  /* 0x0000000000027941 */ /* 0x000fea0003800200 */
.L_x_2287:
        /* <DEDUP_REMOVED lines=43> */
.L_x_2285:
[----:B------:R-:W-:Y:S05]  /*f730*/  BSYNC.RECONVERGENT B1 ;  /* 0x0000000000017941 */ /* 0x000fea0003800200 */
.L_x_2284:
        /* <DEDUP_REMOVED lines=23> */
.L_x_2291:
        /* <DEDUP_REMOVED lines=13> */
.L_x_2293:
[----:B------:R-:W-:Y:S05]  /*f980*/  BSYNC.RECONVERGENT B2 ;  /* 0x0000000000027941 */ /* 0x000fea0003800200 */
.L_x_2292:
        /* <DEDUP_REMOVED lines=43> */
.L_x_2290:
[----:B------:R-:W-:Y:S05]  /*fc40*/  BSYNC.RECONVERGENT B1 ;  /* 0x0000000000017941 */ /* 0x000fea0003800200 */
.L_x_2289:
        /* <DEDUP_REMOVED lines=23> */
.L_x_2296:
        /* <DEDUP_REMOVED lines=13> */
.L_x_2298:
[----:B------:R-:W-:Y:S05]  /*fe90*/  BSYNC.RECONVERGENT B2 ;  /* 0x0000000000027941 */ /* 0x000fea0003800200 */
.L_x_2297:
        /* <DEDUP_REMOVED lines=42> */
[----:B------:R-:W-:-:S07]  /*10140*/  IMAD.MOV.U32 R66, RZ, RZ, R56 ;  /* 0x000000ffff427224 */ /* 0x000fce00078e0038 */
.L_x_2295:
[----:B------:R-:W-:Y:S05]  /*10150*/  BSYNC.RECONVERGENT B1 ;  /* 0x0000000000017941 */ /* 0x000fea0003800200 */
.L_x_2294:
        /* <DEDUP_REMOVED lines=23> */
.L_x_2301:
        /* <DEDUP_REMOVED lines=13> */
.L_x_2303:
[----:B------:R-:W-:Y:S05]  /*103a0*/  BSYNC.RECONVERGENT B2 ;  /* 0x0000000000027941 */ /* 0x000fea0003800200 */
.L_x_2302:
        /* <DEDUP_REMOVED lines=43> */
.L_x_2300:
[----:B------:R-:W-:Y:S05]  /*10660*/  BSYNC.RECONVERGENT B1 ;  /* 0x0000000000017941 */ /* 0x000fea0003800200 */
.L_x_2299:
        /* <DEDUP_REMOVED lines=13> */
[----:B------:R-:W-:-:S07]  /*10740*/  PRMT R59, R82, 0x5410, R59 ;  /* 0x00005410523b7816 */ /* 0x000fce000000003b */
.L_x_2263:
        /* <DEDUP_REMOVED lines=23> */
[----:B-1----:R-:W-:Y:S01]  /*108c0*/  IMAD.U32 R57, R19, 0x10000, RZ ;  /* 0x0001000013397824 */ /* 0x002fe200078e00ff */
[----:B------:R-:W-:Y:S02]  /*108d0*/  LOP3.LUT R56, R20, 0xffff, RZ, 0xc0, !PT ;  /* 0x0000ffff14387812 */ /* 0x000fe400078ec0ff */
[----:B------:R-:W-:Y:S02]  /*108e0*/  LOP3.LUT R102, R16, 0xff, RZ, 0xc0, !PT ;  /* 0x000000ff10667812 */ /* 0x000fe400078ec0ff */
[----:B------:R-:W-:Y:S02]  /*108f0*/  LOP3.LUT R57, R57, 0xff0000, RZ, 0xc0, !PT ;  /* 0x00ff000039397812 */ /* 0x000fe400078ec0ff */
[----:B------:R-:W-:Y:S01]  /*10900*/  LOP3.LUT R58, R15, 0xff, RZ, 0xc0, !PT ;  /* 0x000000ff0f3a7812 */ /* 0x000fe200078ec0ff */
[----:B------:R-:W-:Y:S01]  /*10910*/  IMAD.WIDE.U32 R102, R102, 0x1000000, RZ ;  /* 0x0100000066667825 */ /* 0x000fe200078e00ff */
[----:B------:R-:W-:Y:S02]  /*10920*/  PRMT R56, R57, 0x4210, R56 ;  /* 0x0000421039387816 */ /* 0x000fe40000000038 */
[----:B------:R-:W-:Y:S01]  /*10930*/  PRMT R57, R18, 0x7104, RZ ;  /* 0x0000710412397816 */ /* 0x000fe200000000ff */
[----:B------:R-:W-:-:S03]  /*10940*/  IMAD.WIDE.U32 R58, R58, 0x10000, RZ ;  /* 0x000100003a3a7825 */ /* 0x000fc600078e00ff */
[----:B------:R-:W-:Y:S02]  /*10950*/  LOP3.LUT R56, R56, 0xff00, R57, 0xf8, !PT ;  /* 0x0000ff0038387812 */ /* 0x000fe400078ef839 */
[----:B------:R-:W-:Y:S02]  /*10960*/  LOP3.LUT R57, R14, 0xff, RZ, 0xc0, !PT ;  /* 0x000000ff0e397812 */ /* 0x000fe400078ec0ff */
[----:B------:R-:W-:-:S03]  /*10970*/  LOP3.LUT R105, R56, 0xff, R17, 0xf8, !PT ;  /* 0x000000ff38697812 */ /* 0x000fc600078ef811 */
[----:B------:R-:W-:Y:S01]  /*10980*/  IMAD.WIDE.U32 R56, R57, 0x100, RZ ;  /* 0x0000010039387825 */ /* 0x000fe200078e00ff */
[----:B------:R-:W-:Y:S02]  /*10990*/  LOP3.LUT R105, R59, R105, R103, 0xfe, !PT ;  /* 0x000000693b697212 */ /* 0x000fe400078efe67 */
[----:B------:R-:W-:Y:S02]  /*109a0*/  LOP3.LUT R103, R56, R102, R58, 0xfe, !PT ;  /* 0x0000006638677212 */ /* 0x000fe400078efe3a */
[----:B------:R-:W1:Y:S01]  /*109b0*/  LDC.64 R58, c[0x0][0x3b8] ;  /* 0x0000ee00ff3a7b82 */ /* 0x000e620000000a00 */
[----:B------:R-:W-:Y:S02]  /*109c0*/  LOP3.LUT R57, R105, R57, RZ, 0xfc, !PT ;  /* 0x0000003969397212 */ /* 0x000fe400078efcff */
[----:B------:R-:W-:Y:S01]  /*109d0*/  LOP3.LUT R56, R103, 0xff, R12, 0xf8, !PT ;  /* 0x000000ff67387812 */ /* 0x000fe200078ef80c */
[----:B-1----:R-:W-:-:S05]  /*109e0*/  IMAD.WIDE.U32 R58, R60, 0x8, R58 ;  /* 0x000000083c3a7825 */ /* 0x002fca00078e003a */
[----:B------:R2:W-:Y:S02]  /*109f0*/  STG.E.64 desc[UR10][R58.64], R56 ;  /* 0x000000383a007986 */ /* 0x0005e4000c101b0a */
.L_x_2304:
[----:B------:R-:W-:Y:S01]  /*10a00*/  MOV R78, R66 ;  /* 0x00000042004e7202 */ /* 0x000fe20000000f00 */
[----:B------:R-:W-:-:S07]  /*10a10*/  VIADD R60, R60, 0x80 ;  /* 0x000000803c3c7836 */ /* 0x000fce0000000000 */
.L_x_2181:
[----:B------:R-:W-:Y:S05]  /*10a20*/  BSYNC.RECONVERGENT B0 ;  /* 0x0000000000007941 */ /* 0x000fea0003800200 */
.L_x_2180:
        /* <DEDUP_REMOVED lines=33> */
.L_x_2310:
        /* <DEDUP_REMOVED lines=13> */
.L_x_2312:
[----:B------:R-:W-:Y:S05]  /*10d10*/  BSYNC.RECONVERGENT B2 ;  /* 0x0000000000027941 */ /* 0x000fea0003800200 */
.L_x_2311:
        /* <DEDUP_REMOVED lines=42> */
.L_x_2309:
[----:B------:R-:W-:Y:S05]  /*10fc0*/  BSYNC.RECONVERGENT B1 ;  /* 0x0000000000017941 */ /* 0x000fea0003800200 */
.L_x_2308:
[----:B------:R-:W2:Y:S01]  /*10fd0*/  LDC R90, c[0x0][0x404] ;  /* 0x00010100ff5a7b82 */ /* 0x000ea20000000800 */
[----:B------:R-:W-:Y:S01]  /*10fe0*/  HFMA2 R86, -RZ, RZ, 0.1171875, 0 ;  /* 0x2f800000ff567431 */ /* 0x000fe200000001ff */
[----:B------:R-:W-:Y:S01]  /*10ff0*/  I2FP.F32.U32 R15, R12 ;  /* 0x0000000c000f7245 */ /* 0x000fe20000201000 */
[----:B-----5:R-:W-:Y:S01]  /*11000*/  HADD2.F32 R17, -RZ, R56.H0_H0 ;  /* 0x20000038ff117230 */ /* 0x020fe20000004100 */
[----:B------:R-:W-:Y:S01]  /*11010*/  ISETP.NE.AND P4, PT, R16, 0x1, PT ;  /* 0x000000011000780c */ /* 0x000fe20003f85270 */
[----:B------:R-:W-:Y:S01]  /*11020*/  BSSY.RECONVERGENT B1, `(.L_x_2313) ;  /* 0x000004b000017945 */ /* 0x000fe20003800200 */
[----:B------:R-:W-:Y:S02]  /*11030*/  IMAD.MOV.U32 R18, RZ, RZ, 0x2 ;  /* 0x00000002ff127424 */ /* 0x000fe400078e00ff */
[----:B------:R-:W3:Y:S01]  /*11040*/  LDC R88, c[0x0][0x408] ;  /* 0x00010200ff587b82 */ /* 0x000ee20000000800 */
[----:B------:R-:W-:Y:S02]  /*11050*/  IMAD.MOV.U32 R14, RZ, RZ, R100 ;  /* 0x000000ffff0e7224 */ /* 0x000fe400078e0064 */
[----:B------:R-:W-:-:S05]  /*11060*/  FFMA.FTZ R15, R15, R86, 1.1641532182693481445e-10 ;  /* 0x2f0000000f0f7423 */ /* 0x000fca0000010056 */
[----:B--2---:R-:W-:-:S04]  /*11070*/  FSETP.GTU.FTZ.AND P3, PT, R15, R90, PT ;  /* 0x0000005a0f00720b */ /* 0x004fc80003f7c000 */
[----:B------:R-:W-:Y:S01]  /*11080*/  PLOP3.LUT P5, PT, P3, PT, PT, 0x8, 0x80 ;  /* 0x000000000080781c */ /* 0x000fe20001fae170 */
[----:B---3--:R-:W-:-:S03]  /*11090*/  FMUL.FTZ R12, R17, R88 ;  /* 0x00000058110c7220 */ /* 0x008fc60000410000 */
        /* <DEDUP_REMOVED lines=11> */
.L_x_2315:
        /* <DEDUP_REMOVED lines=13> */
.L_x_2317:
[----:B------:R-:W-:Y:S05]  /*11220*/  BSYNC.RECONVERGENT B2 ;  /* 0x0000000000027941 */ /* 0x000fea0003800200 */
.L_x_2316:
        /* <DEDUP_REMOVED lines=25> */
[----:B-1----:R-:W-:-:S04]  /*113c0*/  LOP3.LUT R68, R18, UR29, R15, 0x96, !PT ;  /* 0x0000001d12447c12 */ /* 0x002fc8000f8e960f */
        /* <DEDUP_REMOVED lines=16> */
.L_x_2314:
[----:B------:R-:W-:Y:S05]  /*114d0*/  BSYNC.RECONVERGENT B1 ;  /* 0x0000000000017941 */ /* 0x000fea0003800200 */
.L_x_2313:
[----:B------:R-:W-:Y:S01]  /*114e0*/  I2FP.F32.U32 R15, R14 ;  /* 0x0000000e000f7245 */ /* 0x000fe20000201000 */
[----:B------:R-:W-:Y:S01]  /*114f0*/  HADD2.F32 R17, -RZ, R28.H0_H0 ;  /* 0x2000001cff117230 */ /* 0x000fe20000004100 */
[----:B------:R-:W-:Y:S01]  /*11500*/  ISETP.NE.AND P4, PT, R18, 0x1, PT ;  /* 0x000000011200780c */ /* 0x000fe20003f85270 */
[----:B------:R-:W-:Y:S01]  /*11510*/  @P2 HADD2.F32 R23, -RZ, R24.H0_H0 ;  /* 0x20000018ff172230 */ /* 0x000fe20000004100 */
[----:B------:R-:W-:Y:S01]  /*11520*/  BSSY.RECONVERGENT B1, `(.L_x_2318) ;  /* 0x000004d000017945 */ /* 0x000fe20003800200 */
[----:B------:R-:W-:Y:S01]  /*11530*/  FFMA.FTZ R15, R15, R86, 1.1641532182693481445e-10 ;  /* 0x2f0000000f0f7423 */ /* 0x000fe20000010056 */
[----:B------:R-:W-:Y:S01]  /*11540*/  FMUL.FTZ R17, R17, R88 ;  /* 0x0000005811117220 */ /* 0x000fe20000410000 */
[----:B------:R-:W-:-:S03]  /*11550*/  HFMA2 R16, -RZ, RZ, 0, 1.1920928955078125e-07 ;  /* 0x00000002ff107431 */ /* 0x000fc600000001ff */
[----:B------:R-:W-:-:S04]  /*11560*/  FSETP.GTU.FTZ.AND P3, PT, R15, R90, PT ;  /* 0x0000005a0f00720b */ /* 0x000fc80003f7c000 */
[----:B------:R-:W-:-:S05]  /*11570*/  FSEL R15, R17, RZ, !P3 ;  /* 0x000000ff110f7208 */ /* 0x000fca0005800000 */
[----:B------:R-:W-:Y:S01]  /*11580*/  FADD.FTZ R12, R12, R15 ;  /* 0x0000000f0c0c7221 */ /* 0x000fe20000010000 */
[----:B------:R-:W-:-:S03]  /*11590*/  IMAD.MOV.U32 R15, RZ, RZ, R100 ;  /* 0x000000ffff0f7224 */ /* 0x000fc600078e0064 */
        /* <DEDUP_REMOVED lines=13> */
.L_x_2320:
        /* <DEDUP_REMOVED lines=13> */
.L_x_2322:
[----:B------:R-:W-:Y:S05]  /*11740*/  BSYNC.RECONVERGENT B2 ;  /* 0x0000000000027941 */ /* 0x000fea0003800200 */
.L_x_2321:
[----:B------:R-:W-:Y:S01]  /*11750*/  IMAD.WIDE.U32 R18, R3, -0x326172a9, RZ ;  /* 0xcd9e8d5703127825 */ /* 0x000fe200078e00ff */
[----:B------:R-:W-:-:S04]  /*11760*/  LOP3.LUT R14, R10, UR9, R17, 0x96, !PT ;  /* 0x000000090a0e7c12 */ /* 0x000fc8000f8e9611 */
[----:B-1----:R-:W-:Y:S01]  /*11770*/  LOP3.LUT R68, R7, UR8, R19, 0x96, !PT ;  /* 0x0000000807447c12 */ /* 0x002fe2000f8e9613 */
        /* <DEDUP_REMOVED lines=39> */
.L_x_2319:
[----:B------:R-:W-:Y:S05]  /*119f0*/  BSYNC.RECONVERGENT B1 ;  /* 0x0000000000017941 */ /* 0x000fea0003800200 */
.L_x_2318:
        /* <DEDUP_REMOVED lines=10> */
[----:B------:R-:W-:-:S04]  /*11aa0*/  PLOP3.LUT P4, PT, P4, PT, PT, 0x8, 0x80 ;  /* 0x000000000080781c */ /* 0x000fc8000278e170 */
[----:B-1----:R-:W-:Y:S01]  /*11ab0*/  P2R R68, PR, RZ, 0x10 ;  /* 0x00000010ff447803 */ /* 0x002fe20000000000 */
        /* <DEDUP_REMOVED lines=9> */
.L_x_2325:
        /* <DEDUP_REMOVED lines=13> */
.L_x_2327:
[----:B------:R-:W-:Y:S05]  /*11c20*/  BSYNC.RECONVERGENT B2 ;  /* 0x0000000000027941 */ /* 0x000fea0003800200 */
.L_x_2326:
        /* <DEDUP_REMOVED lines=40> */
[----:B------:R-:W-:Y:S01]  /*11eb0*/  IMAD.MOV.U32 R14, RZ, RZ, R20 ;  /* 0x000000ffff0e7224 */ /* 0x000fe200078e0014 */
[----:B------:R-:W-:-:S07]  /*11ec0*/  MOV R20, R16 ;  /* 0x0000001000147202 */ /* 0x000fce0000000f00 */
.L_x_2324:
[----:B------:R-:W-:Y:S05]  /*11ed0*/  BSYNC.RECONVERGENT B1 ;  /* 0x0000000000017941 */ /* 0x000fea0003800200 */
.L_x_2323:
        /* <DEDUP_REMOVED lines=25> */
.L_x_2330:
        /* <DEDUP_REMOVED lines=13> */
.L_x_2332:
[----:B------:R-:W-:Y:S05]  /*12140*/  BSYNC.RECONVERGENT B2 ;  /* 0x0000000000027941 */ /* 0x000fea0003800200 */
.L_x_2331:
        /* <DEDUP_REMOVED lines=42> */
.L_x_2329:
[----:B------:R-:W-:Y:S05]  /*123f0*/  BSYNC.RECONVERGENT B1 ;  /* 0x0000000000017941 */ /* 0x000fea0003800200 */
.L_x_2328:
[----:B------:R-:W-:Y:S01]  /*12400*/  I2FP.F32.U32 R15, R15 ;  /* 0x0000000f000f7245 */ /* 0x000fe20000201000 */
[----:B------:R-:W-:Y:S01]  /*12410*/  HADD2.F32 R17, -RZ, R57.H0_H0 ;  /* 0x20000039ff117230 */ /* 0x000fe20000004100 */
        /* <DEDUP_REMOVED lines=19> */
.L_x_2335:
        /* <DEDUP_REMOVED lines=13> */
.L_x_2337:
[----:B------:R-:W-:Y:S05]  /*12620*/  BSYNC.RECONVERGENT B2 ;  /* 0x0000000000027941 */ /* 0x000fea0003800200 */
.L_x_2336:
        /* <DEDUP_REMOVED lines=41> */
[----:B------:R-:W-:-:S07]  /*128c0*/  MOV R20, R16 ;  /* 0x0000001000147202 */ /* 0x000fce0000000f00 */
.L_x_2334:
[----:B------:R-:W-:Y:S05]  /*128d0*/  BSYNC.RECONVERGENT B1 ;  /* 0x0000000000017941 */ /* 0x000fea0003800200 */
.L_x_2333:
[----:B------:R-:W-:Y:S01]  /*128e0*/  I2FP.F32.U32 R17, R18 ;  /* 0x0000001200117245 */ /* 0x000fe20000201000 */
[----:B------:R-:W-:Y:S01]  /*128f0*/  HADD2.F32 R19, -RZ, R29.H0_H0 ;  /* 0x2000001dff137230 */ /* 0x000fe20000004100 */
[----:B------:R-:W-:Y:S01]  /*12900*/  BSSY.RECONVERGENT B1, `(.L_x_2338) ;  /* 0x0000050000017945 */ /* 0x000fe20003800200 */
[----:B------:R-:W-:Y:S02]  /*12910*/  @P2 HADD2.F32 R56, -RZ, R25.H0_H0 ;  /* 0x20000019ff382230 */ /* 0x000fe40000004100 */
[----:B------:R-:W-:Y:S01]  /*12920*/  FFMA.FTZ R17, R17, R86, 1.1641532182693481445e-10 ;  /* 0x2f00000011117423 */ /* 0x000fe20000010056 */
[----:B------:R-:W-:Y:S01]  /*12930*/  FMUL.FTZ R18, R19, R88 ;  /* 0x0000005813127220 */ /* 0x000fe20000410000 */
[----:B------:R-:W-:-:S03]  /*12940*/  HFMA2 R19, -RZ, RZ, 0, 1.1920928955078125e-07 ;  /* 0x00000002ff137431 */ /* 0x000fc600000001ff */
        /* <DEDUP_REMOVED lines=19> */
.L_x_2340:
        /* <DEDUP_REMOVED lines=13> */
.L_x_2342:
[----:B------:R-:W-:Y:S05]  /*12b50*/  BSYNC.RECONVERGENT B2 ;  /* 0x0000000000027941 */ /* 0x000fea0003800200 */
.L_x_2341:
        /* <DEDUP_REMOVED lines=42> */
.L_x_2339:
[----:B------:R-:W-:Y:S05]  /*12e00*/  BSYNC.RECONVERGENT B1 ;  /* 0x0000000000017941 */ /* 0x000fea0003800200 */
.L_x_2338:
        /* <DEDUP_REMOVED lines=21> */
.L_x_2345:
        /* <DEDUP_REMOVED lines=13> */
.L_x_2347:
[----:B------:R-:W-:Y:S05]  /*13030*/  BSYNC.RECONVERGENT B2 ;  /* 0x0000000000027941 */ /* 0x000fea0003800200 */
.L_x_2346:
        /* <DEDUP_REMOVED lines=42> */
.L_x_2344:
[----:B------:R-:W-:Y:S05]  /*132e0*/  BSYNC.RECONVERGENT B1 ;  /* 0x0000000000017941 */ /* 0x000fea0003800200 */
.L_x_2343:
        /* <DEDUP_REMOVED lines=25> */
.L_x_2350:
        /* <DEDUP_REMOVED lines=13> */
.L_x_2352:
[----:B------:R-:W-:Y:S05]  /*13550*/  BSYNC.RECONVERGENT B2 ;  /* 0x0000000000027941 */ /* 0x000fea0003800200 */
.L_x_2351:
        /* <DEDUP_REMOVED lines=42> */
.L_x_2349:
[----:B------:R-:W-:Y:S05]  /*13800*/  BSYNC.RECONVERGENT B1 ;  /* 0x0000000000017941 */ /* 0x000fea0003800200 */
.L_x_2348:
        /* <DEDUP_REMOVED lines=21> */
.L_x_2355:
        /* <DEDUP_REMOVED lines=13> */
.L_x_2357:
[----:B------:R-:W-:Y:S05]  /*13a30*/  BSYNC.RECONVERGENT B2 ;  /* 0x0000000000027941 */ /* 0x000fea0003800200 */
.L_x_2356:
        /* <DEDUP_REMOVED lines=42> */
.L_x_2354:
[----:B------:R-:W-:Y:S05]  /*13ce0*/  BSYNC.RECONVERGENT B1 ;  /* 0x0000000000017941 */ /* 0x000fea0003800200 */
.L_x_2353:
        /* <DEDUP_REMOVED lines=15> */
[----:B------:R-:W-:-:S03]  /*13de0*/  HFMA2 R18, -RZ, RZ, 0, 1.1920928955078125e-07 ;  /* 0x00000002ff127431 */ /* 0x000fc600000001ff */
        /* <DEDUP_REMOVED lines=10> */
.L_x_2360:
        /* <DEDUP_REMOVED lines=13> */
.L_x_2362:
[----:B------:R-:W-:Y:S05]  /*13f60*/  BSYNC.RECONVERGENT B2 ;  /* 0x0000000000027941 */ /* 0x000fea0003800200 */
.L_x_2361:
        /* <DEDUP_REMOVED lines=37> */
[----:B------:R-:W-:-:S05]  /*141c0*/  IMAD.WIDE.U32 R18, R19, -0x2daee0ad, RZ ;  /* 0xd2511f5313127825 */ /* 0x000fca00078e00ff */
[----:B------:R-:W-:Y:S01]  /*141d0*/  LOP3.LUT R22, R56, UR35, R19, 0x96, !PT ;  /* 0x0000002338167c12 */ /* 0x000fe2000f8e9613 */
[----:B------:R-:W-:Y:S02]  /*141e0*/  IMAD.MOV.U32 R19, RZ, RZ, R20 ;  /* 0x000000ffff137224 */ /* 0x000fe400078e0014 */
[----:B------:R-:W-:Y:S02]  /*141f0*/  IMAD.MOV.U32 R20, RZ, RZ, R18 ;  /* 0x000000ffff147224 */ /* 0x000fe400078e0012 */
[----:B------:R-:W-:-:S07]  /*14200*/  HFMA2 R18, -RZ, RZ, 0, 0 ;  /* 0x00000000ff127431 */ /* 0x000fce00000001ff */
.L_x_2359:
[----:B------:R-:W-:Y:S05]  /*14210*/  BSYNC.RECONVERGENT B1 ;  /* 0x0000000000017941 */ /* 0x000fea0003800200 */
.L_x_2358:
        /* <DEDUP_REMOVED lines=20> */
.L_x_2365:
        /* <DEDUP_REMOVED lines=13> */
.L_x_2367:
[----:B------:R-:W-:Y:S05]  /*14430*/  BSYNC.RECONVERGENT B2 ;  /* 0x0000000000027941 */ /* 0x000fea0003800200 */
.L_x_2366:
        /* <DEDUP_REMOVED lines=39> */
[----:B------:R-:W-:Y:S01]  /*146b0*/  IMAD.MOV.U32 R19, RZ, RZ, R20 ;  /* 0x000000ffff137224 */ /* 0x000fe200078e0014 */
[----:B------:R-:W-:Y:S01]  /*146c0*/  MOV R20, R18 ;  /* 0x0000001200147202 */ /* 0x000fe20000000f00 */
[----:B------:R-:W-:-:S07]  /*146d0*/  IMAD.MOV.U32 R56, RZ, RZ, RZ ;  /* 0x000000ffff387224 */ /* 0x000fce00078e00ff */
.L_x_2364:
[----:B------:R-:W-:Y:S05]  /*146e0*/  BSYNC.RECONVERGENT B1 ;  /* 0x0000000000017941 */ /* 0x000fea0003800200 */
.L_x_2363:
        /* <DEDUP_REMOVED lines=25> */
.L_x_2370:
        /* <DEDUP_REMOVED lines=13> */
.L_x_2372:
[----:B------:R-:W-:Y:S05]  /*14950*/  BSYNC.RECONVERGENT B2 ;  /* 0x0000000000027941 */ /* 0x000fea0003800200 */
.L_x_2371:
        /* <DEDUP_REMOVED lines=41> */
[----:B------:R-:W-:-:S07]  /*14bf0*/  LOP3.LUT R22, R102, UR35, R57, 0x96, !PT ;  /* 0x0000002366167c12 */ /* 0x000fce000f8e9639 */
.L_x_2369:
[----:B------:R-:W-:Y:S05]  /*14c00*/  BSYNC.RECONVERGENT B1 ;  /* 0x0000000000017941 */ /* 0x000fea0003800200 */
.L_x_2368:
        /* <DEDUP_REMOVED lines=20> */
.L_x_2375:
        /* <DEDUP_REMOVED lines=13> */
.L_x_2377:
[----:B------:R-:W-:Y:S05]  /*14e20*/  BSYNC.RECONVERGENT B2 ;  /* 0x0000000000027941 */ /* 0x000fea0003800200 */
.L_x_2376:
        /* <DEDUP_REMOVED lines=40> */
[----:B------:R-:W-:Y:S01]  /*150b0*/  IMAD.MOV.U32 R57, RZ, RZ, R20 ;  /* 0x000000ffff397224 */ /* 0x000fe200078e0014 */
[----:B------:R-:W-:-:S07]  /*150c0*/  MOV R20, R56 ;  /* 0x0000003800147202 */ /* 0x000fce0000000f00 */
.L_x_2374:
[----:B------:R-:W-:Y:S05]  /*150d0*/  BSYNC.RECONVERGENT B1 ;  /* 0x0000000000017941 */ /* 0x000fea0003800200 */
.L_x_2373:
        /* <DEDUP_REMOVED lines=26> */
.L_x_2380:
        /* <DEDUP_REMOVED lines=13> */
.L_x_2382:
[----:B------:R-:W-:Y:S05]  /*15350*/  BSYNC.RECONVERGENT B2 ;  /* 0x0000000000027941 */ /* 0x000fea0003800200 */
.L_x_2381:
        /* <DEDUP_REMOVED lines=36> */
[----:B------:R-:W-:-:S04]  /*155a0*/  IMAD.WIDE.U32 R100, R100, -0x2daee0ad, RZ ;  /* 0xd2511f5364647825 */ /* 0x000fc800078e00ff */
[----:B------:R-:W-:Y:S01]  /*155b0*/  IMAD.MOV.U32 R20, RZ, RZ, R100 ;  /* 0x000000ffff147224 */ /* 0x000fe200078e0064 */
[----:B------:R-:W-:Y:S01]  /*155c0*/  LOP3.LUT R22, R102, UR35, R101, 0x96, !PT ;  /* 0x0000002366167c12 */ /* 0x000fe2000f8e9665 */
[----:B------:R-:W-:-:S05]  /*155d0*/  IMAD.WIDE.U32 R100, R58, -0x326172a9, RZ ;  /* 0xcd9e8d573a647825 */ /* 0x000fca00078e00ff */
[----:B------:R-:W-:Y:S01]  /*155e0*/  LOP3.LUT R62, R56, UR34, R101, 0x96, !PT ;  /* 0x00000022383e7c12 */ /* 0x000fe2000f8e9665 */
[----:B------:R-:W-:-:S07]  /*155f0*/  HFMA2 R56, -RZ, RZ, 0, 0 ;  /* 0x00000000ff387431 */ /* 0x000fce00000001ff */
.L_x_2379:
[----:B------:R-:W-:Y:S05]  /*15600*/  BSYNC.RECONVERGENT B1 ;  /* 0x0000000000017941 */ /* 0x000fea0003800200 */
.L_x_2378:
        /* <DEDUP_REMOVED lines=20> */
.L_x_2385:
        /* <DEDUP_REMOVED lines=15> */
.L_x_2387:
[----:B------:R-:W-:Y:S05]  /*15840*/  BSYNC.RECONVERGENT B2 ;  /* 0x0000000000027941 */ /* 0x000fea0003800200 */
.L_x_2386:
        /* <DEDUP_REMOVED lines=38> */
[----:B------:R-:W-:Y:S01]  /*15ab0*/  LOP3.LUT R22, R100, UR35, R59, 0x96, !PT ;  /* 0x0000002364167c12 */ /* 0x000fe2000f8e963b */
[----:B------:R-:W-:Y:S01]  /*15ac0*/  IMAD.WIDE.U32 R100, R101, -0x326172a9, RZ ;  /* 0xcd9e8d5765647825 */ /* 0x000fe200078e00ff */
[----:B------:R-:W-:-:S04]  /*15ad0*/  MOV R20, R58 ;  /* 0x0000003a00147202 */ /* 0x000fc80000000f00 */
[----:B------:R-:W-:-:S07]  /*15ae0*/  LOP3.LUT R62, R56, UR34, R101, 0x96, !PT ;  /* 0x00000022383e7c12 */ /* 0x000fce000f8e9665 */
.L_x_2384:
[----:B------:R-:W-:Y:S05]  /*15af0*/  BSYNC.RECONVERGENT B1 ;  /* 0x0000000000017941 */ /* 0x000fea0003800200 */
.L_x_2383:
        /* <DEDUP_REMOVED lines=11> */
[----:B------:R-:W-:Y:S01]  /*15bb0*/  MOV R78, R20 ;  /* 0x00000014004e7202 */ /* 0x000fe20000000f00 */
[--C-:B------:R-:W-:Y:S01]  /*15bc0*/  @P2 FADD.FTZ R101, R101, R96.reuse ;  /* 0x0000006065652221 */ /* 0x100fe20000010000 */
[----:B------:R-:W-:Y:S01]  /*15bd0*/  @!P2 IMAD.MOV.U32 R101, RZ, RZ, R96 ;  /* 0x000000ffff65a224 */ /* 0x000fe200078e0060 */
[----:B------:R-:W-:Y:S02]  /*15be0*/  PRMT R20, R56, 0x7610, R20 ;  /* 0x0000761038147816 */ /* 0x000fe40000000014 */
[----:B------:R-:W-:Y:S02]  /*15bf0*/  PRMT R56, R76, 0x5410, R80 ;  /* 0x000054104c387816 */ /* 0x000fe40000000050 */
[----:B------:R-:W-:-:S04]  /*15c00*/  F2FP.F16.F32.PACK_AB R59, RZ, R101 ;  /* 0x00000065ff3b723e */ /* 0x000fc800000000ff */
[----:B------:R-:W-:Y:S01]  /*15c10*/  PRMT R59, R82, 0x5410, R59 ;  /* 0x00005410523b7816 */ /* 0x000fe2000000003b */
[----:B------:R-:W-:Y:S06]  /*15c20*/  BRA `(.L_x_2388) ;  /* 0x0000002800407947 */ /* 0x000fec0003800000 */
.L_x_2307:
        /* <DEDUP_REMOVED lines=16> */
.L_x_2391:
        /* <DEDUP_REMOVED lines=13> */
.L_x_2393:
[----:B------:R-:W-:Y:S05]  /*15e00*/  BSYNC.RECONVERGENT B2 ;  /* 0x0000000000027941 */ /* 0x000fea0003800200 */
.L_x_2392:
        /* <DEDUP_REMOVED lines=42> */
.L_x_2390:
[----:B------:R-:W-:Y:S05]  /*160b0*/  BSYNC.RECONVERGENT B1 ;  /* 0x0000000000017941 */ /* 0x000fea0003800200 */
.L_x_2389:
[----:B------:R-:W1:Y:S01]  /*160c0*/  LDC R78, c[0x0][0x408] ;  /* 0x00010200ff4e7b82 */ /* 0x000e620000000800 */
[----:B------:R-:W-:Y:S01]  /*160d0*/  HFMA2 R92, -RZ, RZ, 0.1171875, 0 ;  /* 0x2f800000ff5c7431 */ /* 0x000fe200000001ff */
[----:B------:R-:W-:Y:S01]  /*160e0*/  I2FP.F32.U32 R23, R23 ;  /* 0x0000001700177245 */ /* 0x000fe20000201000 */
[----:B-----5:R-:W-:Y:S01]  /*160f0*/  HADD2.F32 R69, -RZ, R56.H0_H0 ;  /* 0x20000038ff457230 */ /* 0x020fe20000004100 */
[----:B------:R-:W-:Y:S01]  /*16100*/  ISETP.NE.AND P4, PT, R68, 0x1, PT ;  /* 0x000000014400780c */ /* 0x000fe20003f85270 */
[----:B------:R-:W-:Y:S01]  /*16110*/  @P2 HADD2.F32 R64, -RZ, R24.H0_H0 ;  /* 0x20000018ff402230 */ /* 0x000fe20000004100 */
[----:B------:R-:W-:Y:S01]  /*16120*/  BSSY.RECONVERGENT B1, `(.L_x_2394) ;  /* 0x000004d000017945 */ /* 0x000fe20003800200 */
[----:B------:R-:W-:Y:S01]  /*16130*/  IMAD.MOV.U32 R70, RZ, RZ, 0x2 ;  /* 0x00000002ff467424 */ /* 0x000fe200078e00ff */
[----:B------:R-:W2:Y:S01]  /*16140*/  LDC R90, c[0x0][0x404] ;  /* 0x00010100ff5a7b82 */ /* 0x000ea20000000800 */
[----:B------:R-:W-:Y:S01]  /*16150*/  FFMA.FTZ R23, R23, R92, 1.1641532182693481445e-10 ;  /* 0x2f00000017177423 */ /* 0x000fe2000001005c */
[----:B-1----:R-:W-:-:S04]  /*16160*/  FMUL.FTZ R69, R69, R78 ;  /* 0x0000004e45457220 */ /* 0x002fc80000410000 */
[----:B--2---:R-:W-:-:S04]  /*16170*/  FSETP.GTU.FTZ.AND P3, PT, R23, R90, PT ;  /* 0x0000005a1700720b */ /* 0x004fc80003f7c000 */
        /* <DEDUP_REMOVED lines=15> */
.L_x_2396:
        /* <DEDUP_REMOVED lines=13> */
.L_x_2398:
[----:B------:R-:W-:Y:S05]  /*16340*/  BSYNC.RECONVERGENT B2 ;  /* 0x0000000000027941 */ /* 0x000fea0003800200 */
.L_x_2397:
        /* <DEDUP_REMOVED lines=39> */
[----:B------:R-:W-:Y:S01]  /*165c0*/  IMAD.MOV.U32 R84, RZ, RZ, R68 ;  /* 0x000000ffff547224 */ /* 0x000fe200078e0044 */
[----:B------:R-:W-:Y:S01]  /*165d0*/  LOP3.LUT R22, R70, UR35, R69, 0x96, !PT ;  /* 0x0000002346167c12 */ /* 0x000fe2000f8e9645 */
[----:B------:R-:W-:-:S07]  /*165e0*/  HFMA2 R70, -RZ, RZ, 0, 0 ;  /* 0x00000000ff467431 */ /* 0x000fce00000001ff */
.L_x_2395:
[----:B------:R-:W-:Y:S05]  /*165f0*/  BSYNC.RECONVERGENT B1 ;  /* 0x0000000000017941 */ /* 0x000fea0003800200 */
.L_x_2394:
        /* <DEDUP_REMOVED lines=24> */
.L_x_2401:
        /* <DEDUP_REMOVED lines=13> */
.L_x_2403:
[----:B------:R-:W-:Y:S05]  /*16850*/  BSYNC.RECONVERGENT B2 ;  /* 0x0000000000027941 */ /* 0x000fea0003800200 */
.L_x_2402:
[----:B------:R-:W-:Y:S01]  /*16860*/  LOP3.LUT R94, R10, UR9, R83, 0x96, !PT ;  /* 0x000000090a5e7c12 */ /* 0x000fe2000f8e9653 */
[----:B------:R-:W-:-:S04]  /*16870*/  IMAD.WIDE.U32 R70, R3, -0x326172a9, RZ ;  /* 0xcd9e8d5703467825 */ /* 0x000fc800078e00ff */
[----:B------:R-:W-:Y:S01]  /*16880*/  HFMA2 R64, -RZ, RZ, 0, 0 ;  /* 0x00000000ff407431 */ /* 0x000fe200000001ff */
[----:B------:R-:W-:Y:S01]  /*16890*/  MOV R56, R84 ;  /* 0x0000005400387202 */ /* 0x000fe20000000f00 */
        /* <DEDUP_REMOVED lines=37> */
[----:B------:R-:W-:-:S07]  /*16af0*/  LOP3.LUT R22, R82, UR35, R71, 0x96, !PT ;  /* 0x0000002352167c12 */ /* 0x000fce000f8e9647 */
.L_x_2400:
[----:B------:R-:W-:Y:S05]  /*16b00*/  BSYNC.RECONVERGENT B1 ;  /* 0x0000000000017941 */ /* 0x000fea0003800200 */
.L_x_2399:
        /* <DEDUP_REMOVED lines=12> */
[----:B------:R-:W-:Y:S02]  /*16bd0*/  ISETP.NE.AND P3, PT, R64, 0x1, PT ;  /* 0x000000014000780c */ /* 0x000fe40003f65270 */
[----:B------:R-:W-:Y:S02]  /*16be0*/  F2FP.F16.F32.PACK_AB R82, RZ, R71 ;  /* 0x00000047ff52723e */ /* 0x000fe400000000ff */
[----:B------:R-:W-:-:S09]  /*16bf0*/  MOV R56, R100 ;  /* 0x0000006400387202 */ /* 0x000fd20000000f00 */
[----:B------:R-:W-:Y:S05]  /*16c00*/  @!P3 BRA `(.L_x_2405) ;  /* 0x000000040000b947 */ /* 0x000fea0003800000 */
[----:B------:R-:W-:-:S13]  /*16c10*/  ISETP.NE.AND P3, PT, R64, 0x3, PT ;  /* 0x000000034000780c */ /* 0x000fda0003f65270 */
[----:B------:R-:W-:Y:S05]  /*16c20*/  @!P3 BRA `(.L_x_2406) ;  /* 0x000000000018b947 */ /* 0x000fea0003800000 */
[----:B------:R-:W-:-:S13]  /*16c30*/  ISETP.NE.AND P3, PT, R64, 0x2, PT ;  /* 0x000000024000780c */ /* 0x000fda0003f65270 */
[----:B------:R-:W-:Y:S01]  /*16c40*/  @!P3 IMAD.MOV.U32 R72, RZ, RZ, 0x3 ;  /* 0x00000003ff48b424 */ /* 0x000fe200078e00ff */
[----:B------:R-:W-:Y:S01]  /*16c50*/  @P3 IADD3 R72, PT, PT, R64, 0x1, RZ ;  /* 0x0000000140483810 */ /* 0x000fe20007ffe0ff */
[----:B------:R-:W-:Y:S01]  /*16c60*/  @!P3 IMAD.MOV.U32 R56, RZ, RZ, R22 ;  /* 0x000000ffff38b224 */ /* 0x000fe200078e0016 */
[----:B------:R-:W-:Y:S01]  /*16c70*/  @P3 MOV R56, R62 ;  /* 0x0000003e00383202 */ /* 0x000fe20000000f00 */
[----:B------:R-:W-:Y:S06]  /*16c80*/  BRA `(.L_x_2405) ;  /* 0x0000000000e07947 */ /* 0x000fec0003800000 */
.L_x_2406:
        /* <DEDUP_REMOVED lines=13> */
.L_x_2408:
[----:B------:R-:W-:Y:S05]  /*16d60*/  BSYNC.RECONVERGENT B2 ;  /* 0x0000000000027941 */ /* 0x000fea0003800200 */
.L_x_2407:
        /* <DEDUP_REMOVED lines=42> */
.L_x_2405:
[----:B------:R-:W-:Y:S05]  /*17010*/  BSYNC.RECONVERGENT B1 ;  /* 0x0000000000017941 */ /* 0x000fea0003800200 */
.L_x_2404:
        /* <DEDUP_REMOVED lines=9> */
[----:B------:R-:W-:Y:S02]  /*170b0*/  PLOP3.LUT P3, PT, P3, PT, PT, 0x8, 0x80 ;  /* 0x000000000080781c */ /* 0x000fe40001f6e170 */
[----:B------:R-:W-:Y:S01]  /*170c0*/  MOV R57, R100 ;  /* 0x0000006400397202 */ /* 0x000fe20000000f00 */
        /* <DEDUP_REMOVED lines=13> */
.L_x_2411:
        /* <DEDUP_REMOVED lines=13> */
.L_x_2413:
[----:B------:R-:W-:Y:S05]  /*17270*/  BSYNC.RECONVERGENT B2 ;  /* 0x0000000000027941 */ /* 0x000fea0003800200 */
.L_x_2412:
        /* <DEDUP_REMOVED lines=41> */
[----:B------:R-:W-:-:S07]  /*17510*/  IMAD.MOV.U32 R84, RZ, RZ, R56 ;  /* 0x000000ffff547224 */ /* 0x000fce00078e0038 */
.L_x_2410:
[----:B------:R-:W-:Y:S05]  /*17520*/  BSYNC.RECONVERGENT B1 ;  /* 0x0000000000017941 */ /* 0x000fea0003800200 */
.L_x_2409:
        /* <DEDUP_REMOVED lines=24> */
.L_x_2416:
        /* <DEDUP_REMOVED lines=13> */
.L_x_2418:
[----:B------:R-:W-:Y:S05]  /*17780*/  BSYNC.RECONVERGENT B2 ;  /* 0x0000000000027941 */ /* 0x000fea0003800200 */
.L_x_2417:
        /* <DEDUP_REMOVED lines=41> */
[----:B------:R-:W-:-:S07]  /*17a20*/  LOP3.LUT R62, R102, UR34, R101, 0x96, !PT ;  /* 0x00000022663e7c12 */ /* 0x000fce000f8e9665 */
.L_x_2415:
[----:B------:R-:W-:Y:S05]  /*17a30*/  BSYNC.RECONVERGENT B1 ;  /* 0x0000000000017941 */ /* 0x000fea0003800200 */
.L_x_2414:
        /* <DEDUP_REMOVED lines=23> */
.L_x_2421:
        /* <DEDUP_REMOVED lines=13> */
.L_x_2423:
[----:B------:R-:W-:Y:S05]  /*17c80*/  BSYNC.RECONVERGENT B2 ;  /* 0x0000000000027941 */ /* 0x000fea0003800200 */
.L_x_2422:
        /* <DEDUP_REMOVED lines=42> */
.L_x_2420:
[----:B------:R-:W-:Y:S05]  /*17f30*/  BSYNC.RECONVERGENT B1 ;  /* 0x0000000000017941 */ /* 0x000fea0003800200 */
.L_x_2419:
        /* <DEDUP_REMOVED lines=23> */
.L_x_2426:
        /* <DEDUP_REMOVED lines=13> */
.L_x_2428:
[----:B------:R-:W-:Y:S05]  /*18180*/  BSYNC.RECONVERGENT B2 ;  /* 0x0000000000027941 */ /* 0x000fea0003800200 */
.L_x_2427:
        /* <DEDUP_REMOVED lines=35> */
[----:B------:R-:W-:Y:S02]  /*183c0*/  LOP3.LUT R100, R100, UR32, R57, 0x96, !PT ;  /* 0x0000002064647c12 */ /* 0x000fe4000f8e9639 */
[----:B------:R-:W-:-:S03]  /*183d0*/  MOV R57, R84 ;  /* 0x0000005400397202 */ /* 0x000fc60000000f00 */
[----:B------:R-:W-:-:S04]  /*183e0*/  IMAD.WIDE.U32 R100, R100, -0x2daee0ad, RZ ;  /* 0xd2511f5364647825 */ /* 0x000fc800078e00ff */
[----:B------:R-:W-:Y:S01]  /*183f0*/  IMAD.MOV.U32 R84, RZ, RZ, R100 ;  /* 0x000000ffff547224 */ /* 0x000fe200078e0064 */
[----:B------:R-:W-:Y:S01]  /*18400*/  LOP3.LUT R22, R102, UR35, R101, 0x96, !PT ;  /* 0x0000002366167c12 */ /* 0x000fe2000f8e9665 */
[----:B------:R-:W-:-:S05]  /*18410*/  IMAD.WIDE.U32 R100, R62, -0x326172a9, RZ ;  /* 0xcd9e8d573e647825 */ /* 0x000fca00078e00ff */
[----:B------:R-:W-:-:S07]  /*18420*/  LOP3.LUT R62, R56, UR34, R101, 0x96, !PT ;  /* 0x00000022383e7c12 */ /* 0x000fce000f8e9665 */
.L_x_2425:
[----:B------:R-:W-:Y:S05]  /*18430*/  BSYNC.RECONVERGENT B1 ;  /* 0x0000000000017941 */ /* 0x000fea0003800200 */
.L_x_2424:
[----:B------:R-:W-:Y:S01]  /*18440*/  I2FP.F32.U32 R57, R57 ;  /* 0x0000003900397245 */ /* 0x000fe20000201000 */
[----:B------:R-:W-:Y:S01]  /*18450*/  HADD2.F32 R59, -RZ, R59.H1_H1 ;  /* 0x3000003bff3b7230 */ /* 0x000fe20000004100 */
[----:B------:R-:W-:Y:S01]  /*18460*/  PRMT R58, R94, 0x5410, R58 ;  /* 0x000054105e3a7816 */ /* 0x000fe2000000003a */
[----:B------:R-:W-:Y:S02]  /*18470*/  @P2 HADD2.F32 R56, -RZ, R27.H1_H1 ;  /* 0x3000001bff382230 */ /* 0x000fe40000004100 */
[----:B------:R-:W-:Y:S01]  /*18480*/  FFMA.FTZ R57, R57, R92, 1.1641532182693481445e-10 ;  /* 0x2f00000039397423 */ /* 0x000fe2000001005c */
[----:B------:R-:W-:Y:S01]  /*18490*/  FMUL.FTZ R59, R59, R78 ;  /* 0x0000004e3b3b7220 */ /* 0x000fe20000410000 */
[----:B------:R-:W-:-:S03]  /*184a0*/  IMAD.MOV.U32 R78, RZ, RZ, R84 ;  /* 0x000000ffff4e7224 */ /* 0x000fc600078e0054 */
        /* <DEDUP_REMOVED lines=8> */
.L_x_2388:
        /* <DEDUP_REMOVED lines=9> */
[----:B------:R-:W-:Y:S02]  /*185c0*/  ISETP.NE.AND P3, PT, R74, RZ, PT ;  /* 0x000000ff4a00720c */ /* 0x000fe40003f65270 */
[----:B------:R-:W-:Y:S02]  /*185d0*/  LOP3.LUT R109, R109, R72, R66, 0xfe, !PT ;  /* 0x000000486d6d7212 */ /* 0x000fe400078efe42 */
[----:B------:R-:W-:Y:S02]  /*185e0*/  SEL R68, RZ, 0x1000000, !P3 ;  /* 0x01000000ff447807 */ /* 0x000fe40005800000 */
[----:B------:R-:W-:Y:S02]  /*185f0*/  SEL R107, RZ, 0x10000, !P4 ;  /* 0x00010000ff6b7807 */ /* 0x000fe40006000000 */
[----:B------:R-:W-:Y:S01]  /*18600*/  SEL R66, RZ, 0x100, !P5 ;  /* 0x00000100ff427807 */ /* 0x000fe20006800000 */
[----:B-1----:R-:W-:Y:S01]  /*18610*/  IMAD.WIDE.U32 R102, R60, 0x10, R102 ;  /* 0x000000103c667825 */ /* 0x002fe200078e0066 */
[----:B------:R-:W-:-:S02]  /*18620*/  SEL R106, RZ, 0x1, !P6 ;  /* 0x00000001ff6a7807 */ /* 0x000fc40007000000 */
[----:B------:R-:W-:Y:S02]  /*18630*/  LOP3.LUT R66, R66, R68, R107, 0xfe, !PT ;  /* 0x0000004442427212 */ /* 0x000fe400078efe6b */
[----:B------:R-:W-:Y:S01]  /*18640*/  LOP3.LUT R107, R109, R106, RZ, 0xfc, !PT ;  /* 0x0000006a6d6b7212 */ /* 0x000fe200078efcff */
[----:B------:R3:W-:Y:S01]  /*18650*/  STG.E.128 desc[UR10][R102.64], R56 ;  /* 0x0000003866007986 */ /* 0x0007e2000c101d0a */
[----:B------:R-:W-:Y:S01]  /*18660*/  SEL R109, RZ, 0x1, !P2 ;  /* 0x00000001ff6d7807 */ /* 0x000fe20005000000 */
[----:B--2---:R-:W-:-:S03]  /*18670*/  IMAD.WIDE.U32 R104, R60, 0x8, R104 ;  /* 0x000000083c687825 */ /* 0x004fc600078e0068 */
[----:B------:R-:W-:-:S05]  /*18680*/  LOP3.LUT R106, R66, R109, RZ, 0xfc, !PT ;  /* 0x0000006d426a7212 */ /* 0x000fca00078efcff */
[----:B------:R3:W-:Y:S01]  /*18690*/  STG.E.64 desc[UR10][R104.64], R106 ;  /* 0x0000006a68007986 */ /* 0x0007e2000c101b0a */
[----:B------:R-:W-:Y:S05]  /*186a0*/  @!P1 BRA `(.L_x_2306) ;  /* 0x0000000000509947 */ /* 0x000fea0003800000 */
[----:B---3--:R-:W-:Y:S02]  /*186b0*/  SHF.L.U32 R57, R19, 0x10, RZ ;  /* 0x0000001013397819 */ /* 0x008fe400000006ff */
[----:B------:R-:W-:Y:S02]  /*186c0*/  LOP3.LUT R56, R20, 0xffff, RZ, 0xc0, !PT ;  /* 0x0000ffff14387812 */ /* 0x000fe400078ec0ff */
[----:B------:R-:W-:Y:S02]  /*186d0*/  LOP3.LUT R57, R57, 0xff0000, RZ, 0xc0, !PT ;  /* 0x00ff000039397812 */ /* 0x000fe400078ec0ff */
        /* <DEDUP_REMOVED lines=17> */
.L_x_2306:
[----:B------:R-:W-:Y:S05]  /*187f0*/  BSYNC.RECONVERGENT B0 ;  /* 0x0000000000007941 */ /* 0x000fea0003800200 */
.L_x_2305:
[----:B-1234-:R-:W-:Y:S01]  /*18800*/  FADD.FTZ R56, RZ, R13 ;  /* 0x0000000dff387221 */ /* 0x01efe20000010000 */
[C---:B------:R-:W-:Y:S01]  /*18810*/  ISETP.GE.U32.AND P1, PT, R5.reuse, 0x80, PT ;  /* 0x000000800500780c */ /* 0x040fe20003f26070 */
[----:B------:R-:W1:Y:S01]  /*18820*/  S2UR UR5, SR_CgaCtaId ;  /* 0x00000000000579c3 */ /* 0x000e620000008800 */
[----:B------:R-:W-:Y:S01]  /*18830*/  ISETP.GT.U32.AND P3, PT, R5, 0xff, PT ;  /* 0x000000ff0500780c */ /* 0x000fe20003f64070 */
[----:B------:R-:W-:Y:S01]  /*18840*/  FADD.FTZ R56, R61, R56 ;  /* 0x000000383d387221 */ /* 0x000fe20000010000 */
[----:B------:R-:W-:Y:S01]  /*18850*/  ISETP.GT.U32.AND P2, PT, R5, 0x17f, PT ;  /* 0x0000017f0500780c */ /* 0x000fe20003f44070 */
[----:B------:R-:W-:Y:S01]  /*18860*/  UMOV UR4, 0x400 ;  /* 0x0000040000047882 */ /* 0x000fe20000000000 */
[----:B------:R-:W-:Y:S01]  /*18870*/  MOV R109, UR6 ;  /* 0x00000006006d7c02 */ /* 0x000fe20008000f00 */
[----:B------:R-:W-:Y:S01]  /*18880*/  FADD.FTZ R56, R63, R56 ;  /* 0x000000383f387221 */ /* 0x000fe20000010000 */
[----:B------:R-:W-:Y:S03]  /*18890*/  BSSY.RECONVERGENT B0, `(.L_x_2429) ;  /* 0x00000cf000007945 */ /* 0x000fe60003800200 */
[----:B------:R-:W-:-:S04]  /*188a0*/  FADD.FTZ R56, R73, R56 ;  /* 0x0000003849387221 */ /* 0x000fc80000010000 */
[----:B------:R-:W-:-:S04]  /*188b0*/  FADD.FTZ R56, R75, R56 ;  /* 0x000000384b387221 */ /* 0x000fc80000010000 */
[----:B------:R-:W-:-:S04]  /*188c0*/  FADD.FTZ R56, R85, R56 ;  /* 0x0000003855387221 */ /* 0x000fc80000010000 */
[----:B------:R-:W-:Y:S01]  /*188d0*/  FADD.FTZ R56, R87, R56 ;  /* 0x0000003857387221 */ /* 0x000fe20000010000 */
[----:B-1----:R-:W-:-:S03]  /*188e0*/  ULEA UR4, UR5, UR4, 0x18 ;  /* 0x0000000405047291 */ /* 0x002fc6000f8ec0ff */
        /* <DEDUP_REMOVED lines=29> */
[----:B0-----:R-:W-:-:S04]  /*18ac0*/  FMUL.FTZ R56, R9, R56 ;  /* 0x0000003809387220 */ /* 0x001fc80000410000 */
[--C-:B------:R-:W-:Y:S01]  /*18ad0*/  FADD.FTZ R57, R13, -R56.reuse ;  /* 0x800000380d397221 */ /* 0x100fe20000010000 */
[--C-:B------:R-:W-:Y:S01]  /*18ae0*/  FADD.FTZ R58, R61, -R56.reuse ;  /* 0x800000383d3a7221 */ /* 0x100fe20000010000 */
[----:B------:R-:W-:Y:S02]  /*18af0*/  FADD.FTZ R59, R65, -R56 ;  /* 0x80000038413b7221 */ /* 0x000fe40000010000 */
[----:B------:R-:W-:-:S04]  /*18b00*/  FFMA.FTZ R57, R57, R57, RZ ;  /* 0x0000003939397223 */ /* 0x000fc800000100ff */
[----:B------:R-:W-:Y:S01]  /*18b10*/  FFMA.FTZ R57, R58, R58, R57 ;  /* 0x0000003a3a397223 */ /* 0x000fe20000010039 */
[----:B------:R-:W-:-:S04]  /*18b20*/  FADD.FTZ R58, R63, -R56 ;  /* 0x800000383f3a7221 */ /* 0x000fc80000010000 */
        /* <DEDUP_REMOVED lines=12> */
[----:B------:R-:W-:-:S05]  /*18bf0*/  FSEL R57, R57, RZ, P1 ;  /* 0x000000ff39397208 */ /* 0x000fca0000800000 */
[----:B------:R-:W-:-:S04]  /*18c00*/  FFMA.FTZ R58, R58, R58, R57 ;  /* 0x0000003a3a3a7223 */ /* 0x000fc80000010039 */
        /* <DEDUP_REMOVED lines=12> */
[----:B------:R-:W-:Y:S01]  /*18cd0*/  @P3 FFMA.FTZ R57, R59, R59, R58 ;  /* 0x0000003b3b393223 */ /* 0x000fe2000001003a */
[--C-:B------:R-:W-:Y:S01]  /*18ce0*/  FADD.FTZ R58, R23, -R56.reuse ;  /* 0x80000038173a7221 */ /* 0x100fe20000010000 */
[----:B------:R-:W-:Y:S01]  /*18cf0*/  FADD.FTZ R59, R69, -R56 ;  /* 0x80000038453b7221 */ /* 0x000fe20000010000 */
[----:B------:R-:W-:Y:S02]  /*18d00*/  ISETP.GT.U32.AND P3, PT, R4, 0x3, PT ;  /* 0x000000030400780c */ /* 0x000fe40003f64070 */
[----:B------:R-:W-:-:S04]  /*18d10*/  FFMA.FTZ R58, R58, R58, R57 ;  /* 0x0000003a3a3a7223 */ /* 0x000fc80000010039 */
[----:B------:R-:W-:Y:S01]  /*18d20*/  FFMA.FTZ R58, R59, R59, R58 ;  /* 0x0000003b3b3a7223 */ /* 0x000fe2000001003a */
[----:B------:R-:W-:-:S04]  /*18d30*/  FADD.FTZ R59, R71, -R56 ;  /* 0x80000038473b7221 */ /* 0x000fc80000010000 */
[----:B------:R-:W-:Y:S01]  /*18d40*/  FFMA.FTZ R58, R59, R59, R58 ;  /* 0x0000003b3b3a7223 */ /* 0x000fe2000001003a */
[----:B------:R-:W-:Y:S01]  /*18d50*/  FADD.FTZ R59, R81, -R56 ;  /* 0x80000038513b7221 */ /* 0x000fe20000010000 */
[----:B------:R-:W-:-:S03]  /*18d60*/  @!P3 LEA R68, R4, UR4, 0x3 ;  /* 0x000000040444bc11 */ /* 0x000fc6000f8e18ff */
        /* <DEDUP_REMOVED lines=23> */
[----:B------:R-:W-:Y:S01]  /*18ee0*/  IMAD.MOV.U32 R66, RZ, RZ, RZ ;  /* 0x000000ffff427224 */ /* 0x000fe200078e00ff */
[----:B------:R-:W-:-:S03]  /*18ef0*/  @!P3 MOV R66, R8 ;  /* 0x000000080042b202 */ /* 0x000fc60000000f00 */
[----:B------:R-:W-:Y:S01]  /*18f00*/  @!P2 STS.64 [R60+UR4], R56 ;  /* 0x000000383c00a988 */ /* 0x000fe20008000a04 */
[----:B------:R-:W-:Y:S01]  /*18f10*/  I2FP.F32.S32 R70, R66 ;  /* 0x0000004200467245 */ /* 0x000fe20000201400 */
[----:B------:R-:W-:Y:S01]  /*18f20*/  BAR.SYNC.DEFER_BLOCKING 0x0 ;  /* 0x0000000000007b1d */ /* 0x000fe20000010000 */
[----:B------:R-:W-:-:S05]  /*18f30*/  ISETP.NE.AND P2, PT, R0, RZ, PT ;  /* 0x000000ff0000720c */ /* 0x000fca0003f45270 */
[----:B------:R-:W0:Y:S04]  /*18f40*/  SHFL.DOWN PT, R103, R66, 0x2, 0x1f ;  /* 0x08401f0042677f89 */ /* 0x000e2800000e0000 */
[----:B------:R-:W1:Y:S01]  /*18f50*/  @!P3 LDS.64 R58, [R68] ;  /* 0x00000000443ab984 */ /* 0x000e620000000a00 */
[----:B------:R-:W-:Y:S02]  /*18f60*/  PLOP3.LUT P3, PT, PT, PT, UP2, 0x40, 0x4 ;  /* 0x000000000004781c */ /* 0x000fe40003f6e828 */
[----:B0-----:R-:W-:Y:S01]  /*18f70*/  I2FP.F32.S32 R72, R103 ;  /* 0x0000006700487245 */ /* 0x001fe20000201400 */
[----:B------:R-:W-:-:S05]  /*18f80*/  IMAD.IADD R103, R103, 0x1, R66 ;  /* 0x0000000167677824 */ /* 0x000fca00078e0242 */
[----:B------:R-:W-:Y:S04]  /*18f90*/  SHFL.DOWN PT, R66, R103, 0x1, 0x1f ;  /* 0x08201f0067427f89 */ /* 0x000fe800000e0000 */
[----:B-1----:R-:W0:Y:S04]  /*18fa0*/  SHFL.DOWN PT, R105, R58, 0x2, 0x1f ;  /* 0x08401f003a697f89 */ /* 0x002e2800000e0000 */
[----:B------:R-:W1:Y:S01]  /*18fb0*/  SHFL.DOWN PT, R56, R59, 0x2, 0x1f ;  /* 0x08401f003b387f89 */ /* 0x000e6200000e0000 */
[C---:B0-----:R-:W-:Y:S01]  /*18fc0*/  FMUL.FTZ R57, R105.reuse, R72 ;  /* 0x0000004869397220 */ /* 0x041fe20000410000 */
[----:B------:R-:W-:-:S03]  /*18fd0*/  FADD.FTZ R105, -R105, R58 ;  /* 0x0000003a69697221 */ /* 0x000fc60000010100 */
[----:B------:R-:W-:Y:S01]  /*18fe0*/  FFMA.FTZ R107, R70, R58, R57 ;  /* 0x0000003a466b7223 */ /* 0x000fe20000010039 */
[----:B------:R-:W-:Y:S01]  /*18ff0*/  I2FP.F32.S32 R57, R103 ;  /* 0x0000006700397245 */ /* 0x000fe20000201400 */
[----:B------:R-:W-:-:S03]  /*19000*/  FMUL.FTZ R105, R105, R105 ;  /* 0x0000006969697220 */ /* 0x000fc60000410000 */
[----:B------:R-:W0:Y:S01]  /*19010*/  MUFU.RCP R60, R57 ;  /* 0x00000039003c7308 */ /* 0x000e220000001000 */
[----:B------:R-:W-:-:S04]  /*19020*/  FMUL.FTZ R105, R105, R70 ;  /* 0x0000004669697220 */ /* 0x000fc80000410000 */
[----:B------:R-:W-:Y:S01]  /*19030*/  FMUL.FTZ R72, R105, R72 ;  /* 0x0000004869487220 */ /* 0x000fe20000410000 */
[----:B-1----:R-:W-:Y:S01]  /*19040*/  FADD.FTZ R105, R56, R59 ;  /* 0x0000003b38697221 */ /* 0x002fe20000010000 */
[-C--:B------:R-:W-:Y:S02]  /*19050*/  IADD3 R56, PT, PT, R103, R66.reuse, RZ ;  /* 0x0000004267387210 */ /* 0x080fe40007ffe0ff */
[----:B------:R-:W-:Y:S02]  /*19060*/  I2FP.F32.S32 R66, R66 ;  /* 0x0000004200427245 */ /* 0x000fe40000201400 */
[----:B------:R-:W-:Y:S01]  /*19070*/  I2FP.F32.S32 R56, R56 ;  /* 0x0000003800387245 */ /* 0x000fe20000201400 */
[C---:B0-----:R-:W-:Y:S01]  /*19080*/  FMUL.FTZ R58, R60.reuse, R107 ;  /* 0x0000006b3c3a7220 */ /* 0x041fe20000410000 */
[----:B------:R-:W-:-:S04]  /*19090*/  FFMA.FTZ R72, R60, R72, R105 ;  /* 0x000000483c487223 */ /* 0x000fc80000010069 */
[----:B------:R-:W0:Y:S01]  /*190a0*/  MUFU.RCP R56, R56 ;  /* 0x0000003800387308 */ /* 0x000e220000001000 */
[----:B------:R-:W1:Y:S04]  /*190b0*/  SHFL.DOWN PT, R107, R58, 0x1, 0x1f ;  /* 0x08201f003a6b7f89 */ /* 0x000e6800000e0000 */
[----:B------:R-:W2:Y:S01]  /*190c0*/  SHFL.DOWN PT, R105, R72, 0x1, 0x1f ;  /* 0x08201f0048697f89 */ /* 0x000ea200000e0000 */
[----:B-1----:R-:W-:Y:S01]  /*190d0*/  FADD.FTZ R59, R58, -R107 ;  /* 0x8000006b3a3b7221 */ /* 0x002fe20000010000 */
[----:B------:R-:W-:-:S03]  /*190e0*/  FMUL.FTZ R68, R107, R66 ;  /* 0x000000426b447220 */ /* 0x000fc60000410000 */
[----:B------:R-:W-:Y:S01]  /*190f0*/  FMUL.FTZ R60, R59, R59 ;  /* 0x0000003b3b3c7220 */ /* 0x000fe20000410000 */
[----:B--2---:R-:W-:-:S03]  /*19100*/  FADD.FTZ R105, R72, R105 ;  /* 0x0000006948697221 */ /* 0x004fc60000010000 */
[C---:B------:R-:W-:Y:S01]  /*19110*/  FMUL.FTZ R60, R57.reuse, R60 ;  /* 0x0000003c393c7220 */ /* 0x040fe20000410000 */
[----:B------:R-:W-:Y:S02]  /*19120*/  FFMA.FTZ R57, R57, R58, R68 ;  /* 0x0000003a39397223 */ /* 0x000fe40000010044 */
[----:B------:R-:W1:Y:S01]  /*19130*/  LDC R68, c[0x0][0x448] ;  /* 0x00011200ff447b82 */ /* 0x000e620000000800 */
[----:B------:R-:W-:Y:S01]  /*19140*/  FMUL.FTZ R60, R60, R66 ;  /* 0x000000423c3c7220 */ /* 0x000fe20000410000 */
[----:B0-----:R-:W-:-:S03]  /*19150*/  FMUL.FTZ R66, R56, R57 ;  /* 0x0000003938427220 */ /* 0x001fc60000410000 */
[----:B------:R-:W-:Y:S02]  /*19160*/  FFMA.FTZ R60, R56, R60, R105 ;  /* 0x0000003c383c7223 */ /* 0x000fe40000010069 */
[----:B------:R-:W0:Y:S01]  /*19170*/  SHFL.IDX PT, R107, R66, RZ, 0x1f ;  /* 0x00001fff426b7589 */ /* 0x000e2200000e0000 */
[----:B------:R-:W2:Y:S03]  /*19180*/  @!P2 LDC.64 R58, c[0x0][0x3c0] ;  /* 0x0000f000ff3aab82 */ /* 0x000ea60000000a00 */
[----:B------:R-:W1:Y:S01]  /*19190*/  SHFL.IDX PT, R57, R60, RZ, 0x1f ;  /* 0x00001fff3c397589 */ /* 0x000e6200000e0000 */
[----:B0-----:R-:W-:Y:S01]  /*191a0*/  FMUL.FTZ R56, R107, R107 ;  /* 0x0000006b6b387220 */ /* 0x001fe20000410000 */
[----:B-1----:R-:W-:-:S04]  /*191b0*/  FFMA.FTZ R68, R57, UR7, R68 ;  /* 0x0000000739447c23 */ /* 0x002fc80008010044 */
[----:B------:R-:W-:Y:S02]  /*191c0*/  FSEL R103, R56, RZ, !P3 ;  /* 0x000000ff38677208 */ /* 0x000fe40005800000 */
[----:B------:R-:W0:Y:S03]  /*191d0*/  @!P2 LDC.64 R56, c[0x0][0x3c8] ;  /* 0x0000f200ff38ab82 */ /* 0x000e260000000a00 */
[----:B------:R-:W-:Y:S01]  /*191e0*/  FADD.FTZ R68, R68, R103 ;  /* 0x0000006744447221 */ /* 0x000fe20000010000 */
[----:B------:R-:W-:-:S03]  /*191f0*/  IMAD.U32 R103, RZ, RZ, UR6 ;  /* 0x00000006ff677e24 */ /* 0x000fc6000f8e00ff */
[----:B------:R-:W1:Y:S01]  /*19200*/  MUFU.RSQ R105, R68 ;  /* 0x0000004400697308 */ /* 0x000e620000001400 */
[----:B--2---:R-:W-:-:S05]  /*19210*/  @!P2 IMAD.WIDE R58, R103, 0x4, R58 ;  /* 0x00000004673aa825 */ /* 0x004fca00078e023a */
[----:B------:R2:W-:Y:S01]  /*19220*/  @!P2 STG.E desc[UR10][R58.64], R107 ;  /* 0x0000006b3a00a986 */ /* 0x0005e2000c10190a */
[----:B0-----:R-:W-:-:S05]  /*19230*/  @!P2 IMAD.WIDE R56, R109, 0x4, R56 ;  /* 0x000000046d38a825 */ /* 0x001fca00078e0238 */
[----:B-1----:R2:W-:Y:S01]  /*19240*/  @!P2 STG.E desc[UR10][R56.64], R105 ;  /* 0x000000693800a986 */ /* 0x0025e2000c10190a */
[----:B------:R-:W-:-:S04]  /*19250*/  PLOP3.LUT P2, PT, PT, PT, UP2, 0x40, 0x4 ;  /* 0x000000000004781c */ /* 0x000fc80003f4e828 */
[----:B------:R-:W-:Y:S01]  /*19260*/  FSEL R60, R107, RZ, P2 ;  /* 0x000000ff6b3c7208 */ /* 0x000fe20001000000 */
[----:B------:R-:W-:Y:S08]  /*19270*/  @!P1 BRA `(.L_x_2430) ;  /* 0x0000000000c09947 */ /* 0x000ff00003800000 */
[--C-:B--2---:R-:W-:Y:S01]  /*19280*/  FADD.FTZ R56, R13, -R60.reuse ;  /* 0x8000003c0d387221 */ /* 0x104fe20000010000 */
[----:B-----5:R-:W-:Y:S02]  /*19290*/  HADD2.F32 R57, -RZ, R52.H0_H0 ;  /* 0x20000034ff397230 */ /* 0x020fe40000004100 */
[--C-:B------:R-:W-:Y:S01]  /*192a0*/  FADD.FTZ R58, R61, -R60.reuse ;  /* 0x8000003c3d3a7221 */ /* 0x100fe20000010000 */
[----:B------:R-:W-:Y:S02]  /*192b0*/  HADD2.F32 R59, -RZ, R48.H0_H0 ;  /* 0x20000030ff3b7230 */ /* 0x000fe40000004100 */
[C---:B------:R-:W-:Y:S01]  /*192c0*/  FMUL.FTZ R56, R105.reuse, R56 ;  /* 0x0000003869387220 */ /* 0x040fe20000410000 */
[----:B------:R-:W-:Y:S02]  /*192d0*/  HADD2.F32 R103, -RZ, R49.H1_H1 ;  /* 0x30000031ff677230 */ /* 0x000fe40000004100 */
[----:B------:R-:W-:Y:S01]  /*192e0*/  FMUL.FTZ R58, R105, R58 ;  /* 0x0000003a693a7220 */ /* 0x000fe20000410000 */
[----:B------:R-:W-:Y:S01]  /*192f0*/  FADD.FTZ R68, R85, -R60 ;  /* 0x8000003c55447221 */ /* 0x000fe20000010000 */
[----:B------:R-:W-:Y:S01]  /*19300*/  FFMA.FTZ R56, R56, R57, R59 ;  /* 0x0000003938387223 */ /* 0x000fe2000001003b */
[----:B------:R-:W-:-:S02]  /*19310*/  HADD2.F32 R57, -RZ, R52.H1_H1 ;  /* 0x30000034ff397230 */ /* 0x000fc40000004100 */
[----:B------:R-:W-:Y:S02]  /*19320*/  HADD2.F32 R59, -RZ, R48.H1_H1 ;  /* 0x30000030ff3b7230 */ /* 0x000fe40000004100 */
[----:B------:R-:W-:Y:S01]  /*19330*/  FMUL.FTZ R68, R105, R68 ;  /* 0x0000004469447220 */ /* 0x000fe20000410000 */
[--C-:B------:R-:W-:Y:S02]  /*19340*/  HADD2.F32 R109, -RZ, R51.reuse.H0_H0 ;  /* 0x20000033ff6d7230 */ /* 0x100fe40000004100 */
[----:B------:R-:W-:Y:S02]  /*19350*/  HADD2.F32 R111, -RZ, R51.H1_H1 ;  /* 0x30000033ff6f7230 */ /* 0x000fe40000004100 */
[----:B------:R-:W-:Y:S01]  /*19360*/  FFMA.FTZ R107, R58, R57, R59 ;  /* 0x000000393a6b7223 */ /* 0x000fe2000001003b */
[----:B------:R-:W-:Y:S01]  /*19370*/  FADD.FTZ R58, R63, -R60 ;  /* 0x8000003c3f3a7221 */ /* 0x000fe20000010000 */
[----:B------:R-:W-:Y:S02]  /*19380*/  HADD2.F32 R57, -RZ, R53.H0_H0 ;  /* 0x20000035ff397230 */ /* 0x000fe40000004100 */
[----:B------:R-:W-:-:S02]  /*19390*/  HADD2.F32 R59, -RZ, R49.H0_H0 ;  /* 0x20000031ff3b7230 */ /* 0x000fc40000004100 */
[----:B------:R-:W-:Y:S01]  /*193a0*/  FMUL.FTZ R58, R105, R58 ;  /* 0x0000003a693a7220 */ /* 0x000fe20000410000 */
[----:B------:R-:W-:-:S03]  /*193b0*/  F2FP.F16.F32.PACK_AB R56, R107, R56 ;  /* 0x000000386b38723e */ /* 0x000fc600000000ff */
[----:B------:R-:W-:Y:S01]  /*193c0*/  FFMA.FTZ R57, R58, R57, R59 ;  /* 0x000000393a397223 */ /* 0x000fe2000001003b */
[----:B------:R-:W-:Y:S01]  /*193d0*/  FADD.FTZ R58, R73, -R60 ;  /* 0x8000003c493a7221 */ /* 0x000fe20000010000 */
[----:B------:R-:W-:-:S03]  /*193e0*/  HADD2.F32 R59, -RZ, R53.H1_H1 ;  /* 0x30000035ff3b7230 */ /* 0x000fc60000004100 */
[----:B------:R-:W-:-:S04]  /*193f0*/  FMUL.FTZ R58, R105, R58 ;  /* 0x0000003a693a7220 */ /* 0x000fc80000410000 */
[----:B------:R-:W-:Y:S01]  /*19400*/  FFMA.FTZ R66, R58, R59, R103 ;  /* 0x0000003b3a427223 */ /* 0x000fe20000010067 */
[----:B------:R-:W-:Y:S01]  /*19410*/  FADD.FTZ R58, R75, -R60 ;  /* 0x8000003c4b3a7221 */ /* 0x000fe20000010000 */
[----:B------:R-:W-:Y:S02]  /*19420*/  HADD2.F32 R59, -RZ, R54.H0_H0 ;  /* 0x20000036ff3b7230 */ /* 0x000fe40000004100 */
[----:B------:R-:W-:Y:S02]  /*19430*/  HADD2.F32 R103, -RZ, R50.H0_H0 ;  /* 0x20000032ff677230 */ /* 0x000fe40000004100 */
[----:B------:R-:W-:Y:S01]  /*19440*/  FMUL.FTZ R58, R105, R58 ;  /* 0x0000003a693a7220 */ /* 0x000fe20000410000 */
[----:B------:R-:W-:-:S03]  /*19450*/  F2FP.F16.F32.PACK_AB R57, R66, R57 ;  /* 0x000000394239723e */ /* 0x000fc600000000ff */
[----:B------:R-:W-:Y:S01]  /*19460*/  FFMA.FTZ R58, R58, R59, R103 ;  /* 0x0000003b3a3a7223 */ /* 0x000fe20000010067 */
[----:B------:R-:W-:Y:S02]  /*19470*/  HADD2.F32 R59, -RZ, R54.H1_H1 ;  /* 0x30000036ff3b7230 */ /* 0x000fe40000004100 */
[----:B------:R-:W-:-:S05]  /*19480*/  HADD2.F32 R103, -RZ, R50.H1_H1 ;  /* 0x30000032ff677230 */ /* 0x000fca0000004100 */
[----:B------:R-:W-:Y:S01]  /*19490*/  FFMA.FTZ R103, R68, R59, R103 ;  /* 0x0000003b44677223 */ /* 0x000fe20000010067 */
[----:B------:R-:W-:Y:S01]  /*194a0*/  FADD.FTZ R68, R87, -R60 ;  /* 0x8000003c57447221 */ /* 0x000fe20000010000 */
[----:B------:R-:W-:-:S03]  /*194b0*/  HADD2.F32 R59, -RZ, R55.H0_H0 ;  /* 0x20000037ff3b7230 */ /* 0x000fc60000004100 */
[----:B------:R-:W-:Y:S01]  /*194c0*/  F2FP.F16.F32.PACK_AB R58, R103, R58 ;  /* 0x0000003a673a723e */ /* 0x000fe200000000ff */
[----:B------:R-:W-:Y:S01]  /*194d0*/  FMUL.FTZ R68, R105, R68 ;  /* 0x0000004469447220 */ /* 0x000fe20000410000 */
[----:B------:R-:W0:Y:S03]  /*194e0*/  LDC.64 R102, c[0x0][0x428] ;  /* 0x00010a00ff667b82 */ /* 0x000e260000000a00 */
[----:B------:R-:W-:Y:S01]  /*194f0*/  FFMA.FTZ R59, R68, R59, R109 ;  /* 0x0000003b443b7223 */ /* 0x000fe2000001006d */
[----:B------:R-:W-:Y:S01]  /*19500*/  FADD.FTZ R68, R97, -R60 ;  /* 0x8000003c61447221 */ /* 0x000fe20000010000 */
[----:B------:R-:W-:-:S03]  /*19510*/  HADD2.F32 R109, -RZ, R55.H1_H1 ;  /* 0x30000037ff6d7230 */ /* 0x000fc60000004100 */
[----:B------:R-:W-:-:S04]  /*19520*/  FMUL.FTZ R68, R105, R68 ;  /* 0x0000004469447220 */ /* 0x000fc80000410000 */
[----:B------:R-:W-:-:S05]  /*19530*/  FFMA.FTZ R68, R68, R109, R111 ;  /* 0x0000006d44447223 */ /* 0x000fca000001006f */
[----:B------:R-:W-:Y:S01]  /*19540*/  F2FP.F16.F32.PACK_AB R59, R68, R59 ;  /* 0x0000003b443b723e */ /* 0x000fe200000000ff */
[----:B0-----:R-:W-:-:S04]  /*19550*/  IMAD.WIDE.U32 R102, R11, 0x10, R102 ;  /* 0x000000100b667825 */ /* 0x001fc800078e0066 */
[----:B------:R-:W-:Y:S01]  /*19560*/  VIADD R11, R11, 0x80 ;  /* 0x000000800b0b7836 */ /* 0x000fe20000000000 */
[----:B------:R0:W-:Y:S06]  /*19570*/  STG.E.128 desc[UR10][R102.64], R56 ;  /* 0x0000003866007986 */ /* 0x0001ec000c101d0a */
.L_x_2430:
[----:B------:R-:W-:Y:S05]  /*19580*/  BSYNC.RECONVERGENT B0 ;  /* 0x0000000000007941 */ /* 0x000fea0003800200 */
.L_x_2429:
[----:B------:R-:W-:Y:S01]  /*19590*/  ISETP.GE.U32.AND P2, PT, R5, 0x100, PT ;  /* 0x000001000500780c */ /* 0x000fe20003f46070 */
[----:B------:R-:W-:-:S12]  /*195a0*/  BSSY.RECONVERGENT B0, `(.L_x_2431) ;  /* 0x0000032000007945 */ /* 0x000fd80003800200 */
[----:B------:R-:W-:Y:S05]  /*195b0*/  @!P2 BRA `(.L_x_2432) ;  /* 0x0000000000c0a947 */ /* 0x000fea0003800000 */
[--C-:B0-2---:R-:W-:Y:S01]  /*195c0*/  FADD.FTZ R56, R21, -R60.reuse ;  /* 0x8000003c15387221 */ /* 0x105fe20000010000 */
        /* <DEDUP_REMOVED lines=44> */
[C---:B0-----:R-:W-:Y:S01]  /*19890*/  IMAD.WIDE.U32 R102, R11.reuse, 0x10, R102 ;  /* 0x000000100b667825 */ /* 0x041fe200078e0066 */
[----:B------:R-:W-:-:S04]  /*198a0*/  IADD3 R11, PT, PT, R11, 0x80, RZ ;  /* 0x000000800b0b7810 */ /* 0x000fc80007ffe0ff */
[----:B------:R1:W-:Y:S03]  /*198b0*/  STG.E.128 desc[UR10][R102.64], R56 ;  /* 0x0000003866007986 */ /* 0x0003e6000c101d0a */
.L_x_2432:
[----:B------:R-:W-:Y:S05]  /*198c0*/  BSYNC.RECONVERGENT B0 ;  /* 0x0000000000007941 */ /* 0x000fea0003800200 */
.L_x_2431:
[----:B------:R-:W-:Y:S04]  /*198d0*/  BSSY.RECONVERGENT B0, `(.L_x_2433) ;  /* 0x0000031000007945 */ /* 0x000fe80003800200 */
[----:B------:R-:W-:Y:S05]  /*198e0*/  @!P0 BRA `(.L_x_2434) ;  /* 0x0000000000bc8947 */ /* 0x000fea0003800000 */
[--C-:B012---:R-:W-:Y:S01]  /*198f0*/  FADD.FTZ R56, R23, -R60.reuse ;  /* 0x8000003c17387221 */ /* 0x107fe20000010000 */
        /* <DEDUP_REMOVED lines=10> */
[----:B------:R-:W-:-:S03]  /*199a0*/  FMUL.FTZ R68, R105, R68 ;  /* 0x0000004469447220 */ /* 0x000fc60000410000 */
[----:B------:R-:W-:Y:S01]  /*199b0*/  FFMA.FTZ R107, R58, R57, R59 ;  /* 0x000000393a6b7223 */ /* 0x000fe2000001003b */
[----:B------:R-:W-:Y:S01]  /*199c0*/  FADD.FTZ R58, R71, -R60 ;  /* 0x8000003c473a7221 */ /* 0x000fe20000010000 */
[----:B------:R-:W-:Y:S02]  /*199d0*/  HADD2.F32 R57, -RZ, R37.H0_H0 ;  /* 0x20000025ff397230 */ /* 0x000fe40000004100 */
[----:B------:R-:W-:Y:S02]  /*199e0*/  HADD2.F32 R59, -RZ, R33.H0_H0 ;  /* 0x20000021ff3b7230 */ /* 0x000fe40000004100 */
        /* <DEDUP_REMOVED lines=16> */
[--C-:B------:R-:W-:Y:S01]  /*19af0*/  FADD.FTZ R68, R95, -R60.reuse ;  /* 0x8000003c5f447221 */ /* 0x100fe20000010000 */
[----:B------:R-:W-:Y:S02]  /*19b00*/  HADD2.F32 R59, -RZ, R39.H0_H0 ;  /* 0x20000027ff3b7230 */ /* 0x000fe40000004100 */
[----:B------:R-:W-:Y:S01]  /*19b10*/  FADD.FTZ R60, R101, -R60 ;  /* 0x8000003c653c7221 */ /* 0x000fe20000010000 */
[--C-:B------:R-:W-:Y:S02]  /*19b20*/  HADD2.F32 R103, -RZ, R35.reuse.H0_H0 ;  /* 0x20000023ff677230 */ /* 0x100fe40000004100 */
[----:B------:R-:W-:Y:S01]  /*19b30*/  FMUL.FTZ R68, R105, R68 ;  /* 0x0000004469447220 */ /* 0x000fe20000410000 */
[----:B------:R-:W-:Y:S01]  /*19b40*/  F2FP.F16.F32.PACK_AB R58, R109, R58 ;  /* 0x0000003a6d3a723e */ /* 0x000fe200000000ff */
[----:B------:R-:W-:Y:S01]  /*19b50*/  FMUL.FTZ R60, R105, R60 ;  /* 0x0000003c693c7220 */ /* 0x000fe20000410000 */
[----:B------:R-:W-:-:S02]  /*19b60*/  HADD2.F32 R105, -RZ, R35.H1_H1 ;  /* 0x30000023ff697230 */ /* 0x000fc40000004100 */
[----:B------:R-:W-:Y:S01]  /*19b70*/  FFMA.FTZ R59, R68, R59, R103 ;  /* 0x0000003b443b7223 */ /* 0x000fe20000010067 */
[----:B------:R-:W-:-:S05]  /*19b80*/  HADD2.F32 R103, -RZ, R39.H1_H1 ;  /* 0x30000027ff677230 */ /* 0x000fca0000004100 */
[----:B------:R-:W-:Y:S02]  /*19b90*/  FFMA.FTZ R60, R60, R103, R105 ;  /* 0x000000673c3c7223 */ /* 0x000fe40000010069 */
[----:B------:R-:W0:Y:S03]  /*19ba0*/  LDC.64 R102, c[0x0][0x428] ;  /* 0x00010a00ff667b82 */ /* 0x000e260000000a00 */
[----:B------:R-:W-:Y:S01]  /*19bb0*/  F2FP.F16.F32.PACK_AB R59, R60, R59 ;  /* 0x0000003b3c3b723e */ /* 0x000fe200000000ff */
[----:B0-----:R-:W-:-:S05]  /*19bc0*/  IMAD.WIDE.U32 R102, R11, 0x10, R102 ;  /* 0x000000100b667825 */ /* 0x001fca00078e0066 */
[----:B------:R3:W-:Y:S02]  /*19bd0*/  STG.E.128 desc[UR10][R102.64], R56 ;  /* 0x0000003866007986 */ /* 0x0007e4000c101d0a */
.L_x_2434:
[----:B------:R-:W-:Y:S05]  /*19be0*/  BSYNC.RECONVERGENT B0 ;  /* 0x0000000000007941 */ /* 0x000fea0003800200 */
.L_x_2433:
[----:B------:R-:W-:Y:S02]  /*19bf0*/  UIADD3 UR6, UPT, UPT, UR6, UR16, URZ ;  /* 0x0000001006067290 */ /* 0x000fe4000fffe0ff */
[----:B------:R-:W-:Y:S02]  /*19c00*/  UPLOP3.LUT UP1, UPT, UPT, UPT, UP1, 0x40, 0x4 ;  /* 0x000000000004789c */ /* 0x000fe40003f2e810 */
[----:B------:R-:W-:-:S09]  /*19c10*/  UISETP.GE.AND UP0, UPT, UR6, UR17, UPT ;  /* 0x000000110600728c */ /* 0x000fd2000bf06270 */
[----:B------:R-:W-:Y:S05]  /*19c20*/  BRA.U !UP0, `(.L_x_2435) ;  /* 0xfffffe6d08ec7547 */ /* 0x000fea000b83ffff */
[----:B------:R-:W-:Y:S05]  /*19c30*/  EXIT ;  /* 0x000000000000794d */ /* 0x000fea0003800000 */
.L_x_2436:
        /* <DEDUP_REMOVED lines=12> */
.L_x_13578:


//--------------------- .text._ZN10layer_norm31ln_parallel_residual_fwd_kernelINS_13Kernel_traitsI6__halfS2_S2_S2_fjLj3072ELj1ELj1ELj4ELj16ENS_18Kernel_traits_baseILj3072ES2_S2_S2_S2_fjLj128EEEEELb1ELb1ELb1EEEvNS_9FwdParamsE --------------------------
	.section	.text._ZN10layer_norm31ln_parallel_residual_fwd_kernelINS_13Kernel_traitsI6__halfS2_S2_S2_fjLj3072ELj1ELj1ELj4ELj16ENS_18Kernel_traits_baseILj3072ES2_S2_S2_S2_fjLj128EEEEELb1ELb1ELb1EEEvNS_9FwdParamsE,"ax",@progbits
	.align	128
        .global         _ZN10layer_norm31ln_parallel_residual_fwd_kernelINS_13Kernel_traitsI6__halfS2_S2_S2_fjLj3072ELj1ELj1ELj4ELj16ENS_18Kernel_traits_baseILj3072ES2_S2_S2_S2_fjLj128EEEEELb1ELb1ELb1EEEvNS_9FwdParamsE
        .type           _ZN10layer_norm31ln_parallel_residual_fwd_kernelINS_13Kernel_traitsI6__halfS2_S2_S2_fjLj3072ELj1ELj1ELj4ELj16ENS_18Kernel_traits_baseILj3072ES2_S2_S2_S2_fjLj128EEEEELb1ELb1ELb1EEEvNS_9FwdParamsE,@function
        .size           _ZN10layer_norm31ln_parallel_residual_fwd_kernelINS_13Kernel_traitsI6__halfS2_S2_S2_fjLj3072ELj1ELj1ELj4ELj16ENS_18Kernel_traits_baseILj3072ES2_S2_S2_S2_fjLj128EEEEELb1ELb1ELb1EEEvNS_9FwdParamsE,(.L_x_13579 - _ZN10layer_norm31ln_parallel_residual_fwd_kernelINS_13Kernel_traitsI6__halfS2_S2_S2_fjLj3072ELj1ELj1ELj4ELj16ENS_18Kernel_traits_baseILj3072ES2_S2_S2_S2_fjLj128EEEEELb1ELb1ELb1EEEvNS_9FwdParamsE)
        .other          _ZN10layer_norm31ln_parallel_residual_fwd_kernelINS_13Kernel_traitsI6__halfS2_S2_S2_fjLj3072ELj1ELj1ELj4ELj16ENS_18Kernel_traits_baseILj3072ES2_S2_S2_S2_fjLj128EEEEELb1ELb1ELb1EEEvNS_9FwdParamsE,@"STO_CUDA_ENTRY STV_DEFAULT"
_ZN10layer_norm31ln_parallel_residual_fwd_kernelINS_13Kernel_traitsI6__halfS2_S2_S2_fjLj3072ELj1ELj1ELj4ELj16ENS_18Kernel_traits_baseILj3072ES2_S2_S2_S2_fjLj128EEEEELb1ELb1ELb1EEEvNS_9FwdParamsE:
.text._ZN10layer_norm31ln_parallel_residual_fwd_kernelINS_13Kernel_traitsI6__halfS2_S2_S2_fjLj3072ELj1ELj1ELj4ELj16ENS_18Kernel_traits_baseILj3072ES2_S2_S2_S2_fjLj128EEEEELb1ELb1ELb1EEEvNS_9FwdParamsE:
[----:B------:R-:W-:Y:S01]  /*0000*/  LDC R1, c[0x0][0x37c] ;  /* 0x0000df00ff017b82 */ /* 0x000fe20000000800 */
[----:B------:R-:W0:Y:S07]  /*0010*/  LDCU.U8 UR4, c[0x0][0x464] ;  /* 0x00008c80ff0477ac */ /* 0x000e2e0008000000 */
[----:B------:R-:W1:Y:S01]  /*0020*/  LDC R37, c[0x0][0x45c] ;  /* 0x00011700ff257b82 */ /* 0x000e620000000800 */
[----:B------:R-:W2:Y:S01]  /*0030*/  S2R R123, SR_TID.X ;  /* 0x00000000007b7919 */ /* 0x000ea20000002100 */
[----:B------:R-:W3:Y:S01]  /*0040*/  LDCU.64 UR8, c[0x0][0x358] ;  /* 0x00006b00ff0877ac */ /* 0x000ee20008000a00 */
[----:B------:R-:W4:Y:S05]  /*0050*/  LDCU.64 UR10, c[0x0][0x450] ;  /* 0x00008a00ff0a77ac */ /* 0x000f2a0008000a00 */
[----:B------:R-:W2:Y:S08]  /*0060*/  LDC R28, c[0x0][0x458] ;  /* 0x00011600ff1c7b82 */ /* 0x000eb00000000800 */
[----:B------:R-:W2:Y:S01]  /*0070*/  LDC.64 R32, c[0x0][0x3d0] ;  /* 0x0000f400ff207b82 */ /* 0x000ea20000000a00 */
[----:B0-----:R-:W-:Y:S01]  /*0080*/  ISETP.NE.AND P1, PT, RZ, UR4, PT ;  /* 0x00000004ff007c0c */ /* 0x001fe2000bf25270 */
[----:B------:R-:W0:Y:S06]  /*0090*/  LDCU.64 UR4, c[0x0][0x438] ;  /* 0x00008700ff0477ac */ /* 0x000e2c0008000a00 */
[----:B------:R-:W2:Y:S01]  /*00a0*/  S2UR UR12, SR_CTAID.X ;  /* 0x00000000000c79c3 */ /* 0x000ea20000002500 */
[----:B----4-:R-:W-:-:S02]  /*00b0*/  IMAD.U32 R2, RZ, RZ, UR10 ;  /* 0x0000000aff027e24 */ /* 0x010fc4000f8e00ff */
[----:B------:R-:W-:-:S03]  /*00c0*/  IMAD.U32 R3, RZ, RZ, UR11 ;  /* 0x0000000bff037e24 */ /* 0x000fc6000f8e00ff */
[----:B-1----:R-:W-:-:S03]  /*00d0*/  @P1 MOV R29, R37 ;  /* 0x00000025001d1202 */ /* 0x002fc60000000f00 */
[----:B---3--:R-:W5:Y:S01]  /*00e0*/  @P1 LDG.E.64 R2, desc[UR8][R2.64] ;  /* 0x0000000802021981 */ /* 0x008f62000c1e1b00 */
[----:B0-----:R-:W-:Y:S01]  /*00f0*/  ISETP.NE.U32.AND P0, PT, RZ, UR4, PT ;  /* 0x00000004ff007c0c */ /* 0x001fe2000bf05070 */
[----:B------:R-:W0:Y:S02]  /*0100*/  LDCU UR4, c[0x0][0x384] ;  /* 0x00007080ff0477ac */ /* 0x000e240008000800 */
[----:B--2---:R1:W5:Y:S01]  /*0110*/  @P1 LDG.E.64 R30, desc[UR8][R28.64] ;  /* 0x000000081c1e1981 */ /* 0x004362000c1e1b00 */
[----:B------:R-:W-:Y:S01]  /*0120*/  ISETP.NE.AND.EX P0, PT, RZ, UR5, PT, P0 ;  /* 0x00000005ff007c0c */ /* 0x000fe2000bf05300 */
[----:B-1----:R-:W1:-:S12]  /*0130*/  @P1 LDC R29, c[0x0][0x460] ;  /* 0x00011800ff1d1b82 */ /* 0x002e580000000800 */
[----:B------:R-:W2:Y:S01]  /*0140*/  @P0 LDC.64 R34, c[0x0][0x438] ;  /* 0x00010e00ff220b82 */ /* 0x000ea20000000a00 */
[----:B0-----:R-:W-:-:S06]  /*0150*/  UISETP.GE.AND UP0, UPT, UR12, UR4, UPT ;  /* 0x000000040c00728c */ /* 0x001fcc000bf06270 */
[----:B------:R-:W-:Y:S01]  /*0160*/  PLOP3.LUT P2, PT, PT, PT, UP0, 0x80, 0x8 ;  /* 0x000000000008781c */ /* 0x000fe20003f4f008 */
[----:B------:R-:W-:-:S05]  /*0170*/  IMAD.WIDE.U32 R32, R123, 0x10, R32 ;  /* 0x000000107b207825 */ /* 0x000fca00078e0020 */
[----:B------:R0:W5:Y:S04]  /*0180*/  LDG.E.128 R24, desc[UR8][R32.64] ;  /* 0x0000000820187981 */ /* 0x000168000c1e1d00 */
[----:B------:R0:W5:Y:S04]  /*0190*/  LDG.E.128 R20, desc[UR8][R32.64+0x800] ;  /* 0x0008000820147981 */ /* 0x000168000c1e1d00 */
[----:B------:R0:W5:Y:S01]  /*01a0*/  LDG.E.128 R16, desc[UR8][R32.64+0x1000] ;  /* 0x0010000820107981 */ /* 0x000162000c1e1d00 */
[----:B--2---:R-:W-:-:S05]  /*01b0*/  @P0 IMAD.WIDE.U32 R34, R123, 0x10, R34 ;  /* 0x000000107b220825 */ /* 0x004fca00078e0022 */
[----:B------:R0:W5:Y:S04]  /*01c0*/  @P0 LDG.E.128 R4, desc[UR8][R34.64+0x800] ;  /* 0x0008000822040981 */ /* 0x000168000c1e1d00 */
[----:B------:R0:W5:Y:S04]  /*01d0*/  @P0 LDG.E.128 R12, desc[UR8][R34.64+0x1000] ;  /* 0x00100008220c0981 */ /* 0x000168000c1e1d00 */
[----:B------:R0:W5:Y:S01]  /*01e0*/  @P0 LDG.E.128 R8, desc[UR8][R34.64] ;  /* 0x0000000822080981 */ /* 0x000162000c1e1d00 */
[----:B-1----:R-:W-:Y:S05]  /*01f0*/  @P2 EXIT ;  /* 0x000000000000294d */ /* 0x002fea0003800000 */
[----:B0-----:R-:W0:Y:S01]  /*0200*/  LDC R32, c[0x0][0x360] ;  /* 0x0000d800ff207b82 */ /* 0x001e220000000800 */
[----:B-----5:R-:W-:Y:S01]  /*0210*/  @P1 IADD3 R28, P2, PT, R30, R29, RZ ;  /* 0x0000001d1e1c1210 */ /* 0x020fe20007f5e0ff */
        /* <DEDUP_REMOVED lines=12> */
[--C-:B------:R-:W-:Y:S01]  /*02e0*/  HADD2.F32 R88, -RZ, R7.reuse.H0_H0 ;  /* 0x20000007ff587230 */ /* 0x100fe20000004100 */
[----:B------:R-:W-:Y:S01]  /*02f0*/  LOP3.LUT R122, R123, 0x1f, RZ, 0xc0, !PT ;  /* 0x0000001f7b7a7812 */ /* 0x000fe200078ec0ff */
[C---:B------:R-:W-:Y:S01]  /*0300*/  IMAD.HI.U32 R29, R0.reuse, -0x2daee0ad, RZ ;  /* 0xd2511f53001d7827 */ /* 0x040fe200078e00ff */
[----:B------:R-:W-:Y:S01]  /*0310*/  UIADD3 UR17, UPT, UPT, UR10, -0x61c88647, URZ ;  /* 0x9e3779b90a117890 */ /* 0x000fe2000fffe0ff */
[--C-:B------:R-:W-:Y:S01]  /*0320*/  SHF.R.U32.HI R124, RZ, 0x5, R123.reuse ;  /* 0x00000005ff7c7819 */ /* 0x100fe2000001167b */
[----:B------:R-:W-:Y:S01]  /*0330*/  UIADD3 UR20, UPT, UPT, UR11, -0x4498517b, URZ ;  /* 0xbb67ae850b147890 */ /* 0x000fe2000fffe0ff */
[----:B------:R-:W-:Y:S01]  /*0340*/  IMAD R34, R0, -0x2daee0ad, RZ ;  /* 0xd2511f5300227824 */ /* 0x000fe200078e02ff */
[----:B------:R-:W-:Y:S01]  /*0350*/  LOP3.LUT R29, R29, UR11, RZ, 0x3c, !PT ;  /* 0x0000000b1d1d7c12 */ /* 0x000fe2000f8e3cff */
[----:B------:R-:W-:Y:S01]  /*0360*/  UIADD3 UR21, UPT, UPT, UR10, 0x3c6ef372, URZ ;  /* 0x3c6ef3720a157890 */ /* 0x000fe2000fffe0ff */
[----:B------:R-:W-:Y:S01]  /*0370*/  HADD2.F32 R86, -RZ, R7.H1_H1 ;  /* 0x30000007ff567230 */ /* 0x000fe20000004100 */
[----:B------:R-:W-:Y:S01]  /*0380*/  UIADD3 UR22, UPT, UPT, UR11, 0x76cf5d0a, URZ ;  /* 0x76cf5d0a0b167890 */ /* 0x000fe2000fffe0ff */
[----:B0-----:R-:W-:Y:S01]  /*0390*/  IMAD R2, R32, UR12, R123 ;  /* 0x0000000c20027c24 */ /* 0x001fe2000f8e027b */
[----:B------:R-:W-:Y:S01]  /*03a0*/  UIADD3 UR23, UPT, UPT, UR10, -0x255992d5, URZ ;  /* 0xdaa66d2b0a177890 */ /* 0x000fe2000fffe0ff */
[----:B------:R-:W-:Y:S01]  /*03b0*/  IMAD.HI.U32 R31, R29, -0x326172a9, RZ ;  /* 0xcd9e8d571d1f7827 */ /* 0x000fe200078e00ff */
[----:B------:R-:W-:Y:S01]  /*03c0*/  UIADD3 UR24, UPT, UPT, UR11, 0x32370b8f, URZ ;  /* 0x32370b8f0b187890 */ /* 0x000fe2000fffe0ff */
[----:B------:R-:W-:Y:S01]  /*03d0*/  LOP3.LUT R65, R28, 0x3, RZ, 0xc0, !PT ;  /* 0x000000031c417812 */ /* 0x000fe200078ec0ff */
[----:B------:R-:W-:Y:S01]  /*03e0*/  UIADD3 UR25, UPT, UPT, UR10, 0x78dde6e4, URZ ;  /* 0x78dde6e40a197890 */ /* 0x000fe2000fffe0ff */
[----:B------:R-:W-:Y:S01]  /*03f0*/  IMAD.HI.U32 R30, R2, -0x326172a9, RZ ;  /* 0xcd9e8d57021e7827 */ /* 0x000fe200078e00ff */
[----:B------:R-:W-:-:S02]  /*0400*/  UIADD3 UR26, UPT, UPT, UR11, -0x126145ec, URZ ;  /* 0xed9eba140b1a7890 */ /* 0x000fc4000fffe0ff */
[----:B------:R-:W-:Y:S01]  /*0410*/  UIADD3 UR27, UPT, UPT, UR10, 0x1715609d, URZ ;  /* 0x1715609d0a1b7890 */ /* 0x000fe2000fffe0ff */
[----:B------:R-:W-:Y:S01]  /*0420*/  IMAD R32, R2, -0x326172a9, RZ ;  /* 0xcd9e8d5702207824 */ /* 0x000fe200078e02ff */
[----:B------:R-:W-:Y:S01]  /*0430*/  LOP3.LUT R30, R3, UR10, R30, 0x96, !PT ;  /* 0x0000000a031e7c12 */ /* 0x000fe2000f8e961e */
[----:B------:R-:W-:Y:S01]  /*0440*/  UIADD3 UR28, UPT, UPT, UR11, -0x56f99767, URZ ;  /* 0xa90668990b1c7890 */ /* 0x000fe2000fffe0ff */
[----:B------:R-:W-:Y:S01]  /*0450*/  HADD2.F32 R92, -RZ, R6.H0_H0 ;  /* 0x20000006ff5c7230 */ /* 0x000fe20000004100 */
[----:B------:R-:W-:Y:S01]  /*0460*/  UIADD3 UR29, UPT, UPT, UR10, -0x4ab325aa, URZ ;  /* 0xb54cda560a1d7890 */ /* 0x000fe2000fffe0ff */
[----:B------:R-:W-:Y:S01]  /*0470*/  LOP3.LUT R31, R32, UR17, R31, 0x96, !PT ;  /* 0x00000011201f7c12 */ /* 0x000fe2000f8e961f */
[C---:B------:R-:W-:Y:S01]  /*0480*/  IMAD.HI.U32 R33, R30.reuse, -0x2daee0ad, RZ ;  /* 0xd2511f531e217827 */ /* 0x040fe200078e00ff */
[----:B------:R-:W-:Y:S02]  /*0490*/  UIADD3 UR30, UPT, UPT, UR11, 0x646e171e, URZ ;  /* 0x646e171e0b1e7890 */ /* 0x000fe4000fffe0ff */
[----:B------:R-:W-:Y:S01]  /*04a0*/  UIADD3 UR31, UPT, UPT, UR10, 0x5384540f, URZ ;  /* 0x5384540f0a1f7890 */ /* 0x000fe2000fffe0ff */
[----:B------:R-:W-:Y:S01]  /*04b0*/  IMAD R35, R30, -0x2daee0ad, RZ ;  /* 0xd2511f531e237824 */ /* 0x000fe200078e02ff */
[----:B------:R-:W-:Y:S01]  /*04c0*/  LOP3.LUT R33, R34, UR20, R33, 0x96, !PT ;  /* 0x0000001422217c12 */ /* 0x000fe2000f8e9621 */
[----:B------:R-:W-:Y:S01]  /*04d0*/  IMAD R30, R29, -0x326172a9, RZ ;  /* 0xcd9e8d571d1e7824 */ /* 0x000fe200078e02ff */
[----:B------:R-:W-:Y:S01]  /*04e0*/  UIADD3 UR32, UPT, UPT, UR11, 0x1fd5c5a3, URZ ;  /* 0x1fd5c5a30b207890 */ /* 0x000fe2000fffe0ff */
[----:B------:R-:W-:Y:S01]  /*04f0*/  IMAD.HI.U32 R32, R31, -0x2daee0ad, RZ ;  /* 0xd2511f531f207827 */ /* 0x000fe200078e00ff */
[----:B------:R-:W-:-:S02]  /*0500*/  UIADD3 UR33, UPT, UPT, UR10, -0xe443238, URZ ;  /* 0xf1bbcdc80a217890 */ /* 0x000fc4000fffe0ff */
[----:B------:R-:W-:Y:S01]  /*0510*/  UIADD3 UR34, UPT, UPT, UR11, -0x24c28bd8, URZ ;  /* 0xdb3d74280b227890 */ /* 0x000fe2000fffe0ff */
[----:B------:R-:W-:Y:S01]  /*0520*/  IMAD.HI.U32 R29, R33, -0x326172a9, RZ ;  /* 0xcd9e8d57211d7827 */ /* 0x000fe200078e00ff */
[----:B------:R-:W-:Y:S01]  /*0530*/  LOP3.LUT R32, R35, UR22, R32, 0x96, !PT ;  /* 0x0000001623207c12 */ /* 0x000fe2000f8e9620 */
[----:B-1----:R-:W-:Y:S02]  /*0540*/  UISETP.NE.U32.AND UP0, UPT, UR4, URZ, UPT ;  /* 0x000000ff0400728c */ /* 0x002fe4000bf05070 */
[----:B------:R-:W-:Y:S01]  /*0550*/  IMAD R34, R31, -0x2daee0ad, RZ ;  /* 0xd2511f531f227824 */ /* 0x000fe200078e02ff */
[----:B------:R-:W-:Y:S01]  /*0560*/  LOP3.LUT R29, R30, UR21, R29, 0x96, !PT ;  /* 0x000000151e1d7c12 */ /* 0x000fe2000f8e961d */
[----:B------:R-:W-:Y:S01]  /*0570*/  IMAD R33, R33, -0x326172a9, RZ ;  /* 0xcd9e8d5721217824 */ /* 0x000fe200078e02ff */
[----:B------:R-:W0:Y:S01]  /*0580*/  LDCU.U8 UR4, c[0x0][0x410] ;  /* 0x00008200ff0477ac */ /* 0x000e220008000000 */
[----:B------:R-:W-:Y:S01]  /*0590*/  IMAD.HI.U32 R30, R32, -0x326172a9, RZ ;  /* 0xcd9e8d57201e7827 */ /* 0x000fe200078e00ff */
[----:B------:R-:W-:-:S03]  /*05a0*/  UIADD3 UR35, UPT, UPT, UR10, -0x700cb87f, URZ ;  /* 0x8ff347810a237890 */ /* 0x000fc6000fffe0ff */
[----:B------:R-:W-:Y:S01]  /*05b0*/  IMAD.HI.U32 R31, R29, -0x2daee0ad, RZ ;  /* 0xd2511f531d1f7827 */ /* 0x000fe200078e00ff */
[----:B------:R-:W-:Y:S01]  /*05c0*/  LOP3.LUT R30, R33, UR23, R30, 0x96, !PT ;  /* 0x00000017211e7c12 */ /* 0x000fe2000f8e961e */
[----:B------:R-:W-:Y:S02]  /*05d0*/  UIADD3 UR36, UPT, UPT, UR11, -0x695add53, URZ ;  /* 0x96a522ad0b247890 */ /* 0x000fe4000fffe0ff */
[----:B------:R-:W-:Y:S01]  /*05e0*/  IMAD R32, R32, -0x326172a9, RZ ;  /* 0xcd9e8d5720207824 */ /* 0x000fe200078e02ff */
[----:B------:R-:W-:Y:S01]  /*05f0*/  LOP3.LUT R31, R34, UR24, R31, 0x96, !PT ;  /* 0x00000018221f7c12 */ /* 0x000fe2000f8e961f */
[----:B------:R-:W-:Y:S01]  /*0600*/  IMAD R34, R29, -0x2daee0ad, RZ ;  /* 0xd2511f531d227824 */ /* 0x000fe200078e02ff */
[----:B------:R-:W-:Y:S01]  /*0610*/  UISETP.NE.AND.EX UP0, UPT, UR5, URZ, UPT, UP0 ;  /* 0x000000ff0500728c */ /* 0x000fe2000bf05300 */
[----:B------:R-:W-:Y:S01]  /*0620*/  IMAD.HI.U32 R33, R30, -0x2daee0ad, RZ ;  /* 0xd2511f531e217827 */ /* 0x000fe200078e00ff */
[----:B------:R-:W-:Y:S01]  /*0630*/  UPLOP3.LUT UP1, UPT, UPT, UPT, UPT, 0x40, 0x4 ;  /* 0x000000000004789c */ /* 0x000fe20003f2e870 */
[----:B------:R-:W1:Y:S02]  /*0640*/  LDCU UR6, c[0x0][0x404] ;  /* 0x00008080ff0677ac */ /* 0x000e640008000800 */
[----:B------:R-:W-:Y:S01]  /*0650*/  IMAD.HI.U32 R29, R31, -0x326172a9, RZ ;  /* 0xcd9e8d571f1d7827 */ /* 0x000fe200078e00ff */
[----:B------:R-:W-:-:S02]  /*0660*/  LOP3.LUT R33, R34, UR26, R33, 0x96, !PT ;  /* 0x0000001a22217c12 */ /* 0x000fc4000f8e9621 */
[----:B------:R-:W-:Y:S01]  /*0670*/  PLOP3.LUT P0, PT, PT, PT, UP0, 0x80, 0x8 ;  /* 0x000000000008781c */ /* 0x000fe20003f0f008 */
[----:B------:R-:W-:Y:S01]  /*0680*/  IMAD R35, R30, -0x2daee0ad, RZ ;  /* 0xd2511f531e237824 */ /* 0x000fe200078e02ff */
[----:B------:R-:W-:Y:S01]  /*0690*/  LOP3.LUT R29, R32, UR25, R29, 0x96, !PT ;  /* 0x00000019201d7c12 */ /* 0x000fe2000f8e961d */
[----:B------:R-:W-:Y:S01]  /*06a0*/  IMAD R32, R31, -0x326172a9, RZ ;  /* 0xcd9e8d571f207824 */ /* 0x000fe200078e02ff */
[----:B------:R-:W2:Y:S01]  /*06b0*/  LDCU UR7, c[0x0][0x408] ;  /* 0x00008100ff0777ac */ /* 0x000ea20008000800 */
[----:B------:R-:W-:Y:S01]  /*06c0*/  IMAD.HI.U32 R31, R33, -0x326172a9, RZ ;  /* 0xcd9e8d57211f7827 */ /* 0x000fe200078e00ff */
[----:B------:R-:W3:Y:S03]  /*06d0*/  LDCU UR13, c[0x0][0x388] ;  /* 0x00007100ff0d77ac */ /* 0x000ee60008000800 */
[----:B------:R-:W-:Y:S01]  /*06e0*/  IMAD.HI.U32 R30, R29, -0x2daee0ad, RZ ;  /* 0xd2511f531d1e7827 */ /* 0x000fe200078e00ff */
[----:B------:R-:W-:Y:S01]  /*06f0*/  LOP3.LUT R31, R32, UR27, R31, 0x96, !PT ;  /* 0x0000001b201f7c12 */ /* 0x000fe2000f8e961f */
[----:B------:R-:W4:Y:S02]  /*0700*/  LDCU UR16, c[0x0][0x400] ;  /* 0x00008000ff1077ac */ /* 0x000f240008000800 */
[----:B------:R-:W-:Y:S01]  /*0710*/  IMAD R32, R33, -0x326172a9, RZ ;  /* 0xcd9e8d5721207824 */ /* 0x000fe200078e02ff */
[----:B------:R-:W-:Y:S01]  /*0720*/  LOP3.LUT R30, R35, UR28, R30, 0x96, !PT ;  /* 0x0000001c231e7c12 */ /* 0x000fe2000f8e961e */
[----:B------:R-:W-:Y:S01]  /*0730*/  IMAD R35, R29, -0x2daee0ad, RZ ;  /* 0xd2511f531d237824 */ /* 0x000fe200078e02ff */
[----:B------:R-:W1:Y:S01]  /*0740*/  LDCU.64 UR38, c[0x0][0x398] ;  /* 0x00007300ff2677ac */ /* 0x000e620008000a00 */
[----:B------:R-:W-:Y:S01]  /*0750*/  IMAD.HI.U32 R34, R31, -0x2daee0ad, RZ ;  /* 0xd2511f531f227827 */ /* 0x000fe200078e00ff */
[----:B------:R-:W1:Y:S03]  /*0760*/  LDCU.64 UR14, c[0x0][0x3a0] ;  /* 0x00007400ff0e77ac */ /* 0x000e660008000a00 */
[C---:B------:R-:W-:Y:S01]  /*0770*/  IMAD.HI.U32 R29, R30.reuse, -0x326172a9, RZ ;  /* 0xcd9e8d571e1d7827 */ /* 0x040fe200078e00ff */
[----:B------:R-:W-:Y:S01]  /*0780*/  LOP3.LUT R34, R35, UR30, R34, 0x96, !PT ;  /* 0x0000001e23227c12 */ /* 0x000fe2000f8e9622 */
[----:B------:R-:W1:Y:S02]  /*0790*/  LDCU.64 UR18, c[0x0][0x380] ;  /* 0x00007000ff1277ac */ /* 0x000e640008000a00 */
[----:B------:R-:W-:Y:S01]  /*07a0*/  IMAD R33, R30, -0x326172a9, RZ ;  /* 0xcd9e8d571e217824 */ /* 0x000fe200078e02ff */
[----:B------:R-:W-:Y:S01]  /*07b0*/  LOP3.LUT R29, R32, UR29, R29, 0x96, !PT ;  /* 0x0000001d201d7c12 */ /* 0x000fe2000f8e961d */
[----:B------:R-:W-:Y:S01]  /*07c0*/  IMAD R32, R31, -0x2daee0ad, RZ ;  /* 0xd2511f531f207824 */ /* 0x000fe200078e02ff */
[----:B0-----:R-:W-:Y:S01]  /*07d0*/  UISETP.NE.AND UP2, UPT, UR4, URZ, UPT ;  /* 0x000000ff0400728c */ /* 0x001fe2000bf45270 */
        /* <DEDUP_REMOVED lines=15> */
[----:B------:R-:W-:Y:S01]  /*08d0*/  HADD2.F32 R90, -RZ, R6.H1_H1 ;  /* 0x30000006ff5a7230 */ /* 0x000fe20000004100 */
[----:B------:R-:W-:Y:S01]  /*08e0*/  LOP3.LUT R64, R33, UR36, R64, 0x96, !PT ;  /* 0x0000002421407c12 */ /* 0x000fe2000f8e9640 */
[--C-:B------:R-:W-:Y:S02]  /*08f0*/  HADD2.F32 R96, -RZ, R5.reuse.H0_H0 ;  /* 0x20000005ff607230 */ /* 0x100fe40000004100 */
[----:B------:R-:W-:Y:S02]  /*0900*/  HADD2.F32 R94, -RZ, R5.H1_H1 ;  /* 0x30000005ff5e7230 */ /* 0x000fe40000004100 */
[--C-:B------:R-:W-:Y:S02]  /*0910*/  HADD2.F32 R100, -RZ, R4.reuse.H0_H0 ;  /* 0x20000004ff647230 */ /* 0x100fe40000004100 */
[----:B------:R-:W-:Y:S02]  /*0920*/  HADD2.F32 R98, -RZ, R4.H1_H1 ;  /* 0x30000004ff627230 */ /* 0x000fe40000004100 */
[----:B------:R-:W-:-:S02]  /*0930*/  HADD2.F32 R116, -RZ, R8.H0_H0 ;  /* 0x20000008ff747230 */ /* 0x000fc40000004100 */
[----:B------:R-:W-:Y:S02]  /*0940*/  HADD2.F32 R114, -RZ, R8.H1_H1 ;  /* 0x30000008ff727230 */ /* 0x000fe40000004100 */
        /* <DEDUP_REMOVED lines=14> */
[----:B------:R-:W-:Y:S02]  /*0a30*/  IMAD.MOV.U32 R6, RZ, RZ, RZ ;  /* 0x000000ffff067224 */ /* 0x000fe400078e00ff */
        /* <DEDUP_REMOVED lines=24> */
[----:B------:R-:W-:Y:S02]  /*0bc0*/  IMAD R74, R32, -0x326172a9, RZ ;  /* 0xcd9e8d57204a7824 */ /* 0x000fe400078e02ff */
[----:B-1234-:R-:W-:-:S07]  /*0bd0*/  IMAD R47, R29, -0x2daee0ad, RZ ;  /* 0xd2511f531d2f7824 */ /* 0x01efce00078e02ff */
.L_x_2662:
[----:B------:R-:W-:Y:S01]  /*0be0*/  ISETP.NE.U32.AND P1, PT, RZ, UR14, PT ;  /* 0x0000000eff007c0c */ /* 0x000fe2000bf25070 */
[----:B0-----:R-:W0:Y:S01]  /*0bf0*/  LDC.64 R68, c[0x0][0x390] ;  /* 0x0000e400ff447b82 */ /* 0x001e220000000a00 */
[----:B------:R-:W-:Y:S02]  /*0c00*/  UIMAD UR4, UR12, UR13, URZ ;  /* 0x0000000d0c0472a4 */ /* 0x000fe4000f8e02ff */
[----:B------:R-:W-:Y:S02]  /*0c10*/  ISETP.NE.AND.EX P1, PT, RZ, UR15, PT, P1 ;  /* 0x0000000fff007c0c */ /* 0x000fe4000bf25310 */
[----:B------:R-:W-:-:S03]  /*0c20*/  USHF.R.S32.HI UR5, URZ, 0x1f, UR4 ;  /* 0x0000001fff057899 */ /* 0x000fc60008011404 */
[----:B------:R-:W1:Y:S01]  /*0c30*/  @P0 LDC.64 R10, c[0x0][0x398] ;  /* 0x0000e600ff0a0b82 */ /* 0x000e620000000a00 */
[----:B------:R-:W-:-:S06]  /*0c40*/  ULEA.HI UR5, UR5, UR4, URZ, 0x3 ;  /* 0x0000000405057291 */ /* 0x000fcc000f8f18ff */
[----:B------:R-:W-:Y:S01]  /*0c50*/  MOV R14, UR5 ;  /* 0x00000005000e7c02 */ /* 0x000fe20008000f00 */
[----:B------:R-:W2:Y:S03]  /*0c60*/  @P1 LDC.64 R12, c[0x0][0x3a0] ;  /* 0x0000e800ff0c1b82 */ /* 0x000ea60000000a00 */
[----:B------:R-:W-:-:S05]  /*0c70*/  LEA.HI.SX32 R9, R14, R123, 0x1d ;  /* 0x0000007b0e097211 */ /* 0x000fca00078feaff */
[----:B0-----:R-:W-:-:S06]  /*0c80*/  IMAD.WIDE.U32 R36, R9, 0x10, R68 ;  /* 0x0000001009247825 */ /* 0x001fcc00078e0044 */
[----:B------:R-:W5:Y:S01]  /*0c90*/  LDG.E.128 R36, desc[UR8][R36.64] ;  /* 0x0000000824247981 */ /* 0x000f62000c1e1d00 */
[----:B-1----:R-:W-:-:S05]  /*0ca0*/  @P0 IMAD.WIDE.U32 R10, R9, 0x10, R10 ;  /* 0x00000010090a0825 */ /* 0x002fca00078e000a */
[----:B------:R0:W5:Y:S01]  /*0cb0*/  @P0 LDG.E.128 R32, desc[UR8][R10.64] ;  /* 0x000000080a200981 */ /* 0x000162000c1e1d00 */
[----:B--2---:R-:W-:-:S05]  /*0cc0*/  @P1 IMAD.WIDE.U32 R12, R9, 0x10, R12 ;  /* 0x00000010090c1825 */ /* 0x004fca00078e000c */
[----:B------:R0:W5:Y:S01]  /*0cd0*/  @P1 LDG.E.128 R28, desc[UR8][R12.64] ;  /* 0x000000080c1c1981 */ /* 0x000162000c1e1d00 */
[----:B------:R-:W-:-:S04]  /*0ce0*/  UISETP.NE.U32.AND UP0, UPT, UR38, URZ, UPT ;  /* 0x000000ff2600728c */ /* 0x000fc8000bf05070 */
[----:B------:R-:W-:Y:S01]  /*0cf0*/  UISETP.NE.AND.EX UP0, UPT, UR39, URZ, UPT, UP0 ;  /* 0x000000ff2700728c */ /* 0x000fe2000bf05300 */
[----:B------:R-:W-:-:S08]  /*0d00*/  IMAD.MOV.U32 R45, RZ, RZ, 0x2f800000 ;  /* 0x2f800000ff2d7424 */ /* 0x000fd000078e00ff */
[----:B0-----:R-:W-:Y:S05]  /*0d10*/  BRA.U UP0, `(.L_x_2437) ;  /* 0x0000002500b07547 */ /* 0x001fea000b800000 */
        /* <DEDUP_REMOVED lines=15> */
.L_x_2439:
        /* <DEDUP_REMOVED lines=12> */
.L_x_2440:
        /* <DEDUP_REMOVED lines=40> */
[----:B------:R-:W-:-:S07]  /*1150*/  LOP3.LUT R64, R64, UR36, R27, 0x96, !PT ;  /* 0x0000002440407c12 */ /* 0x000fce000f8e961b */
.L_x_2438:
[----:B------:R-:W-:Y:S01]  /*1160*/  I2FP.F32.U32 R10, R10 ;  /* 0x0000000a000a7245 */ /* 0x000fe20000201000 */
[----:B-----5:R-:W-:Y:S01]  /*1170*/  HADD2.F32 R11, -RZ, R36.H0_H0 ;  /* 0x20000024ff0b7230 */ /* 0x020fe20000004100 */
[----:B------:R-:W-:Y:S01]  /*1180*/  UMOV UR5, UR7 ;  /* 0x0000000700057c82 */ /* 0x000fe20008000000 */
[----:B------:R-:W-:Y:S01]  /*1190*/  UMOV UR4, UR6 ;  /* 0x0000000600047c82 */ /* 0x000fe20008000000 */
[----:B------:R-:W-:Y:S01]  /*11a0*/  ISETP.NE.AND P2, PT, R12, 0x1, PT ;  /* 0x000000010c00780c */ /* 0x000fe20003f45270 */
[----:B------:R-:W-:Y:S01]  /*11b0*/  FFMA.FTZ R10, R10, R45, 1.1641532182693481445e-10 ;  /* 0x2f0000000a0a7423 */ /* 0x000fe2000001002d */
[----:B------:R-:W-:Y:S01]  /*11c0*/  FMUL.FTZ R11, R11, UR5 ;  /* 0x000000050b0b7c20 */ /* 0x000fe20008410000 */
[----:B------:R-:W-:Y:S02]  /*11d0*/  @P1 HADD2.F32 R13, -RZ, R28.H0_H0 ;  /* 0x2000001cff0d1230 */ /* 0x000fe40000004100 */
[----:B------:R-:W-:Y:S01]  /*11e0*/  IMAD.MOV.U32 R14, RZ, RZ, 0x2 ;  /* 0x00000002ff0e7424 */ /* 0x000fe200078e00ff */
        /* <DEDUP_REMOVED lines=16> */
.L_x_2442:
        /* <DEDUP_REMOVED lines=12> */
.L_x_2443:
        /* <DEDUP_REMOVED lines=42> */
.L_x_2441:
[----:B------:R-:W-:Y:S01]  /*1650*/  I2FP.F32.U32 R12, R11 ;  /* 0x0000000b000c7245 */ /* 0x000fe20000201000 */
[----:B------:R-:W-:Y:S01]  /*1660*/  HADD2.F32 R36, -RZ, R36.H1_H1 ;  /* 0x30000024ff247230 */ /* 0x000fe20000004100 */
[----:B------:R-:W-:Y:S01]  /*1670*/  ISETP.NE.AND P2, PT, R14, 0x1, PT ;  /* 0x000000010e00780c */ /* 0x000fe20003f45270 */
[----:B------:R-:W-:Y:S02]  /*1680*/  HFMA2 R16, -RZ, RZ, 0, 1.1920928955078125e-07 ;  /* 0x00000002ff107431 */ /* 0x000fe400000001ff */
[----:B------:R-:W-:Y:S02]  /*1690*/  IMAD.MOV.U32 R13, RZ, RZ, R74 ;  /* 0x000000ffff0d7224 */ /* 0x000fe400078e004a */
[----:B------:R-:W-:Y:S01]  /*16a0*/  FFMA.FTZ R12, R12, R45, 1.1641532182693481445e-10 ;  /* 0x2f0000000c0c7423 */ /* 0x000fe2000001002d */
[----:B------:R-:W-:-:S04]  /*16b0*/  FMUL.FTZ R36, R36, UR5 ;  /* 0x0000000524247c20 */ /* 0x000fc80008410000 */
[----:B------:R-:W-:Y:S01]  /*16c0*/  FSETP.GTU.FTZ.AND P0, PT, R12, UR4, PT ;  /* 0x000000040c007c0b */ /* 0x000fe2000bf1c000 */
[----:B------:R-:W-:-:S03]  /*16d0*/  @P1 HADD2.F32 R12, -RZ, R28.H1_H1 ;  /* 0x3000001cff0c1230 */ /* 0x000fc60000004100 */
        /* <DEDUP_REMOVED lines=14> */
.L_x_2445:
        /* <DEDUP_REMOVED lines=12> */
.L_x_2446:
        /* <DEDUP_REMOVED lines=42> */
.L_x_2444:
        /* <DEDUP_REMOVED lines=23> */
.L_x_2448:
        /* <DEDUP_REMOVED lines=12> */
.L_x_2449:
        /* <DEDUP_REMOVED lines=42> */
.L_x_2447:
[----:B------:R-:W-:Y:S01]  /*1ff0*/  I2FP.F32.U32 R14, R13 ;  /* 0x0000000d000e7245 */ /* 0x000fe20000201000 */
[----:B------:R-:W-:Y:S01]  /*2000*/  HADD2.F32 R37, -RZ, R37.H1_H1 ;  /* 0x30000025ff257230 */ /* 0x000fe20000004100 */
[----:B------:R-:W-:Y:S01]  /*2010*/  ISETP.NE.AND P0, PT, R17, 0x1, PT ;  /* 0x000000011100780c */ /* 0x000fe20003f05270 */
[----:B------:R-:W-:Y:S01]  /*2020*/  IMAD.MOV.U32 R16, RZ, RZ, 0x2 ;  /* 0x00000002ff107424 */ /* 0x000fe200078e00ff */
[----:B------:R-:W-:Y:S01]  /*2030*/  MOV R15, R74 ;  /* 0x0000004a000f7202 */ /* 0x000fe20000000f00 */
[----:B------:R-:W-:Y:S01]  /*2040*/  FFMA.FTZ R14, R14, R45, 1.1641532182693481445e-10 ;  /* 0x2f0000000e0e7423 */ /* 0x000fe2000001002d */
[----:B------:R-:W-:-:S04]  /*2050*/  FMUL.FTZ R37, R37, UR5 ;  /* 0x0000000525257c20 */ /* 0x000fc80008410000 */
[----:B------:R-:W-:Y:S01]  /*2060*/  FSETP.GTU.FTZ.AND P2, PT, R14, UR4, PT ;  /* 0x000000040e007c0b */ /* 0x000fe2000bf5c000 */
[----:B------:R-:W-:-:S03]  /*2070*/  @P1 HADD2.F32 R14, -RZ, R29.H1_H1 ;  /* 0x3000001dff0e1230 */ /* 0x000fc60000004100 */
        /* <DEDUP_REMOVED lines=13> */
.L_x_2451:
        /* <DEDUP_REMOVED lines=12> */
.L_x_2452:
        /* <DEDUP_REMOVED lines=42> */
.L_x_2450:
        /* <DEDUP_REMOVED lines=22> */
.L_x_2454:
        /* <DEDUP_REMOVED lines=12> */
.L_x_2455:
        /* <DEDUP_REMOVED lines=42> */
.L_x_2453:
[----:B------:R-:W-:Y:S01]  /*2970*/  I2FP.F32.U32 R16, R15 ;  /* 0x0000000f00107245 */ /* 0x000fe20000201000 */
[----:B------:R-:W-:Y:S01]  /*2980*/  HADD2.F32 R38, -RZ, R38.H1_H1 ;  /* 0x30000026ff267230 */ /* 0x000fe20000004100 */
[----:B------:R-:W-:Y:S01]  /*2990*/  ISETP.NE.AND P4, PT, R44, 0x1, PT ;  /* 0x000000012c00780c */ /* 0x000fe20003f85270 */
[----:B------:R-:W-:Y:S02]  /*29a0*/  IMAD.MOV.U32 R46, RZ, RZ, 0x2 ;  /* 0x00000002ff2e7424 */ /* 0x000fe400078e00ff */
[----:B------:R-:W-:Y:S01]  /*29b0*/  FFMA.FTZ R16, R16, R45, 1.1641532182693481445e-10 ;  /* 0x2f00000010107423 */ /* 0x000fe2000001002d */
[----:B------:R-:W-:Y:S01]  /*29c0*/  FMUL.FTZ R38, R38, UR5 ;  /* 0x0000000526267c20 */ /* 0x000fe20008410000 */
[----:B------:R-:W-:-:S03]  /*29d0*/  IMAD.MOV.U32 R17, RZ, RZ, R74 ;  /* 0x000000ffff117224 */ /* 0x000fc600078e004a */
        /* <DEDUP_REMOVED lines=15> */
.L_x_2457:
        /* <DEDUP_REMOVED lines=12> */
.L_x_2458:
        /* <DEDUP_REMOVED lines=42> */
.L_x_2456:
        /* <DEDUP_REMOVED lines=9> */
[----:B------:R-:W-:Y:S02]  /*2ec0*/  MOV R17, R74 ;  /* 0x0000004a00117202 */ /* 0x000fe40000000f00 */
[----:B------:R-:W-:Y:S01]  /*2ed0*/  PLOP3.LUT P4, PT, P4, PT, PT, 0x8, 0x80 ;  /* 0x000000000080781c */ /* 0x000fe2000278e170 */
        /* <DEDUP_REMOVED lines=11> */
.L_x_2460:
        /* <DEDUP_REMOVED lines=12> */
.L_x_2461:
        /* <DEDUP_REMOVED lines=42> */
.L_x_2459:
[----:B------:R-:W-:Y:S01]  /*32f0*/  I2FP.F32.U32 R46, R17 ;  /* 0x00000011002e7245 */ /* 0x000fe20000201000 */
[----:B------:R-:W-:Y:S01]  /*3300*/  HADD2.F32 R39, -RZ, R39.H1_H1 ;  /* 0x30000027ff277230 */ /* 0x000fe20000004100 */
[----:B------:R-:W-:Y:S01]  /*3310*/  PRMT R38, R43, 0x5410, R38 ;  /* 0x000054102b267816 */ /* 0x000fe20000000026 */
[----:B------:R-:W-:Y:S01]  /*3320*/  @P1 HADD2.F32 R48, -RZ, R31.H1_H1 ;  /* 0x3000001fff301230 */ /* 0x000fe20000004100 */
[----:B------:R-:W-:Y:S01]  /*3330*/  PRMT R37, R42, 0x5410, R37 ;  /* 0x000054102a257816 */ /* 0x000fe20000000025 */
[----:B------:R-:W-:Y:S01]  /*3340*/  FFMA.FTZ R46, R46, R45, 1.1641532182693481445e-10 ;  /* 0x2f0000002e2e7423 */ /* 0x000fe2000001002d */
[----:B------:R-:W-:Y:S01]  /*3350*/  FMUL.FTZ R39, R39, UR5 ;  /* 0x0000000527277c20 */ /* 0x000fe20008410000 */
[----:B------:R-:W-:-:S03]  /*3360*/  PRMT R36, R41, 0x5410, R36 ;  /* 0x0000541029247816 */ /* 0x000fc60000000024 */
[----:B------:R-:W-:-:S04]  /*3370*/  FSETP.GTU.FTZ.AND P5, PT, R46, UR4, PT ;  /* 0x000000042e007c0b */ /* 0x000fc8000bfbc000 */
[----:B------:R-:W-:Y:S02]  /*3380*/  FSEL R17, R39, RZ, !P5 ;  /* 0x000000ff27117208 */ /* 0x000fe40006800000 */
[----:B------:R-:W-:-:S03]  /*3390*/  PLOP3.LUT P5, PT, P5, PT, PT, 0x8, 0x80 ;  /* 0x000000000080781c */ /* 0x000fc60002fae170 */
[----:B------:R-:W-:-:S05]  /*33a0*/  @P1 FADD.FTZ R17, R17, R48 ;  /* 0x0000003011111221 */ /* 0x000fca0000010000 */
[----:B------:R-:W-:-:S04]  /*33b0*/  F2FP.F16.F32.PACK_AB R39, RZ, R17 ;  /* 0x00000011ff27723e */ /* 0x000fc800000000ff */
[----:B------:R-:W-:Y:S01]  /*33c0*/  PRMT R39, R44, 0x5410, R39 ;  /* 0x000054102c277816 */ /* 0x000fe20000000027 */
[----:B------:R-:W-:Y:S06]  /*33d0*/  BRA `(.L_x_2462) ;  /* 0x0000004c00187947 */ /* 0x000fec0003800000 */
.L_x_2437:
[----:B------:R-:W-:Y:S01]  /*33e0*/  ISETP.NE.AND P0, PT, R65, 0x1, PT ;  /* 0x000000014100780c */ /* 0x000fe20003f05270 */
[----:B------:R-:W-:Y:S02]  /*33f0*/  HFMA2 R12, -RZ, RZ, 0, 1.1920928955078125e-07 ;  /* 0x00000002ff0c7431 */ /* 0x000fe400000001ff */
        /* <DEDUP_REMOVED lines=13> */
.L_x_2464:
        /* <DEDUP_REMOVED lines=12> */
.L_x_2465:
        /* <DEDUP_REMOVED lines=41> */
.L_x_2463:
[----:B------:R-:W-:Y:S01]  /*3820*/  I2FP.F32.U32 R10, R10 ;  /* 0x0000000a000a7245 */ /* 0x000fe20000201000 */
[----:B------:R-:W-:Y:S01]  /*3830*/  UMOV UR4, UR6 ;  /* 0x0000000600047c82 */ /* 0x000fe20008000000 */
[----:B------:R-:W-:Y:S01]  /*3840*/  ISETP.NE.AND P2, PT, R12, 0x1, PT ;  /* 0x000000010c00780c */ /* 0x000fe20003f45270 */
[----:B-----5:R-:W-:Y:S01]  /*3850*/  HADD2.F32 R11, -RZ, R36.H0_H0 ;  /* 0x20000024ff0b7230 */ /* 0x020fe20000004100 */
[----:B------:R-:W-:Y:S01]  /*3860*/  UMOV UR5, UR7 ;  /* 0x0000000700057c82 */ /* 0x000fe20008000000 */
[----:B------:R-:W-:Y:S01]  /*3870*/  FFMA.FTZ R10, R10, R45, 1.1641532182693481445e-10 ;  /* 0x2f0000000a0a7423 */ /* 0x000fe2000001002d */
[----:B------:R-:W-:Y:S02]  /*3880*/  MOV R14, 0x2 ;  /* 0x00000002000e7802 */ /* 0x000fe40000000f00 */
[----:B------:R-:W-:Y:S01]  /*3890*/  FMUL.FTZ R18, R11, UR5 ;  /* 0x000000050b127c20 */ /* 0x000fe20008410000 */
[----:B------:R-:W-:Y:S01]  /*38a0*/  IMAD.MOV.U32 R11, RZ, RZ, R74 ;  /* 0x000000ffff0b7224 */ /* 0x000fe200078e004a */
        /* <DEDUP_REMOVED lines=13> */
.L_x_2467:
        /* <DEDUP_REMOVED lines=12> */
.L_x_2468:
        /* <DEDUP_REMOVED lines=42> */
.L_x_2466:
        /* <DEDUP_REMOVED lines=24> */
.L_x_2470:
        /* <DEDUP_REMOVED lines=12> */
.L_x_2471:
        /* <DEDUP_REMOVED lines=42> */
.L_x_2469:
        /* <DEDUP_REMOVED lines=20> */
.L_x_2473:
        /* <DEDUP_REMOVED lines=12> */
.L_x_2474:
        /* <DEDUP_REMOVED lines=42> */
.L_x_2472:
[----:B------:R-:W-:Y:S01]  /*4660*/  I2FP.F32.U32 R12, R13 ;  /* 0x0000000d000c7245 */ /* 0x000fe20000201000 */
[----:B------:R-:W-:Y:S01]  /*4670*/  HADD2.F32 R13, -RZ, R32.H1_H1 ;  /* 0x30000020ff0d7230 */ /* 0x000fe20000004100 */
[----:B------:R-:W-:Y:S01]  /*4680*/  ISETP.NE.AND P2, PT, R14, 0x1, PT ;  /* 0x000000010e00780c */ /* 0x000fe20003f45270 */
[----:B------:R-:W-:Y:S02]  /*4690*/  IMAD.MOV.U32 R15, RZ, RZ, 0x2 ;  /* 0x00000002ff0f7424 */ /* 0x000fe400078e00ff */
[----:B------:R-:W-:Y:S01]  /*46a0*/  FFMA.FTZ R12, R12, R45, 1.1641532182693481445e-10 ;  /* 0x2f0000000c0c7423 */ /* 0x000fe2000001002d */
[----:B------:R-:W-:-:S04]  /*46b0*/  FMUL.FTZ R13, R13, UR5 ;  /* 0x000000050d0d7c20 */ /* 0x000fc80008410000 */
[----:B------:R-:W-:-:S04]  /*46c0*/  FSETP.GTU.FTZ.AND P0, PT, R12, UR4, PT ;  /* 0x000000040c007c0b */ /* 0x000fc8000bf1c000 */
[----:B------:R-:W-:Y:S01]  /*46d0*/  FSEL R12, R13, RZ, !P0 ;  /* 0x000000ff0d0c7208 */ /* 0x000fe20004000000 */
[----:B------:R-:W-:Y:S01]  /*46e0*/  @P1 HADD2.F32 R13, -RZ, R28.H1_H1 ;  /* 0x3000001cff0d1230 */ /* 0x000fe20000004100 */
        /* <DEDUP_REMOVED lines=15> */
.L_x_2476:
        /* <DEDUP_REMOVED lines=12> */
.L_x_2477:
        /* <DEDUP_REMOVED lines=42> */
.L_x_2475:
[----:B------:R-:W-:Y:S01]  /*4b40*/  I2FP.F32.U32 R12, R13 ;  /* 0x0000000d000c7245 */ /* 0x000fe20000201000 */
[----:B------:R-:W-:Y:S01]  /*4b50*/  HADD2.F32 R13, -RZ, R37.H0_H0 ;  /* 0x20000025ff0d7230 */ /* 0x000fe20000004100 */
[----:B------:R-:W-:Y:S01]  /*4b60*/  ISETP.NE.AND P2, PT, R15, 0x1, PT ;  /* 0x000000010f00780c */ /* 0x000fe20003f45270 */
[----:B------:R-:W-:Y:S02]  /*4b70*/  HFMA2 R14, -RZ, RZ, 0, 1.1920928955078125e-07 ;  /* 0x00000002ff0e7431 */ /* 0x000fe400000001ff */
[----:B------:R-:W-:Y:S01]  /*4b80*/  FFMA.FTZ R12, R12, R45, 1.1641532182693481445e-10 ;  /* 0x2f0000000c0c7423 */ /* 0x000fe2000001002d */
[----:B------:R-:W-:Y:S01]  /*4b90*/  FMUL.FTZ R22, R13, UR5 ;  /* 0x000000050d167c20 */ /* 0x000fe20008410000 */
[----:B------:R-:W-:-:S03]  /*4ba0*/  IMAD.MOV.U32 R13, RZ, RZ, R74 ;  /* 0x000000ffff0d7224 */ /* 0x000fc600078e004a */
        /* <DEDUP_REMOVED lines=13> */
.L_x_2479:
        /* <DEDUP_REMOVED lines=12> */
.L_x_2480:
        /* <DEDUP_REMOVED lines=42> */
.L_x_2478:
        /* <DEDUP_REMOVED lines=9> */
[----:B------:R-:W-:-:S03]  /*5070*/  SEL R20, RZ, 0x1, P0 ;  /* 0x00000001ff147807 */ /* 0x000fc60000000000 */
[----:B------:R-:W-:Y:S01]  /*5080*/  FADD.FTZ R22, R22, R13 ;  /* 0x0000000d16167221 */ /* 0x000fe20000010000 */
[----:B------:R-:W-:-:S03]  /*5090*/  MOV R13, R74 ;  /* 0x0000004a000d7202 */ /* 0x000fc60000000f00 */
        /* <DEDUP_REMOVED lines=12> */
.L_x_2482:
        /* <DEDUP_REMOVED lines=12> */
.L_x_2483:
        /* <DEDUP_REMOVED lines=42> */
.L_x_2481:
[----:B------:R-:W-:Y:S01]  /*54c0*/  ISETP.NE.AND P3, PT, R16, 0x1, PT ;  /* 0x000000011000780c */ /* 0x000fe20003f65270 */
[----:B------:R-:W-:Y:S01]  /*54d0*/  HADD2.F32 R37, -RZ, R37.H1_H1 ;  /* 0x30000025ff257230 */ /* 0x000fe20000004100 */
        /* <DEDUP_REMOVED lines=17> */
.L_x_2485:
        /* <DEDUP_REMOVED lines=12> */
.L_x_2486:
        /* <DEDUP_REMOVED lines=42> */
.L_x_2484:
        /* <DEDUP_REMOVED lines=24> */
.L_x_2488:
        /* <DEDUP_REMOVED lines=12> */
.L_x_2489:
        /* <DEDUP_REMOVED lines=42> */
.L_x_2487:
[----:B------:R-:W-:Y:S01]  /*5e30*/  I2FP.F32.U32 R14, R15 ;  /* 0x0000000f000e7245 */ /* 0x000fe20000201000 */
[----:B------:R-:W-:Y:S01]  /*5e40*/  HADD2.F32 R15, -RZ, R38.H0_H0 ;  /* 0x20000026ff0f7230 */ /* 0x000fe20000004100 */
[----:B------:R-:W-:Y:S01]  /*5e50*/  ISETP.NE.AND P0, PT, R16, 0x1, PT ;  /* 0x000000011000780c */ /* 0x000fe20003f05270 */
[----:B------:R-:W-:Y:S02]  /*5e60*/  HFMA2 R23, -RZ, RZ, 0, 1.1920928955078125e-07 ;  /* 0x00000002ff177431 */ /* 0x000fe400000001ff */
[----:B------:R-:W-:Y:S01]  /*5e70*/  FFMA.FTZ R14, R14, R45, 1.1641532182693481445e-10 ;  /* 0x2f0000000e0e7423 */ /* 0x000fe2000001002d */
[----:B------:R-:W-:-:S04]  /*5e80*/  FMUL.FTZ R15, R15, UR5 ;  /* 0x000000050f0f7c20 */ /* 0x000fc80008410000 */
        /* <DEDUP_REMOVED lines=13> */
.L_x_2491:
        /* <DEDUP_REMOVED lines=12> */
.L_x_2492:
        /* <DEDUP_REMOVED lines=42> */
.L_x_2490:
        /* <DEDUP_REMOVED lines=10> */
[----:B------:R-:W-:-:S03]  /*6360*/  MOV R15, R74 ;  /* 0x0000004a000f7202 */ /* 0x000fc60000000f00 */
[--C-:B------:R-:W-:Y:S01]  /*6370*/  @P1 FADD.FTZ R14, R17, R24.reuse ;  /* 0x00000018110e1221 */ /* 0x100fe20000010000 */
[----:B------:R-:W-:Y:S02]  /*6380*/  @!P1 IMAD.MOV.U32 R14, RZ, RZ, R24 ;  /* 0x000000ffff0e9224 */ /* 0x000fe400078e0018 */
        /* <DEDUP_REMOVED lines=11> */
.L_x_2494:
        /* <DEDUP_REMOVED lines=12> */
.L_x_2495:
        /* <DEDUP_REMOVED lines=42> */
.L_x_2493:
        /* <DEDUP_REMOVED lines=19> */
.L_x_2497:
        /* <DEDUP_REMOVED lines=12> */
.L_x_2498:
        /* <DEDUP_REMOVED lines=42> */
.L_x_2496:
[----:B------:R-:W-:Y:S01]  /*6c30*/  I2FP.F32.U32 R16, R17 ;  /* 0x0000001100107245 */ /* 0x000fe20000201000 */
[----:B------:R-:W-:Y:S02]  /*6c40*/  HADD2.F32 R17, -RZ, R34.H1_H1 ;  /* 0x30000022ff117230 */ /* 0x000fe40000004100 */
[----:B------:R-:W-:Y:S02]  /*6c50*/  IMAD.MOV.U32 R46, RZ, RZ, 0x2 ;  /* 0x00000002ff2e7424 */ /* 0x000fe400078e00ff */
[----:B------:R-:W-:Y:S01]  /*6c60*/  FFMA.FTZ R16, R16, R45, 1.1641532182693481445e-10 ;  /* 0x2f00000010107423 */ /* 0x000fe2000001002d */
[----:B------:R-:W-:-:S04]  /*6c70*/  FMUL.FTZ R17, R17, UR5 ;  /* 0x0000000511117c20 */ /* 0x000fc80008410000 */
[----:B------:R-:W-:-:S04]  /*6c80*/  FSETP.GTU.FTZ.AND P4, PT, R16, UR4, PT ;  /* 0x0000000410007c0b */ /* 0x000fc8000bf9c000 */
[----:B------:R-:W-:Y:S01]  /*6c90*/  FSEL R16, R17, RZ, !P4 ;  /* 0x000000ff11107208 */ /* 0x000fe20006000000 */
[----:B------:R-:W-:Y:S01]  /*6ca0*/  @P1 HADD2.F32 R17, -RZ, R30.H1_H1 ;  /* 0x3000001eff111230 */ /* 0x000fe20000004100 */
        /* <DEDUP_REMOVED lines=16> */
.L_x_2500:
        /* <DEDUP_REMOVED lines=12> */
.L_x_2501:
        /* <DEDUP_REMOVED lines=42> */
.L_x_2499:
        /* <DEDUP_REMOVED lines=19> */
.L_x_2503:
        /* <DEDUP_REMOVED lines=12> */
.L_x_2504:
        /* <DEDUP_REMOVED lines=42> */
.L_x_2502:
[----:B------:R-:W-:Y:S01]  /*75a0*/  I2FP.F32.U32 R16, R17 ;  /* 0x0000001100107245 */ /* 0x000fe20000201000 */
[----:B------:R-:W-:Y:S02]  /*75b0*/  HADD2.F32 R17, -RZ, R35.H0_H0 ;  /* 0x20000023ff117230 */ /* 0x000fe40000004100 */
[----:B------:R-:W-:Y:S02]  /*75c0*/  @P1 HADD2.F32 R47, -RZ, R31.H0_H0 ;  /* 0x2000001fff2f1230 */ /* 0x000fe40000004100 */
[----:B------:R-:W-:Y:S01]  /*75d0*/  FFMA.FTZ R16, R16, R45, 1.1641532182693481445e-10 ;  /* 0x2f00000010107423 */ /* 0x000fe2000001002d */
[----:B------:R-:W-:Y:S01]  /*75e0*/  FMUL.FTZ R17, R17, UR5 ;  /* 0x0000000511117c20 */ /* 0x000fe20008410000 */
[----:B------:R-:W-:-:S03]  /*75f0*/  IMAD.MOV.U32 R49, RZ, RZ, 0x2 ;  /* 0x00000002ff317424 */ /* 0x000fc600078e00ff */
[----:B------:R-:W-:-:S04]  /*7600*/  FSETP.GTU.FTZ.AND P5, PT, R16, UR4, PT ;  /* 0x0000000410007c0b */ /* 0x000fc8000bfbc000 */
[----:B------:R-:W-:Y:S02]  /*7610*/  FSEL R43, R17, RZ, !P5 ;  /* 0x000000ff112b7208 */ /* 0x000fe40006800000 */
[----:B------:R-:W-:Y:S02]  /*7620*/  SEL R17, RZ, 0x1, P5 ;  /* 0x00000001ff117807 */ /* 0x000fe40002800000 */
[----:B------:R-:W-:Y:S01]  /*7630*/  ISETP.NE.AND P5, PT, R48, 0x1, PT ;  /* 0x000000013000780c */ /* 0x000fe20003fa5270 */
[----:B------:R-:W-:-:S04]  /*7640*/  FADD.FTZ R24, R24, R43 ;  /* 0x0000002b18187221 */ /* 0x000fc80000010000 */
[--C-:B------:R-:W-:Y:S01]  /*7650*/  @P1 FADD.FTZ R16, R47, R24.reuse ;  /* 0x000000182f101221 */ /* 0x100fe20000010000 */
[--C-:B------:R-:W-:Y:S01]  /*7660*/  @!P1 IMAD.MOV.U32 R16, RZ, RZ, R24.reuse ;  /* 0x000000ffff109224 */ /* 0x100fe200078e0018 */
[----:B------:R-:W-:Y:S02]  /*7670*/  MOV R47, R74 ;  /* 0x0000004a002f7202 */ /* 0x000fe40000000f00 */
[----:B------:R-:W-:Y:S02]  /*7680*/  PRMT R24, R17, 0x7610, R24 ;  /* 0x0000761011187816 */ /* 0x000fe40000000018 */
        /* <DEDUP_REMOVED lines=10> */
.L_x_2506:
        /* <DEDUP_REMOVED lines=12> */
.L_x_2507:
        /* <DEDUP_REMOVED lines=42> */
.L_x_2505:
        /* <DEDUP_REMOVED lines=19> */
.L_x_2509:
        /* <DEDUP_REMOVED lines=14> */
.L_x_2510:
        /* <DEDUP_REMOVED lines=42> */
.L_x_2508:
        /* <DEDUP_REMOVED lines=12> */
[--C-:B------:R-:W-:Y:S01]  /*8000*/  @P1 FADD.FTZ R17, R48, R39.reuse ;  /* 0x0000002730111221 */ /* 0x100fe20000010000 */
[----:B------:R-:W-:-:S05]  /*8010*/  @!P1 IMAD.MOV.U32 R17, RZ, RZ, R39 ;  /* 0x000000ffff119224 */ /* 0x000fca00078e0027 */
[----:B------:R-:W-:-:S04]  /*8020*/  F2FP.F16.F32.PACK_AB R39, RZ, R17 ;  /* 0x00000011ff27723e */ /* 0x000fc800000000ff */
[----:B------:R-:W-:-:S07]  /*8030*/  PRMT R39, R43, 0x5410, R39 ;  /* 0x000054102b277816 */ /* 0x000fce0000000027 */
.L_x_2462:
[----:B------:R-:W-:Y:S01]  /*8040*/  SEL R47, RZ, 0x100, !P0 ;  /* 0x00000100ff2f7807 */ /* 0x000fe20004000000 */
[----:B------:R-:W0:Y:S01]  /*8050*/  LDC.64 R118, c[0x0][0x3a8] ;  /* 0x0000ea00ff767b82 */ /* 0x000e220000000a00 */
[----:B------:R-:W-:Y:S02]  /*8060*/  ISETP.NE.U32.AND P0, PT, RZ, UR38, PT ;  /* 0x00000026ff007c0c */ /* 0x000fe4000bf05070 */
[----:B------:R-:W-:Y:S02]  /*8070*/  SEL R46, RZ, 0x10000, !P4 ;  /* 0x00010000ff2e7807 */ /* 0x000fe40006000000 */
[----:B------:R-:W-:Y:S02]  /*8080*/  ISETP.NE.AND.EX P0, PT, RZ, UR39, PT, P0 ;  /* 0x00000027ff007c0c */ /* 0x000fe4000bf05300 */
[----:B------:R-:W-:Y:S01]  /*8090*/  ISETP.NE.AND P4, PT, R40, RZ, PT ;  /* 0x000000ff2800720c */ /* 0x000fe20003f85270 */
[----:B------:R-:W1:Y:S01]  /*80a0*/  LDC.64 R120, c[0x0][0x3b0] ;  /* 0x0000ec00ff787b82 */ /* 0x000e620000000a00 */
[----:B------:R-:W-:-:S02]  /*80b0*/  SEL R48, RZ, 0x1000000, !P5 ;  /* 0x01000000ff307807 */ /* 0x000fc40006800000 */
[----:B------:R-:W-:Y:S02]  /*80c0*/  ISETP.NE.AND P5, PT, R27, RZ, PT ;  /* 0x000000ff1b00720c */ /* 0x000fe40003fa5270 */
[----:B------:R-:W-:Y:S02]  /*80d0*/  ISETP.NE.AND P6, PT, R25, RZ, PT ;  /* 0x000000ff1900720c */ /* 0x000fe40003fc5270 */
[----:B------:R-:W-:Y:S01]  /*80e0*/  SEL R25, RZ, 0x1000000, !P2 ;  /* 0x01000000ff197807 */ /* 0x000fe20005000000 */
[----:B------:R-:W2:Y:S01]  /*80f0*/  @P1 LDC.64 R40, c[0x0][0x3a0] ;  /* 0x0000e800ff281b82 */ /* 0x000ea20000000a00 */
[----:B------:R-:W-:Y:S02]  /*8100*/  SEL R44, RZ, 0x10000, !P4 ;  /* 0x00010000ff2c7807 */ /* 0x000fe40006000000 */
[----:B------:R-:W-:Y:S02]  /*8110*/  SEL R27, RZ, 0x100, !P5 ;  /* 0x00000100ff1b7807 */ /* 0x000fe40006800000 */
[----:B------:R-:W-:-:S02]  /*8120*/  LOP3.LUT R47, R47, R48, R46, 0xfe, !PT ;  /* 0x000000302f2f7212 */ /* 0x000fc400078efe2e */
[----:B------:R-:W-:Y:S01]  /*8130*/  LOP3.LUT R27, R27, R25, R44, 0xfe, !PT ;  /* 0x000000191b1b7212 */ /* 0x000fe200078efe2c */
[----:B------:R-:W3:Y:S01]  /*8140*/  @P0 LDC.64 R42, c[0x0][0x398] ;  /* 0x0000e600ff2a0b82 */ /* 0x000ee20000000a00 */
[C---:B0-----:R-:W-:Y:S01]  /*8150*/  IMAD.WIDE.U32 R48, R9.reuse, 0x10, R118 ;  /* 0x0000001009307825 */ /* 0x041fe200078e0076 */
[----:B------:R-:W-:Y:S02]  /*8160*/  SEL R46, RZ, 0x1, !P3 ;  /* 0x00000001ff2e7807 */ /* 0x000fe40005800000 */
[----:B------:R-:W-:Y:S01]  /*8170*/  SEL R44, RZ, 0x1, !P6 ;  /* 0x00000001ff2c7807 */ /* 0x000fe20007000000 */
[----:B------:R-:W-:Y:S01]  /*8180*/  VIADD R25, R9, 0x80 ;  /* 0x0000008009197836 */ /* 0x000fe20000000000 */
[----:B------:R-:W-:Y:S01]  /*8190*/  LOP3.LUT R47, R47, R46, RZ, 0xfc, !PT ;  /* 0x0000002e2f2f7212 */ /* 0x000fe200078efcff */
[----:B------:R1:W-:Y:S01]  /*81a0*/  STG.E.128 desc[UR8][R48.64], R36 ;  /* 0x0000002430007986 */ /* 0x0003e2000c101d08 */
[----:B------:R-:W-:Y:S01]  /*81b0*/  LOP3.LUT R46, R27, R44, RZ, 0xfc, !PT ;  /* 0x0000002c1b2e7212 */ /* 0x000fe200078efcff */
[----:B--2---:R-:W-:-:S04]  /*81c0*/  @P1 IMAD.WIDE.U32 R40, R25, 0x10, R40 ;  /* 0x0000001019281825 */ /* 0x004fc800078e0028 */
[----:B---3--:R-:W-:-:S04]  /*81d0*/  @P0 IMAD.WIDE.U32 R42, R25, 0x10, R42 ;  /* 0x00000010192a0825 */ /* 0x008fc800078e002a */
[----:B-1----:R-:W-:-:S04]  /*81e0*/  IMAD.WIDE.U32 R38, R9, 0x8, R120 ;  /* 0x0000000809267825 */ /* 0x002fc800078e0078 */
[----:B------:R-:W-:Y:S01]  /*81f0*/  IMAD.WIDE.U32 R36, R25, 0x10, R68 ;  /* 0x0000001019247825 */ /* 0x000fe200078e0044 */
        /* <DEDUP_REMOVED lines=22> */
.L_x_2511:
[----:B------:R2:W5:Y:S04]  /*8360*/  @P0 LDG.E.128 R32, desc[UR8][R42.64] ;  /* 0x000000082a200981 */ /* 0x000568000c1e1d00 */
[----:B------:R2:W5:Y:S04]  /*8370*/  @P1 LDG.E.128 R28, desc[UR8][R40.64] ;  /* 0x00000008281c1981 */ /* 0x000568000c1e1d00 */
[----:B01----:R-:W5:Y:S01]  /*8380*/  LDG.E.128 R36, desc[UR8][R36.64] ;  /* 0x0000000824247981 */ /* 0x003f62000c1e1d00 */
        /* <DEDUP_REMOVED lines=16> */
.L_x_2514:
        /* <DEDUP_REMOVED lines=12> */
.L_x_2515:
[----:B--2---:R-:W-:Y:S01]  /*8550*/  IMAD.WIDE.U32 R40, R2, -0x326172a9, RZ ;  /* 0xcd9e8d5702287825 */ /* 0x004fe200078e00ff */
        /* <DEDUP_REMOVED lines=41> */
.L_x_2513:
        /* <DEDUP_REMOVED lines=20> */
.L_x_2517:
        /* <DEDUP_REMOVED lines=12> */
.L_x_2518:
        /* <DEDUP_REMOVED lines=42> */
.L_x_2516:
        /* <DEDUP_REMOVED lines=24> */
.L_x_2520:
        /* <DEDUP_REMOVED lines=12> */
.L_x_2521:
[----:B--2---:R-:W-:Y:S01]  /*8ed0*/  IMAD.WIDE.U32 R42, R2, -0x326172a9, RZ ;  /* 0xcd9e8d57022a7825 */ /* 0x004fe200078e00ff */
        /* <DEDUP_REMOVED lines=41> */
.L_x_2519:
        /* <DEDUP_REMOVED lines=20> */
.L_x_2523:
        /* <DEDUP_REMOVED lines=12> */
.L_x_2524:
[----:B--2---:R-:W-:Y:S01]  /*9370*/  IMAD.WIDE.U32 R42, R2, -0x326172a9, RZ ;  /* 0xcd9e8d57022a7825 */ /* 0x004fe200078e00ff */
        /* <DEDUP_REMOVED lines=41> */
.L_x_2522:
[----:B------:R-:W-:Y:S01]  /*9610*/  I2FP.F32.U32 R20, R21 ;  /* 0x0000001500147245 */ /* 0x000fe20000201000 */
[----:B------:R-:W-:Y:S01]  /*9620*/  HADD2.F32 R21, -RZ, R32.H1_H1 ;  /* 0x30000020ff157230 */ /* 0x000fe20000004100 */
[----:B------:R-:W-:Y:S01]  /*9630*/  ISETP.NE.AND P3, PT, R24, 0x1, PT ;  /* 0x000000011800780c */ /* 0x000fe20003f65270 */
[----:B------:R-:W-:Y:S02]  /*9640*/  @P1 HADD2.F32 R22, -RZ, R28.H1_H1 ;  /* 0x3000001cff161230 */ /* 0x000fe40000004100 */
[----:B------:R-:W-:Y:S01]  /*9650*/  FFMA.FTZ R20, R20, R45, 1.1641532182693481445e-10 ;  /* 0x2f00000014147423 */ /* 0x000fe2000001002d */
[----:B------:R-:W-:Y:S01]  /*9660*/  FMUL.FTZ R21, R21, UR5 ;  /* 0x0000000515157c20 */ /* 0x000fe20008410000 */
[----:B------:R-:W-:-:S03]  /*9670*/  IMAD.MOV.U32 R23, RZ, RZ, 0x2 ;  /* 0x00000002ff177424 */ /* 0x000fc600078e00ff */
[----:B------:R-:W-:-:S04]  /*9680*/  FSETP.GTU.FTZ.AND P2, PT, R20, UR4, PT ;  /* 0x0000000414007c0b */ /* 0x000fc8000bf5c000 */
[----:B------:R-:W-:Y:S01]  /*9690*/  FSEL R20, R21, RZ, !P2 ;  /* 0x000000ff15147208 */ /* 0x000fe20005000000 */
[----:B------:R-:W-:-:S04]  /*96a0*/  IMAD.MOV.U32 R21, RZ, RZ, R74 ;  /* 0x000000ffff157224 */ /* 0x000fc800078e004a */
        /* <DEDUP_REMOVED lines=14> */
.L_x_2526:
        /* <DEDUP_REMOVED lines=12> */
.L_x_2527:
        /* <DEDUP_REMOVED lines=42> */
.L_x_2525:
[----:B------:R-:W-:Y:S01]  /*9af0*/  I2FP.F32.U32 R20, R21 ;  /* 0x0000001500147245 */ /* 0x000fe20000201000 */
[----:B------:R-:W-:Y:S01]  /*9b00*/  HADD2.F32 R21, -RZ, R37.H0_H0 ;  /* 0x20000025ff157230 */ /* 0x000fe20000004100 */
[----:B------:R-:W-:Y:S01]  /*9b10*/  ISETP.NE.AND P3, PT, R23, 0x1, PT ;  /* 0x000000011700780c */ /* 0x000fe20003f65270 */
[----:B--2---:R-:W-:Y:S01]  /*9b20*/  IMAD.MOV.U32 R41, RZ, RZ, 0x2 ;  /* 0x00000002ff297424 */ /* 0x004fe200078e00ff */
        /* <DEDUP_REMOVED lines=16> */
.L_x_2529:
        /* <DEDUP_REMOVED lines=12> */
.L_x_2530:
        /* <DEDUP_REMOVED lines=42> */
.L_x_2528:
        /* <DEDUP_REMOVED lines=24> */
.L_x_2532:
        /* <DEDUP_REMOVED lines=12> */
.L_x_2533:
        /* <DEDUP_REMOVED lines=41> */
[----:B------:R-:W-:-:S07]  /*a460*/  MOV R49, R22 ;  /* 0x0000001600317202 */ /* 0x000fce0000000f00 */
.L_x_2531:
        /* <DEDUP_REMOVED lines=20> */
.L_x_2535:
        /* <DEDUP_REMOVED lines=12> */
.L_x_2536:
        /* <DEDUP_REMOVED lines=42> */
.L_x_2534:
[----:B------:R-:W-:Y:S01]  /*a910*/  I2FP.F32.U32 R22, R23 ;  /* 0x0000001700167245 */ /* 0x000fe20000201000 */
[----:B------:R-:W-:Y:S02]  /*a920*/  HADD2.F32 R23, -RZ, R33.H1_H1 ;  /* 0x30000021ff177230 */ /* 0x000fe40000004100 */
[----:B------:R-:W-:Y:S02]  /*a930*/  @P1 HADD2.F32 R41, -RZ, R29.H1_H1 ;  /* 0x3000001dff291230 */ /* 0x000fe40000004100 */
[----:B------:R-:W-:Y:S01]  /*a940*/  FFMA.FTZ R22, R22, R45, 1.1641532182693481445e-10 ;  /* 0x2f00000016167423 */ /* 0x000fe2000001002d */
[----:B------:R-:W-:Y:S01]  /*a950*/  FMUL.FTZ R23, R23, UR5 ;  /* 0x0000000517177c20 */ /* 0x000fe20008410000 */
[----:B------:R-:W-:-:S03]  /*a960*/  IMAD.MOV.U32 R43, RZ, RZ, 0x2 ;  /* 0x00000002ff2b7424 */ /* 0x000fc600078e00ff */
[----:B------:R-:W-:-:S04]  /*a970*/  FSETP.GTU.FTZ.AND P2, PT, R22, UR4, PT ;  /* 0x0000000416007c0b */ /* 0x000fc8000bf5c000 */
[----:B------:R-:W-:Y:S01]  /*a980*/  FSEL R22, R23, RZ, !P2 ;  /* 0x000000ff17167208 */ /* 0x000fe20005000000 */
[----:B------:R-:W-:-:S04]  /*a990*/  IMAD.MOV.U32 R23, RZ, RZ, R74 ;  /* 0x000000ffff177224 */ /* 0x000fc800078e004a */
[----:B------:R-:W-:Y:S01]  /*a9a0*/  FADD.FTZ R22, R21, R22 ;  /* 0x0000001615167221 */ /* 0x000fe20000010000 */
[----:B------:R-:W-:Y:S02]  /*a9b0*/  SEL R21, RZ, 0x1, P2 ;  /* 0x00000001ff157807 */ /* 0x000fe40001000000 */
[----:B------:R-:W-:Y:S01]  /*a9c0*/  ISETP.NE.AND P2, PT, R42, 0x1, PT ;  /* 0x000000012a00780c */ /* 0x000fe20003f45270 */
[----:B------:R-:W-:Y:S01]  /*a9d0*/  @P1 FADD.FTZ R41, R41, R22 ;  /* 0x0000001629291221 */ /* 0x000fe20000010000 */
[----:B------:R-:W-:-:S04]  /*a9e0*/  @!P1 MOV R41, R22 ;  /* 0x0000001600299202 */ /* 0x000fc80000000f00 */
        /* <DEDUP_REMOVED lines=10> */
.L_x_2538:
        /* <DEDUP_REMOVED lines=12> */
.L_x_2539:
        /* <DEDUP_REMOVED lines=42> */
.L_x_2537:
        /* <DEDUP_REMOVED lines=19> */
.L_x_2541:
        /* <DEDUP_REMOVED lines=12> */
.L_x_2542:
        /* <DEDUP_REMOVED lines=42> */
.L_x_2540:
        /* <DEDUP_REMOVED lines=24> */
.L_x_2544:
        /* <DEDUP_REMOVED lines=12> */
.L_x_2545:
        /* <DEDUP_REMOVED lines=42> */
.L_x_2543:
        /* <DEDUP_REMOVED lines=19> */
.L_x_2547:
        /* <DEDUP_REMOVED lines=12> */
.L_x_2548:
        /* <DEDUP_REMOVED lines=42> */
.L_x_2546:
        /* <DEDUP_REMOVED lines=12> */
[----:B------:R-:W-:Y:S01]  /*bcb0*/  @!P1 MOV R43, R23 ;  /* 0x00000017002b9202 */ /* 0x000fe20000000f00 */
[----:B------:R-:W-:Y:S01]  /*bcc0*/  IMAD.MOV.U32 R44, RZ, RZ, R74 ;  /* 0x000000ffff2c7224 */ /* 0x000fe200078e004a */
[----:B------:R-:W-:Y:S02]  /*bcd0*/  PRMT R23, R24, 0x7610, R23 ;  /* 0x0000761018177816 */ /* 0x000fe40000000017 */
        /* <DEDUP_REMOVED lines=10> */
.L_x_2550:
        /* <DEDUP_REMOVED lines=12> */
.L_x_2551:
        /* <DEDUP_REMOVED lines=41> */
[----:B------:R-:W-:-:S07]  /*c0d0*/  MOV R49, R56 ;  /* 0x0000003800317202 */ /* 0x000fce0000000f00 */
.L_x_2549:
        /* <DEDUP_REMOVED lines=19> */
.L_x_2553:
        /* <DEDUP_REMOVED lines=12> */
.L_x_2554:
        /* <DEDUP_REMOVED lines=42> */
.L_x_2552:
        /* <DEDUP_REMOVED lines=11> */
[----:B------:R-:W-:Y:S01]  /*c620*/  @P1 FADD.FTZ R44, R57, R24 ;  /* 0x00000018392c1221 */ /* 0x000fe20000010000 */
        /* <DEDUP_REMOVED lines=13> */
.L_x_2556:
        /* <DEDUP_REMOVED lines=12> */
.L_x_2557:
        /* <DEDUP_REMOVED lines=42> */
.L_x_2555:
        /* <DEDUP_REMOVED lines=19> */
.L_x_2559:
[----:B------:R-:W-:-:S04]  /*cb90*/  VIADD R0, R0, 0x1 ;  /* 0x0000000100007836 */ /* 0x000fc80000000000 */
[C---:B------:R-:W-:Y:S01]  /*cba0*/  IMAD.WIDE.U32 R58, R0.reuse, -0x2daee0ad, RZ ;  /* 0xd2511f53003a7825 */ /* 0x040fe200078e00ff */
[----:B------:R-:W-:-:S13]  /*cbb0*/  ISETP.NE.AND P6, PT, R0, RZ, PT ;  /* 0x000000ff0000720c */ /* 0x000fda0003fc5270 */
[----:B------:R-:W-:Y:S05]  /*cbc0*/  @P6 BRA `(.L_x_2560) ;  /* 0x0000000000286947 */ /* 0x000fea0003800000 */
[----:B------:R-:W-:Y:S02]  /*cbd0*/  IADD3 R3, PT, PT, R3, 0x1, RZ ;  /* 0x0000000103037810 */ /* 0x000fe40007ffe0ff */
[----:B------:R-:W-:Y:S02]  /*cbe0*/  P2R R46, PR, RZ, 0x1 ;  /* 0x00000001ff2e7803 */ /* 0x000fe40000000000 */
        /* <DEDUP_REMOVED lines=8> */
.L_x_2560:
        /* <DEDUP_REMOVED lines=42> */
.L_x_2558:
[----:B------:R-:W-:Y:S01]  /*cf10*/  I2FP.F32.U32 R46, R57 ;  /* 0x00000039002e7245 */ /* 0x000fe20000201000 */
[----:B------:R-:W-:Y:S01]  /*cf20*/  HADD2.F32 R56, -RZ, R35.H1_H1 ;  /* 0x30000023ff387230 */ /* 0x000fe20000004100 */
[----:B------:R-:W-:Y:S02]  /*cf30*/  PRMT R38, R55, 0x5410, R38 ;  /* 0x0000541037267816 */ /* 0x000fe40000000026 */
[----:B------:R-:W-:Y:S01]  /*cf40*/  PRMT R37, R54, 0x5410, R37 ;  /* 0x0000541036257816 */ /* 0x000fe20000000025 */
[----:B------:R-:W-:Y:S01]  /*cf50*/  FFMA.FTZ R46, R46, R45, 1.1641532182693481445e-10 ;  /* 0x2f0000002e2e7423 */ /* 0x000fe2000001002d */
[----:B------:R-:W-:Y:S01]  /*cf60*/  FMUL.FTZ R56, R56, UR5 ;  /* 0x0000000538387c20 */ /* 0x000fe20008410000 */
[----:B------:R-:W-:-:S03]  /*cf70*/  PRMT R36, R52, 0x5410, R36 ;  /* 0x0000541034247816 */ /* 0x000fc60000000024 */
[----:B------:R-:W-:-:S04]  /*cf80*/  FSETP.GTU.FTZ.AND P6, PT, R46, UR4, PT ;  /* 0x000000042e007c0b */ /* 0x000fc8000bfdc000 */
[----:B------:R-:W-:Y:S01]  /*cf90*/  FSEL R46, R56, RZ, !P6 ;  /* 0x000000ff382e7208 */ /* 0x000fe20007000000 */
[----:B------:R-:W-:Y:S01]  /*cfa0*/  @P1 HADD2.F32 R56, -RZ, R31.H1_H1 ;  /* 0x3000001fff381230 */ /* 0x000fe20000004100 */
[----:B------:R-:W-:-:S03]  /*cfb0*/  SEL R61, RZ, 0x1, P6 ;  /* 0x00000001ff3d7807 */ /* 0x000fc60003000000 */
[----:B------:R-:W-:-:S04]  /*cfc0*/  FADD.FTZ R39, R39, R46 ;  /* 0x0000002e27277221 */ /* 0x000fc80000010000 */
[----:B------:R-:W-:Y:S01]  /*cfd0*/  @P1 FADD.FTZ R46, R56, R39 ;  /* 0x00000027382e1221 */ /* 0x000fe20000010000 */
[----:B------:R-:W-:-:S04]  /*cfe0*/  @!P1 MOV R46, R39 ;  /* 0x00000027002e9202 */ /* 0x000fc80000000f00 */
[----:B------:R-:W-:-:S04]  /*cff0*/  F2FP.F16.F32.PACK_AB R39, RZ, R46 ;  /* 0x0000002eff27723e */ /* 0x000fc800000000ff */
[----:B------:R-:W-:Y:S01]  /*d000*/  PRMT R39, R53, 0x5410, R39 ;  /* 0x0000541035277816 */ /* 0x000fe20000000027 */
[----:B------:R-:W-:Y:S06]  /*d010*/  BRA `(.L_x_2561) ;  /* 0x0000002400ac7947 */ /* 0x000fec0003800000 */
.L_x_2512:
        /* <DEDUP_REMOVED lines=15> */
.L_x_2563:
        /* <DEDUP_REMOVED lines=12> */
.L_x_2564:
        /* <DEDUP_REMOVED lines=42> */
.L_x_2562:
[----:B------:R-:W-:Y:S01]  /*d470*/  I2FP.F32.U32 R26, R27 ;  /* 0x0000001b001a7245 */ /* 0x000fe20000201000 */
[----:B-----5:R-:W-:Y:S01]  /*d480*/  HADD2.F32 R27, -RZ, R36.H0_H0 ;  /* 0x20000024ff1b7230 */ /* 0x020fe20000004100 */
        /* <DEDUP_REMOVED lines=21> */
.L_x_2566:
        /* <DEDUP_REMOVED lines=12> */
.L_x_2567:
        /* <DEDUP_REMOVED lines=42> */
.L_x_2565:
        /* <DEDUP_REMOVED lines=23> */
.L_x_2569:
        /* <DEDUP_REMOVED lines=12> */
.L_x_2570:
        /* <DEDUP_REMOVED lines=42> */
.L_x_2568:
        /* <DEDUP_REMOVED lines=23> */
.L_x_2572:
        /* <DEDUP_REMOVED lines=12> */
.L_x_2573:
        /* <DEDUP_REMOVED lines=42> */
.L_x_2571:
        /* <DEDUP_REMOVED lines=23> */
.L_x_2575:
        /* <DEDUP_REMOVED lines=12> */
.L_x_2576:
        /* <DEDUP_REMOVED lines=42> */
.L_x_2574:
        /* <DEDUP_REMOVED lines=8> */
[----:B------:R-:W-:Y:S01]  /*e830*/  IMAD.MOV.U32 R43, RZ, RZ, R74 ;  /* 0x000000ffff2b7224 */ /* 0x000fe200078e004a */
[----:B------:R-:W-:-:S03]  /*e840*/  PLOP3.LUT P2, PT, P2, PT, PT, 0x8, 0x80 ;  /* 0x000000000080781c */ /* 0x000fc6000174e170 */
[----:B------:R-:W-:Y:S01]  /*e850*/  @P1 FADD.FTZ R42, R55, R42 ;  /* 0x0000002a372a1221 */ /* 0x000fe20000010000 */
[----:B------:R-:W-:-:S04]  /*e860*/  HFMA2 R55, -RZ, RZ, 0, 1.1920928955078125e-07 ;  /* 0x00000002ff377431 */ /* 0x000fc800000001ff */
        /* <DEDUP_REMOVED lines=10> */
.L_x_2578:
        /* <DEDUP_REMOVED lines=12> */
.L_x_2579:
        /* <DEDUP_REMOVED lines=42> */
.L_x_2577:
[----:B------:R-:W-:Y:S01]  /*ec70*/  I2FP.F32.U32 R44, R43 ;  /* 0x0000002b002c7245 */ /* 0x000fe20000201000 */
[----:B------:R-:W-:Y:S01]  /*ec80*/  HADD2.F32 R38, -RZ, R38.H1_H1 ;  /* 0x30000026ff267230 */ /* 0x000fe20000004100 */
[----:B------:R-:W-:Y:S01]  /*ec90*/  ISETP.NE.AND P4, PT, R55, 0x1, PT ;  /* 0x000000013700780c */ /* 0x000fe20003f85270 */
[----:B------:R-:W-:Y:S02]  /*eca0*/  @P1 HADD2.F32 R46, -RZ, R30.H1_H1 ;  /* 0x3000001eff2e1230 */ /* 0x000fe40000004100 */
[----:B------:R-:W-:Y:S01]  /*ecb0*/  FFMA.FTZ R44, R44, R45, 1.1641532182693481445e-10 ;  /* 0x2f0000002c2c7423 */ /* 0x000fe2000001002d */
[----:B------:R-:W-:Y:S01]  /*ecc0*/  FMUL.FTZ R38, R38, UR5 ;  /* 0x0000000526267c20 */ /* 0x000fe20008410000 */
[----:B------:R-:W-:-:S03]  /*ecd0*/  IMAD.MOV.U32 R56, RZ, RZ, 0x2 ;  /* 0x00000002ff387424 */ /* 0x000fc600078e00ff */
        /* <DEDUP_REMOVED lines=15> */
.L_x_2581:
        /* <DEDUP_REMOVED lines=12> */
.L_x_2582:
        /* <DEDUP_REMOVED lines=42> */
.L_x_2580:
        /* <DEDUP_REMOVED lines=22> */
.L_x_2584:
        /* <DEDUP_REMOVED lines=12> */
.L_x_2585:
        /* <DEDUP_REMOVED lines=42> */
.L_x_2583:
        /* <DEDUP_REMOVED lines=13> */
[----:B------:R-:W-:-:S07]  /*f6c0*/  PRMT R39, R55, 0x5410, R39 ;  /* 0x0000541037277816 */ /* 0x000fce0000000027 */
.L_x_2561:
[----:B------:R-:W-:Y:S01]  /*f6d0*/  SEL R59, RZ, 0x1000000, !P5 ;  /* 0x01000000ff3b7807 */ /* 0x000fe20006800000 */
[----:B------:R-:W0:Y:S01]  /*f6e0*/  @P1 LDC.64 R52, c[0x0][0x3a0] ;  /* 0x0000e800ff341b82 */ /* 0x000e220000000a00 */
[----:B------:R-:W-:Y:S01]  /*f6f0*/  SEL R60, RZ, 0x100, !P3 ;  /* 0x00000100ff3c7807 */ /* 0x000fe20005800000 */
[----:B------:R-:W-:Y:S01]  /*f700*/  IMAD.WIDE.U32 R54, R25, 0x10, R118 ;  /* 0x0000001019367825 */ /* 0x000fe200078e0076 */
[----:B------:R-:W-:Y:S02]  /*f710*/  ISETP.NE.AND P5, PT, R50, RZ, PT ;  /* 0x000000ff3200720c */ /* 0x000fe40003fa5270 */
[----:B------:R-:W-:Y:S02]  /*f720*/  ISETP.NE.AND P3, PT, R51, RZ, PT ;  /* 0x000000ff3300720c */ /* 0x000fe40003f65270 */
[----:B------:R-:W-:Y:S01]  /*f730*/  SEL R57, RZ, 0x10000, !P4 ;  /* 0x00010000ff397807 */ /* 0x000fe20006000000 */
[----:B------:R-:W1:Y:S01]  /*f740*/  @P0 LDC.64 R50, c[0x0][0x398] ;  /* 0x0000e600ff320b82 */ /* 0x000e620000000a00 */
[----:B------:R-:W-:Y:S01]  /*f750*/  ISETP.NE.AND P4, PT, R48, RZ, PT ;  /* 0x000000ff3000720c */ /* 0x000fe20003f85270 */
        /* <DEDUP_REMOVED lines=8> */
[----:B------:R-:W-:Y:S02]  /*f7e0*/  SEL R56, RZ, 0x1, !P6 ;  /* 0x00000001ff387807 */ /* 0x000fe40007000000 */
[----:B------:R-:W-:Y:S01]  /*f7f0*/  IADD3 R48, PT, PT, R9, 0x100, RZ ;  /* 0x0000010009307810 */ /* 0x000fe20007ffe0ff */
[----:B--2---:R-:W-:Y:S01]  /*f800*/  IMAD.WIDE.U32 R54, R25, 0x8, R120 ;  /* 0x0000000819367825 */ /* 0x004fe200078e0078 */
[----:B------:R-:W-:Y:S02]  /*f810*/  LOP3.LUT R39, R60, R57, RZ, 0xfc, !PT ;  /* 0x000000393c277212 */ /* 0x000fe400078efcff */
[----:B------:R-:W-:Y:S01]  /*f820*/  LOP3.LUT R38, R47, R56, RZ, 0xfc, !PT ;  /* 0x000000382f267212 */ /* 0x000fe200078efcff */
[----:B------:R-:W-:-:S04]  /*f830*/  IMAD.WIDE.U32 R36, R48, 0x10, R68 ;  /* 0x0000001030247825 */ /* 0x000fc800078e0044 */
[----:B------:R2:W-:Y:S01]  /*f840*/  STG.E.64 desc[UR8][R54.64], R38 ;  /* 0x0000002636007986 */ /* 0x0005e2000c101b08 */
[----:B-1----:R-:W-:-:S04]  /*f850*/  @P0 IMAD.WIDE.U32 R50, R48, 0x10, R50 ;  /* 0x0000001030320825 */ /* 0x002fc800078e0032 */
        /* <DEDUP_REMOVED lines=18> */
[----:B0-----:R-:W-:-:S03]  /*f980*/  IMAD.WIDE.U32 R54, R25, 0x8, R62 ;  /* 0x0000000819367825 */ /* 0x001fc600078e003e */
[----:B------:R-:W-:Y:S02]  /*f990*/  LOP3.LUT R38, R39, 0xff, R18, 0xf8, !PT ;  /* 0x000000ff27267812 */ /* 0x000fe400078ef812 */
[----:B------:R-:W-:-:S05]  /*f9a0*/  LOP3.LUT R39, R47, R57, RZ, 0xfc, !PT ;  /* 0x000000392f277212 */ /* 0x000fca00078efcff */
[----:B------:R0:W-:Y:S02]  /*f9b0*/  STG.E.64 desc[UR8][R54.64], R38 ;  /* 0x0000002636007986 */ /* 0x0001e4000c101b08 */
.L_x_2586:
[----:B------:R1:W5:Y:S04]  /*f9c0*/  @P0 LDG.E.128 R32, desc[UR8][R50.64] ;  /* 0x0000000832200981 */ /* 0x000368000c1e1d00 */
[----:B------:R1:W5:Y:S04]  /*f9d0*/  @P1 LDG.E.128 R28, desc[UR8][R52.64] ;  /* 0x00000008341c1981 */ /* 0x000368000c1e1d00 */
[----:B0-----:R-:W5:Y:S01]  /*f9e0*/  LDG.E.128 R36, desc[UR8][R36.64] ;  /* 0x0000000824247981 */ /* 0x001f62000c1e1d00 */
        /* <DEDUP_REMOVED lines=16> */
.L_x_2589:
        /* <DEDUP_REMOVED lines=12> */
.L_x_2590:
[----:B-1----:R-:W-:Y:S01]  /*fbb0*/  IMAD.WIDE.U32 R50, R2, -0x326172a9, RZ ;  /* 0xcd9e8d5702327825 */ /* 0x002fe200078e00ff */
        /* <DEDUP_REMOVED lines=38> */
[----:B------:R-:W-:Y:S01]  /*fe20*/  MOV R47, R18 ;  /* 0x00000012002f7202 */ /* 0x000fe20000000f00 */
[----:B------:R-:W-:Y:S01]  /*fe30*/  IMAD.MOV.U32 R18, RZ, RZ, R49 ;  /* 0x000000ffff127224 */ /* 0x000fe200078e0031 */
[----:B------:R-:W-:-:S07]  /*fe40*/  LOP3.LUT R64, R64, UR36, R19, 0x96, !PT ;  /* 0x0000002440407c12 */ /* 0x000fce000f8e9613 */
.L_x_2588:
[----:B------:R-:W-:Y:S01]  /*fe50*/  I2FP.F32.U32 R18, R18 ;  /* 0x0000001200127245 */ /* 0x000fe20000201000 */
[----:B-----5:R-:W-:Y:S01]  /*fe60*/  HADD2.F32 R19, -RZ, R36.H0_H0 ;  /* 0x20000024ff137230 */ /* 0x020fe20000004100 */
        /* <DEDUP_REMOVED lines=8> */
[----:B-1----:R-:W-:Y:S01]  /*fef0*/  P2R R50, PR, RZ, 0x10 ;  /* 0x00000010ff327803 */ /* 0x002fe20000000000 */
        /* <DEDUP_REMOVED lines=9> */
.L_x_2592:
        /* <DEDUP_REMOVED lines=12> */
.L_x_2593:
        /* <DEDUP_REMOVED lines=42> */
.L_x_2591:
        /* <DEDUP_REMOVED lines=24> */
.L_x_2595:
        /* <DEDUP_REMOVED lines=12> */
.L_x_2596:
        /* <DEDUP_REMOVED lines=42> */
.L_x_2594:
        /* <DEDUP_REMOVED lines=20> */
.L_x_2598:
        /* <DEDUP_REMOVED lines=12> */
.L_x_2599:
        /* <DEDUP_REMOVED lines=42> */
.L_x_2597:
        /* <DEDUP_REMOVED lines=8> */
[----:B------:R-:W-:Y:S02]  /*10cf0*/  FSEL R20, R21, RZ, !P2 ;  /* 0x000000ff15147208 */ /* 0x000fe40005000000 */
[----:B------:R-:W-:-:S03]  /*10d00*/  MOV R21, R74 ;  /* 0x0000004a00157202 */ /* 0x000fc60000000f00 */
[----:B------:R-:W-:-:S04]  /*10d10*/  FADD.FTZ R19, R19, R20 ;  /* 0x0000001413137221 */ /* 0x000fc80000010000 */
        /* <DEDUP_REMOVED lines=13> */
.L_x_2601:
        /* <DEDUP_REMOVED lines=12> */
.L_x_2602:
        /* <DEDUP_REMOVED lines=42> */
.L_x_2600:
        /* <DEDUP_REMOVED lines=20> */
.L_x_2604:
        /* <DEDUP_REMOVED lines=12> */
.L_x_2605:
        /* <DEDUP_REMOVED lines=42> */
.L_x_2603:
        /* <DEDUP_REMOVED lines=10> */
[----:B------:R-:W-:-:S03]  /*11690*/  MOV R21, R74 ;  /* 0x0000004a00157202 */ /* 0x000fc60000000f00 */
[--C-:B------:R-:W-:Y:S01]  /*116a0*/  @P1 FADD.FTZ R53, R53, R24.reuse ;  /* 0x0000001835351221 */ /* 0x100fe20000010000 */
[----:B------:R-:W-:Y:S02]  /*116b0*/  @!P1 IMAD.MOV.U32 R53, RZ, RZ, R24 ;  /* 0x000000ffff359224 */ /* 0x000fe400078e0018 */
        /* <DEDUP_REMOVED lines=11> */
.L_x_2607:
        /* <DEDUP_REMOVED lines=12> */
.L_x_2608:
        /* <DEDUP_REMOVED lines=42> */
.L_x_2606:
        /* <DEDUP_REMOVED lines=20> */
.L_x_2610:
        /* <DEDUP_REMOVED lines=12> */
.L_x_2611:
        /* <DEDUP_REMOVED lines=42> */
.L_x_2609:
[----:B------:R-:W-:Y:S01]  /*11f70*/  I2FP.F32.U32 R22, R23 ;  /* 0x0000001700167245 */ /* 0x000fe20000201000 */
[----:B------:R-:W-:Y:S02]  /*11f80*/  HADD2.F32 R23, -RZ, R33.H1_H1 ;  /* 0x30000021ff177230 */ /* 0x000fe40000004100 */
[----:B------:R-:W-:Y:S02]  /*11f90*/  IMAD.MOV.U32 R60, RZ, RZ, 0x2 ;  /* 0x00000002ff3c7424 */ /* 0x000fe400078e00ff */
[----:B------:R-:W-:Y:S01]  /*11fa0*/  FFMA.FTZ R22, R22, R45, 1.1641532182693481445e-10 ;  /* 0x2f00000016167423 */ /* 0x000fe2000001002d */
[----:B------:R-:W-:-:S04]  /*11fb0*/  FMUL.FTZ R23, R23, UR5 ;  /* 0x0000000517177c20 */ /* 0x000fc80008410000 */
[----:B------:R-:W-:-:S04]  /*11fc0*/  FSETP.GTU.FTZ.AND P2, PT, R22, UR4, PT ;  /* 0x0000000416007c0b */ /* 0x000fc8000bf5c000 */
[----:B------:R-:W-:Y:S01]  /*11fd0*/  FSEL R22, R23, RZ, !P2 ;  /* 0x000000ff17167208 */ /* 0x000fe20005000000 */
[----:B------:R-:W-:-:S04]  /*11fe0*/  @P1 HADD2.F32 R23, -RZ, R29.H1_H1 ;  /* 0x3000001dff171230 */ /* 0x000fc80000004100 */
        /* <DEDUP_REMOVED lines=16> */
.L_x_2613:
        /* <DEDUP_REMOVED lines=12> */
.L_x_2614:
        /* <DEDUP_REMOVED lines=42> */
.L_x_2612:
        /* <DEDUP_REMOVED lines=19> */
.L_x_2616:
        /* <DEDUP_REMOVED lines=12> */
.L_x_2617:
        /* <DEDUP_REMOVED lines=42> */
.L_x_2615:
        /* <DEDUP_REMOVED lines=24> */
.L_x_2619:
        /* <DEDUP_REMOVED lines=12> */
.L_x_2620:
        /* <DEDUP_REMOVED lines=42> */
.L_x_2618:
        /* <DEDUP_REMOVED lines=19> */
.L_x_2622:
        /* <DEDUP_REMOVED lines=12> */
.L_x_2623:
        /* <DEDUP_REMOVED lines=42> */
.L_x_2621:
        /* <DEDUP_REMOVED lines=25> */
.L_x_2625:
        /* <DEDUP_REMOVED lines=12> */
.L_x_2626:
        /* <DEDUP_REMOVED lines=42> */
.L_x_2624:
        /* <DEDUP_REMOVED lines=19> */
.L_x_2628:
        /* <DEDUP_REMOVED lines=12> */
.L_x_2629:
        /* <DEDUP_REMOVED lines=42> */
.L_x_2627:
[----:B------:R-:W-:Y:S01]  /*13bd0*/  I2FP.F32.U32 R60, R62 ;  /* 0x0000003e003c7245 */ /* 0x000fe20000201000 */
[----:B------:R-:W-:Y:S02]  /*13be0*/  HADD2.F32 R62, -RZ, R35.H0_H0 ;  /* 0x20000023ff3e7230 */ /* 0x000fe40000004100 */
[----:B------:R-:W-:Y:S02]  /*13bf0*/  @P1 HADD2.F32 R71, -RZ, R31.H0_H0 ;  /* 0x2000001fff471230 */ /* 0x000fe40000004100 */
[----:B------:R-:W-:Y:S01]  /*13c00*/  FFMA.FTZ R60, R60, R45, 1.1641532182693481445e-10 ;  /* 0x2f0000003c3c7423 */ /* 0x000fe2000001002d */
[----:B------:R-:W-:Y:S01]  /*13c10*/  FMUL.FTZ R62, R62, UR5 ;  /* 0x000000053e3e7c20 */ /* 0x000fe20008410000 */
[----:B------:R-:W-:-:S03]  /*13c20*/  IMAD.MOV.U32 R68, RZ, RZ, R74 ;  /* 0x000000ffff447224 */ /* 0x000fc600078e004a */
[----:B------:R-:W-:-:S04]  /*13c30*/  FSETP.GTU.FTZ.AND P5, PT, R60, UR4, PT ;  /* 0x000000043c007c0b */ /* 0x000fc8000bfbc000 */
[----:B------:R-:W-:Y:S02]  /*13c40*/  FSEL R69, R62, RZ, !P5 ;  /* 0x000000ff3e457208 */ /* 0x000fe40006800000 */
[----:B------:R-:W-:Y:S02]  /*13c50*/  SEL R66, RZ, 0x1, P5 ;  /* 0x00000001ff427807 */ /* 0x000fe40002800000 */
[----:B------:R-:W-:Y:S01]  /*13c60*/  ISETP.NE.AND P5, PT, R65, 0x1, PT ;  /* 0x000000014100780c */ /* 0x000fe20003fa5270 */
[----:B------:R-:W-:Y:S01]  /*13c70*/  FADD.FTZ R24, R24, R69 ;  /* 0x0000004518187221 */ /* 0x000fe20000010000 */
[----:B------:R-:W-:-:S03]  /*13c80*/  MOV R69, 0x2 ;  /* 0x0000000200457802 */ /* 0x000fc60000000f00 */
        /* <DEDUP_REMOVED lines=13> */
.L_x_2631:
        /* <DEDUP_REMOVED lines=12> */
.L_x_2632:
        /* <DEDUP_REMOVED lines=40> */
[----:B------:R-:W-:Y:S01]  /*140a0*/  MOV R68, R47 ;  /* 0x0000002f00447202 */ /* 0x000fe20000000f00 */
[----:B------:R-:W-:Y:S01]  /*140b0*/  IMAD.MOV.U32 R47, RZ, RZ, R70 ;  /* 0x000000ffff2f7224 */ /* 0x000fe200078e0046 */
[----:B------:R-:W-:-:S07]  /*140c0*/  LOP3.LUT R64, R64, UR36, R71, 0x96, !PT ;  /* 0x0000002440407c12 */ /* 0x000fce000f8e9647 */
.L_x_2630:
        /* <DEDUP_REMOVED lines=19> */
.L_x_2634:
        /* <DEDUP_REMOVED lines=14> */
.L_x_2635:
        /* <DEDUP_REMOVED lines=38> */
[----:B------:R-:W-:Y:S02]  /*14540*/  MOV R74, R68 ;  /* 0x00000044004a7202 */ /* 0x000fe40000000f00 */
[----:B------:R-:W-:Y:S01]  /*14550*/  LOP3.LUT R67, R66, UR35, R69, 0x96, !PT ;  /* 0x0000002342437c12 */ /* 0x000fe2000f8e9645 */
[----:B------:R-:W-:Y:S01]  /*14560*/  IMAD.MOV.U32 R68, RZ, RZ, R47 ;  /* 0x000000ffff447224 */ /* 0x000fe200078e002f */
[----:B------:R-:W-:Y:S02]  /*14570*/  LOP3.LUT R64, R64, UR36, R71, 0x96, !PT ;  /* 0x0000002440407c12 */ /* 0x000fe4000f8e9647 */
[----:B------:R-:W-:-:S07]  /*14580*/  MOV R47, R70 ;  /* 0x00000046002f7202 */ /* 0x000fce0000000f00 */
.L_x_2633:
        /* <DEDUP_REMOVED lines=9> */
[----:B------:R-:W-:-:S04]  /*14620*/  @P1 HADD2.F32 R68, -RZ, R31.H1_H1 ;  /* 0x3000001fff441230 */ /* 0x000fc80000004100 */
[----:B------:R-:W-:-:S04]  /*14630*/  FADD.FTZ R39, R39, R66 ;  /* 0x0000004227277221 */ /* 0x000fc80000010000 */
[----:B------:R-:W-:Y:S01]  /*14640*/  @P1 FADD.FTZ R45, R68, R39 ;  /* 0x00000027442d1221 */ /* 0x000fe20000010000 */
[----:B------:R-:W-:Y:S02]  /*14650*/  @!P1 MOV R45, R39 ;  /* 0x00000027002d9202 */ /* 0x000fe40000000f00 */
[----:B------:R-:W-:Y:S02]  /*14660*/  SEL R39, RZ, 0x1, P6 ;  /* 0x00000001ff277807 */ /* 0x000fe40003000000 */
[----:B------:R-:W-:Y:S02]  /*14670*/  F2FP.F16.F32.PACK_AB R66, RZ, R45 ;  /* 0x0000002dff42723e */ /* 0x000fe400000000ff */
[----:B------:R-:W-:Y:S02]  /*14680*/  PRMT R61, R39, 0x7610, R61 ;  /* 0x00007610273d7816 */ /* 0x000fe4000000003d */
[----:B------:R-:W-:Y:S01]  /*14690*/  PRMT R39, R62, 0x5410, R66 ;  /* 0x000054103e277816 */ /* 0x000fe20000000042 */
[----:B------:R-:W-:Y:S06]  /*146a0*/  BRA `(.L_x_2636) ;  /* 0x0000002400b47947 */ /* 0x000fec0003800000 */
.L_x_2587:
[----:B------:R-:W-:Y:S01]  /*146b0*/  ISETP.NE.AND P2, PT, R58, 0x1, PT ;  /* 0x000000013a00780c */ /* 0x000fe20003f45270 */
[----:B-1----:R-:W-:Y:S01]  /*146c0*/  IMAD.MOV.U32 R52, RZ, RZ, 0x2 ;  /* 0x00000002ff347424 */ /* 0x002fe200078e00ff */
        /* <DEDUP_REMOVED lines=13> */
.L_x_2638:
        /* <DEDUP_REMOVED lines=12> */
.L_x_2639:
        /* <DEDUP_REMOVED lines=42> */
.L_x_2637:
[----:B------:R-:W-:Y:S01]  /*14b00*/  I2FP.F32.U32 R50, R50 ;  /* 0x0000003200327245 */ /* 0x000fe20000201000 */
[----:B-----5:R-:W-:Y:S01]  /*14b10*/  HADD2.F32 R49, -RZ, R36.H0_H0 ;  /* 0x20000024ff317230 */ /* 0x020fe20000004100 */
[----:B------:R-:W-:Y:S01]  /*14b20*/  ISETP.NE.AND P3, PT, R52, 0x1, PT ;  /* 0x000000013400780c */ /* 0x000fe20003f65270 */
[----:B------:R-:W-:Y:S02]  /*14b30*/  HFMA2 R53, -RZ, RZ, 0, 1.1920928955078125e-07 ;  /* 0x00000002ff357431 */ /* 0x000fe400000001ff */
[----:B------:R-:W-:Y:S02]  /*14b40*/  IMAD.MOV.U32 R51, RZ, RZ, R74 ;  /* 0x000000ffff337224 */ /* 0x000fe400078e004a */
        /* <DEDUP_REMOVED lines=18> */
.L_x_2641:
        /* <DEDUP_REMOVED lines=12> */
.L_x_2642:
        /* <DEDUP_REMOVED lines=42> */
.L_x_2640:
[----:B------:R-:W-:Y:S01]  /*14fd0*/  I2FP.F32.U32 R52, R51 ;  /* 0x0000003300347245 */ /* 0x000fe20000201000 */
[----:B------:R-:W-:Y:S01]  /*14fe0*/  HADD2.F32 R36, -RZ, R36.H1_H1 ;  /* 0x30000024ff247230 */ /* 0x000fe20000004100 */
[----:B------:R-:W-:Y:S01]  /*14ff0*/  ISETP.NE.AND P3, PT, R53, 0x1, PT ;  /* 0x000000013500780c */ /* 0x000fe20003f65270 */
[----:B------:R-:W-:Y:S01]  /*15000*/  @P1 HADD2.F32 R51, -RZ, R28.H1_H1 ;  /* 0x3000001cff331230 */ /* 0x000fe20000004100 */
[----:B------:R-:W-:Y:S01]  /*15010*/  MOV R57, 0x2 ;  /* 0x0000000200397802 */ /* 0x000fe20000000f00 */
[----:B------:R-:W-:Y:S01]  /*15020*/  FFMA.FTZ R52, R52, R45, 1.1641532182693481445e-10 ;  /* 0x2f00000034347423 */ /* 0x000fe2000001002d */
[----:B------:R-:W-:-:S04]  /*15030*/  FMUL.FTZ R36, R36, UR5 ;  /* 0x0000000524247c20 */ /* 0x000fc80008410000 */
[----:B------:R-:W-:-:S04]  /*15040*/  FSETP.GTU.FTZ.AND P2, PT, R52, UR4, PT ;  /* 0x0000000434007c0b */ /* 0x000fc8000bf5c000 */
        /* <DEDUP_REMOVED lines=15> */
.L_x_2644:
        /* <DEDUP_REMOVED lines=12> */
.L_x_2645:
        /* <DEDUP_REMOVED lines=42> */
.L_x_2643:
[----:B------:R-:W-:Y:S01]  /*154a0*/  I2FP.F32.U32 R56, R51 ;  /* 0x0000003300387245 */ /* 0x000fe20000201000 */
[----:B------:R-:W-:Y:S01]  /*154b0*/  HADD2.F32 R51, -RZ, R37.H0_H0 ;  /* 0x20000025ff337230 */ /* 0x000fe20000004100 */
        /* <DEDUP_REMOVED lines=21> */
.L_x_2647:
        /* <DEDUP_REMOVED lines=12> */
.L_x_2648:
        /* <DEDUP_REMOVED lines=42> */
.L_x_2646:
[----:B------:R-:W-:Y:S01]  /*15970*/  I2FP.F32.U32 R56, R55 ;  /* 0x0000003700387245 */ /* 0x000fe20000201000 */
[----:B------:R-:W-:Y:S01]  /*15980*/  HADD2.F32 R37, -RZ, R37.H1_H1 ;  /* 0x30000025ff257230 */ /* 0x000fe20000004100 */
[----:B------:R-:W-:Y:S01]  /*15990*/  ISETP.NE.AND P2, PT, R59, 0x1, PT ;  /* 0x000000013b00780c */ /* 0x000fe20003f45270 */
[----:B------:R-:W-:Y:S01]  /*159a0*/  @P1 HADD2.F32 R55, -RZ, R29.H1_H1 ;  /* 0x3000001dff371230 */ /* 0x000fe20000004100 */
[----:B------:R-:W-:Y:S01]  /*159b0*/  MOV R66, 0x2 ;  /* 0x0000000200427802 */ /* 0x000fe20000000f00 */
[----:B------:R-:W-:Y:S01]  /*159c0*/  FFMA.FTZ R56, R56, R45, 1.1641532182693481445e-10 ;  /* 0x2f00000038387423 */ /* 0x000fe2000001002d */
[----:B------:R-:W-:Y:S01]  /*159d0*/  FMUL.FTZ R37, R37, UR5 ;  /* 0x0000000525257c20 */ /* 0x000fe20008410000 */
[----:B------:R-:W-:-:S03]  /*159e0*/  IMAD.MOV.U32 R57, RZ, RZ, R74 ;  /* 0x000000ffff397224 */ /* 0x000fc600078e004a */
[----:B------:R-:W-:-:S04]  /*159f0*/  FSETP.GTU.FTZ.AND P3, PT, R56, UR4, PT ;  /* 0x0000000438007c0b */ /* 0x000fc8000bf7c000 */
        /* <DEDUP_REMOVED lines=14> */
.L_x_2650:
[----:B------:R-:W-:-:S04]  /*15ae0*/  IADD3 R0, PT, PT, R0, 0x1, RZ ;  /* 0x0000000100007810 */ /* 0x000fc80007ffe0ff */
[C---:B------:R-:W-:Y:S01]  /*15af0*/  ISETP.NE.AND P2, PT, R0.reuse, RZ, PT ;  /* 0x000000ff0000720c */ /* 0x040fe20003f45270 */
[----:B------:R-:W-:-:S12]  /*15b00*/  IMAD.WIDE.U32 R64, R0, -0x2daee0ad, RZ ;  /* 0xd2511f5300407825 */ /* 0x000fd800078e00ff */
[----:B------:R-:W-:Y:S05]  /*15b10*/  @P2 BRA `(.L_x_2651) ;  /* 0x0000000000202947 */ /* 0x000fea0003800000 */
[----:B------:R-:W-:-:S05]  /*15b20*/  VIADD R3, R3, 0x1 ;  /* 0x0000000103037836 */ /* 0x000fca0000000000 */
[----:B------:R-:W-:-:S13]  /*15b30*/  ISETP.NE.AND P2, PT, R3, RZ, PT ;  /* 0x000000ff0300720c */ /* 0x000fda0003f45270 */
[----:B------:R-:W-:Y:S01]  /*15b40*/  @!P2 IADD3 R2, PT, PT, R2, 0x1, RZ ;  /* 0x000000010202a810 */ /* 0x000fe20007ffe0ff */
[----:B------:R-:W-:Y:S01]  /*15b50*/  @!P2 VIADD R57, R6, 0x1 ;  /* 0x000000010639a836 */ /* 0x000fe20000000000 */
[----:B------:R-:W-:Y:S02]  /*15b60*/  @!P2 MOV R3, RZ ;  /* 0x000000ff0003a202 */ /* 0x000fe40000000f00 */
[----:B------:R-:W-:-:S13]  /*15b70*/  ISETP.NE.AND P3, PT, R2, RZ, !P2 ;  /* 0x000000ff0200720c */ /* 0x000fda0005765270 */
[----:B------:R-:W-:-:S05]  /*15b80*/  @P3 IADD3 R57, PT, PT, R6, RZ, RZ ;  /* 0x000000ff06393210 */ /* 0x000fca0007ffe0ff */
[----:B------:R-:W-:-:S07]  /*15b90*/  @!P2 IMAD.MOV.U32 R6, RZ, RZ, R57 ;  /* 0x000000ffff06a224 */ /* 0x000fce00078e0039 */
.L_x_2651:
        /* <DEDUP_REMOVED lines=42> */
.L_x_2649:
        /* <DEDUP_REMOVED lines=22> */
.L_x_2653:
        /* <DEDUP_REMOVED lines=12> */
.L_x_2654:
        /* <DEDUP_REMOVED lines=42> */
.L_x_2652:
[----:B------:R-:W-:Y:S01]  /*16300*/  I2FP.F32.U32 R60, R59 ;  /* 0x0000003b003c7245 */ /* 0x000fe20000201000 */
[----:B------:R-:W-:Y:S01]  /*16310*/  HADD2.F32 R38, -RZ, R38.H1_H1 ;  /* 0x30000026ff267230 */ /* 0x000fe20000004100 */
[----:B------:R-:W-:Y:S01]  /*16320*/  ISETP.NE.AND P4, PT, R65, 0x1, PT ;  /* 0x000000014100780c */ /* 0x000fe20003f85270 */
[----:B------:R-:W-:Y:S01]  /*16330*/  @P1 HADD2.F32 R66, -RZ, R30.H1_H1 ;  /* 0x3000001eff421230 */ /* 0x000fe20000004100 */
[----:B------:R-:W-:Y:S01]  /*16340*/  MOV R68, 0x2 ;  /* 0x0000000200447802 */ /* 0x000fe20000000f00 */
        /* <DEDUP_REMOVED lines=17> */
.L_x_2656:
        /* <DEDUP_REMOVED lines=12> */
.L_x_2657:
        /* <DEDUP_REMOVED lines=43> */
.L_x_2655:
[----:B------:R-:W-:Y:S01]  /*167d0*/  I2FP.F32.U32 R60, R60 ;  /* 0x0000003c003c7245 */ /* 0x000fe20000201000 */
[----:B------:R-:W-:Y:S01]  /*167e0*/  HADD2.F32 R65, -RZ, R39.H0_H0 ;  /* 0x20000027ff417230 */ /* 0x000fe20000004100 */
[----:B------:R-:W-:Y:S01]  /*167f0*/  ISETP.NE.AND P5, PT, R68, 0x1, PT ;  /* 0x000000014400780c */ /* 0x000fe20003fa5270 */
[----:B------:R-:W-:Y:S01]  /*16800*/  @P1 HADD2.F32 R69, -RZ, R31.H0_H0 ;  /* 0x2000001fff451230 */ /* 0x000fe20000004100 */
[----:B------:R-:W-:Y:S01]  /*16810*/  MOV R66, R74 ;  /* 0x0000004a00427202 */ /* 0x000fe20000000f00 */
[----:B------:R-:W-:Y:S01]  /*16820*/  FFMA.FTZ R60, R60, R45, 1.1641532182693481445e-10 ;  /* 0x2f0000003c3c7423 */ /* 0x000fe2000001002d */
[----:B------:R-:W-:-:S04]  /*16830*/  FMUL.FTZ R65, R65, UR5 ;  /* 0x0000000541417c20 */ /* 0x000fc80008410000 */
[----:B------:R-:W-:-:S04]  /*16840*/  FSETP.GTU.FTZ.AND P4, PT, R60, UR4, PT ;  /* 0x000000043c007c0b */ /* 0x000fc8000bf9c000 */
        /* <DEDUP_REMOVED lines=14> */
.L_x_2659:
        /* <DEDUP_REMOVED lines=12> */
.L_x_2660:
        /* <DEDUP_REMOVED lines=39> */
[----:B------:R-:W-:Y:S01]  /*16c60*/  IMAD.MOV.U32 R65, RZ, RZ, RZ ;  /* 0x000000ffff417224 */ /* 0x000fe200078e00ff */
[----:B------:R-:W-:Y:S01]  /*16c70*/  LOP3.LUT R64, R66, UR36, R69, 0x96, !PT ;  /* 0x0000002442407c12 */ /* 0x000fe2000f8e9645 */
[----:B------:R-:W-:Y:S01]  /*16c80*/  IMAD.MOV.U32 R66, RZ, RZ, R47 ;  /* 0x000000ffff427224 */ /* 0x000fe200078e002f */
[----:B------:R-:W-:-:S07]  /*16c90*/  MOV R47, R68 ;  /* 0x00000044002f7202 */ /* 0x000fce0000000f00 */
.L_x_2658:
        /* <DEDUP_REMOVED lines=14> */
.L_x_2636:
[----:B------:R-:W-:Y:S02]  /*16d80*/  ISETP.NE.AND P1, PT, R50, RZ, PT ;  /* 0x000000ff3200720c */ /* 0x000fe40003f25270 */
[----:B------:R-:W-:Y:S02]  /*16d90*/  SEL R50, RZ, 0x1000000, !P5 ;  /* 0x01000000ff327807 */ /* 0x000fe40006800000 */
[----:B------:R-:W-:Y:S02]  /*16da0*/  ISETP.NE.AND P5, PT, R51, RZ, PT ;  /* 0x000000ff3300720c */ /* 0x000fe40003fa5270 */
[----:B------:R-:W-:Y:S02]  /*16db0*/  SEL R51, RZ, 0x10000, !P4 ;  /* 0x00010000ff337807 */ /* 0x000fe40006000000 */
[----:B------:R-:W-:Y:S02]  /*16dc0*/  SEL R58, RZ, 0x100, !P3 ;  /* 0x00000100ff3a7807 */ /* 0x000fe40005800000 */
[----:B------:R-:W-:-:S02]  /*16dd0*/  ISETP.NE.AND P6, PT, R54, RZ, PT ;  /* 0x000000ff3600720c */ /* 0x000fc40003fc5270 */
[----:B------:R-:W-:Y:S02]  /*16de0*/  ISETP.NE.AND P4, PT, R55, RZ, PT ;  /* 0x000000ff3700720c */ /* 0x000fe40003f85270 */
[----:B------:R-:W-:Y:S02]  /*16df0*/  LOP3.LUT R58, R58, R50, R51, 0xfe, !PT ;  /* 0x000000323a3a7212 */ /* 0x000fe400078efe33 */
[----:B------:R-:W-:Y:S02]  /*16e00*/  SEL R54, RZ, 0x1000000, !P4 ;  /* 0x01000000ff367807 */ /* 0x000fe40006000000 */
[----:B------:R-:W-:Y:S02]  /*16e10*/  SEL R51, RZ, 0x10000, !P5 ;  /* 0x00010000ff337807 */ /* 0x000fe40006800000 */
[----:B------:R-:W-:Y:S02]  /*16e20*/  SEL R50, RZ, 0x100, !P6 ;  /* 0x00000100ff327807 */ /* 0x000fe40007000000 */
[----:B------:R-:W-:-:S02]  /*16e30*/  SEL R63, RZ, 0x1, !P1 ;  /* 0x00000001ff3f7807 */ /* 0x000fc40004800000 */
[----:B------:R-:W-:Y:S01]  /*16e40*/  LOP3.LUT R50, R50, R54, R51, 0xfe, !PT ;  /* 0x0000003632327212 */ /* 0x000fe200078efe33 */
[----:B------:R-:W-:Y:S01]  /*16e50*/  IMAD.WIDE.U32 R54, R48, 0x10, R118 ;  /* 0x0000001030367825 */ /* 0x000fe200078e0076 */
[----:B------:R-:W-:Y:S02]  /*16e60*/  SEL R51, RZ, 0x1, !P2 ;  /* 0x00000001ff337807 */ /* 0x000fe40005000000 */
[----:B------:R-:W-:Y:S01]  /*16e70*/  LOP3.LUT R50, R50, R63, RZ, 0xfc, !PT ;  /* 0x0000003f32327212 */ /* 0x000fe200078efcff */
[----:B------:R-:W-:Y:S01]  /*16e80*/  IMAD.WIDE.U32 R62, R48, 0x8, R120 ;  /* 0x00000008303e7825 */ /* 0x000fe200078e0078 */
[----:B------:R-:W-:Y:S01]  /*16e90*/  LOP3.LUT R51, R58, R51, RZ, 0xfc, !PT ;  /* 0x000000333a337212 */ /* 0x000fe200078efcff */
[----:B------:R0:W-:Y:S04]  /*16ea0*/  STG.E.128 desc[UR8][R54.64], R36 ;  /* 0x0000002436007986 */ /* 0x0001e8000c101d08 */
        /* <DEDUP_REMOVED lines=22> */
.L_x_2661:
[----:B01----:R-:W-:Y:S01]  /*17010*/  FADD.FTZ R36, RZ, R10 ;  /* 0x0000000aff247221 */ /* 0x003fe20000010000 */
[----:B------:R-:W0:Y:S01]  /*17020*/  S2UR UR5, SR_CgaCtaId ;  /* 0x00000000000579c3 */ /* 0x000e220000008800 */
[----:B------:R-:W-:Y:S01]  /*17030*/  ISETP.NE.AND P1, PT, R122, RZ, PT ;  /* 0x000000ff7a00720c */ /* 0x000fe20003f25270 */
[----:B------:R-:W-:Y:S01]  /*17040*/  UMOV UR4, 0x400 ;  /* 0x0000040000047882 */ /* 0x000fe20000000000 */
[----:B------:R-:W-:Y:S01]  /*17050*/  FADD.FTZ R37, R36, R11 ;  /* 0x0000000b24257221 */ /* 0x000fe20000010000 */
[----:B------:R-:W-:Y:S02]  /*17060*/  ISETP.GT.U32.AND P2, PT, R122, 0x3, PT ;  /* 0x000000037a00780c */ /* 0x000fe40003f44070 */
[----:B------:R-:W-:Y:S01]  /*17070*/  PLOP3.LUT P3, PT, PT, PT, UP2, 0x40, 0x4 ;  /* 0x000000000004781c */ /* 0x000fe20003f6e828 */
        /* <DEDUP_REMOVED lines=9> */
[----:B------:R-:W-:-:S03]  /*17110*/  FADD.FTZ R36, R37, R26 ;  /* 0x0000001a25247221 */ /* 0x000fc60000010000 */
[----:B------:R-:W-:Y:S01]  /*17120*/  @!P2 LEA R55, R122, UR4, 0x3 ;  /* 0x000000047a37ac11 */ /* 0x000fe2000f8e18ff */
        /* <DEDUP_REMOVED lines=82> */
[----:B0-----:R-:W-:-:S05]  /*17650*/  FADD.FTZ R51, R50, R51 ;  /* 0x0000003332337221 */ /* 0x001fca0000010000 */
[----:B------:R-:W0:Y:S02]  /*17660*/  SHFL.BFLY PT, R54, R51, 0x10, 0x1f ;  /* 0x0e001f0033367f89 */ /* 0x000e2400000e0000 */
[----:B0-----:R-:W-:Y:S01]  /*17670*/  FADD.FTZ R37, R51, R54 ;  /* 0x0000003633257221 */ /* 0x001fe20000010000 */
[----:B------:R-:W-:Y:S01]  /*17680*/  @!P1 LEA R54, R124, UR4, 0x3 ;  /* 0x000000047c369c11 */ /* 0x000fe2000f8e18ff */
[----:B------:R-:W-:Y:S01]  /*17690*/  IMAD.MOV.U32 R51, RZ, RZ, RZ ;  /* 0x000000ffff337224 */ /* 0x000fe200078e00ff */
[----:B------:R-:W-:-:S03]  /*176a0*/  @!P2 MOV R51, 0x300 ;  /* 0x000003000033a802 */ /* 0x000fc60000000f00 */
[----:B------:R0:W-:Y:S01]  /*176b0*/  @!P1 STS.64 [R54], R36 ;  /* 0x0000002436009388 */ /* 0x0001e20000000a00 */
[----:B------:R-:W-:Y:S01]  /*176c0*/  BAR.SYNC.DEFER_BLOCKING 0x0 ;  /* 0x0000000000007b1d */ /* 0x000fe20000010000 */
[----:B------:R-:W-:-:S05]  /*176d0*/  ISETP.NE.AND P1, PT, R123, RZ, PT ;  /* 0x000000ff7b00720c */ /* 0x000fca0003f25270 */
[----:B------:R-:W1:Y:S01]  /*176e0*/  SHFL.DOWN PT, R58, R51, 0x2, 0x1f ;  /* 0x08401f00333a7f89 */ /* 0x000e6200000e0000 */
[----:B0-----:R-:W-:-:S03]  /*176f0*/  I2FP.F32.U32 R54, R51 ;  /* 0x0000003300367245 */ /* 0x001fc60000201000 */
[----:B------:R-:W-:Y:S01]  /*17700*/  @!P2 LDS.64 R38, [R55] ;  /* 0x000000003726a984 */ /* 0x000fe20000000a00 */
[----:B------:R-:W-:Y:S01]  /*17710*/  PLOP3.LUT P2, PT, PT, PT, UP2, 0x40, 0x4 ;  /* 0x000000000004781c */ /* 0x000fe20003f4e828 */
[----:B-1----:R-:W-:Y:S01]  /*17720*/  IMAD.IADD R69, R58, 0x1, R51 ;  /* 0x000000013a457824 */ /* 0x002fe200078e0233 */
[----:B------:R-:W-:-:S04]  /*17730*/  I2FP.F32.S32 R58, R58 ;  /* 0x0000003a003a7245 */ /* 0x000fc80000201400 */
[----:B------:R-:W-:Y:S01]  /*17740*/  I2FP.F32.S32 R50, R69 ;  /* 0x0000004500327245 */ /* 0x000fe20000201400 */
[----:B------:R-:W0:Y:S03]  /*17750*/  SHFL.DOWN PT, R36, R69, 0x1, 0x1f ;  /* 0x08201f0045247f89 */ /* 0x000e2600000e0000 */
[----:B------:R-:W1:Y:S01]  /*17760*/  MUFU.RCP R66, R50 ;  /* 0x0000003200427308 */ /* 0x000e620000001000 */
[-C--:B0-----:R-:W-:Y:S01]  /*17770*/  IADD3 R69, PT, PT, R69, R36.reuse, RZ ;  /* 0x0000002445457210 */ /* 0x081fe20007ffe0ff */
[----:B------:R-:W0:Y:S01]  /*17780*/  SHFL.DOWN PT, R63, R38, 0x2, 0x1f ;  /* 0x08401f00263f7f89 */ /* 0x000e2200000e0000 */
[----:B------:R-:W-:Y:S02]  /*17790*/  I2FP.F32.S32 R55, R36 ;  /* 0x0000002400377245 */ /* 0x000fe40000201400 */
        /* <DEDUP_REMOVED lines=11> */
[----:B------:R-:W-:-:S04]  /*17850*/  FMUL.FTZ R63, R63, R58 ;  /* 0x0000003a3f3f7220 */ /* 0x000fc80000410000 */
[----:B------:R-:W-:-:S05]  /*17860*/  FFMA.FTZ R39, R66, R63, R39 ;  /* 0x0000003f42277223 */ /* 0x000fca0000010027 */
[----:B------:R-:W1:Y:S01]  /*17870*/  SHFL.DOWN PT, R54, R39, 0x1, 0x1f ;  /* 0x08201f0027367f89 */ /* 0x000e6200000e0000 */
[----:B0-----:R-:W-:Y:S01]  /*17880*/  FADD.FTZ R36, R37, -R38 ;  /* 0x8000002625247221 */ /* 0x001fe20000010000 */
[----:B------:R-:W-:Y:S02]  /*17890*/  FMUL.FTZ R63, R38, R55 ;  /* 0x00000037263f7220 */ /* 0x000fe40000410000 */
[----:B------:R-:W0:Y:S01]  /*178a0*/  LDC R38, c[0x0][0x448] ;  /* 0x00011200ff267b82 */ /* 0x000e220000000800 */
[----:B------:R-:W-:Y:S01]  /*178b0*/  FMUL.FTZ R51, R36, R36 ;  /* 0x0000002424337220 */ /* 0x000fe20000410000 */
[----:B------:R-:W-:-:S03]  /*178c0*/  FFMA.FTZ R36, R50, R37, R63 ;  /* 0x0000002532247223 */ /* 0x000fc6000001003f */
[----:B------:R-:W-:Y:S01]  /*178d0*/  FMUL.FTZ R51, R50, R51 ;  /* 0x0000003332337220 */ /* 0x000fe20000410000 */
[----:B---3--:R-:W-:Y:S01]  /*178e0*/  FMUL.FTZ R37, R69, R36 ;  /* 0x0000002445257220 */ /* 0x008fe20000410000 */
[----:B-1----:R-:W-:Y:S02]  /*178f0*/  FADD.FTZ R36, R39, R54 ;  /* 0x0000003627247221 */ /* 0x002fe40000010000 */
[----:B------:R-:W-:Y:S02]  /*17900*/  FMUL.FTZ R51, R51, R55 ;  /* 0x0000003733337220 */ /* 0x000fe40000410000 */
[----:B------:R-:W1:Y:S02]  /*17910*/  SHFL.IDX PT, R54, R37, RZ, 0x1f ;  /* 0x00001fff25367589 */ /* 0x000e6400000e0000 */
[----:B------:R-:W-:Y:S01]  /*17920*/  FFMA.FTZ R51, R69, R51, R36 ;  /* 0x0000003345337223 */ /* 0x000fe20000010024 */
[----:B------:R-:W-:-:S05]  /*17930*/  IMAD.U32 R69, RZ, RZ, UR12 ;  /* 0x0000000cff457e24 */ /* 0x000fca000f8e00ff */
[----:B------:R-:W0:Y:S01]  /*17940*/  SHFL.IDX PT, R51, R51, RZ, 0x1f ;  /* 0x00001fff33337589 */ /* 0x000e2200000e0000 */
[C---:B-1----:R-:W-:Y:S01]  /*17950*/  FMUL.FTZ R36, R54.reuse, R54 ;  /* 0x0000003636247220 */ /* 0x042fe20000410000 */
[----:B------:R-:W-:-:S04]  /*17960*/  FSEL R68, R54, RZ, P3 ;  /* 0x000000ff36447208 */ /* 0x000fc80001800000 */
[----:B------:R-:W-:Y:S01]  /*17970*/  FSEL R39, R36, RZ, !P2 ;  /* 0x000000ff24277208 */ /* 0x000fe20005000000 */
[C---:B------:R-:W-:Y:S01]  /*17980*/  FADD.FTZ R66, -R68.reuse, R27 ;  /* 0x0000001b44427221 */ /* 0x040fe20000010100 */
[----:B------:R-:W-:Y:S01]  /*17990*/  MOV R27, UR12 ;  /* 0x0000000c001b7c02 */ /* 0x000fe20008000f00 */
[----:B0-----:R-:W-:Y:S01]  /*179a0*/  FFMA.FTZ R36, R51, UR16, R38 ;  /* 0x0000001033247c23 */ /* 0x001fe20008010026 */
[C---:B------:R-:W-:Y:S01]  /*179b0*/  FADD.FTZ R16, -R68.reuse, R16 ;  /* 0x0000001044107221 */ /* 0x040fe20000010100 */
[----:B------:R-:W0:Y:S01]  /*179c0*/  @!P1 LDC.64 R50, c[0x0][0x3c8] ;  /* 0x0000f200ff329b82 */ /* 0x000e220000000a00 */
[----:B------:R-:W-:Y:S01]  /*179d0*/  FADD.FTZ R14, -R68, R14 ;  /* 0x0000000e440e7221 */ /* 0x000fe20000010100 */
[----:B------:R-:W-:Y:S01]  /*179e0*/  FADD.FTZ R58, R36, R39 ;  /* 0x00000027243a7221 */ /* 0x000fe20000010000 */
[C---:B------:R-:W-:Y:S01]  /*179f0*/  FADD.FTZ R15, -R68.reuse, R15 ;  /* 0x0000000f440f7221 */ /* 0x040fe20000010100 */
[C---:B------:R-:W-:Y:S01]  /*17a00*/  FADD.FTZ R55, -R68.reuse, R10 ;  /* 0x0000000a44377221 */ /* 0x040fe20000010100 */
[C---:B------:R-:W-:Y:S01]  /*17a10*/  FADD.FTZ R62, -R68.reuse, R11 ;  /* 0x0000000b443e7221 */ /* 0x040fe20000010100 */
[C---:B------:R-:W-:Y:S01]  /*17a20*/  FADD.FTZ R17, -R68.reuse, R17 ;  /* 0x0000001144117221 */ /* 0x040fe20000010100 */
[C---:B------:R-:W-:Y:S01]  /*17a30*/  FADD.FTZ R13, -R68.reuse, R13 ;  /* 0x0000000d440d7221 */ /* 0x040fe20000010100 */
[----:B------:R-:W1:Y:S01]  /*17a40*/  @!P1 LDC.64 R38, c[0x0][0x3c0] ;  /* 0x0000f000ff269b82 */ /* 0x000e620000000a00 */
[----:B------:R-:W2:Y:S01]  /*17a50*/  MUFU.RSQ R58, R58 ;  /* 0x0000003a003a7308 */ /* 0x000ea20000001400 */
[C---:B------:R-:W-:Y:S01]  /*17a60*/  FADD.FTZ R40, -R68.reuse, R40 ;  /* 0x0000002844287221 */ /* 0x040fe20000010100 */
[C---:B------:R-:W-:Y:S01]  /*17a70*/  FADD.FTZ R41, -R68.reuse, R41 ;  /* 0x0000002944297221 */ /* 0x040fe20000010100 */
[C---:B------:R-:W-:Y:S01]  /*17a80*/  FADD.FTZ R70, -R68.reuse, R42 ;  /* 0x0000002a44467221 */ /* 0x040fe20000010100 */
[C---:B------:R-:W-:Y:S01]  /*17a90*/  FADD.FTZ R63, -R68.reuse, R26 ;  /* 0x0000001a443f7221 */ /* 0x040fe20000010100 */
[C---:B------:R-:W-:Y:S01]  /*17aa0*/  FADD.FTZ R43, -R68.reuse, R43 ;  /* 0x0000002b442b7221 */ /* 0x040fe20000010100 */
[C---:B------:R-:W-:Y:S01]  /*17ab0*/  FADD.FTZ R42, -R68.reuse, R49 ;  /* 0x00000031442a7221 */ /* 0x040fe20000010100 */
[----:B------:R-:W3:Y:S01]  /*17ac0*/  LDC.64 R36, c[0x0][0x428] ;  /* 0x00010a00ff247b82 */ /* 0x000ee20000000a00 */
[C---:B------:R-:W-:Y:S01]  /*17ad0*/  FADD.FTZ R12, -R68.reuse, R12 ;  /* 0x0000000c440c7221 */ /* 0x040fe20000010100 */
[C---:B------:R-:W-:Y:S01]  /*17ae0*/  FADD.FTZ R44, -R68.reuse, R44 ;  /* 0x0000002c442c7221 */ /* 0x040fe20000010100 */
[C---:B------:R-:W-:Y:S01]  /*17af0*/  FADD.FTZ R46, -R68.reuse, R46 ;  /* 0x0000002e442e7221 */ /* 0x040fe20000010100 */
[C---:B------:R-:W-:Y:S01]  /*17b00*/  FADD.FTZ R45, -R68.reuse, R45 ;  /* 0x0000002d442d7221 */ /* 0x040fe20000010100 */
[C---:B------:R-:W-:Y:S01]  /*17b10*/  FADD.FTZ R52, -R68.reuse, R52 ;  /* 0x0000003444347221 */ /* 0x040fe20000010100 */
[C---:B------:R-:W-:Y:S01]  /*17b20*/  FADD.FTZ R53, -R68.reuse, R53 ;  /* 0x0000003544357221 */ /* 0x040fe20000010100 */
[----:B------:R-:W-:Y:S01]  /*17b30*/  FADD.FTZ R56, -R68, R56 ;  /* 0x0000003844387221 */ /* 0x000fe20000010100 */
[----:B0-----:R-:W-:-:S04]  /*17b40*/  @!P1 IMAD.WIDE R50, R27, 0x4, R50 ;  /* 0x000000041b329825 */ /* 0x001fc800078e0232 */
[----:B------:R-:W-:Y:S01]  /*17b50*/  FADD.FTZ R57, -R68, R57 ;  /* 0x0000003944397221 */ /* 0x000fe20000010100 */
[C---:B--2---:R-:W-:Y:S01]  /*17b60*/  FMUL.FTZ R27, R58.reuse, R14 ;  /* 0x0000000e3a1b7220 */ /* 0x044fe20000410000 */
[C---:B------:R-:W-:Y:S01]  /*17b70*/  FMUL.FTZ R15, R58.reuse, R15 ;  /* 0x0000000f3a0f7220 */ /* 0x040fe20000410000 */
[C---:B------:R-:W-:Y:S01]  /*17b80*/  FMUL.FTZ R17, R58.reuse, R17 ;  /* 0x000000113a117220 */ /* 0x040fe20000410000 */
[C---:B------:R-:W-:Y:S01]  /*17b90*/  FMUL.FTZ R55, R58.reuse, R55 ;  /* 0x000000373a377220 */ /* 0x040fe20000410000 */
[----:B------:R-:W-:Y:S01]  /*17ba0*/  FFMA.FTZ R14, R27, R109, R108 ;  /* 0x0000006d1b0e7223 */ /* 0x000fe2000001006c */
[----:B------:R-:W-:Y:S01]  /*17bb0*/  FMUL.FTZ R41, R58, R41 ;  /* 0x000000293a297220 */ /* 0x000fe20000410000 */
[----:B-1----:R-:W-:-:S04]  /*17bc0*/  @!P1 IMAD.WIDE R10, R69, 0x4, R38 ;  /* 0x00000004450a9825 */ /* 0x002fc800078e0226 */
[C---:B------:R-:W-:Y:S01]  /*17bd0*/  FMUL.FTZ R39, R58.reuse, R16 ;  /* 0x000000103a277220 */ /* 0x040fe20000410000 */
[----:B------:R-:W-:Y:S01]  /*17be0*/  FFMA.FTZ R69, R17, R103, R102 ;  /* 0x0000006711457223 */ /* 0x000fe20000010066 */
[C---:B------:R-:W-:Y:S01]  /*17bf0*/  FMUL.FTZ R43, R58.reuse, R43 ;  /* 0x0000002b3a2b7220 */ /* 0x040fe20000410000 */
[C---:B------:R-:W-:Y:S01]  /*17c00*/  FMUL.FTZ R71, R58.reuse, R44 ;  /* 0x0000002c3a477220 */ /* 0x040fe20000410000 */
[----:B------:R-:W-:Y:S01]  /*17c10*/  FFMA.FTZ R38, R39, R105, R104 ;  /* 0x0000006927267223 */ /* 0x000fe20000010068 */
[----:B------:R-:W-:Y:S01]  /*17c20*/  FFMA.FTZ R39, R15, R107, R106 ;  /* 0x0000006b0f277223 */ /* 0x000fe2000001006a */
[----:B------:R-:W-:Y:S01]  /*17c30*/  FMUL.FTZ R75, R58, R46 ;  /* 0x0000002e3a4b7220 */ /* 0x000fe20000410000 */
[----:B---3--:R-:W-:-:S04]  /*17c40*/  IMAD.WIDE.U32 R16, R9, 0x10, R36 ;  /* 0x0000001009107825 */ /* 0x008fc800078e0024 */
[C---:B------:R-:W-:Y:S01]  /*17c50*/  FMUL.FTZ R9, R58.reuse, R62 ;  /* 0x0000003e3a097220 */ /* 0x040fe20000410000 */
[----:B------:R-:W-:Y:S01]  /*17c60*/  F2FP.F16.F32.PACK_AB R15, R69, R38 ;  /* 0x00000026450f723e */ /* 0x000fe200000000ff */
[----:B------:R-:W-:Y:S01]  /*17c70*/  FMUL.FTZ R69, R58, R70 ;  /* 0x000000463a457220 */ /* 0x000fe20000410000 */
[----:B------:R-:W-:Y:S01]  /*17c80*/  IMAD.WIDE.U32 R26, R25, 0x10, R36 ;  /* 0x00000010191a7825 */ /* 0x000fe200078e0024 */
[----:B------:R-:W-:-:S03]  /*17c90*/  F2FP.F16.F32.PACK_AB R14, R39, R14 ;  /* 0x0000000e270e723e */ /* 0x000fc600000000ff */
[C---:B------:R-:W-:Y:S01]  /*17ca0*/  FMUL.FTZ R39, R58.reuse, R40 ;  /* 0x000000283a277220 */ /* 0x040fe20000410000 */
[----:B------:R-:W-:Y:S01]  /*17cb0*/  FMUL.FTZ R25, R58, R12 ;  /* 0x0000000c3a197220 */ /* 0x000fe20000410000 */
[----:B------:R-:W-:-:S04]  /*17cc0*/  IMAD.WIDE.U32 R48, R48, 0x10, R36 ;  /* 0x0000001030307825 */ /* 0x000fc800078e0024 */
[----:B------:R-:W-:Y:S01]  /*17cd0*/  FMUL.FTZ R37, R58, R13 ;  /* 0x0000000d3a257220 */ /* 0x000fe20000410000 */
[----:B------:R-:W-:Y:S01]  /*17ce0*/  FFMA.FTZ R12, R55, R117, R116 ;  /* 0x00000075370c7223 */ /* 0x000fe20000010074 */
[----:B------:R-:W-:Y:S01]  /*17cf0*/  FFMA.FTZ R9, R9, R115, R114 ;  /* 0x0000007309097223 */ /* 0x000fe20000010072 */
[----:B------:R-:W-:Y:S01]  /*17d00*/  FFMA.FTZ R40, R41, R95, R94 ;  /* 0x0000005f29287223 */ /* 0x000fe2000001005e */
[----:B------:R-:W-:Y:S01]  /*17d10*/  FFMA.FTZ R36, R37, R111, R110 ;  /* 0x0000006f25247223 */ /* 0x000fe2000001006e */
[----:B------:R-:W-:Y:S01]  /*17d20*/  FFMA.FTZ R37, R39, R97, R96 ;  /* 0x0000006127257223 */ /* 0x000fe20000010060 */
[----:B------:R-:W-:Y:S01]  /*17d30*/  FFMA.FTZ R38, R69, R93, R92 ;  /* 0x0000005d45267223 */ /* 0x000fe2000001005c */
[----:B------:R-:W-:Y:S01]  /*17d40*/  FFMA.FTZ R43, R43, R91, R90 ;  /* 0x0000005b2b2b7223 */ /* 0x000fe2000001005a */
[C---:B------:R-:W-:Y:S01]  /*17d50*/  FADD.FTZ R59, -R68.reuse, R59 ;  /* 0x0000003b443b7221 */ /* 0x040fe20000010100 */
[----:B------:R-:W-:Y:S01]  /*17d60*/  FADD.FTZ R60, -R68, R60 ;  /* 0x0000003c443c7221 */ /* 0x000fe20000010100 */
[----:B------:R-:W-:Y:S01]  /*17d70*/  FFMA.FTZ R13, R25, R113, R112 ;  /* 0x00000071190d7223 */ /* 0x000fe20000010070 */
[----:B------:R-:W-:Y:S01]  /*17d80*/  FFMA.FTZ R39, R71, R89, R88 ;  /* 0x0000005947277223 */ /* 0x000fe20000010058 */
[----:B------:R-:W-:Y:S01]  /*17d90*/  FFMA.FTZ R44, R75, R87, R86 ;  /* 0x000000574b2c7223 */ /* 0x000fe20000010056 */
[----:B------:R-:W-:Y:S01]  /*17da0*/  F2FP.F16.F32.PACK_AB R12, R9, R12 ;  /* 0x0000000c090c723e */ /* 0x000fe200000000ff */
[----:B------:R-:W-:Y:S01]  /*17db0*/  FMUL.FTZ R63, R58, R63 ;  /* 0x0000003f3a3f7220 */ /* 0x000fe20000410000 */
[----:B------:R-:W-:Y:S01]  /*17dc0*/  F2FP.F16.F32.PACK_AB R37, R40, R37 ;  /* 0x000000252825723e */ /* 0x000fe200000000ff */
[C---:B------:R-:W-:Y:S01]  /*17dd0*/  FMUL.FTZ R9, R58.reuse, R66 ;  /* 0x000000423a097220 */ /* 0x040fe20000410000 */
[----:B------:R-:W-:Y:S01]  /*17de0*/  F2FP.F16.F32.PACK_AB R38, R43, R38 ;  /* 0x000000262b26723e */ /* 0x000fe200000000ff */
        /* <DEDUP_REMOVED lines=8> */
[----:B------:R-:W-:Y:S01]  /*17e70*/  F2FP.F16.F32.PACK_AB R13, R36, R13 ;  /* 0x0000000d240d723e */ /* 0x000fe200000000ff */
[----:B------:R-:W-:Y:S01]  /*17e80*/  FFMA.FTZ R36, R63, R101, R100 ;  /* 0x000000653f247223 */ /* 0x000fe20000010064 */
[----:B------:R-:W-:Y:S01]  /*17e90*/  F2FP.F16.F32.PACK_AB R39, R44, R39 ;  /* 0x000000272c27723e */ /* 0x000fe200000000ff */
        /* <DEDUP_REMOVED lines=9> */
[----:B------:R-:W-:Y:S01]  /*17f30*/  F2FP.F16.F32.PACK_AB R36, R9, R36 ;  /* 0x000000240924723e */ /* 0x000fe200000000ff */
[----:B------:R0:W-:Y:S01]  /*17f40*/  @!P1 STG.E desc[UR8][R10.64], R54 ;  /* 0x000000360a009986 */ /* 0x0001e2000c101908 */
[----:B------:R-:W-:Y:S01]  /*17f50*/  F2FP.F16.F32.PACK_AB R43, R46, R55 ;  /* 0x000000372e2b723e */ /* 0x000fe200000000ff */
[----:B------:R-:W-:Y:S01]  /*17f60*/  UIADD3 UR12, UPT, UPT, UR12, UR18, URZ ;  /* 0x000000120c0c7290 */ /* 0x000fe2000fffe0ff */
[----:B------:R-:W-:Y:S01]  /*17f70*/  F2FP.F16.F32.PACK_AB R42, R59, R42 ;  /* 0x0000002a3b2a723e */ /* 0x000fe200000000ff */
[----:B------:R0:W-:Y:S01]  /*17f80*/  @!P1 STG.E desc[UR8][R50.64], R58 ;  /* 0x0000003a32009986 */ /* 0x0001e2000c101908 */
[----:B------:R-:W-:Y:S01]  /*17f90*/  F2FP.F16.F32.PACK_AB R41, R44, R53 ;  /* 0x000000352c29723e */ /* 0x000fe200000000ff */
[----:B------:R-:W-:Y:S01]  /*17fa0*/  UISETP.GE.AND UP0, UPT, UR12, UR19, UPT ;  /* 0x000000130c00728c */ /* 0x000fe2000bf06270 */
[----:B------:R-:W-:Y:S01]  /*17fb0*/  F2FP.F16.F32.PACK_AB R40, R40, R25 ;  /* 0x000000192828723e */ /* 0x000fe200000000ff */
[----:B------:R0:W-:Y:S04]  /*17fc0*/  STG.E.128 desc[UR8][R16.64], R12 ;  /* 0x0000000c10007986 */ /* 0x0001e8000c101d08 */
[----:B------:R0:W-:Y:S04]  /*17fd0*/  STG.E.128 desc[UR8][R26.64], R36 ;  /* 0x000000241a007986 */ /* 0x0001e8000c101d08 */
[----:B------:R0:W-:Y:S01]  /*17fe0*/  STG.E.128 desc[UR8][R48.64], R40 ;  /* 0x0000002830007986 */ /* 0x0001e2000c101d08 */
[----:B------:R-:W-:Y:S05]  /*17ff0*/  BRA.U !UP0, `(.L_x_2662) ;  /* 0xfffffe8908f87547 */ /* 0x000fea000b83ffff */
[----:B------:R-:W-:Y:S05]  /*18000*/  EXIT ;  /* 0x000000000000794d */ /* 0x000fea0003800000 */
.L_x_2663:
        /* <DEDUP_REMOVED lines=15> */
.L_x_13579:


//--------------------- .text._ZN10layer_norm31ln_parallel_residual_fwd_kernelINS_13Kernel_traitsIf13__nv_bfloat16S2_S2_fjLj3072ELj1ELj1ELj4ELj16ENS_18Kernel_traits_baseILj3072EfS2_S2_S2_fjLj128EEEEELb0ELb0ELb0EEEvNS_9FwdParamsE --------------------------
	.section	.text._ZN10layer_norm31ln_parallel_residual_fwd_kernelINS_13Kernel_traitsIf13__nv_bfloat16S2_S2_fjLj3072ELj1ELj1ELj4ELj16ENS_18Kernel_traits_baseILj3072EfS2_S2_S2_fjLj128EEEEELb0ELb0ELb0EEEvNS_9FwdParamsE,"ax",@progbits
	.align	128
        .global         _ZN10layer_norm31ln_parallel_residual_fwd_kernelINS_13Kernel_traitsIf13__nv_bfloat16S2_S2_fjLj3072ELj1ELj1ELj4ELj16ENS_18Kernel_traits_baseILj3072EfS2_S2_S2_fjLj128EEEEELb0ELb0ELb0EEEvNS_9FwdParamsE
        .type           _ZN10layer_norm31ln_parallel_residual_fwd_kernelINS_13Kernel_traitsIf13__nv_bfloat16S2_S2_fjLj3072ELj1ELj1ELj4ELj16ENS_18Kernel_traits_baseILj3072EfS2_S2_S2_fjLj128EEEEELb0ELb0ELb0EEEvNS_9FwdParamsE,@function
        .size           _ZN10layer_norm31ln_parallel_residual_fwd_kernelINS_13Kernel_traitsIf13__nv_bfloat16S2_S2_fjLj3072ELj1ELj1ELj4ELj16ENS_18Kernel_traits_baseILj3072EfS2_S2_S2_fjLj128EEEEELb0ELb0ELb0EEEvNS_9FwdParamsE,(.L_x_13580 - _ZN10layer_norm31ln_parallel_residual_fwd_kernelINS_13Kernel_traitsIf13__nv_bfloat16S2_S2_fjLj3072ELj1ELj1ELj4ELj16ENS_18Kernel_traits_baseILj3072EfS2_S2_S2_fjLj128EEEEELb0ELb0ELb0EEEvNS_9FwdParamsE)
        .other          _ZN10layer_norm31ln_parallel_residual_fwd_kernelINS_13Kernel_traitsIf13__nv_bfloat16S2_S2_fjLj3072ELj1ELj1ELj4ELj16ENS_18Kernel_traits_baseILj3072EfS2_S2_S2_fjLj128EEEEELb0ELb0ELb0EEEvNS_9FwdParamsE,@"STO_CUDA_ENTRY STV_DEFAULT"
_ZN10layer_norm31ln_parallel_residual_fwd_kernelINS_13Kernel_traitsIf13__nv_bfloat16S2_S2_fjLj3072ELj1ELj1ELj4ELj16ENS_18Kernel_traits_baseILj3072EfS2_S2_S2_fjLj128EEEEELb0ELb0ELb0EEEvNS_9FwdParamsE:
.text._ZN10layer_norm31ln_parallel_residual_fwd_kernelINS_13Kernel_traitsIf13__nv_bfloat16S2_S2_fjLj3072ELj1ELj1ELj4ELj16ENS_18Kernel_traits_baseILj3072EfS2_S2_S2_fjLj128EEEEELb0ELb0ELb0EEEvNS_9FwdParamsE:
        /* <DEDUP_REMOVED lines=36> */
[----:B-1----:R-:W-:-:S03]  /*0240*/  @P1 IMAD.WIDE.U32 R12, R7, 0x20, R12 ;  /* 0x00000020070c1825 */ /* 0x002fc600078e000c */
[----:B------:R0:W5:Y:S04]  /*0250*/  @P1 LDG.E.128 R116, desc[UR6][R10.64+0x10] ;  /* 0x000010060a741981 */ /* 0x000168000c1e1d00 */
[----:B------:R0:W5:Y:S01]  /*0260*/  @P1 LDG.E.128 R112, desc[UR6][R12.64] ;  /* 0x000000060c701981 */ /* 0x000162000c1e1d00 */
[----:B--2---:R-:W-:-:S03]  /*0270*/  @P2 IMAD.WIDE.U32 R14, R9, 0x20, R14 ;  /* 0x00000020090e2825 */ /* 0x004fc600078e000e */
[----:B------:R0:W5:Y:S04]  /*0280*/  @P1 LDG.E.128 R108, desc[UR6][R12.64+0x10] ;  /* 0x000010060c6c1981 */ /* 0x000168000c1e1d00 */
[----:B------:R0:W5:Y:S01]  /*0290*/  @P2 LDG.E.128 R104, desc[UR6][R14.64] ;  /* 0x000000060e682981 */ /* 0x000162000c1e1d00 */
[----:B---3--:R-:W-:-:S03]  /*02a0*/  @P2 IMAD.WIDE.U32 R16, R9, 0x20, R16 ;  /* 0x0000002009102825 */ /* 0x008fc600078e0010 */
[----:B------:R0:W5:Y:S04]  /*02b0*/  @P2 LDG.E.128 R100, desc[UR6][R14.64+0x10] ;  /* 0x000010060e642981 */ /* 0x000168000c1e1d00 */
[----:B------:R0:W5:Y:S04]  /*02c0*/  @P2 LDG.E.128 R96, desc[UR6][R16.64] ;  /* 0x0000000610602981 */ /* 0x000168000c1e1d00 */
[----:B------:R0:W5:Y:S01]  /*02d0*/  @P2 LDG.E.128 R92, desc[UR6][R16.64+0x10] ;  /* 0x00001006105c2981 */ /* 0x000162000c1e1d00 */
[----:B------:R-:W-:Y:S02]  /*02e0*/  ISETP.GE.U32.AND P3, PT, R4, 0x180, PT ;  /* 0x000001800400780c */ /* 0x000fe40003f66070 */
[----:B------:R-:W-:-:S02]  /*02f0*/  CS2R R90, SRZ ;  /* 0x00000000005a7805 */ /* 0x000fc4000001ff00 */
[----:B------:R-:W-:Y:S02]  /*0300*/  CS2R R88, SRZ ;  /* 0x0000000000587805 */ /* 0x000fe4000001ff00 */
[----:B------:R-:W-:Y:S02]  /*0310*/  CS2R R86, SRZ ;  /* 0x0000000000567805 */ /* 0x000fe4000001ff00 */
[----:B------:R-:W-:Y:S02]  /*0320*/  CS2R R84, SRZ ;  /* 0x0000000000547805 */ /* 0x000fe4000001ff00 */
[----:B------:R-:W-:Y:S02]  /*0330*/  CS2R R82, SRZ ;  /* 0x0000000000527805 */ /* 0x000fe4000001ff00 */
[----:B------:R-:W-:Y:S02]  /*0340*/  CS2R R80, SRZ ;  /* 0x0000000000507805 */ /* 0x000fe4000001ff00 */
        /* <DEDUP_REMOVED lines=10> */
[----:B------:R-:W-:Y:S01]  /*03f0*/  @P2 IADD3 R9, PT, PT, R9, 0x80, RZ ;  /* 0x0000008009092810 */ /* 0x000fe20007ffe0ff */
[----:B0-----:R-:W-:Y:S06]  /*0400*/  @!P3 BRA `(.L_x_2667) ;  /* 0x0000000c0070b947 */ /* 0x001fec0003800000 */
[----:B------:R-:W0:Y:S08]  /*0410*/  LDC.64 R10, c[0x0][0x3d0] ;  /* 0x0000f400ff0a7b82 */ /* 0x000e300000000a00 */
[----:B------:R-:W1:Y:S01]  /*0420*/  LDC.64 R12, c[0x0][0x3d8] ;  /* 0x0000f600ff0c7b82 */ /* 0x000e620000000a00 */
[----:B0-----:R-:W-:-:S05]  /*0430*/  IMAD.WIDE.U32 R10, R9, 0x20, R10 ;  /* 0x00000020090a7825 */ /* 0x001fca00078e000a */
[----:B------:R0:W5:Y:S01]  /*0440*/  LDG.E.128 R56, desc[UR6][R10.64] ;  /* 0x000000060a387981 */ /* 0x000162000c1e1d00 */
[----:B-1----:R-:W-:-:S03]  /*0450*/  IMAD.WIDE.U32 R12, R9, 0x20, R12 ;  /* 0x00000020090c7825 */ /* 0x002fc600078e000c */
[----:B------:R0:W5:Y:S04]  /*0460*/  LDG.E.128 R52, desc[UR6][R10.64+0x10] ;  /* 0x000010060a347981 */ /* 0x000168000c1e1d00 */
[----:B------:R0:W5:Y:S04]  /*0470*/  LDG.E.128 R48, desc[UR6][R12.64] ;  /* 0x000000060c307981 */ /* 0x000168000c1e1d00 */
[----:B------:R0:W5:Y:S01]  /*0480*/  LDG.E.128 R44, desc[UR6][R12.64+0x10] ;  /* 0x000010060c2c7981 */ /* 0x000162000c1e1d00 */
        /* <DEDUP_REMOVED lines=23> */
[----:B------:R-:W-:Y:S01]  /*0600*/  CS2R R60, SRZ ;  /* 0x00000000003c7805 */ /* 0x000fe2000001ff00 */
[----:B0-----:R-:W-:Y:S06]  /*0610*/  BRA `(.L_x_2667) ;  /* 0x0000000800ec7947 */ /* 0x001fec0003800000 */
.L_x_2666:
        /* <DEDUP_REMOVED lines=10> */
[----:B------:R-:W4:Y:S01]  /*06c0*/  LDC.64 R22, c[0x0][0x3d8] ;  /* 0x0000f600ff167b82 */ /* 0x000f220000000a00 */
[----:B-1----:R-:W-:Y:S01]  /*06d0*/  @P1 IMAD.WIDE.U32 R20, R7, 0x20, R14 ;  /* 0x0000002007141825 */ /* 0x002fe200078e000e */
[----:B------:R0:W5:Y:S04]  /*06e0*/  @P1 LDG.E.128 R116, desc[UR6][R18.64+0x10] ;  /* 0x0000100612741981 */ /* 0x000168000c1e1d00 */
[----:B------:R0:W5:Y:S02]  /*06f0*/  @P1 LDG.E.128 R112, desc[UR6][R20.64] ;  /* 0x0000000614701981 */ /* 0x000164000c1e1d00 */
[----:B------:R-:W1:Y:S01]  /*0700*/  @P2 LDC.64 R24, c[0x0][0x440] ;  /* 0x00011000ff182b82 */ /* 0x000e620000000a00 */
[----:B--2---:R-:W-:Y:S01]  /*0710*/  @P2 IMAD.WIDE.U32 R12, R9, 0x20, R16 ;  /* 0x00000020090c2825 */ /* 0x004fe200078e0010 */
[----:B------:R0:W5:Y:S04]  /*0720*/  @P1 LDG.E.128 R108, desc[UR6][R20.64+0x10] ;  /* 0x00001006146c1981 */ /* 0x000168000c1e1d00 */
[----:B------:R0:W5:Y:S01]  /*0730*/  @P2 LDG.E.128 R104, desc[UR6][R12.64] ;  /* 0x000000060c682981 */ /* 0x000162000c1e1d00 */
[----:B---3--:R-:W-:-:S03]  /*0740*/  @P1 IMAD.WIDE.U32 R10, R7, 0x20, R10 ;  /* 0x00000020070a1825 */ /* 0x008fc600078e000a */
[----:B------:R0:W5:Y:S04]  /*0750*/  @P2 LDG.E.128 R100, desc[UR6][R12.64+0x10] ;  /* 0x000010060c642981 */ /* 0x000168000c1e1d00 */
[----:B------:R0:W5:Y:S01]  /*0760*/  @P1 LD.E.128 R60, desc[UR6][R10.64] ;  /* 0x000000060a3c1980 */ /* 0x000162000c101d00 */
[----:B----4-:R-:W-:-:S03]  /*0770*/  @P2 IMAD.WIDE.U32 R14, R9, 0x20, R22 ;  /* 0x00000020090e2825 */ /* 0x010fc600078e0016 */
[----:B------:R0:W5:Y:S04]  /*0780*/  @P1 LD.E.128 R64, desc[UR6][R10.64+0x10] ;  /* 0x000010060a401980 */ /* 0x000168000c101d00 */
[----:B------:R0:W5:Y:S01]  /*0790*/  @P2 LDG.E.128 R96, desc[UR6][R14.64] ;  /* 0x000000060e602981 */ /* 0x000162000c1e1d00 */
[----:B-1----:R-:W-:-:S03]  /*07a0*/  @P2 IMAD.WIDE.U32 R16, R9, 0x20, R24 ;  /* 0x0000002009102825 */ /* 0x002fc600078e0018 */
[----:B------:R0:W5:Y:S04]  /*07b0*/  @P2 LDG.E.128 R92, desc[UR6][R14.64+0x10] ;  /* 0x000010060e5c2981 */ /* 0x000168000c1e1d00 */
[----:B------:R0:W5:Y:S04]  /*07c0*/  @P2 LD.E.128 R68, desc[UR6][R16.64] ;  /* 0x0000000610442980 */ /* 0x000168000c101d00 */
[----:B------:R0:W5:Y:S01]  /*07d0*/  @P2 LD.E.128 R72, desc[UR6][R16.64+0x10] ;  /* 0x0000100610482980 */ /* 0x000162000c101d00 */
        /* <DEDUP_REMOVED lines=9> */
[----:B------:R-:W-:Y:S01]  /*0870*/  @P2 IADD3 R9, PT, PT, R9, 0x80, RZ ;  /* 0x0000008009092810 */ /* 0x000fe20007ffe0ff */
[----:B0-----:R-:W-:Y:S06]  /*0880*/  @!P3 BRA `(.L_x_2667) ;  /* 0x000000080050b947 */ /* 0x001fec0003800000 */
        /* <DEDUP_REMOVED lines=10> */
[----:B------:R0:W5:Y:S04]  /*0930*/  LD.E.128 R28, desc[UR6][R14.64] ;  /* 0x000000060e1c7980 */ /* 0x000168000c101d00 */
[----:B------:R0:W5:Y:S01]  /*0940*/  LD.E.128 R32, desc[UR6][R14.64+0x10] ;  /* 0x000010060e207980 */ /* 0x000162000c101d00 */
        /* <DEDUP_REMOVED lines=13> */
.L_x_2665:
        /* <DEDUP_REMOVED lines=8> */
[----:B------:R-:W1:Y:S08]  /*0aa0*/  LDC.64 R16, c[0x0][0x3d8] ;  /* 0x0000f600ff107b82 */ /* 0x000e700000000a00 */
[----:B------:R-:W2:Y:S08]  /*0ab0*/  @P1 LDC.64 R18, c[0x0][0x440] ;  /* 0x00011000ff121b82 */ /* 0x000eb00000000a00 */
[----:B------:R-:W3:Y:S01]  /*0ac0*/  @P1 LDC.64 R10, c[0x0][0x438] ;  /* 0x00010e00ff0a1b82 */ /* 0x000ee20000000a00 */
[----:B0-----:R-:W-:-:S07]  /*0ad0*/  @P1 IMAD.WIDE.U32 R14, R7, 0x20, R12 ;  /* 0x00000020070e1825 */ /* 0x001fce00078e000c */
[----:B------:R-:W0:Y:S08]  /*0ae0*/  LDC.64 R24, c[0x0][0x3d0] ;  /* 0x0000f400ff187b82 */ /* 0x000e300000000a00 */
[----:B------:R-:W4:Y:S08]  /*0af0*/  @P2 LDC.64 R26, c[0x0][0x438] ;  /* 0x00010e00ff1a2b82 */ /* 0x000f300000000a00 */
[----:B------:R-:W4:Y:S08]  /*0b00*/  LDC.64 R28, c[0x0][0x3d8] ;  /* 0x0000f600ff1c7b82 */ /* 0x000f300000000a00 */
[----:B------:R-:W4:Y:S01]  /*0b10*/  @P2 LDC.64 R30, c[0x0][0x440] ;  /* 0x00011000ff1e2b82 */ /* 0x000f220000000a00 */
[C---:B------:R-:W-:Y:S01]  /*0b20*/  @P1 LOP3.LUT R9, R7.reuse, 0x80, RZ, 0xfc, !PT ;  /* 0x0000008007091812 */ /* 0x040fe200078efcff */
[----:B------:R-:W5:Y:S01]  /*0b30*/  @P1 LDG.E.128 R120, desc[UR6][R14.64] ;  /* 0x000000060e781981 */ /* 0x000f62000c1e1d00 */
[----:B-1----:R-:W-:-:S03]  /*0b40*/  @P1 IMAD.WIDE.U32 R20, R7, 0x20, R16 ;  /* 0x0000002007141825 */ /* 0x002fc600078e0010 */
[----:B------:R4:W5:Y:S01]  /*0b50*/  @P1 LDG.E.128 R116, desc[UR6][R14.64+0x10] ;  /* 0x000010060e741981 */ /* 0x000962000c1e1d00 */
[----:B--2---:R-:W-:-:S03]  /*0b60*/  @P1 IMAD.WIDE.U32 R22, R7, 0x20, R18 ;  /* 0x0000002007161825 */ /* 0x004fc600078e0012 */
[----:B------:R1:W5:Y:S01]  /*0b70*/  @P1 LDG.E.128 R112, desc[UR6][R20.64] ;  /* 0x0000000614701981 */ /* 0x000362000c1e1d00 */
[----:B---3--:R-:W-:-:S03]  /*0b80*/  @P1 IMAD.WIDE.U32 R10, R7, 0x20, R10 ;  /* 0x00000020070a1825 */ /* 0x008fc600078e000a */
[----:B------:R1:W5:Y:S01]  /*0b90*/  @P1 LDG.E.128 R108, desc[UR6][R20.64+0x10] ;  /* 0x00001006146c1981 */ /* 0x000362000c1e1d00 */
[----:B0-----:R-:W-:-:S03]  /*0ba0*/  @P2 IMAD.WIDE.U32 R12, R9, 0x20, R24 ;  /* 0x00000020090c2825 */ /* 0x001fc600078e0018 */
[----:B------:R1:W5:Y:S01]  /*0bb0*/  @P1 LD.E.128 R76, desc[UR6][R10.64] ;  /* 0x000000060a4c1980 */ /* 0x000362000c101d00 */
[----:B----4-:R-:W-:-:S03]  /*0bc0*/  @P2 IMAD.WIDE.U32 R14, R9, 0x20, R26 ;  /* 0x00000020090e2825 */ /* 0x010fc600078e001a */
[----:B------:R1:W5:Y:S01]  /*0bd0*/  @P1 LD.E.128 R80, desc[UR6][R10.64+0x10] ;  /* 0x000010060a501980 */ /* 0x000362000c101d00 */
[----:B------:R-:W-:-:S03]  /*0be0*/  @P2 IMAD.WIDE.U32 R16, R9, 0x20, R28 ;  /* 0x0000002009102825 */ /* 0x000fc600078e001c */
[----:B------:R1:W5:Y:S01]  /*0bf0*/  @P1 LD.E.128 R60, desc[UR6][R22.64] ;  /* 0x00000006163c1980 */ /* 0x000362000c101d00 */
[----:B------:R-:W-:-:S03]  /*0c00*/  @P2 IMAD.WIDE.U32 R18, R9, 0x20, R30 ;  /* 0x0000002009122825 */ /* 0x000fc600078e001e */
[----:B------:R1:W5:Y:S04]  /*0c10*/  @P1 LD.E.128 R64, desc[UR6][R22.64+0x10] ;  /* 0x0000100616401980 */ /* 0x000368000c101d00 */
[----:B------:R1:W5:Y:S04]  /*0c20*/  @P2 LDG.E.128 R104, desc[UR6][R12.64] ;  /* 0x000000060c682981 */ /* 0x000368000c1e1d00 */
[----:B------:R1:W5:Y:S04]  /*0c30*/  @P2 LDG.E.128 R100, desc[UR6][R12.64+0x10] ;  /* 0x000010060c642981 */ /* 0x000368000c1e1d00 */
[----:B------:R1:W5:Y:S04]  /*0c40*/  @P2 LD.E.128 R84, desc[UR6][R14.64] ;  /* 0x000000060e542980 */ /* 0x000368000c101d00 */
[----:B------:R1:W5:Y:S04]  /*0c50*/  @P2 LD.E.128 R88, desc[UR6][R14.64+0x10] ;  /* 0x000010060e582980 */ /* 0x000368000c101d00 */
[----:B------:R1:W5:Y:S04]  /*0c60*/  @P2 LDG.E.128 R96, desc[UR6][R16.64] ;  /* 0x0000000610602981 */ /* 0x000368000c1e1d00 */
[----:B------:R1:W5:Y:S04]  /*0c70*/  @P2 LDG.E.128 R92, desc[UR6][R16.64+0x10] ;  /* 0x00001006105c2981 */ /* 0x000368000c1e1d00 */
[----:B------:R1:W5:Y:S04]  /*0c80*/  @P2 LD.E.128 R68, desc[UR6][R18.64] ;  /* 0x0000000612442980 */ /* 0x000368000c101d00 */
[----:B------:R1:W5:Y:S01]  /*0c90*/  @P2 LD.E.128 R72, desc[UR6][R18.64+0x10] ;  /* 0x0000100612482980 */ /* 0x000362000c101d00 */
[----:B------:R-:W-:-:S02]  /*0ca0*/  ISETP.GE.U32.AND P3, PT, R4, 0x180, PT ;  /* 0x000001800400780c */ /* 0x000fc40003f66070 */
[----:B------:R-:W-:-:S11]  /*0cb0*/  @P2 IADD3 R9, PT, PT, R9, 0x80, RZ ;  /* 0x0000008009092810 */ /* 0x000fd60007ffe0ff */
[----:B-1----:R-:W-:Y:S05]  /*0cc0*/  @!P3 BRA `(.L_x_2667) ;  /* 0x000000040040b947 */ /* 0x002fea0003800000 */
[----:B------:R-:W0:Y:S08]  /*0cd0*/  LDC.64 R10, c[0x0][0x3d0] ;  /* 0x0000f400ff0a7b82 */ /* 0x000e300000000a00 */
[----:B------:R-:W1:Y:S08]  /*0ce0*/  LDC.64 R12, c[0x0][0x438] ;  /* 0x00010e00ff0c7b82 */ /* 0x000e700000000a00 */
[----:B------:R-:W2:Y:S08]  /*0cf0*/  LDC.64 R14, c[0x0][0x3d8] ;  /* 0x0000f600ff0e7b82 */ /* 0x000eb00000000a00 */
[----:B------:R-:W3:Y:S01]  /*0d00*/  LDC.64 R16, c[0x0][0x440] ;  /* 0x00011000ff107b82 */ /* 0x000ee20000000a00 */
[----:B0-----:R-:W-:-:S05]  /*0d10*/  IMAD.WIDE.U32 R10, R9, 0x20, R10 ;  /* 0x00000020090a7825 */ /* 0x001fca00078e000a */
[----:B------:R0:W5:Y:S01]  /*0d20*/  LDG.E.128 R56, desc[UR6][R10.64] ;  /* 0x000000060a387981 */ /* 0x000162000c1e1d00 */
[----:B-1----:R-:W-:-:S03]  /*0d30*/  IMAD.WIDE.U32 R12, R9, 0x20, R12 ;  /* 0x00000020090c7825 */ /* 0x002fc600078e000c */
[----:B------:R0:W5:Y:S04]  /*0d40*/  LDG.E.128 R52, desc[UR6][R10.64+0x10] ;  /* 0x000010060a347981 */ /* 0x000168000c1e1d00 */
[----:B------:R0:W5:Y:S01]  /*0d50*/  LD.E.128 R36, desc[UR6][R12.64] ;  /* 0x000000060c247980 */ /* 0x000162000c101d00 */
[----:B--2---:R-:W-:-:S03]  /*0d60*/  IMAD.WIDE.U32 R14, R9, 0x20, R14 ;  /* 0x00000020090e7825 */ /* 0x004fc600078e000e */
[----:B------:R0:W5:Y:S04]  /*0d70*/  LD.E.128 R40, desc[UR6][R12.64+0x10] ;  /* 0x000010060c287980 */ /* 0x000168000c101d00 */
[----:B------:R0:W5:Y:S01]  /*0d80*/  LDG.E.128 R48, desc[UR6][R14.64] ;  /* 0x000000060e307981 */ /* 0x000162000c1e1d00 */
[----:B---3--:R-:W-:-:S03]  /*0d90*/  IMAD.WIDE.U32 R16, R9, 0x20, R16 ;  /* 0x0000002009107825 */ /* 0x008fc600078e0010 */
[----:B------:R0:W5:Y:S04]  /*0da0*/  LDG.E.128 R44, desc[UR6][R14.64+0x10] ;  /* 0x000010060e2c7981 */ /* 0x000168000c1e1d00 */
[----:B------:R0:W5:Y:S04]  /*0db0*/  LD.E.128 R28, desc[UR6][R16.64] ;  /* 0x00000006101c7980 */ /* 0x000168000c101d00 */
[----:B------:R0:W5:Y:S01]  /*0dc0*/  LD.E.128 R32, desc[UR6][R16.64+0x10] ;  /* 0x0000100610207980 */ /* 0x000162000c101d00 */
[----:B------:R-:W-:Y:S05]  /*0dd0*/  BRA `(.L_x_2667) ;  /* 0x0000000000fc7947 */ /* 0x000fea0003800000 */
.L_x_2668:
        /* <DEDUP_REMOVED lines=10> */
[----:B------:R-:W4:Y:S08]  /*0e80*/  @P2 LDC.64 R24, c[0x0][0x438] ;  /* 0x00010e00ff182b82 */ /* 0x000f300000000a00 */
[----:B------:R-:W0:Y:S01]  /*0e90*/  LDC.64 R26, c[0x0][0x3d8] ;  /* 0x0000f600ff1a7b82 */ /* 0x000e220000000a00 */
[C---:B--2---:R-:W-:Y:S01]  /*0ea0*/  @P1 IMAD.WIDE.U32 R18, R7.reuse, 0x20, R12 ;  /* 0x0000002007121825 */ /* 0x044fe200078e000c */
[----:B------:R2:W5:Y:S03]  /*0eb0*/  @P1 LDG.E.128 R116, desc[UR6][R16.64+0x10] ;  /* 0x0000100610741981 */ /* 0x000566000c1e1d00 */
[----:B-1----:R-:W-:Y:S01]  /*0ec0*/  @P1 IMAD.WIDE.U32 R20, R7, 0x20, R14 ;  /* 0x0000002007141825 */ /* 0x002fe200078e000e */
[----:B------:R2:W5:Y:S03]  /*0ed0*/  @P1 LD.E.128 R76, desc[UR6][R18.64] ;  /* 0x00000006124c1980 */ /* 0x000566000c101d00 */
[C---:B---3--:R-:W-:Y:S01]  /*0ee0*/  @P2 IMAD.WIDE.U32 R10, R9.reuse, 0x20, R22 ;  /* 0x00000020090a2825 */ /* 0x048fe200078e0016 */
[----:B------:R2:W5:Y:S04]  /*0ef0*/  @P1 LD.E.128 R80, desc[UR6][R18.64+0x10] ;  /* 0x0000100612501980 */ /* 0x000568000c101d00 */
[----:B------:R2:W5:Y:S01]  /*0f00*/  @P1 LDG.E.128 R112, desc[UR6][R20.64] ;  /* 0x0000000614701981 */ /* 0x000562000c1e1d00 */
[----:B----4-:R-:W-:-:S03]  /*0f10*/  @P2 IMAD.WIDE.U32 R12, R9, 0x20, R24 ;  /* 0x00000020090c2825 */ /* 0x010fc600078e0018 */
[----:B------:R2:W5:Y:S04]  /*0f20*/  @P1 LDG.E.128 R108, desc[UR6][R20.64+0x10] ;  /* 0x00001006146c1981 */ /* 0x000568000c1e1d00 */
[----:B------:R2:W5:Y:S01]  /*0f30*/  @P2 LDG.E.128 R104, desc[UR6][R10.64] ;  /* 0x000000060a682981 */ /* 0x000562000c1e1d00 */
[----:B0-----:R-:W-:-:S03]  /*0f40*/  @P2 IMAD.WIDE.U32 R14, R9, 0x20, R26 ;  /* 0x00000020090e2825 */ /* 0x001fc600078e001a */
[----:B------:R2:W5:Y:S04]  /*0f50*/  @P2 LDG.E.128 R100, desc[UR6][R10.64+0x10] ;  /* 0x000010060a642981 */ /* 0x000568000c1e1d00 */
[----:B------:R2:W5:Y:S04]  /*0f60*/  @P2 LD.E.128 R84, desc[UR6][R12.64] ;  /* 0x000000060c542980 */ /* 0x000568000c101d00 */
[----:B------:R2:W5:Y:S04]  /*0f70*/  @P2 LD.E.128 R88, desc[UR6][R12.64+0x10] ;  /* 0x000010060c582980 */ /* 0x000568000c101d00 */
[----:B------:R2:W5:Y:S04]  /*0f80*/  @P2 LDG.E.128 R96, desc[UR6][R14.64] ;  /* 0x000000060e602981 */ /* 0x000568000c1e1d00 */
[----:B------:R2:W5:Y:S01]  /*0f90*/  @P2 LDG.E.128 R92, desc[UR6][R14.64+0x10] ;  /* 0x000010060e5c2981 */ /* 0x000562000c1e1d00 */
[----:B------:R-:W-:-:S02]  /*0fa0*/  ISETP.GE.U32.AND P3, PT, R4, 0x180, PT ;  /* 0x000001800400780c */ /* 0x000fc40003f66070 */
        /* <DEDUP_REMOVED lines=8> */
[----:B------:R-:W-:Y:S01]  /*1030*/  @P2 IADD3 R9, PT, PT, R9, 0x80, RZ ;  /* 0x0000008009092810 */ /* 0x000fe20007ffe0ff */
[----:B--2---:R-:W-:Y:S06]  /*1040*/  @!P3 BRA `(.L_x_2667) ;  /* 0x000000000060b947 */ /* 0x004fec0003800000 */
[----:B------:R-:W0:Y:S08]  /*1050*/  LDC.64 R10, c[0x0][0x3d0] ;  /* 0x0000f400ff0a7b82 */ /* 0x000e300000000a00 */
[----:B------:R-:W1:Y:S08]  /*1060*/  LDC.64 R12, c[0x0][0x438] ;  /* 0x00010e00ff0c7b82 */ /* 0x000e700000000a00 */
[----:B------:R-:W2:Y:S01]  /*1070*/  LDC.64 R14, c[0x0][0x3d8] ;  /* 0x0000f600ff0e7b82 */ /* 0x000ea20000000a00 */
[----:B0-----:R-:W-:-:S05]  /*1080*/  IMAD.WIDE.U32 R10, R9, 0x20, R10 ;  /* 0x00000020090a7825 */ /* 0x001fca00078e000a */
[----:B------:R0:W5:Y:S01]  /*1090*/  LDG.E.128 R56, desc[UR6][R10.64] ;  /* 0x000000060a387981 */ /* 0x000162000c1e1d00 */
[----:B-1----:R-:W-:-:S03]  /*10a0*/  IMAD.WIDE.U32 R12, R9, 0x20, R12 ;  /* 0x00000020090c7825 */ /* 0x002fc600078e000c */
[----:B------:R0:W5:Y:S04]  /*10b0*/  LDG.E.128 R52, desc[UR6][R10.64+0x10] ;  /* 0x000010060a347981 */ /* 0x000168000c1e1d00 */
[----:B------:R0:W5:Y:S01]  /*10c0*/  LD.E.128 R36, desc[UR6][R12.64] ;  /* 0x000000060c247980 */ /* 0x000162000c101d00 */
[----:B--2---:R-:W-:-:S03]  /*10d0*/  IMAD.WIDE.U32 R14, R9, 0x20, R14 ;  /* 0x00000020090e7825 */ /* 0x004fc600078e000e */
[----:B------:R0:W5:Y:S04]  /*10e0*/  LD.E.128 R40, desc[UR6][R12.64+0x10] ;  /* 0x000010060c287980 */ /* 0x000168000c101d00 */
        /* <DEDUP_REMOVED lines=13> */
[----:B0-----:R-:W-:-:S07]  /*11c0*/  CS2R R60, SRZ ;  /* 0x00000000003c7805 */ /* 0x001fce000001ff00 */
.L_x_2667:
[----:B------:R-:W-:Y:S05]  /*11d0*/  BSYNC.RECONVERGENT B0 ;  /* 0x0000000000007941 */ /* 0x000fea0003800200 */
.L_x_2664:
[----:B------:R-:W1:Y:S02]  /*11e0*/  LDCU UR4, c[0x0][0x384] ;  /* 0x00007080ff0477ac */ /* 0x000e640008000800 */
[----:B-1----:R-:W-:-:S13]  /*11f0*/  ISETP.GE.AND P2, PT, R5, UR4, PT ;  /* 0x0000000405007c0c */ /* 0x002fda000bf46270 */
[----:B------:R-:W-:Y:S05]  /*1200*/  @P2 EXIT ;  /* 0x000000000000294d */ /* 0x000fea0003800000 */
[----:B------:R-:W-:Y:S01]  /*1210*/  SHF.R.S32.HI R0, RZ, 0x3, R0 ;  /* 0x00000003ff007819 */ /* 0x000fe20000011400 */
[----:B------:R-:W1:Y:S03]  /*1220*/  LDCU UR10, c[0x0][0x388] ;  /* 0x00007100ff0a77ac */ /* 0x000e660008000800 */
[C---:B------:R-:W-:Y:S01]  /*1230*/  LOP3.LUT R2, R0.reuse, 0x7f, RZ, 0xc0, !PT ;  /* 0x0000007f00027812 */ /* 0x040fe200078ec0ff */
[----:B------:R-:W-:Y:S01]  /*1240*/  IMAD.SHL.U32 R0, R0, 0x2, RZ ;  /* 0x0000000200007824 */ /* 0x000fe200078e00ff */
[----:B------:R-:W2:Y:S02]  /*1250*/  LDCU.U8 UR8, c[0x0][0x410] ;  /* 0x00008200ff0877ac */ /* 0x000ea40008000000 */
[----:B------:R-:W-:Y:S01]  /*1260*/  VIADDMNMX R3, R2, -R3, RZ, !PT ;  /* 0x8000000302037246 */ /* 0x000fe200078001ff */
[----:B------:R-:W-:Y:S01]  /*1270*/  IMAD R2, R6, -0x20, R2 ;  /* 0xffffffe006027824 */ /* 0x000fe200078e0202 */
[----:B------:R-:W-:Y:S01]  /*1280*/  LOP3.LUT R0, R0, 0xffffff00, RZ, 0xc0, !PT ;  /* 0xffffff0000007812 */ /* 0x000fe200078ec0ff */
[----:B------:R-:W3:Y:S01]  /*1290*/  LDCU UR9, c[0x0][0x400] ;  /* 0x00008000ff0977ac */ /* 0x000ee20008000800 */
[----:B------:R-:W-:-:S02]  /*12a0*/  VIMNMX R3, PT, PT, R3, 0x20, PT ;  /* 0x0000002003037848 */ /* 0x000fc40003fe0100 */
[----:B------:R-:W-:Y:S01]  /*12b0*/  VIMNMX R2, PT, PT, RZ, R2, !PT ;  /* 0x00000002ff027248 */ /* 0x000fe20007fe0100 */
[----:B------:R-:W4:Y:S01]  /*12c0*/  LDCU.64 UR12, c[0x0][0x398] ;  /* 0x00007300ff0c77ac */ /* 0x000f220008000a00 */
[----:B------:R-:W-:Y:S02]  /*12d0*/  LEA R3, R3, R0, 0x3 ;  /* 0x0000000003037211 */ /* 0x000fe400078e18ff */
[----:B------:R-:W-:Y:S01]  /*12e0*/  VIMNMX R9, PT, PT, R2, 0x20, PT ;  /* 0x0000002002097848 */ /* 0x000fe20003fe0100 */
[----:B------:R-:W0:Y:S01]  /*12f0*/  LDCU.64 UR14, c[0x0][0x3a0] ;  /* 0x00007400ff0e77ac */ /* 0x000e220008000a00 */
[----:B------:R-:W-:-:S03]  /*1300*/  I2FP.F32.U32 R3, R3 ;  /* 0x0000000300037245 */ /* 0x000fc60000201000 */
[----:B------:R-:W-:Y:S01]  /*1310*/  IMAD R2, R9, 0x8, R0 ;  /* 0x0000000809027824 */ /* 0x000fe200078e0200 */
[----:B------:R-:W-:Y:S02]  /*1320*/  UPLOP3.LUT UP1, UPT, UPT, UPT, UPT, 0x40, 0x4 ;  /* 0x000000000004789c */ /* 0x000fe40003f2e870 */
[----:B-12---:R-:W0:Y:S09]  /*1330*/  MUFU.RCP R3, R3 ;  /* 0x0000000300037308 */ /* 0x006e320000001000 */
.L_x_2695:
[----:B------:R-:W-:Y:S01]  /*1340*/  IMAD R0, R5, UR10, RZ ;  /* 0x0000000a05007c24 */ /* 0x000fe2000f8e02ff */
[----:B------:R-:W-:Y:S04]  /*1350*/  BSSY.RECONVERGENT B0, `(.L_x_2669) ;  /* 0x00000a9000007945 */ /* 0x000fe80003800200 */
[----:B------:R-:W-:-:S04]  /*1360*/  SHF.R.S32.HI R125, RZ, 0x1f, R0 ;  /* 0x0000001fff7d7819 */ /* 0x000fc80000011400 */
[----:B------:R-:W-:-:S04]  /*1370*/  LEA.HI R0, R125, R0, RZ, 0x3 ;  /* 0x000000007d007211 */ /* 0x000fc800078f18ff */
[----:B------:R-:W-:-:S04]  /*1380*/  LEA.HI.SX32 R0, R0, R7, 0x1d ;  /* 0x0000000700007211 */ /* 0x000fc800078feaff */
[----:B------:R-:W-:Y:S01]  /*1390*/  MOV R149, R0 ;  /* 0x0000000000957202 */ /* 0x000fe20000000f00 */
[----:B0-----:R-:W-:Y:S06]  /*13a0*/  @!P1 BRA `(.L_x_2670) ;  /* 0x00000008008c9947 */ /* 0x001fec0003800000 */
[----:B----4-:R-:W-:Y:S01]  /*13b0*/  ISETP.NE.U32.AND P1, PT, RZ, UR12, PT ;  /* 0x0000000cff007c0c */ /* 0x010fe2000bf25070 */
[----:B------:R-:W1:Y:S01]  /*13c0*/  LDC.64 R124, c[0x0][0x390] ;  /* 0x0000e400ff7c7b82 */ /* 0x000e620000000a00 */
[----:B0-----:R-:W-:Y:S02]  /*13d0*/  ISETP.NE.U32.AND P2, PT, RZ, UR14, PT ;  /* 0x0000000eff007c0c */ /* 0x001fe4000bf45070 */
[----:B------:R-:W-:Y:S02]  /*13e0*/  ISETP.NE.AND.EX P1, PT, RZ, UR13, PT, P1 ;  /* 0x0000000dff007c0c */ /* 0x000fe4000bf25310 */
[----:B------:R-:W-:-:S11]  /*13f0*/  ISETP.NE.AND.EX P2, PT, RZ, UR15, PT, P2 ;  /* 0x0000000fff007c0c */ /* 0x000fd6000bf45320 */
[----:B------:R-:W0:Y:S08]  /*1400*/  @P1 LDC.64 R10, c[0x0][0x398] ;  /* 0x0000e600ff0a1b82 */ /* 0x000e300000000a00 */
[----:B------:R-:W2:Y:S01]  /*1410*/  @P2 LDC.64 R128, c[0x0][0x3a0] ;  /* 0x0000e800ff802b82 */ /* 0x000ea20000000a00 */
[----:B-1----:R-:W-:-:S06]  /*1420*/  IMAD.WIDE.U32 R124, R0, 0x10, R124 ;  /* 0x00000010007c7825 */ /* 0x002fcc00078e007c */
[----:B------:R-:W5:Y:S01]  /*1430*/  LDG.E.128 R124, desc[UR6][R124.64] ;  /* 0x000000067c7c7981 */ /* 0x000f62000c1e1d00 */
[----:B0-----:R-:W-:-:S05]  /*1440*/  @P1 IMAD.WIDE.U32 R10, R0, 0x10, R10 ;  /* 0x00000010000a1825 */ /* 0x001fca00078e000a */
[----:B------:R0:W5:Y:S01]  /*1450*/  @P1 LDG.E.128 R24, desc[UR6][R10.64] ;  /* 0x000000060a181981 */ /* 0x000162000c1e1d00 */
[----:B--2---:R-:W-:-:S05]  /*1460*/  @P2 IMAD.WIDE.U32 R128, R0, 0x10, R128 ;  /* 0x0000001000802825 */ /* 0x004fca00078e0080 */
[----:B------:R0:W5:Y:S01]  /*1470*/  @P2 LDG.E.128 R20, desc[UR6][R128.64] ;  /* 0x0000000680142981 */ /* 0x000162000c1e1d00 */
[----:B------:R-:W-:Y:S05]  /*1480*/  @!P1 BRA `(.L_x_2671) ;  /* 0x00000004007c9947 */ /* 0x000fea0003800000 */
[----:B------:R-:W-:Y:S05]  /*1490*/  @!P2 BRA `(.L_x_2672) ;  /* 0x0000000000e4a947 */ /* 0x000fea0003800000 */
[C---:B0----5:R-:W-:Y:S01]  /*14a0*/  PRMT R10, R124.reuse, 0x7632, R10 ;  /* 0x000076327c0a7816 */ /* 0x061fe2000000000a */
[----:B------:R-:W-:Y:S01]  /*14b0*/  IMAD.U32 R124, R124, 0x10000, RZ ;  /* 0x000100007c7c7824 */ /* 0x000fe200078e00ff */
[----:B------:R-:W-:Y:S01]  /*14c0*/  PRMT R12, R125, 0x7632, R12 ;  /* 0x000076327d0c7816 */ /* 0x000fe2000000000c */
[----:B------:R-:W-:Y:S01]  /*14d0*/  IMAD.U32 R11, R24, 0x10000, RZ ;  /* 0x00010000180b7824 */ /* 0x000fe200078e00ff */
[----:B------:R-:W-:Y:S01]  /*14e0*/  SHF.L.U32 R10, R10, 0x10, RZ ;  /* 0x000000100a0a7819 */ /* 0x000fe200000006ff */
[----:B------:R-:W-:Y:S01]  /*14f0*/  IMAD.U32 R18, R127, 0x10000, RZ ;  /* 0x000100007f127824 */ /* 0x000fe200078e00ff */
[----:B------:R-:W-:Y:S01]  /*1500*/  SHF.L.U32 R17, R20, 0x10, RZ ;  /* 0x0000001014117819 */ /* 0x000fe200000006ff */
[--C-:B------:R-:W-:Y:S01]  /*1510*/  FADD.FTZ R124, R124, R11.reuse ;  /* 0x0000000b7c7c7221 */ /* 0x100fe20000010000 */
[----:B------:R-:W-:Y:S01]  /*1520*/  PRMT R11, R24, 0x7632, R11 ;  /* 0x00007632180b7816 */ /* 0x000fe2000000000b */
[----:B------:R-:W-:Y:S01]  /*1530*/  IMAD.U32 R129, R27, 0x10000, RZ ;  /* 0x000100001b817824 */ /* 0x000fe200078e00ff */
[----:B------:R-:W-:Y:S01]  /*1540*/  SHF.L.U32 R125, R125, 0x10, RZ ;  /* 0x000000107d7d7819 */ /* 0x000fe200000006ff */
[----:B------:R-:W-:Y:S01]  /*1550*/  IMAD.U32 R14, R25, 0x10000, RZ ;  /* 0x00010000190e7824 */ /* 0x000fe200078e00ff */
[----:B------:R-:W-:Y:S01]  /*1560*/  PRMT R16, R126, 0x7632, R16 ;  /* 0x000076327e107816 */ /* 0x000fe20000000010 */
[----:B------:R-:W-:-:S02]  /*1570*/  IMAD.U32 R19, R11, 0x10000, RZ ;  /* 0x000100000b137824 */ /* 0x000fc400078e00ff */
[----:B------:R-:W-:Y:S01]  /*1580*/  FADD.FTZ R129, R18, R129 ;  /* 0x0000008112817221 */ /* 0x000fe20000010000 */
[----:B------:R-:W-:Y:S01]  /*1590*/  PRMT R128, R127, 0x7632, R128 ;  /* 0x000076327f807816 */ /* 0x000fe20000000080 */
[----:B------:R-:W-:Y:S01]  /*15a0*/  FADD.FTZ R11, R124, R17 ;  /* 0x000000117c0b7221 */ /* 0x000fe20000010000 */
[----:B------:R-:W-:Y:S01]  /*15b0*/  FADD.FTZ R19, R10, R19 ;  /* 0x000000130a137221 */ /* 0x000fe20000010000 */
[----:B------:R-:W-:Y:S01]  /*15c0*/  PRMT R10, R25, 0x7632, R10 ;  /* 0x00007632190a7816 */ /* 0x000fe2000000000a */
[----:B------:R-:W-:Y:S01]  /*15d0*/  FADD.FTZ R14, R125, R14 ;  /* 0x0000000e7d0e7221 */ /* 0x000fe20000010000 */
[----:B------:R-:W-:Y:S01]  /*15e0*/  SHF.L.U32 R133, R21, 0x10, RZ ;  /* 0x0000001015857819 */ /* 0x000fe200000006ff */
        /* <DEDUP_REMOVED lines=9> */
[----:B------:R-:W-:-:S02]  /*1680*/  PRMT R124, R27, 0x7632, R124 ;  /* 0x000076321b7c7816 */ /* 0x000fc4000000007c */
[----:B------:R-:W-:Y:S01]  /*1690*/  SHF.L.U32 R16, R16, 0x10, RZ ;  /* 0x0000001010107819 */ /* 0x000fe200000006ff */
[----:B------:R-:W-:Y:S01]  /*16a0*/  FADD.FTZ R126, R126, R127 ;  /* 0x0000007f7e7e7221 */ /* 0x000fe20000010000 */
[----:B------:R-:W-:Y:S01]  /*16b0*/  SHF.L.U32 R128, R128, 0x10, RZ ;  /* 0x0000001080807819 */ /* 0x000fe200000006ff */
[----:B------:R-:W-:Y:S01]  /*16c0*/  IMAD.U32 R127, R124, 0x10000, RZ ;  /* 0x000100007c7f7824 */ /* 0x000fe200078e00ff */
[----:B------:R-:W-:Y:S01]  /*16d0*/  PRMT R10, R20, 0x7632, R10 ;  /* 0x00007632140a7816 */ /* 0x000fe2000000000a */
[----:B------:R-:W-:Y:S01]  /*16e0*/  FADD.FTZ R16, R16, R125 ;  /* 0x0000007d10107221 */ /* 0x000fe20000010000 */
[----:B------:R-:W-:Y:S01]  /*16f0*/  PRMT R18, R23, 0x7632, R18 ;  /* 0x0000763217127816 */ /* 0x000fe20000000012 */
[----:B------:R-:W-:Y:S01]  /*1700*/  FADD.FTZ R127, R128, R127 ;  /* 0x0000007f807f7221 */ /* 0x000fe20000010000 */
[----:B------:R-:W-:Y:S01]  /*1710*/  PRMT R14, R22, 0x7632, R14 ;  /* 0x00007632160e7816 */ /* 0x000fe2000000000e */
[----:B------:R-:W-:Y:S01]  /*1720*/  FADD.FTZ R139, R126, R139 ;  /* 0x0000008b7e8b7221 */ /* 0x000fe20000010000 */
[----:B------:R-:W-:Y:S01]  /*1730*/  PRMT R12, R21, 0x7632, R12 ;  /* 0x00007632150c7816 */ /* 0x000fe2000000000c */
[----:B------:R-:W-:Y:S01]  /*1740*/  IMAD.U32 R18, R18, 0x10000, RZ ;  /* 0x0001000012127824 */ /* 0x000fe200078e00ff */
[----:B------:R-:W-:-:S02]  /*1750*/  SHF.L.U32 R132, R23, 0x10, RZ ;  /* 0x0000001017847819 */ /* 0x000fc400000006ff */
[----:B------:R-:W-:Y:S01]  /*1760*/  SHF.L.U32 R125, R14, 0x10, RZ ;  /* 0x000000100e7d7819 */ /* 0x000fe200000006ff */
[----:B------:R-:W-:Y:S01]  /*1770*/  IMAD.U32 R12, R12, 0x10000, RZ ;  /* 0x000100000c0c7824 */ /* 0x000fe200078e00ff */
[----:B------:R-:W-:Y:S01]  /*1780*/  SHF.L.U32 R10, R10, 0x10, RZ ;  /* 0x000000100a0a7819 */ /* 0x000fe200000006ff */
[----:B------:R-:W-:Y:S01]  /*1790*/  FADD.FTZ R132, R129, R132 ;  /* 0x0000008481847221 */ /* 0x000fe20000010000 */
[----:B------:R-:W-:Y:S01]  /*17a0*/  FADD.FTZ R143, R127, R18 ;  /* 0x000000127f8f7221 */ /* 0x000fe20000010000 */
[----:B------:R-:W-:Y:S01]  /*17b0*/  FADD.FTZ R14, R16, R125 ;  /* 0x0000007d100e7221 */ /* 0x000fe20000010000 */
[----:B------:R-:W-:Y:S01]  /*17c0*/  FADD.FTZ R12, R17, R12 ;  /* 0x0000000c110c7221 */ /* 0x000fe20000010000 */
[----:B------:R-:W-:Y:S02]  /*17d0*/  FADD.FTZ R10, R19, R10 ;  /* 0x0000000a130a7221 */ /* 0x000fe40000010000 */
[----:B------:R-:W-:Y:S02]  /*17e0*/  F2FP.BF16.F32.PACK_AB R19, R143, R132 ;  /* 0x000000848f13723e */ /* 0x000fe400000010ff */
[----:B------:R-:W-:-:S02]  /*17f0*/  F2FP.BF16.F32.PACK_AB R18, R14, R139 ;  /* 0x0000008b0e12723e */ /* 0x000fc400000010ff */
[----:B------:R-:W-:Y:S02]  /*1800*/  F2FP.BF16.F32.PACK_AB R17, R12, R133 ;  /* 0x000000850c11723e */ /* 0x000fe400000010ff */
[----:B------:R-:W-:Y:S01]  /*1810*/  F2FP.BF16.F32.PACK_AB R16, R10, R11 ;  /* 0x0000000b0a10723e */ /* 0x000fe200000010ff */
[----:B------:R-:W-:Y:S06]  /*1820*/  BRA `(.L_x_2673) ;  /* 0x00000004005c7947 */ /* 0x000fec0003800000 */
.L_x_2672:
[C---:B-----5:R-:W-:Y:S01]  /*1830*/  PRMT R18, R125.reuse, 0x7632, R18 ;  /* 0x000076327d127816 */ /* 0x060fe20000000012 */
[----:B0-----:R-:W-:Y:S01]  /*1840*/  IMAD.U32 R11, R124, 0x10000, RZ ;  /* 0x000100007c0b7824 */ /* 0x001fe200078e00ff */
[----:B------:R-:W-:Y:S01]  /*1850*/  SHF.L.U32 R125, R125, 0x10, RZ ;  /* 0x000000107d7d7819 */ /* 0x000fe200000006ff */
[----:B------:R-:W-:Y:S01]  /*1860*/  IMAD.U32 R12, R25, 0x10000, RZ ;  /* 0x00010000190c7824 */ /* 0x000fe200078e00ff */
[----:B------:R-:W-:Y:S02]  /*1870*/  SHF.L.U32 R10, R24, 0x10, RZ ;  /* 0x00000010180a7819 */ /* 0x000fe400000006ff */
[----:B------:R-:W-:Y:S01]  /*1880*/  PRMT R17, R124, 0x7632, R17 ;  /* 0x000076327c117816 */ /* 0x000fe20000000011 */
[----:B------:R-:W-:Y:S01]  /*1890*/  FADD.FTZ R133, R125, R12 ;  /* 0x0000000c7d857221 */ /* 0x000fe20000010000 */
[C---:B------:R-:W-:Y:S01]  /*18a0*/  PRMT R124, R126.reuse, 0x7632, R124 ;  /* 0x000076327e7c7816 */ /* 0x040fe2000000007c */
[----:B------:R-:W-:Y:S01]  /*18b0*/  FADD.FTZ R11, R11, R10 ;  /* 0x0000000a0b0b7221 */ /* 0x000fe20000010000 */
        /* <DEDUP_REMOVED lines=20> */
[----:B------:R-:W-:Y:S02]  /*1a00*/  FADD.FTZ R143, R143, R16 ;  /* 0x000000108f8f7221 */ /* 0x000fe40000010000 */
[----:B------:R-:W-:-:S02]  /*1a10*/  FADD.FTZ R14, R125, R14 ;  /* 0x0000000e7d0e7221 */ /* 0x000fc40000010000 */
[----:B------:R-:W-:Y:S01]  /*1a20*/  FADD.FTZ R10, R17, R10 ;  /* 0x0000000a110a7221 */ /* 0x000fe20000010000 */
[----:B------:R-:W-:Y:S02]  /*1a30*/  F2FP.BF16.F32.PACK_AB R19, R143, R132 ;  /* 0x000000848f13723e */ /* 0x000fe400000010ff */
[----:B------:R-:W-:Y:S02]  /*1a40*/  F2FP.BF16.F32.PACK_AB R18, R14, R139 ;  /* 0x0000008b0e12723e */ /* 0x000fe400000010ff */
[----:B------:R-:W-:Y:S02]  /*1a50*/  F2FP.BF16.F32.PACK_AB R17, R12, R133 ;  /* 0x000000850c11723e */ /* 0x000fe400000010ff */
[----:B------:R-:W-:Y:S01]  /*1a60*/  F2FP.BF16.F32.PACK_AB R16, R10, R11 ;  /* 0x0000000b0a10723e */ /* 0x000fe200000010ff */
[----:B------:R-:W-:Y:S06]  /*1a70*/  BRA `(.L_x_2673) ;  /* 0x0000000000c87947 */ /* 0x000fec0003800000 */
.L_x_2671:
[----:B------:R-:W-:Y:S05]  /*1a80*/  @!P2 BRA `(.L_x_2674) ;  /* 0x000000000094a947 */ /* 0x000fea0003800000 */
        /* <DEDUP_REMOVED lines=37> */
.L_x_2674:
[C---:B0----5:R-:W-:Y:S01]  /*1ce0*/  PRMT R10, R124.reuse, 0x7632, R10 ;  /* 0x000076327c0a7816 */ /* 0x061fe2000000000a */
        /* <DEDUP_REMOVED lines=11> */
.L_x_2673:
[----:B------:R-:W0:Y:S01]  /*1da0*/  @P0 LDC.64 R124, c[0x0][0x3a8] ;  /* 0x0000ea00ff7c0b82 */ /* 0x000e220000000a00 */
[C---:B------:R-:W-:Y:S02]  /*1db0*/  VIADD R149, R0.reuse, 0x80 ;  /* 0x0000008000957836 */ /* 0x040fe40000000000 */
[----:B0-----:R-:W-:-:S05]  /*1dc0*/  @P0 IMAD.WIDE.U32 R124, R0, 0x10, R124 ;  /* 0x00000010007c0825 */ /* 0x001fca00078e007c */
[----:B------:R1:W-:Y:S02]  /*1dd0*/  @P0 STG.E.128 desc[UR6][R124.64], R16 ;  /* 0x000000107c000986 */ /* 0x0003e4000c101d06 */
.L_x_2670:
[----:B0--34-:R-:W-:Y:S05]  /*1de0*/  BSYNC.RECONVERGENT B0 ;  /* 0x0000000000007941 */ /* 0x019fea0003800200 */
.L_x_2669:
        /* <DEDUP_REMOVED lines=35> */
.L_x_2678:
[----:B-----5:R-:W-:Y:S01]  /*2020*/  SHF.L.U32 R9, R124, 0x10, RZ ;  /* 0x000000107c097819 */ /* 0x020fe200000006ff */
        /* <DEDUP_REMOVED lines=36> */
.L_x_2677:
[----:B------:R-:W-:-:S04]  /*2270*/  UISETP.NE.U32.AND UP0, UPT, UR14, URZ, UPT ;  /* 0x000000ff0e00728c */ /* 0x000fc8000bf05070 */
[----:B------:R-:W-:-:S09]  /*2280*/  UISETP.NE.AND.EX UP0, UPT, UR15, URZ, UPT, UP0 ;  /* 0x000000ff0f00728c */ /* 0x000fd2000bf05300 */
[----:B------:R-:W-:Y:S05]  /*2290*/  BRA.U UP0, `(.L_x_2680) ;  /* 0x0000000100947547 */ /* 0x000fea000b800000 */
[----:B-----5:R-:W-:Y:S01]  /*22a0*/  SHF.L.U32 R15, R125, 0x10, RZ ;  /* 0x000000107d0f7819 */ /* 0x020fe200000006ff */
[----:B------:R-:W-:Y:S01]  /*22b0*/  IMAD.U32 R9, R124, 0x10000, RZ ;  /* 0x000100007c097824 */ /* 0x000fe200078e00ff */
[----:B------:R-:W-:Y:S01]  /*22c0*/  SHF.L.U32 R18, R25, 0x10, RZ ;  /* 0x0000001019127819 */ /* 0x000fe200000006ff */
[----:B------:R-:W-:Y:S01]  /*22d0*/  IMAD.U32 R16, R24, 0x10000, RZ ;  /* 0x0001000018107824 */ /* 0x000fe200078e00ff */
[C---:B------:R-:W-:Y:S02]  /*22e0*/  PRMT R129, R126.reuse, 0x7632, R129 ;  /* 0x000076327e817816 */ /* 0x040fe40000000081 */
[----:B------:R-:W-:Y:S01]  /*22f0*/  SHF.L.U32 R126, R126, 0x10, RZ ;  /* 0x000000107e7e7819 */ /* 0x000fe200000006ff */
[----:B------:R-:W-:Y:S01]  /*2300*/  FADD.FTZ R9, R16, R9 ;  /* 0x0000000910097221 */ /* 0x000fe20000010000 */
[----:B------:R-:W-:Y:S01]  /*2310*/  SHF.L.U32 R137, R26, 0x10, RZ ;  /* 0x000000101a897819 */ /* 0x000fe200000006ff */
[----:B------:R-:W-:Y:S01]  /*2320*/  FADD.FTZ R15, R18, R15 ;  /* 0x0000000f120f7221 */ /* 0x000fe20000010000 */
[----:B------:R-:W-:-:S02]  /*2330*/  PRMT R128, R124, 0x7632, R128 ;  /* 0x000076327c807816 */ /* 0x000fc40000000080 */
[----:B------:R-:W-:Y:S01]  /*2340*/  PRMT R124, R125, 0x7632, R124 ;  /* 0x000076327d7c7816 */ /* 0x000fe2000000007c */
[----:B------:R-:W-:Y:S01]  /*2350*/  FADD.FTZ R137, R137, R126 ;  /* 0x0000007e89897221 */ /* 0x000fe20000010000 */
[C---:B------:R-:W-:Y:S01]  /*2360*/  PRMT R130, R127.reuse, 0x7632, R130 ;  /* 0x000076327f827816 */ /* 0x040fe20000000082 */
[----:B------:R-:W-:Y:S01]  /*2370*/  IMAD.U32 R127, R127, 0x10000, RZ ;  /* 0x000100007f7f7824 */ /* 0x000fe200078e00ff */
[----:B------:R-:W-:Y:S01]  /*2380*/  PRMT R16, R24, 0x7632, R16 ;  /* 0x0000763218107816 */ /* 0x000fe20000000010 */
[----:B------:R-:W-:Y:S01]  /*2390*/  IMAD.U32 R124, R124, 0x10000, RZ ;  /* 0x000100007c7c7824 */ /* 0x000fe200078e00ff */
[----:B------:R-:W-:Y:S02]  /*23a0*/  PRMT R17, R25, 0x7632, R17 ;  /* 0x0000763219117816 */ /* 0x000fe40000000011 */
        /* <DEDUP_REMOVED lines=20> */
.L_x_2680:
[----:B-----5:R-:W-:Y:S01]  /*24f0*/  PRMT R15, R124, 0x7632, R15 ;  /* 0x000076327c0f7816 */ /* 0x020fe2000000000f */
[----:B------:R-:W-:Y:S01]  /*2500*/  IMAD.U32 R9, R24, 0x10000, RZ ;  /* 0x0001000018097824 */ /* 0x000fe200078e00ff */
[----:B------:R-:W-:Y:S01]  /*2510*/  SHF.L.U32 R124, R124, 0x10, RZ ;  /* 0x000000107c7c7819 */ /* 0x000fe200000006ff */
[----:B------:R-:W-:Y:S01]  /*2520*/  IMAD.U32 R17, R20, 0x10000, RZ ;  /* 0x0001000014117824 */ /* 0x000fe200078e00ff */
[----:B------:R-:W-:Y:S01]  /*2530*/  SHF.L.U32 R15, R15, 0x10, RZ ;  /* 0x000000100f0f7819 */ /* 0x000fe200000006ff */
[----:B------:R-:W-:Y:S01]  /*2540*/  IMAD.U32 R130, R27, 0x10000, RZ ;  /* 0x000100001b827824 */ /* 0x000fe200078e00ff */
[----:B------:R-:W-:Y:S01]  /*2550*/  PRMT R16, R125, 0x7632, R16 ;  /* 0x000076327d107816 */ /* 0x000fe20000000010 */
[----:B------:R-:W-:Y:S01]  /*2560*/  FADD.FTZ R124, R9, R124 ;  /* 0x0000007c097c7221 */ /* 0x000fe20000010000 */
[----:B------:R-:W-:Y:S02]  /*2570*/  PRMT R9, R24, 0x7632, R9 ;  /* 0x0000763218097816 */ /* 0x000fe40000000009 */
[----:B------:R-:W-:-:S02]  /*2580*/  SHF.L.U32 R125, R125, 0x10, RZ ;  /* 0x000000107d7d7819 */ /* 0x000fc400000006ff */
        /* <DEDUP_REMOVED lines=8> */
[----:B------:R-:W-:Y:S02]  /*2610*/  SHF.L.U32 R19, R26, 0x10, RZ ;  /* 0x000000101a137819 */ /* 0x000fe400000006ff */
[----:B------:R-:W-:-:S02]  /*2620*/  PRMT R15, R25, 0x7632, R15 ;  /* 0x00007632190f7816 */ /* 0x000fc4000000000f */
[----:B------:R-:W-:Y:S01]  /*2630*/  PRMT R129, R127, 0x7632, R129 ;  /* 0x000076327f817816 */ /* 0x000fe20000000081 */
[----:B------:R-:W-:Y:S01]  /*2640*/  FADD.FTZ R126, R19, R126 ;  /* 0x0000007e137e7221 */ /* 0x000fe20000010000 */
[----:B------:R-:W-:Y:S02]  /*2650*/  PRMT R17, R26, 0x7632, R17 ;  /* 0x000076321a117816 */ /* 0x000fe40000000011 */
        /* <DEDUP_REMOVED lines=8> */
[----:B------:R-:W-:-:S02]  /*26e0*/  SHF.L.U32 R18, R18, 0x10, RZ ;  /* 0x0000001012127819 */ /* 0x000fc400000006ff */
        /* <DEDUP_REMOVED lines=9> */
[----:B------:R-:W-:Y:S01]  /*2780*/  FADD.FTZ R140, R140, R127 ;  /* 0x0000007f8c8c7221 */ /* 0x000fe20000010000 */
[----:B------:R-:W-:-:S02]  /*2790*/  SHF.L.U32 R137, R22, 0x10, RZ ;  /* 0x0000001016897819 */ /* 0x000fc400000006ff */
[----:B------:R-:W-:Y:S02]  /*27a0*/  SHF.L.U32 R124, R23, 0x10, RZ ;  /* 0x00000010177c7819 */ /* 0x000fe400000006ff */
[----:B------:R-:W-:Y:S01]  /*27b0*/  SHF.L.U32 R125, R18, 0x10, RZ ;  /* 0x00000010127d7819 */ /* 0x000fe200000006ff */
[----:B------:R-:W-:Y:S01]  /*27c0*/  FADD.FTZ R137, R137, R126 ;  /* 0x0000007e89897221 */ /* 0x000fe20000010000 */
[----:B------:R-:W-:Y:S01]  /*27d0*/  SHF.L.U32 R19, R17, 0x10, RZ ;  /* 0x0000001011137819 */ /* 0x000fe200000006ff */
[----:B------:R-:W-:Y:S02]  /*27e0*/  IMAD.U32 R17, R16, 0x10000, RZ ;  /* 0x0001000010117824 */ /* 0x000fe400078e00ff */
        /* <DEDUP_REMOVED lines=8> */
.L_x_2679:
[----:B------:R-:W0:Y:S02]  /*2870*/  @P0 LDC.64 R124, c[0x0][0x3a8] ;  /* 0x0000ea00ff7c0b82 */ /* 0x000e240000000a00 */
[C---:B0-----:R-:W-:Y:S01]  /*2880*/  @P0 IMAD.WIDE.U32 R124, R149.reuse, 0x10, R124 ;  /* 0x00000010957c0825 */ /* 0x041fe200078e007c */
[----:B------:R-:W-:-:S04]  /*2890*/  IADD3 R149, PT, PT, R149, 0x80, RZ ;  /* 0x0000008095957810 */ /* 0x000fc80007ffe0ff */
[----:B------:R0:W-:Y:S03]  /*28a0*/  @P0 STG.E.128 desc[UR6][R124.64], R16 ;  /* 0x000000107c000986 */ /* 0x0001e6000c101d06 */
.L_x_2676:
[----:B------:R-:W-:Y:S05]  /*28b0*/  BSYNC.RECONVERGENT B0 ;  /* 0x0000000000007941 */ /* 0x000fea0003800200 */
.L_x_2675:
        /* <DEDUP_REMOVED lines=35> */
.L_x_2684:
[----:B-----5:R-:W-:Y:S01]  /*2af0*/  PRMT R128, R124, 0x7632, R128 ;  /* 0x000076327c807816 */ /* 0x020fe20000000080 */
[----:B------:R-:W-:Y:S01]  /*2b00*/  IMAD.U32 R141, R22, 0x10000, RZ ;  /* 0x00010000168d7824 */ /* 0x000fe200078e00ff */
[----:B------:R-:W-:Y:S02]  /*2b10*/  SHF.L.U32 R13, R124, 0x10, RZ ;  /* 0x000000107c0d7819 */ /* 0x000fe400000006ff */
[C---:B------:R-:W-:Y:S02]  /*2b20*/  PRMT R124, R125.reuse, 0x7632, R124 ;  /* 0x000076327d7c7816 */ /* 0x040fe4000000007c */
[----:B------:R-:W-:Y:S02]  /*2b30*/  SHF.L.U32 R125, R125, 0x10, RZ ;  /* 0x000000107d7d7819 */ /* 0x000fe400000006ff */
[----:B------:R-:W-:Y:S02]  /*2b40*/  SHF.L.U32 R16, R20, 0x10, RZ ;  /* 0x0000001014107819 */ /* 0x000fe400000006ff */
[----:B------:R-:W-:-:S02]  /*2b50*/  SHF.L.U32 R18, R21, 0x10, RZ ;  /* 0x0000001015127819 */ /* 0x000fc400000006ff */
[C---:B------:R-:W-:Y:S01]  /*2b60*/  PRMT R129, R126.reuse, 0x7632, R129 ;  /* 0x000076327e817816 */ /* 0x040fe20000000081 */
[----:B------:R-:W-:Y:S02]  /*2b70*/  IMAD.U32 R126, R126, 0x10000, RZ ;  /* 0x000100007e7e7824 */ /* 0x000fe400078e00ff */
[----:B------:R-:W-:Y:S01]  /*2b80*/  FADD.FTZ R13, R16, R13 ;  /* 0x0000000d100d7221 */ /* 0x000fe20000010000 */
        /* <DEDUP_REMOVED lines=27> */
.L_x_2683:
[----:B------:R-:W-:-:S04]  /*2d40*/  UISETP.NE.U32.AND UP0, UPT, UR14, URZ, UPT ;  /* 0x000000ff0e00728c */ /* 0x000fc8000bf05070 */
[----:B------:R-:W-:-:S09]  /*2d50*/  UISETP.NE.AND.EX UP0, UPT, UR15, URZ, UPT, UP0 ;  /* 0x000000ff0f00728c */ /* 0x000fd2000bf05300 */
[----:B------:R-:W-:Y:S05]  /*2d60*/  BRA.U UP0, `(.L_x_2686) ;  /* 0x0000000100947547 */ /* 0x000fea000b800000 */
[C---:B-----5:R-:W-:Y:S01]  /*2d70*/  PRMT R128, R124.reuse, 0x7632, R128 ;  /* 0x000076327c807816 */ /* 0x060fe20000000080 */
[----:B------:R-:W-:Y:S01]  /*2d80*/  IMAD.U32 R18, R25, 0x10000, RZ ;  /* 0x0001000019127824 */ /* 0x000fe200078e00ff */
[----:B------:R-:W-:Y:S02]  /*2d90*/  SHF.L.U32 R13, R124, 0x10, RZ ;  /* 0x000000107c0d7819 */ /* 0x000fe400000006ff */
[C---:B------:R-:W-:Y:S01]  /*2da0*/  PRMT R124, R125.reuse, 0x7632, R124 ;  /* 0x000076327d7c7816 */ /* 0x040fe2000000007c */
[----:B------:R-:W-:Y:S01]  /*2db0*/  IMAD.U32 R125, R125, 0x10000, RZ ;  /* 0x000100007d7d7824 */ /* 0x000fe200078e00ff */
[----:B------:R-:W-:Y:S02]  /*2dc0*/  SHF.L.U32 R16, R24, 0x10, RZ ;  /* 0x0000001018107819 */ /* 0x000fe400000006ff */
[----:B------:R-:W-:Y:S01]  /*2dd0*/  PRMT R129, R126, 0x7632, R129 ;  /* 0x000076327e817816 */ /* 0x000fe20000000081 */
[----:B------:R-:W-:Y:S01]  /*2de0*/  FADD.FTZ R135, R18, R125 ;  /* 0x0000007d12877221 */ /* 0x000fe20000010000 */
[----:B------:R-:W-:Y:S01]  /*2df0*/  SHF.L.U32 R126, R126, 0x10, RZ ;  /* 0x000000107e7e7819 */ /* 0x000fe200000006ff */
[----:B------:R-:W-:Y:S01]  /*2e00*/  FADD.FTZ R13, R16, R13 ;  /* 0x0000000d100d7221 */ /* 0x000fe20000010000 */
[----:B------:R-:W-:Y:S01]  /*2e10*/  SHF.L.U32 R141, R26, 0x10, RZ ;  /* 0x000000101a8d7819 */ /* 0x000fe200000006ff */
[----:B------:R-:W-:Y:S01]  /*2e20*/  IMAD.U32 R129, R129, 0x10000, RZ ;  /* 0x0001000081817824 */ /* 0x000fe200078e00ff */
[----:B------:R-:W-:-:S02]  /*2e30*/  PRMT R130, R127, 0x7632, R130 ;  /* 0x000076327f827816 */ /* 0x000fc40000000082 */
[----:B------:R-:W-:Y:S01]  /*2e40*/  PRMT R16, R24, 0x7632, R16 ;  /* 0x0000763218107816 */ /* 0x000fe20000000010 */
[----:B------:R-:W-:Y:S01]  /*2e50*/  FADD.FTZ R141, R141, R126 ;  /* 0x0000007e8d8d7221 */ /* 0x000fe20000010000 */
[----:B------:R-:W-:Y:S01]  /*2e60*/  PRMT R17, R25, 0x7632, R17 ;  /* 0x0000763219117816 */ /* 0x000fe20000000011 */
[C---:B------:R-:W-:Y:S01]  /*2e70*/  IMAD.U32 R126, R27.reuse, 0x10000, RZ ;  /* 0x000100001b7e7824 */ /* 0x040fe200078e00ff */
        /* <DEDUP_REMOVED lines=20> */
.L_x_2686:
        /* <DEDUP_REMOVED lines=10> */
[----:B------:R-:W-:-:S02]  /*3060*/  SHF.L.U32 R125, R125, 0x10, RZ ;  /* 0x000000107d7d7819 */ /* 0x000fc400000006ff */
[----:B------:R-:W-:Y:S01]  /*3070*/  SHF.L.U32 R142, R13, 0x10, RZ ;  /* 0x000000100d8e7819 */ /* 0x000fe200000006ff */
[----:B------:R-:W-:Y:S01]  /*3080*/  FADD.FTZ R13, R17, R124 ;  /* 0x0000007c110d7221 */ /* 0x000fe20000010000 */
[C---:B------:R-:W-:Y:S01]  /*3090*/  PRMT R130, R127.reuse, 0x7632, R130 ;  /* 0x000076327f827816 */ /* 0x040fe20000000082 */
[----:B------:R-:W-:Y:S01]  /*30a0*/  FADD.FTZ R125, R18, R125 ;  /* 0x0000007d127d7221 */ /* 0x000fe20000010000 */
[----:B------:R-:W-:Y:S01]  /*30b0*/  SHF.L.U32 R147, R127, 0x10, RZ ;  /* 0x000000107f937819 */ /* 0x000fe200000006ff */
[----:B------:R-:W-:Y:S01]  /*30c0*/  FADD.FTZ R142, R19, R142 ;  /* 0x0000008e138e7221 */ /* 0x000fe20000010000 */
[C---:B------:R-:W-:Y:S01]  /*30d0*/  PRMT R129, R126.reuse, 0x7632, R129 ;  /* 0x000076327e817816 */ /* 0x040fe20000000081 */
[----:B------:R-:W-:Y:S01]  /*30e0*/  IMAD.U32 R126, R126, 0x10000, RZ ;  /* 0x000100007e7e7824 */ /* 0x000fe200078e00ff */
[C---:B------:R-:W-:Y:S02]  /*30f0*/  SHF.L.U32 R127, R26.reuse, 0x10, RZ ;  /* 0x000000101a7f7819 */ /* 0x040fe400000006ff */
[----:B------:R-:W-:Y:S01]  /*3100*/  PRMT R16, R25, 0x7632, R16 ;  /* 0x0000763219107816 */ /* 0x000fe20000000010 */
[----:B------:R-:W-:Y:S01]  /*3110*/  IMAD.U32 R146, R129, 0x10000, RZ ;  /* 0x0001000081927824 */ /* 0x000fe200078e00ff */
[----:B------:R-:W-:Y:S01]  /*3120*/  PRMT R17, R26, 0x7632, R17 ;  /* 0x000076321a117816 */ /* 0x000fe20000000011 */
[----:B------:R-:W-:Y:S01]  /*3130*/  FADD.FTZ R126, R127, R126 ;  /* 0x0000007e7f7e7221 */ /* 0x000fe20000010000 */
[----:B------:R-:W-:-:S02]  /*3140*/  PRMT R18, R27, 0x7632, R18 ;  /* 0x000076321b127816 */ /* 0x000fc40000000012 */
[----:B------:R-:W-:Y:S01]  /*3150*/  SHF.L.U32 R144, R27, 0x10, RZ ;  /* 0x000000101b907819 */ /* 0x000fe200000006ff */
[----:B------:R-:W-:Y:S01]  /*3160*/  FADD.FTZ R141, R141, R126 ;  /* 0x0000007e8d8d7221 */ /* 0x000fe20000010000 */
[----:B------:R-:W-:Y:S01]  /*3170*/  SHF.L.U32 R19, R128, 0x10, RZ ;  /* 0x0000001080137819 */ /* 0x000fe200000006ff */
[----:B------:R-:W-:Y:S01]  /*3180*/  IMAD.U32 R18, R18, 0x10000, RZ ;  /* 0x0001000012127824 */ /* 0x000fe200078e00ff */
        /* <DEDUP_REMOVED lines=11> */
[----:B------:R-:W-:-:S02]  /*3240*/  PRMT R16, R20, 0x7632, R16 ;  /* 0x0000763214107816 */ /* 0x000fc40000000010 */
[----:B------:R-:W-:Y:S02]  /*3250*/  PRMT R18, R22, 0x7632, R18 ;  /* 0x0000763216127816 */ /* 0x000fe40000000012 */
        /* <DEDUP_REMOVED lines=14> */
.L_x_2685:
[----:B------:R-:W0:Y:S02]  /*3340*/  @P0 LDC.64 R124, c[0x0][0x3a8] ;  /* 0x0000ea00ff7c0b82 */ /* 0x000e240000000a00 */
[----:B0-----:R-:W-:-:S05]  /*3350*/  @P0 IMAD.WIDE.U32 R124, R149, 0x10, R124 ;  /* 0x00000010957c0825 */ /* 0x001fca00078e007c */
[----:B------:R2:W-:Y:S02]  /*3360*/  @P0 STG.E.128 desc[UR6][R124.64], R16 ;  /* 0x000000107c000986 */ /* 0x0005e4000c101d06 */
.L_x_2682:
[----:B------:R-:W-:Y:S05]  /*3370*/  BSYNC.RECONVERGENT B0 ;  /* 0x0000000000007941 */ /* 0x000fea0003800200 */
.L_x_2681:
        /* <DEDUP_REMOVED lines=99> */
[----:B-1----:R-:W-:-:S05]  /*39b0*/  @!P2 LEA R131, R131, R124, 0x18 ;  /* 0x0000007c8383a211 */ /* 0x002fca00078ec0ff */
[----:B------:R-:W-:-:S05]  /*39c0*/  @P5 VIADD R131, R131, 0x20 ;  /* 0x0000002083835836 */ /* 0x000fca0000000000 */
        /* <DEDUP_REMOVED lines=17> */
.L_x_2688:
[----:B------:R-:W-:Y:S05]  /*3ae0*/  BSYNC.RECONVERGENT B0 ;  /* 0x0000000000007941 */ /* 0x000fea0003800200 */
.L_x_2687:
        /* <DEDUP_REMOVED lines=48> */
[----:B--2---:R-:W-:Y:S01]  /*3df0*/  FFMA.FTZ R130, R128, UR9, R149 ;  /* 0x0000000980827c23 */ /* 0x004fe20008010095 */
[----:B------:R-:W-:-:S03]  /*3e00*/  FSEL R149, R129, RZ, !P2 ;  /* 0x000000ff81957208 */ /* 0x000fc60005000000 */
[----:B------:R-:W-:Y:S01]  /*3e10*/  FADD.FTZ R130, R130, R131 ;  /* 0x0000008382827221 */ /* 0x000fe20000010000 */
[----:B---3--:R-:W-:-:S03]  /*3e20*/  @!P5 IMAD.WIDE R126, R5, 0x4, R126 ;  /* 0x00000004057ed825 */ /* 0x008fc600078e027e */
[----:B------:R-:W0:Y:S02]  /*3e30*/  MUFU.RSQ R152, R130 ;  /* 0x0000008200987308 */ /* 0x000e240000001400 */
[----:B------:R1:W-:Y:S04]  /*3e40*/  @!P5 STG.E desc[UR6][R126.64], R129 ;  /* 0x000000817e00d986 */ /* 0x0003e8000c101906 */
[----:B0-----:R1:W-:Y:S01]  /*3e50*/  @!P5 STG.E desc[UR6][R124.64], R152 ;  /* 0x000000987c00d986 */ /* 0x0013e2000c101906 */
[----:B------:R-:W-:Y:S05]  /*3e60*/  @!P1 BRA `(.L_x_2690) ;  /* 0x0000000000bc9947 */ /* 0x000fea0003800000 */
[--C-:B------:R-:W-:Y:S01]  /*3e70*/  FADD.FTZ R153, R11, -R149.reuse ;  /* 0x800000950b997221 */ /* 0x100fe20000010000 */
[--C-:B-1----:R-:W-:Y:S01]  /*3e80*/  FADD.FTZ R125, R10, -R149.reuse ;  /* 0x800000950a7d7221 */ /* 0x102fe20000010000 */
[--C-:B------:R-:W-:Y:S01]  /*3e90*/  FADD.FTZ R155, R133, -R149.reuse ;  /* 0x80000095859b7221 */ /* 0x100fe20000010000 */
[----:B------:R-:W-:Y:S01]  /*3ea0*/  FADD.FTZ R127, R12, -R149 ;  /* 0x800000950c7f7221 */ /* 0x000fe20000010000 */
[C---:B------:R-:W-:Y:S01]  /*3eb0*/  FMUL.FTZ R153, R152.reuse, R153 ;  /* 0x0000009998997220 */ /* 0x040fe20000410000 */
[C---:B------:R-:W-:Y:S01]  /*3ec0*/  FMUL.FTZ R130, R152.reuse, R125 ;  /* 0x0000007d98827220 */ /* 0x040fe20000410000 */
[C---:B------:R-:W-:Y:S01]  /*3ed0*/  FMUL.FTZ R155, R152.reuse, R155 ;  /* 0x0000009b989b7220 */ /* 0x040fe20000410000 */
[----:B------:R-:W-:Y:S01]  /*3ee0*/  FMUL.FTZ R154, R152, R127 ;  /* 0x0000007f989a7220 */ /* 0x000fe20000410000 */
[----:B-----5:R-:W-:Y:S01]  /*3ef0*/  FFMA.FTZ R124, R153, R120, R76 ;  /* 0x00000078997c7223 */ /* 0x020fe2000001004c */
[----:B------:R-:W-:Y:S01]  /*3f00*/  FFMA.FTZ R125, R130, R121, R77 ;  /* 0x00000079827d7223 */ /* 0x000fe2000001004d */
[----:B------:R-:W-:Y:S01]  /*3f10*/  FFMA.FTZ R126, R155, R122, R78 ;  /* 0x0000007a9b7e7223 */ /* 0x000fe2000001004e */
[----:B------:R-:W-:Y:S01]  /*3f20*/  FFMA.FTZ R127, R154, R123, R79 ;  /* 0x0000007b9a7f7223 */ /* 0x000fe2000001004f */
[--C-:B------:R-:W-:Y:S01]  /*3f30*/  FADD.FTZ R157, R139, -R149.reuse ;  /* 0x800000958b9d7221 */ /* 0x100fe20000010000 */
[--C-:B------:R-:W-:Y:S01]  /*3f40*/  FADD.FTZ R131, R132, -R149.reuse ;  /* 0x8000009584837221 */ /* 0x100fe20000010000 */
[----:B------:R-:W-:Y:S01]  /*3f50*/  F2FP.BF16.F32.PACK_AB R124, R125, R124 ;  /* 0x0000007c7d7c723e */ /* 0x000fe200000010ff */
[--C-:B------:R-:W-:Y:S01]  /*3f60*/  FADD.FTZ R151, R143, -R149.reuse ;  /* 0x800000958f977221 */ /* 0x100fe20000010000 */
[----:B------:R-:W-:Y:S01]  /*3f70*/  F2FP.BF16.F32.PACK_AB R125, R127, R126 ;  /* 0x0000007e7f7d723e */ /* 0x000fe200000010ff */
[----:B------:R-:W-:Y:S01]  /*3f80*/  FADD.FTZ R127, R14, -R149 ;  /* 0x800000950e7f7221 */ /* 0x000fe20000010000 */
[C---:B------:R-:W-:Y:S01]  /*3f90*/  FMUL.FTZ R157, R152.reuse, R157 ;  /* 0x0000009d989d7220 */ /* 0x040fe20000410000 */
[C---:B------:R-:W-:Y:S01]  /*3fa0*/  FMUL.FTZ R131, R152.reuse, R131 ;  /* 0x0000008398837220 */ /* 0x040fe20000410000 */
[C---:B------:R-:W-:Y:S01]  /*3fb0*/  FMUL.FTZ R158, R152.reuse, R151 ;  /* 0x00000097989e7220 */ /* 0x040fe20000410000 */
[----:B------:R-:W-:Y:S01]  /*3fc0*/  FMUL.FTZ R156, R152, R127 ;  /* 0x0000007f989c7220 */ /* 0x000fe20000410000 */
[----:B------:R-:W-:Y:S01]  /*3fd0*/  FFMA.FTZ R126, R157, R116, R80 ;  /* 0x000000749d7e7223 */ /* 0x000fe20000010050 */
[----:B------:R-:W0:Y:S01]  /*3fe0*/  LDC.64 R128, c[0x0][0x428] ;  /* 0x00010a00ff807b82 */ /* 0x000e220000000a00 */
[C---:B------:R-:W-:Y:S01]  /*3ff0*/  FFMA.FTZ R150, R131.reuse, R118, R82 ;  /* 0x0000007683967223 */ /* 0x040fe20000010052 */
[----:B------:R-:W-:Y:S01]  /*4000*/  FFMA.FTZ R127, R156, R117, R81 ;  /* 0x000000759c7f7223 */ /* 0x000fe20000010051 */
[C---:B------:R-:W-:Y:S01]  /*4010*/  FFMA.FTZ R151, R158.reuse, R119, R83 ;  /* 0x000000779e977223 */ /* 0x040fe20000010053 */
[----:B------:R-:W-:Y:S01]  /*4020*/  FFMA.FTZ R131, R131, R110, R66 ;  /* 0x0000006e83837223 */ /* 0x000fe20000010042 */
[----:B------:R-:W-:Y:S01]  /*4030*/  FFMA.FTZ R158, R158, R111, R67 ;  /* 0x0000006f9e9e7223 */ /* 0x000fe20000010043 */
[----:B------:R-:W-:Y:S01]  /*4040*/  FFMA.FTZ R153, R153, R112, R60 ;  /* 0x0000007099997223 */ /* 0x000fe2000001003c */
[----:B------:R-:W-:Y:S01]  /*4050*/  F2FP.BF16.F32.PACK_AB R126, R127, R126 ;  /* 0x0000007e7f7e723e */ /* 0x000fe200000010ff */
[----:B------:R-:W-:Y:S01]  /*4060*/  FFMA.FTZ R155, R155, R114, R62 ;  /* 0x000000729b9b7223 */ /* 0x000fe2000001003e */
[----:B------:R-:W-:Y:S01]  /*4070*/  F2FP.BF16.F32.PACK_AB R127, R151, R150 ;  /* 0x00000096977f723e */ /* 0x000fe200000010ff */
[----:B------:R-:W-:Y:S01]  /*4080*/  FFMA.FTZ R157, R157, R108, R64 ;  /* 0x0000006c9d9d7223 */ /* 0x000fe20000010040 */
[----:B------:R-:W1:Y:S01]  /*4090*/  LDC.64 R150, c[0x0][0x430] ;  /* 0x00010c00ff967b82 */ /* 0x000e620000000a00 */
[----:B------:R-:W-:Y:S01]  /*40a0*/  F2FP.BF16.F32.PACK_AB R131, R158, R131 ;  /* 0x000000839e83723e */ /* 0x000fe200000010ff */
[----:B------:R-:W-:Y:S01]  /*40b0*/  FFMA.FTZ R158, R156, R109, R65 ;  /* 0x0000006d9c9e7223 */ /* 0x000fe20000010041 */
[----:B------:R-:W-:Y:S01]  /*40c0*/  FFMA.FTZ R156, R154, R115, R63 ;  /* 0x000000739a9c7223 */ /* 0x000fe2000001003f */
[----:B------:R-:W-:-:S03]  /*40d0*/  FFMA.FTZ R154, R130, R113, R61 ;  /* 0x00000071829a7223 */ /* 0x000fc6000001003d */
[----:B------:R-:W-:Y:S01]  /*40e0*/  F2FP.BF16.F32.PACK_AB R130, R158, R157 ;  /* 0x0000009d9e82723e */ /* 0x000fe200000010ff */
[----:B0-----:R-:W-:-:S05]  /*40f0*/  IMAD.WIDE.U32 R128, R0, 0x10, R128 ;  /* 0x0000001000807825 */ /* 0x001fca00078e0080 */
[----:B------:R0:W-:Y:S01]  /*4100*/  STG.E.128 desc[UR6][R128.64], R124 ;  /* 0x0000007c80007986 */ /* 0x0001e2000c101d06 */
[----:B-1----:R-:W-:-:S04]  /*4110*/  IMAD.WIDE.U32 R150, R0, 0x10, R150 ;  /* 0x0000001000967825 */ /* 0x002fc800078e0096 */
[----:B------:R-:W-:Y:S01]  /*4120*/  VIADD R0, R0, 0x80 ;  /* 0x0000008000007836 */ /* 0x000fe20000000000 */
[----:B0-----:R-:W-:Y:S02]  /*4130*/  F2FP.BF16.F32.PACK_AB R129, R156, R155 ;  /* 0x0000009b9c81723e */ /* 0x001fe400000010ff */
[----:B------:R-:W-:-:S05]  /*4140*/  F2FP.BF16.F32.PACK_AB R128, R154, R153 ;  /* 0x000000999a80723e */ /* 0x000fca00000010ff */
[----:B------:R0:W-:Y:S02]  /*4150*/  STG.E.128 desc[UR6][R150.64], R128 ;  /* 0x0000008096007986 */ /* 0x0001e4000c101d06 */
.L_x_2690:
[----:B------:R-:W-:Y:S05]  /*4160*/  BSYNC.RECONVERGENT B0 ;  /* 0x0000000000007941 */ /* 0x000fea0003800200 */
.L_x_2689:
[----:B------:R-:W-:Y:S04]  /*4170*/  BSSY.RECONVERGENT B0, `(.L_x_2691) ;  /* 0x0000031000007945 */ /* 0x000fe80003800200 */
[----:B------:R-:W-:Y:S05]  /*4180*/  @!P3 BRA `(.L_x_2692) ;  /* 0x0000000000bcb947 */ /* 0x000fea0003800000 */
[--C-:B------:R-:W-:Y:S01]  /*4190*/  FADD.FTZ R153, R9, -R149.reuse ;  /* 0x8000009509997221 */ /* 0x100fe20000010000 */
[--C-:B-1----:R-:W-:Y:S01]  /*41a0*/  FADD.FTZ R125, R134, -R149.reuse ;  /* 0x80000095867d7221 */ /* 0x102fe20000010000 */
[--C-:B------:R-:W-:Y:S01]  /*41b0*/  FADD.FTZ R155, R15, -R149.reuse ;  /* 0x800000950f9b7221 */ /* 0x100fe20000010000 */
[----:B------:R-:W-:Y:S01]  /*41c0*/  FADD.FTZ R127, R136, -R149 ;  /* 0x80000095887f7221 */ /* 0x000fe20000010000 */
[C---:B------:R-:W-:Y:S01]  /*41d0*/  FMUL.FTZ R153, R152.reuse, R153 ;  /* 0x0000009998997220 */ /* 0x040fe20000410000 */
[C---:B0-----:R-:W-:Y:S01]  /*41e0*/  FMUL.FTZ R130, R152.reuse, R125 ;  /* 0x0000007d98827220 */ /* 0x041fe20000410000 */
        /* <DEDUP_REMOVED lines=35> */
[----:B------:R0:W-:Y:S02]  /*4420*/  STG.E.128 desc[UR6][R128.64], R124 ;  /* 0x0000007c80007986 */ /* 0x0001e4000c101d06 */
[----:B0-----:R-:W-:Y:S01]  /*4430*/  F2FP.BF16.F32.PACK_AB R129, R156, R155 ;  /* 0x0000009b9c81723e */ /* 0x001fe200000010ff */
[----:B-1----:R-:W-:Y:S01]  /*4440*/  IMAD.WIDE.U32 R124, R0, 0x10, R150 ;  /* 0x00000010007c7825 */ /* 0x002fe200078e0096 */
[----:B------:R-:W-:Y:S02]  /*4450*/  F2FP.BF16.F32.PACK_AB R128, R154, R153 ;  /* 0x000000999a80723e */ /* 0x000fe400000010ff */
[----:B------:R-:W-:-:S03]  /*4460*/  IADD3 R0, PT, PT, R0, 0x80, RZ ;  /* 0x0000008000007810 */ /* 0x000fc60007ffe0ff */
[----:B------:R2:W-:Y:S04]  /*4470*/  STG.E.128 desc[UR6][R124.64], R128 ;  /* 0x000000807c007986 */ /* 0x0005e8000c101d06 */
.L_x_2692:
[----:B------:R-:W-:Y:S05]  /*4480*/  BSYNC.RECONVERGENT B0 ;  /* 0x0000000000007941 */ /* 0x000fea0003800200 */
.L_x_2691:
[----:B------:R-:W-:Y:S04]  /*4490*/  BSSY.RECONVERGENT B0, `(.L_x_2693) ;  /* 0x0000030000007945 */ /* 0x000fe80003800200 */
[----:B------:R-:W-:Y:S05]  /*44a0*/  @!P4 BRA `(.L_x_2694) ;  /* 0x0000000000b8c947 */ /* 0x000fea0003800000 */
[--C-:B------:R-:W-:Y:S01]  /*44b0*/  FADD.FTZ R153, R147, -R149.reuse ;  /* 0x8000009593997221 */ /* 0x100fe20000010000 */
[--C-:B------:R-:W-:Y:S01]  /*44c0*/  FADD.FTZ R157, R148, -R149.reuse ;  /* 0x80000095949d7221 */ /* 0x100fe20000010000 */
[--C-:B-1----:R-:W-:Y:S01]  /*44d0*/  FADD.FTZ R127, R135, -R149.reuse ;  /* 0x80000095877f7221 */ /* 0x102fe20000010000 */
[--C-:B0-2---:R-:W-:Y:S01]  /*44e0*/  FADD.FTZ R131, R144, -R149.reuse ;  /* 0x8000009590837221 */ /* 0x105fe20000010000 */
[C---:B------:R-:W-:Y:S01]  /*44f0*/  FMUL.FTZ R153, R152.reuse, R153 ;  /* 0x0000009998997220 */ /* 0x040fe20000410000 */
[----:B------:R-:W-:Y:S01]  /*4500*/  FMUL.FTZ R124, R152, R157 ;  /* 0x0000009d987c7220 */ /* 0x000fe20000410000 */
[--C-:B------:R-:W-:Y:S01]  /*4510*/  FADD.FTZ R129, R13, -R149.reuse ;  /* 0x800000950d817221 */ /* 0x100fe20000010000 */
[--C-:B------:R-:W-:Y:S01]  /*4520*/  FADD.FTZ R125, R142, -R149.reuse ;  /* 0x800000958e7d7221 */ /* 0x100fe20000010000 */
[--C-:B------:R-:W-:Y:S01]  /*4530*/  FADD.FTZ R155, R141, -R149.reuse ;  /* 0x800000958d9b7221 */ /* 0x100fe20000010000 */
[----:B------:R-:W-:Y:S01]  /*4540*/  FADD.FTZ R151, R146, -R149 ;  /* 0x8000009592977221 */ /* 0x000fe20000010000 */
[----:B------:R-:W-:Y:S01]  /*4550*/  FMUL.FTZ R149, R152, R127 ;  /* 0x0000007f98957220 */ /* 0x000fe20000410000 */
[C---:B-----5:R-:W-:Y:S01]  /*4560*/  FFMA.FTZ R127, R153.reuse, R54, R42 ;  /* 0x00000036997f7223 */ /* 0x060fe2000001002a */
[----:B------:R-:W-:Y:S01]  /*4570*/  FFMA.FTZ R126, R124, R55, R43 ;  /* 0x000000377c7e7223 */ /* 0x000fe2000001002b */
[C---:B------:R-:W-:Y:S01]  /*4580*/  FMUL.FTZ R130, R152.reuse, R131 ;  /* 0x0000008398827220 */ /* 0x040fe20000410000 */
[C---:B------:R-:W-:Y:S01]  /*4590*/  FMUL.FTZ R129, R152.reuse, R129 ;  /* 0x0000008198817220 */ /* 0x040fe20000410000 */
[C---:B------:R-:W-:Y:S01]  /*45a0*/  FMUL.FTZ R128, R152.reuse, R125 ;  /* 0x0000007d98807220 */ /* 0x040fe20000410000 */
[C---:B------:R-:W-:Y:S01]  /*45b0*/  FMUL.FTZ R155, R152.reuse, R155 ;  /* 0x0000009b989b7220 */ /* 0x040fe20000410000 */
[----:B------:R-:W-:Y:S01]  /*45c0*/  FMUL.FTZ R154, R152, R151 ;  /* 0x00000097989a7220 */ /* 0x000fe20000410000 */
[----:B------:R-:W-:Y:S01]  /*45d0*/  FFMA.FTZ R131, R153, R46, R34 ;  /* 0x0000002e99837223 */ /* 0x000fe20000010022 */
[----:B------:R-:W0:Y:S01]  /*45e0*/  LDC.64 R150, c[0x0][0x430] ;  /* 0x00010c00ff967b82 */ /* 0x000e220000000a00 */
[----:B------:R-:W-:Y:S01]  /*45f0*/  F2FP.BF16.F32.PACK_AB R127, R126, R127 ;  /* 0x0000007f7e7f723e */ /* 0x000fe200000010ff */
[----:B------:R-:W-:Y:S01]  /*4600*/  FFMA.FTZ R126, R124, R47, R35 ;  /* 0x0000002f7c7e7223 */ /* 0x000fe20000010023 */
[----:B------:R-:W-:Y:S01]  /*4610*/  FFMA.FTZ R124, R129, R56, R36 ;  /* 0x00000038817c7223 */ /* 0x000fe20000010024 */
[----:B------:R-:W-:Y:S01]  /*4620*/  FFMA.FTZ R125, R128, R57, R37 ;  /* 0x00000039807d7223 */ /* 0x000fe20000010025 */
[----:B------:R-:W-:Y:S01]  /*4630*/  FFMA.FTZ R156, R155, R52, R40 ;  /* 0x000000349b9c7223 */ /* 0x000fe20000010028 */
[----:B------:R-:W-:Y:S01]  /*4640*/  FFMA.FTZ R157, R154, R53, R41 ;  /* 0x000000359a9d7223 */ /* 0x000fe20000010029 */
[----:B------:R-:W-:Y:S01]  /*4650*/  F2FP.BF16.F32.PACK_AB R131, R126, R131 ;  /* 0x000000837e83723e */ /* 0x000fe200000010ff */
[----:B------:R-:W1:Y:S01]  /*4660*/  LDC.64 R152, c[0x0][0x428] ;  /* 0x00010a00ff987b82 */ /* 0x000e620000000a00 */
[----:B------:R-:W-:Y:S01]  /*4670*/  F2FP.BF16.F32.PACK_AB R124, R125, R124 ;  /* 0x0000007c7d7c723e */ /* 0x000fe200000010ff */
[----:B------:R-:W-:Y:S01]  /*4680*/  FFMA.FTZ R125, R149, R58, R38 ;  /* 0x0000003a957d7223 */ /* 0x000fe20000010026 */
[----:B------:R-:W-:Y:S01]  /*4690*/  FFMA.FTZ R126, R130, R59, R39 ;  /* 0x0000003b827e7223 */ /* 0x000fe20000010027 */
[----:B------:R-:W-:Y:S01]  /*46a0*/  FFMA.FTZ R158, R154, R45, R33 ;  /* 0x0000002d9a9e7223 */ /* 0x000fe20000010021 */
[----:B------:R-:W-:Y:S01]  /*46b0*/  FFMA.FTZ R155, R155, R44, R32 ;  /* 0x0000002c9b9b7223 */ /* 0x000fe20000010020 */
[----:B------:R-:W-:-:S02]  /*46c0*/  FFMA.FTZ R154, R130, R51, R31 ;  /* 0x00000033829a7223 */ /* 0x000fc4000001001f */
[----:B------:R-:W-:Y:S02]  /*46d0*/  F2FP.BF16.F32.PACK_AB R125, R126, R125 ;  /* 0x0000007d7e7d723e */ /* 0x000fe400000010ff */
[----:B------:R-:W-:Y:S01]  /*46e0*/  F2FP.BF16.F32.PACK_AB R126, R157, R156 ;  /* 0x0000009c9d7e723e */ /* 0x000fe200000010ff */
[----:B------:R-:W-:Y:S01]  /*46f0*/  FFMA.FTZ R156, R129, R48, R28 ;  /* 0x00000030819c7223 */ /* 0x000fe2000001001c */
[----:B------:R-:W-:Y:S01]  /*4700*/  FFMA.FTZ R129, R149, R50, R30 ;  /* 0x0000003295817223 */ /* 0x000fe2000001001e */
[----:B------:R-:W-:Y:S01]  /*4710*/  FFMA.FTZ R149, R128, R49, R29 ;  /* 0x0000003180957223 */ /* 0x000fe2000001001d */
[----:B------:R-:W-:Y:S01]  /*4720*/  F2FP.BF16.F32.PACK_AB R130, R158, R155 ;  /* 0x0000009b9e82723e */ /* 0x000fe200000010ff */
[----:B0-----:R-:W-:Y:S02]  /*4730*/  IMAD.WIDE.U32 R150, R0, 0x10, R150 ;  /* 0x0000001000967825 */ /* 0x001fe400078e0096 */
[----:B------:R-:W-:Y:S02]  /*4740*/  F2FP.BF16.F32.PACK_AB R129, R154, R129 ;  /* 0x000000819a81723e */ /* 0x000fe400000010ff */
[----:B------:R-:W-:Y:S01]  /*4750*/  F2FP.BF16.F32.PACK_AB R128, R149, R156 ;  /* 0x0000009c9580723e */ /* 0x000fe200000010ff */
[----:B-1----:R-:W-:-:S05]  /*4760*/  IMAD.WIDE.U32 R152, R0, 0x10, R152 ;  /* 0x0000001000987825 */ /* 0x002fca00078e0098 */
[----:B------:R3:W-:Y:S04]  /*4770*/  STG.E.128 desc[UR6][R152.64], R124 ;  /* 0x0000007c98007986 */ /* 0x0007e8000c101d06 */
[----:B------:R3:W-:Y:S02]  /*4780*/  STG.E.128 desc[UR6][R150.64], R128 ;  /* 0x0000008096007986 */ /* 0x0007e4000c101d06 */
.L_x_2694:
[----:B------:R-:W-:Y:S05]  /*4790*/  BSYNC.RECONVERGENT B0 ;  /* 0x0000000000007941 */ /* 0x000fea0003800200 */
.L_x_2693:
[----:B-123--:R-:W1:Y:S01]  /*47a0*/  LDC.64 R124, c[0x0][0x380] ;  /* 0x0000e000ff7c7b82 */ /* 0x00ee620000000a00 */
[----:B------:R-:W-:Y:S01]  /*47b0*/  UPLOP3.LUT UP1, UPT, UPT, UPT, UP1, 0x40, 0x4 ;  /* 0x000000000004789c */ /* 0x000fe20003f2e810 */
[----:B-1----:R-:W-:-:S04]  /*47c0*/  IADD3 R5, PT, PT, R5, R124, RZ ;  /* 0x0000007c05057210 */ /* 0x002fc80007ffe0ff */
[----:B------:R-:W-:-:S13]  /*47d0*/  ISETP.GE.AND P2, PT, R5, R125, PT ;  /* 0x0000007d0500720c */ /* 0x000fda0003f46270 */
[----:B------:R-:W-:Y:S05]  /*47e0*/  @!P2 BRA `(.L_x_2695) ;  /* 0xffffffc800d4a947 */ /* 0x000fea000383ffff */
[----:B------:R-:W-:Y:S05]  /*47f0*/  EXIT ;  /* 0x000000000000794d */ /* 0x000fea0003800000 */
.L_x_2696:
        /* <DEDUP_REMOVED lines=16> */
.L_x_13580:


//--------------------- .text._ZN10layer_norm31ln_parallel_residual_fwd_kernelINS_13Kernel_traitsIf13__nv_bfloat16S2_S2_fjLj3072ELj1ELj1ELj4ELj16ENS_18Kernel_traits_baseILj3072EfS2_S2_S2_fjLj128EEEEELb0ELb0ELb1EEEvNS_9FwdParamsE --------------------------
	.section	.text._ZN10layer_norm31ln_parallel_residual_fwd_kernelINS_13Kernel_traitsIf13__nv_bfloat16S2_S2_fjLj3072ELj1ELj1ELj4ELj16ENS_18Kernel_traits_baseILj3072EfS2_S2_S2_fjLj128EEEEELb0ELb0ELb1EEEvNS_9FwdParamsE,"ax",@progbits
	.align	128
        .global         _ZN10layer_norm31ln_parallel_residual_fwd_kernelINS_13Kernel_traitsIf13__nv_bfloat16S2_S2_fjLj3072ELj1ELj1ELj4ELj16ENS_18Kernel_traits_baseILj3072EfS2_S2_S2_fjLj128EEEEELb0ELb0ELb1EEEvNS_9FwdParamsE
        .type           _ZN10layer_norm31ln_parallel_residual_fwd_kernelINS_13Kernel_traitsIf13__nv_bfloat16S2_S2_fjLj3072ELj1ELj1ELj4ELj16ENS_18Kernel_traits_baseILj3072EfS2_S2_S2_fjLj128EEEEELb0ELb0ELb1EEEvNS_9FwdParamsE,@function
        .size           _ZN10layer_norm31ln_parallel_residual_fwd_kernelINS_13Kernel_traitsIf13__nv_bfloat16S2_S2_fjLj3072ELj1ELj1ELj4ELj16ENS_18Kernel_traits_baseILj3072EfS2_S2_S2_fjLj128EEEEELb0ELb0ELb1EEEvNS_9FwdParamsE,(.L_x_13581 - _ZN10layer_norm31ln_parallel_residual_fwd_kernelINS_13Kernel_traitsIf13__nv_bfloat16S2_S2_fjLj3072ELj1ELj1ELj4ELj16ENS_18Kernel_traits_baseILj3072EfS2_S2_S2_fjLj128EEEEELb0ELb0ELb1EEEvNS_9FwdParamsE)
        .other          _ZN10layer_norm31ln_parallel_residual_fwd_kernelINS_13Kernel_traitsIf13__nv_bfloat16S2_S2_fjLj3072ELj1ELj1ELj4ELj16ENS_18Kernel_traits_baseILj3072EfS2_S2_S2_fjLj128EEEEELb0ELb0ELb1EEEvNS_9FwdParamsE,@"STO_CUDA_ENTRY STV_DEFAULT"
_ZN10layer_norm31ln_parallel_residual_fwd_kernelINS_13Kernel_traitsIf13__nv_bfloat16S2_S2_fjLj3072ELj1ELj1ELj4ELj16ENS_18Kernel_traits_baseILj3072EfS2_S2_S2_fjLj128EEEEELb0ELb0ELb1EEEvNS_9FwdParamsE:
.text._ZN10layer_norm31ln_parallel_residual_fwd_kernelINS_13Kernel_traitsIf13__nv_bfloat16S2_S2_fjLj3072ELj1ELj1ELj4ELj16ENS_18Kernel_traits_baseILj3072EfS2_S2_S2_fjLj128EEEEELb0ELb0ELb1EEEvNS_9FwdParamsE:
        /* <DEDUP_REMOVED lines=14> */
[----:B------:R-:W0:Y:S01]  /*00e0*/  LDCU.64 UR4, c[0x0][0x440] ;  /* 0x00008800ff0477ac */ /* 0x000e220008000a00 */
        /* <DEDUP_REMOVED lines=11> */
[----:B------:R-:W-:Y:S01]  /*01a0*/  CS2R R24, SRZ ;  /* 0x0000000000187805 */ /* 0x000fe2000001ff00 */
        /* <DEDUP_REMOVED lines=9> */
[----:B------:R-:W5:Y:S04]  /*0240*/  LDG.E.128 R36, desc[UR6][R2.64+0x1000] ;  /* 0x0010000602247981 */ /* 0x000f68000c1e1d00 */
[----:B------:R-:W5:Y:S04]  /*0250*/  LDG.E.128 R40, desc[UR6][R2.64+0x1010] ;  /* 0x0010100602287981 */ /* 0x000f68000c1e1d00 */
[----:B------:R-:W5:Y:S04]  /*0260*/  LDG.E.128 R44, desc[UR6][R2.64+0x2000] ;  /* 0x00200006022c7981 */ /* 0x000f68000c1e1d00 */
        /* <DEDUP_REMOVED lines=14> */
[----:B------:R-:W-:Y:S01]  /*0350*/  CS2R R96, SRZ ;  /* 0x0000000000607805 */ /* 0x000fe2000001ff00 */
[----:B------:R-:W5:Y:S04]  /*0360*/  LDG.E.128 R64, desc[UR6][R84.64+0x1010] ;  /* 0x0010100654407981 */ /* 0x000f68000c1e1d00 */
[----:B------:R-:W5:Y:S04]  /*0370*/  LDG.E.128 R68, desc[UR6][R84.64+0x2000] ;  /* 0x0020000654447981 */ /* 0x000f68000c1e1d00 */
[----:B------:R0:W5:Y:S02]  /*0380*/  LDG.E.128 R72, desc[UR6][R84.64+0x2010] ;  /* 0x0020100654487981 */ /* 0x000164000c1e1d00 */
[----:B0-----:R-:W-:Y:S01]  /*0390*/  CS2R R84, SRZ ;  /* 0x0000000000547805 */ /* 0x001fe2000001ff00 */
[----:B------:R-:W-:Y:S06]  /*03a0*/  BRA `(.L_x_2699) ;  /* 0x0000000400887947 */ /* 0x000fec0003800000 */
.L_x_2698:
        /* <DEDUP_REMOVED lines=23> */
[----:B------:R0:W5:Y:S01]  /*0520*/  LDG.E.128 R76, desc[UR6][R2.64+0x2010] ;  /* 0x00201006024c7981 */ /* 0x000162000c1e1d00 */
[----:B------:R-:W-:Y:S05]  /*0530*/  BRA `(.L_x_2699) ;  /* 0x0000000400247947 */ /* 0x000fea0003800000 */
.L_x_2697:
[----:B------:R-:W0:Y:S02]  /*0540*/  LDCU.64 UR4, c[0x0][0x440] ;  /* 0x00008800ff0477ac */ /* 0x000e240008000a00 */
[----:B0-----:R-:W-:-:S04]  /*0550*/  UISETP.NE.U32.AND UP0, UPT, UR4, URZ, UPT ;  /* 0x000000ff0400728c */ /* 0x001fc8000bf05070 */
[----:B------:R-:W-:-:S09]  /*0560*/  UISETP.NE.AND.EX UP0, UPT, UR5, URZ, UPT, UP0 ;  /* 0x000000ff0500728c */ /* 0x000fd2000bf05300 */
[----:B------:R-:W-:Y:S05]  /*0570*/  BRA.U !UP0, `(.L_x_2700) ;  /* 0x0000000108847547 */ /* 0x000fea000b800000 */
        /* <DEDUP_REMOVED lines=8> */
[----:B------:R4:W5:Y:S01]  /*0600*/  LDG.E.128 R36, desc[UR6][R68.64+0x1000] ;  /* 0x0010000644247981 */ /* 0x000962000c1e1d00 */
[----:B--2---:R-:W-:-:S03]  /*0610*/  IMAD.WIDE.U32 R100, R138, 0x20, R6 ;  /* 0x000000208a647825 */ /* 0x004fc600078e0006 */
[----:B------:R4:W5:Y:S04]  /*0620*/  LDG.E.128 R40, desc[UR6][R68.64+0x1010] ;  /* 0x0010100644287981 */ /* 0x000968000c1e1d00 */
[----:B------:R4:W5:Y:S01]  /*0630*/  LDG.E.128 R44, desc[UR6][R68.64+0x2000] ;  /* 0x00200006442c7981 */ /* 0x000962000c1e1d00 */
[----:B---3--:R-:W-:-:S03]  /*0640*/  IMAD.WIDE.U32 R102, R138, 0x20, R8 ;  /* 0x000000208a667825 */ /* 0x008fc600078e0008 */
        /* <DEDUP_REMOVED lines=20> */
.L_x_2700:
        /* <DEDUP_REMOVED lines=9> */
[----:B------:R-:W5:Y:S04]  /*0820*/  LDG.E.128 R40, desc[UR6][R2.64+0x1010] ;  /* 0x0010100602287981 */ /* 0x000f68000c1e1d00 */
[----:B------:R-:W5:Y:S04]  /*0830*/  LDG.E.128 R44, desc[UR6][R2.64+0x2000] ;  /* 0x00200006022c7981 */ /* 0x000f68000c1e1d00 */
[----:B------:R-:W5:Y:S01]  /*0840*/  LDG.E.128 R48, desc[UR6][R2.64+0x2010] ;  /* 0x0020100602307981 */ /* 0x000f62000c1e1d00 */
[----:B------:R-:W-:Y:S02]  /*0850*/  CS2R R78, SRZ ;  /* 0x00000000004e7805 */ /* 0x000fe4000001ff00 */
[----:B------:R-:W-:-:S02]  /*0860*/  CS2R R76, SRZ ;  /* 0x00000000004c7805 */ /* 0x000fc4000001ff00 */
[----:B------:R-:W-:Y:S01]  /*0870*/  CS2R R82, SRZ ;  /* 0x0000000000527805 */ /* 0x000fe2000001ff00 */
[----:B------:R-:W5:Y:S01]  /*0880*/  LDG.E.128 R24, desc[UR6][R80.64] ;  /* 0x0000000650187981 */ /* 0x000f62000c1e1d00 */
[----:B------:R-:W-:Y:S02]  /*0890*/  CS2R R86, SRZ ;  /* 0x0000000000567805 */ /* 0x000fe4000001ff00 */
[----:B------:R-:W-:Y:S02]  /*08a0*/  CS2R R90, SRZ ;  /* 0x00000000005a7805 */ /* 0x000fe4000001ff00 */
[----:B------:R-:W-:Y:S01]  /*08b0*/  CS2R R88, SRZ ;  /* 0x0000000000587805 */ /* 0x000fe2000001ff00 */
[----:B------:R-:W5:Y:S01]  /*08c0*/  LDG.E.128 R20, desc[UR6][R80.64+0x10] ;  /* 0x0000100650147981 */ /* 0x000f62000c1e1d00 */
[----:B------:R-:W-:Y:S02]  /*08d0*/  CS2R R94, SRZ ;  /* 0x00000000005e7805 */ /* 0x000fe4000001ff00 */
[----:B------:R-:W-:-:S02]  /*08e0*/  CS2R R92, SRZ ;  /* 0x00000000005c7805 */ /* 0x000fc4000001ff00 */
[----:B------:R-:W-:Y:S01]  /*08f0*/  CS2R R98, SRZ ;  /* 0x0000000000627805 */ /* 0x000fe2000001ff00 */
[----:B------:R-:W5:Y:S01]  /*0900*/  LDG.E.128 R16, desc[UR6][R80.64+0x1000] ;  /* 0x0010000650107981 */ /* 0x000f62000c1e1d00 */
[----:B------:R-:W-:-:S03]  /*0910*/  CS2R R96, SRZ ;  /* 0x0000000000607805 */ /* 0x000fc6000001ff00 */
[----:B------:R-:W5:Y:S04]  /*0920*/  LDG.E.128 R12, desc[UR6][R80.64+0x1010] ;  /* 0x00101006500c7981 */ /* 0x000f68000c1e1d00 */
[----:B------:R-:W5:Y:S04]  /*0930*/  LDG.E.128 R8, desc[UR6][R80.64+0x2000] ;  /* 0x0020000650087981 */ /* 0x000f68000c1e1d00 */
[----:B------:R0:W5:Y:S04]  /*0940*/  LDG.E.128 R4, desc[UR6][R80.64+0x2010] ;  /* 0x0020100650047981 */ /* 0x000168000c1e1d00 */
[----:B------:R-:W5:Y:S04]  /*0950*/  LDG.E.128 R52, desc[UR6][R84.64] ;  /* 0x0000000654347981 */ /* 0x000f68000c1e1d00 */
[----:B------:R-:W5:Y:S01]  /*0960*/  LDG.E.128 R56, desc[UR6][R84.64+0x10] ;  /* 0x0000100654387981 */ /* 0x000f62000c1e1d00 */
[----:B0-----:R-:W-:-:S03]  /*0970*/  CS2R R80, SRZ ;  /* 0x0000000000507805 */ /* 0x001fc6000001ff00 */
[----:B------:R-:W5:Y:S04]  /*0980*/  LDG.E.128 R60, desc[UR6][R84.64+0x1000] ;  /* 0x00100006543c7981 */ /* 0x000f68000c1e1d00 */
[----:B------:R-:W5:Y:S04]  /*0990*/  LDG.E.128 R64, desc[UR6][R84.64+0x1010] ;  /* 0x0010100654407981 */ /* 0x000f68000c1e1d00 */
[----:B------:R-:W5:Y:S04]  /*09a0*/  LDG.E.128 R68, desc[UR6][R84.64+0x2000] ;  /* 0x0020000654447981 */ /* 0x000f68000c1e1d00 */
[----:B------:R0:W5:Y:S02]  /*09b0*/  LDG.E.128 R72, desc[UR6][R84.64+0x2010] ;  /* 0x0020100654487981 */ /* 0x000164000c1e1d00 */
[----:B0-----:R-:W-:-:S07]  /*09c0*/  CS2R R84, SRZ ;  /* 0x0000000000547805 */ /* 0x001fce000001ff00 */
.L_x_2699:
[----:B------:R-:W1:Y:S02]  /*09d0*/  LDCU UR4, c[0x0][0x384] ;  /* 0x00007080ff0477ac */ /* 0x000e640008000800 */
[----:B-1----:R-:W-:-:S13]  /*09e0*/  ISETP.GE.AND P1, PT, R136, UR4, PT ;  /* 0x0000000488007c0c */ /* 0x002fda000bf26270 */
[----:B------:R-:W-:Y:S05]  /*09f0*/  @P1 EXIT ;  /* 0x000000000000194d */ /* 0x000fea0003800000 */
[----:B------:R-:W1:Y:S01]  /*0a00*/  LDCU.U8 UR4, c[0x0][0x410] ;  /* 0x00008200ff0477ac */ /* 0x000e620008000000 */
[----:B------:R-:W-:Y:S01]  /*0a10*/  ISETP.NE.U32.AND P1, PT, R104, RZ, PT ;  /* 0x000000ff6800720c */ /* 0x000fe20003f25070 */
[----:B------:R-:W2:Y:S03]  /*0a20*/  LDCU UR8, c[0x0][0x388] ;  /* 0x00007100ff0877ac */ /* 0x000ea60008000800 */
[----:B------:R-:W-:Y:S01]  /*0a30*/  ISETP.NE.AND.EX P1, PT, R105, RZ, PT, P1 ;  /* 0x000000ff6900720c */ /* 0x000fe20003f25310 */
[----:B------:R-:W3:Y:S01]  /*0a40*/  LDCU UR9, c[0x0][0x400] ;  /* 0x00008000ff0977ac */ /* 0x000ee20008000800 */
[----:B------:R-:W0:Y:S01]  /*0a50*/  LDCU.64 UR10, c[0x0][0x3a0] ;  /* 0x00007400ff0a77ac */ /* 0x000e220008000a00 */
[----:B------:R-:W0:Y:S01]  /*0a60*/  LDCU.64 UR12, c[0x0][0x398] ;  /* 0x00007300ff0c77ac */ /* 0x000e220008000a00 */
[----:B-1----:R-:W-:Y:S01]  /*0a70*/  ISETP.NE.AND P3, PT, RZ, UR4, PT ;  /* 0x00000004ff007c0c */ /* 0x002fe2000bf65270 */
[----:B------:R-:W-:-:S12]  /*0a80*/  UPLOP3.LUT UP2, UPT, UPT, UPT, UPT, 0x40, 0x4 ;  /* 0x000000000004789c */ /* 0x000fd80003f4e870 */
.L_x_2715:
[----:B0-----:R-:W-:Y:S01]  /*0a90*/  ISETP.NE.U32.AND P2, PT, RZ, UR10, PT ;  /* 0x0000000aff007c0c */ /* 0x001fe2000bf45070 */
[----:B-1--4-:R-:W0:Y:S01]  /*0aa0*/  LDC.64 R2, c[0x0][0x390] ;  /* 0x0000e400ff027b82 */ /* 0x012e220000000a00 */
[----:B--2---:R-:W-:Y:S02]  /*0ab0*/  IMAD R0, R136, UR8, RZ ;  /* 0x0000000888007c24 */ /* 0x004fe4000f8e02ff */
[----:B------:R-:W-:-:S03]  /*0ac0*/  ISETP.NE.AND.EX P2, PT, RZ, UR11, PT, P2 ;  /* 0x0000000bff007c0c */ /* 0x000fc6000bf45320 */
[----:B------:R-:W-:Y:S02]  /*0ad0*/  SHF.R.S32.HI R113, RZ, 0x1f, R0 ;  /* 0x0000001fff717819 */ /* 0x000fe40000011400 */
[----:B------:R-:W1:Y:S02]  /*0ae0*/  @P1 LDC.64 R120, c[0x0][0x398] ;  /* 0x0000e600ff781b82 */ /* 0x000e640000000a00 */
[----:B------:R-:W-:-:S04]  /*0af0*/  LEA.HI R113, R113, R0, RZ, 0x3 ;  /* 0x0000000071717211 */ /* 0x000fc800078f18ff */
[----:B------:R-:W-:Y:S02]  /*0b00*/  LEA.HI.SX32 R131, R113, R138, 0x1d ;  /* 0x0000008a71837211 */ /* 0x000fe400078feaff */
[----:B------:R-:W2:Y:S03]  /*0b10*/  @P2 LDC.64 R122, c[0x0][0x3a0] ;  /* 0x0000e800ff7a2b82 */ /* 0x000ea60000000a00 */
[----:B0-----:R-:W-:-:S06]  /*0b20*/  IMAD.WIDE.U32 R112, R131, 0x10, R2 ;  /* 0x0000001083707825 */ /* 0x001fcc00078e0002 */
[----:B-----5:R-:W5:Y:S01]  /*0b30*/  LDG.E.128 R112, desc[UR6][R112.64] ;  /* 0x0000000670707981 */ /* 0x020f62000c1e1d00 */
[----:B-1----:R-:W-:-:S05]  /*0b40*/  @P1 IMAD.WIDE.U32 R120, R131, 0x10, R120 ;  /* 0x0000001083781825 */ /* 0x002fca00078e0078 */
[----:B------:R0:W5:Y:S01]  /*0b50*/  @P1 LDG.E.128 R104, desc[UR6][R120.64] ;  /* 0x0000000678681981 */ /* 0x000162000c1e1d00 */
[----:B--2---:R-:W-:-:S05]  /*0b60*/  @P2 IMAD.WIDE.U32 R122, R131, 0x10, R122 ;  /* 0x00000010837a2825 */ /* 0x004fca00078e007a */
[----:B------:R-:W2:Y:S02]  /*0b70*/  @P2 LDG.E.128 R100, desc[UR6][R122.64] ;  /* 0x000000067a642981 */ /* 0x000ea4000c1e1d00 */
[----:B--2---:R-:W-:Y:S02]  /*0b80*/  PRMT R118, R103, 0x7632, R118 ;  /* 0x0000763267767816 */ /* 0x004fe40000000076 */
[----:B------:R-:W-:Y:S02]  /*0b90*/  PRMT R117, R102, 0x7632, R117 ;  /* 0x0000763266757816 */ /* 0x000fe40000000075 */
[----:B------:R-:W-:Y:S02]  /*0ba0*/  PRMT R116, R101, 0x7632, R116 ;  /* 0x0000763265747816 */ /* 0x000fe40000000074 */
[----:B------:R-:W-:Y:S01]  /*0bb0*/  PRMT R0, R100, 0x7632, R0 ;  /* 0x0000763264007816 */ /* 0x000fe20000000000 */
[----:B0-----:R-:W-:Y:S06]  /*0bc0*/  @!P1 BRA `(.L_x_2701) ;  /* 0x00000004006c9947 */ /* 0x001fec0003800000 */
[----:B------:R-:W-:Y:S05]  /*0bd0*/  @!P2 BRA `(.L_x_2702) ;  /* 0x0000000000d4a947 */ /* 0x000fea0003800000 */
[----:B-----5:R-:W-:Y:S01]  /*0be0*/  PRMT R108, R112, 0x7632, R108 ;  /* 0x00007632706c7816 */ /* 0x020fe2000000006c */
[----:B------:R-:W-:Y:S01]  /*0bf0*/  IMAD.U32 R109, R104, 0x10000, RZ ;  /* 0x00010000686d7824 */ /* 0x000fe200078e00ff */
[----:B------:R-:W-:Y:S02]  /*0c00*/  SHF.L.U32 R112, R112, 0x10, RZ ;  /* 0x0000001070707819 */ /* 0x000fe400000006ff */
[----:B------:R-:W-:Y:S02]  /*0c10*/  PRMT R110, R113, 0x7632, R110 ;  /* 0x00007632716e7816 */ /* 0x000fe4000000006e */
[----:B------:R-:W-:Y:S01]  /*0c20*/  PRMT R111, R105, 0x7632, R111 ;  /* 0x00007632696f7816 */ /* 0x000fe2000000006f */
[--C-:B------:R-:W-:Y:S01]  /*0c30*/  FADD.FTZ R112, R112, R109.reuse ;  /* 0x0000006d70707221 */ /* 0x100fe20000010000 */
[----:B------:R-:W-:Y:S01]  /*0c40*/  PRMT R109, R104, 0x7632, R109 ;  /* 0x00007632686d7816 */ /* 0x000fe2000000006d */
[----:B------:R-:W-:Y:S01]  /*0c50*/  IMAD.U32 R110, R110, 0x10000, RZ ;  /* 0x000100006e6e7824 */ /* 0x000fe200078e00ff */
[----:B------:R-:W-:-:S02]  /*0c60*/  SHF.L.U32 R108, R108, 0x10, RZ ;  /* 0x000000106c6c7819 */ /* 0x000fc400000006ff */
[----:B------:R-:W-:Y:S02]  /*0c70*/  SHF.L.U32 R109, R109, 0x10, RZ ;  /* 0x000000106d6d7819 */ /* 0x000fe400000006ff */
[----:B------:R-:W-:Y:S02]  /*0c80*/  SHF.L.U32 R111, R111, 0x10, RZ ;  /* 0x000000106f6f7819 */ /* 0x000fe400000006ff */
[----:B------:R-:W-:Y:S01]  /*0c90*/  SHF.L.U32 R113, R113, 0x10, RZ ;  /* 0x0000001071717819 */ /* 0x000fe200000006ff */
[----:B------:R-:W-:Y:S01]  /*0ca0*/  FADD.FTZ R108, R108, R109 ;  /* 0x0000006d6c6c7221 */ /* 0x000fe20000010000 */
[----:B------:R-:W-:Y:S01]  /*0cb0*/  SHF.L.U32 R120, R105, 0x10, RZ ;  /* 0x0000001069787819 */ /* 0x000fe200000006ff */
[----:B------:R-:W-:Y:S01]  /*0cc0*/  FADD.FTZ R110, R110, R111 ;  /* 0x0000006f6e6e7221 */ /* 0x000fe20000010000 */
[----:B------:R-:W-:Y:S02]  /*0cd0*/  PRMT R109, R106, 0x7632, R109 ;  /* 0x000076326a6d7816 */ /* 0x000fe4000000006d */
[----:B------:R-:W-:Y:S01]  /*0ce0*/  PRMT R119, R114, 0x7632, R119 ;  /* 0x0000763272777816 */ /* 0x000fe20000000077 */
[----:B------:R-:W-:Y:S01]  /*0cf0*/  FADD.FTZ R113, R113, R120 ;  /* 0x0000007871717221 */ /* 0x000fe20000010000 */
[----:B------:R-:W-:-:S02]  /*0d00*/  PRMT R121, R115, 0x7632, R121 ;  /* 0x0000763273797816 */ /* 0x000fc40000000079 */
        /* <DEDUP_REMOVED lines=34> */
.L_x_2702:
[C---:B-----5:R-:W-:Y:S02]  /*0f30*/  PRMT R111, R112.reuse, 0x7632, R111 ;  /* 0x00007632706f7816 */ /* 0x060fe4000000006f */
[----:B------:R-:W-:Y:S02]  /*0f40*/  SHF.L.U32 R112, R112, 0x10, RZ ;  /* 0x0000001070707819 */ /* 0x000fe400000006ff */
[----:B------:R-:W-:Y:S02]  /*0f50*/  SHF.L.U32 R109, R104, 0x10, RZ ;  /* 0x00000010686d7819 */ /* 0x000fe400000006ff */
        /* <DEDUP_REMOVED lines=9> */
[----:B------:R-:W-:Y:S02]  /*0ff0*/  PRMT R109, R106, 0x7632, R109 ;  /* 0x000076326a6d7816 */ /* 0x000fe4000000006d */
        /* <DEDUP_REMOVED lines=14> */
[----:B------:R-:W-:Y:S02]  /*10e0*/  SHF.L.U32 R109, R109, 0x10, RZ ;  /* 0x000000106d6d7819 */ /* 0x000fe400000006ff */
        /* <DEDUP_REMOVED lines=9> */
.L_x_2701:
[----:B------:R-:W-:Y:S05]  /*1180*/  @!P2 BRA `(.L_x_2704) ;  /* 0x000000000084a947 */ /* 0x000fea0003800000 */
[----:B-----5:R-:W-:Y:S01]  /*1190*/  PRMT R108, R112, 0x7632, R108 ;  /* 0x00007632706c7816 */ /* 0x020fe2000000006c */
[----:B------:R-:W-:Y:S01]  /*11a0*/  IMAD.U32 R118, R118, 0x10000, RZ ;  /* 0x0001000076767824 */ /* 0x000fe200078e00ff */
[----:B------:R-:W-:Y:S02]  /*11b0*/  SHF.L.U32 R112, R112, 0x10, RZ ;  /* 0x0000001070707819 */ /* 0x000fe400000006ff */
[----:B------:R-:W-:Y:S02]  /*11c0*/  SHF.L.U32 R109, R100, 0x10, RZ ;  /* 0x00000010646d7819 */ /* 0x000fe400000006ff */
[----:B------:R-:W-:Y:S02]  /*11d0*/  PRMT R110, R113, 0x7632, R110 ;  /* 0x00007632716e7816 */ /* 0x000fe4000000006e */
[----:B------:R-:W-:Y:S01]  /*11e0*/  PRMT R111, R114, 0x7632, R111 ;  /* 0x00007632726f7816 */ /* 0x000fe2000000006f */
[----:B------:R-:W-:Y:S01]  /*11f0*/  FADD.FTZ R130, R112, R109 ;  /* 0x0000006d70827221 */ /* 0x000fe20000010000 */
[C---:B------:R-:W-:Y:S01]  /*1200*/  PRMT R120, R115.reuse, 0x7632, R120 ;  /* 0x0000763273787816 */ /* 0x040fe20000000078 */
[----:B------:R-:W-:Y:S01]  /*1210*/  IMAD.U32 R114, R114, 0x10000, RZ ;  /* 0x0001000072727824 */ /* 0x000fe200078e00ff */
[----:B------:R-:W-:Y:S01]  /*1220*/  SHF.L.U32 R129, R0, 0x10, RZ ;  /* 0x0000001000817819 */ /* 0x000fe200000006ff */
[----:B------:R-:W-:Y:S01]  /*1230*/  IMAD.U32 R115, R115, 0x10000, RZ ;  /* 0x0001000073737824 */ /* 0x000fe200078e00ff */
[----:B------:R-:W-:Y:S01]  /*1240*/  SHF.L.U32 R0, R117, 0x10, RZ ;  /* 0x0000001075007819 */ /* 0x000fe200000006ff */
        /* <DEDUP_REMOVED lines=21> */
.L_x_2704:
[C---:B-----5:R-:W-:Y:S01]  /*13a0*/  PRMT R135, R114.reuse, 0x7632, R135 ;  /* 0x0000763272877816 */ /* 0x060fe20000000087 */
[----:B------:R-:W-:Y:S01]  /*13b0*/  IMAD.U32 R140, R114, 0x10000, RZ ;  /* 0x00010000728c7824 */ /* 0x000fe200078e00ff */
[C---:B------:R-:W-:Y:S02]  /*13c0*/  PRMT R129, R112.reuse, 0x7632, R129 ;  /* 0x0000763270817816 */ /* 0x040fe40000000081 */
        /* <DEDUP_REMOVED lines=9> */
.L_x_2703:
[----:B------:R-:W0:Y:S01]  /*1460*/  @P0 LDC.64 R112, c[0x0][0x3a8] ;  /* 0x0000ea00ff700b82 */ /* 0x000e220000000a00 */
[----:B------:R-:W-:-:S07]  /*1470*/  IADD3 R133, PT, PT, R131, 0x80, RZ ;  /* 0x0000008083857810 */ /* 0x000fce0007ffe0ff */
[----:B------:R-:W1:Y:S08]  /*1480*/  @P2 LDC.64 R118, c[0x0][0x3a0] ;  /* 0x0000e800ff762b82 */ /* 0x000e700000000a00 */
[----:B------:R-:W2:Y:S01]  /*1490*/  @P1 LDC.64 R114, c[0x0][0x398] ;  /* 0x0000e600ff721b82 */ /* 0x000ea20000000a00 */
[----:B------:R-:W-:-:S04]  /*14a0*/  IMAD.WIDE.U32 R124, R133, 0x10, R2 ;  /* 0x00000010857c7825 */ /* 0x000fc800078e0002 */
[----:B0-----:R-:W-:-:S05]  /*14b0*/  @P0 IMAD.WIDE.U32 R112, R131, 0x10, R112 ;  /* 0x0000001083700825 */ /* 0x001fca00078e0070 */
[----:B------:R0:W-:Y:S01]  /*14c0*/  @P0 STG.E.128 desc[UR6][R112.64], R108 ;  /* 0x0000006c70000986 */ /* 0x0001e2000c101d06 */
[----:B-1----:R-:W-:-:S03]  /*14d0*/  @P2 IMAD.WIDE.U32 R118, R133, 0x10, R118 ;  /* 0x0000001085762825 */ /* 0x002fc600078e0076 */
[----:B------:R-:W5:Y:S04]  /*14e0*/  LDG.E.128 R124, desc[UR6][R124.64] ;  /* 0x000000067c7c7981 */ /* 0x000f68000c1e1d00 */
[----:B------:R-:W4:Y:S01]  /*14f0*/  @P2 LDG.E.128 R100, desc[UR6][R118.64] ;  /* 0x0000000676642981 */ /* 0x000f22000c1e1d00 */
[----:B--2---:R-:W-:-:S05]  /*1500*/  @P1 IMAD.WIDE.U32 R114, R133, 0x10, R114 ;  /* 0x0000001085721825 */ /* 0x004fca00078e0072 */
[----:B------:R0:W5:Y:S01]  /*1510*/  @P1 LDG.E.128 R104, desc[UR6][R114.64] ;  /* 0x0000000672681981 */ /* 0x000162000c1e1d00 */
[----:B------:R-:W-:-:S04]  /*1520*/  UISETP.NE.U32.AND UP0, UPT, UR12, URZ, UPT ;  /* 0x000000ff0c00728c */ /* 0x000fc8000bf05070 */
[----:B------:R-:W-:Y:S01]  /*1530*/  UISETP.NE.AND.EX UP0, UPT, UR13, URZ, UPT, UP0 ;  /* 0x000000ff0d00728c */ /* 0x000fe2000bf05300 */
[----:B----4-:R-:W-:-:S08]  /*1540*/  PRMT R0, R101, 0x7632, R0 ;  /* 0x0000763265007816 */ /* 0x010fd00000000000 */
[----:B0-----:R-:W-:Y:S05]  /*1550*/  BRA.U UP0, `(.L_x_2705) ;  /* 0x0000000100d07547 */ /* 0x001fea000b800000 */
[----:B------:R-:W-:Y:S01]  /*1560*/  UISETP.NE.U32.AND UP1, UPT, UR10, URZ, UPT ;  /* 0x000000ff0a00728c */ /* 0x000fe2000bf25070 */
[----:B------:R-:W-:Y:S02]  /*1570*/  PRMT R112, R103, 0x7632, R112 ;  /* 0x0000763267707816 */ /* 0x000fe40000000070 */
[----:B------:R-:W-:Y:S01]  /*1580*/  PRMT R113, R102, 0x7632, R113 ;  /* 0x0000763266717816 */ /* 0x000fe20000000071 */
[----:B------:R-:W-:Y:S01]  /*1590*/  UISETP.NE.AND.EX UP1, UPT, UR11, URZ, UPT, UP1 ;  /* 0x000000ff0b00728c */ /* 0x000fe2000bf25310 */
[----:B------:R-:W-:-:S08]  /*15a0*/  PRMT R114, R100, 0x7632, R114 ;  /* 0x0000763264727816 */ /* 0x000fd00000000072 */
[----:B------:R-:W-:Y:S05]  /*15b0*/  BRA.U UP1, `(.L_x_2706) ;  /* 0x0000000101347547 */ /* 0x000fea000b800000 */
[C---:B-----5:R-:W-:Y:S02]  /*15c0*/  PRMT R134, R124.reuse, 0x7632, R134 ;  /* 0x000076327c867816 */ /* 0x060fe40000000086 */
[----:B------:R-:W-:Y:S02]  /*15d0*/  SHF.L.U32 R121, R124, 0x10, RZ ;  /* 0x000000107c797819 */ /* 0x000fe400000006ff */
[C---:B------:R-:W-:Y:S01]  /*15e0*/  PRMT R132, R125.reuse, 0x7632, R132 ;  /* 0x000076327d847816 */ /* 0x040fe20000000084 */
[----:B------:R-:W-:Y:S01]  /*15f0*/  IMAD.U32 R125, R125, 0x10000, RZ ;  /* 0x000100007d7d7824 */ /* 0x000fe200078e00ff */
[----:B------:R-:W-:Y:S02]  /*1600*/  PRMT R124, R126, 0x7632, R124 ;  /* 0x000076327e7c7816 */ /* 0x000fe4000000007c */
[----:B------:R-:W-:Y:S01]  /*1610*/  PRMT R161, R127, 0x7632, R161 ;  /* 0x000076327fa17816 */ /* 0x000fe200000000a1 */
[----:B------:R-:W-:Y:S01]  /*1620*/  IMAD.U32 R132, R132, 0x10000, RZ ;  /* 0x0001000084847824 */ /* 0x000fe200078e00ff */
[----:B------:R-:W-:-:S02]  /*1630*/  SHF.L.U32 R119, R126, 0x10, RZ ;  /* 0x000000107e777819 */ /* 0x000fc400000006ff */
[----:B------:R-:W-:Y:S02]  /*1640*/  SHF.L.U32 R122, R127, 0x10, RZ ;  /* 0x000000107f7a7819 */ /* 0x000fe400000006ff */
[----:B------:R-:W-:Y:S02]  /*1650*/  SHF.L.U32 R134, R134, 0x10, RZ ;  /* 0x0000001086867819 */ /* 0x000fe400000006ff */
[----:B------:R-:W-:Y:S02]  /*1660*/  SHF.L.U32 R124, R124, 0x10, RZ ;  /* 0x000000107c7c7819 */ /* 0x000fe400000006ff */
[----:B------:R-:W-:Y:S01]  /*1670*/  SHF.L.U32 R161, R161, 0x10, RZ ;  /* 0x00000010a1a17819 */ /* 0x000fe200000006ff */
[----:B------:R-:W-:Y:S06]  /*1680*/  BRA `(.L_x_2707) ;  /* 0x0000000800007947 */ /* 0x000fec0003800000 */
.L_x_2706:
[----:B-----5:R-:W-:Y:S01]  /*1690*/  PRMT R111, R126, 0x7632, R111 ;  /* 0x000076327e6f7816 */ /* 0x020fe2000000006f */
[----:B------:R-:W-:Y:S01]  /*16a0*/  IMAD.U32 R118, R102, 0x10000, RZ ;  /* 0x0001000066767824 */ /* 0x000fe200078e00ff */
[C---:B------:R-:W-:Y:S01]  /*16b0*/  PRMT R109, R125.reuse, 0x7632, R109 ;  /* 0x000076327d6d7816 */ /* 0x040fe2000000006d */
[----:B------:R-:W-:Y:S01]  /*16c0*/  IMAD.U32 R125, R125, 0x10000, RZ ;  /* 0x000100007d7d7824 */ /* 0x000fe200078e00ff */
[C---:B------:R-:W-:Y:S01]  /*16d0*/  PRMT R108, R124.reuse, 0x7632, R108 ;  /* 0x000076327c6c7816 */ /* 0x040fe2000000006c */
[----:B------:R-:W-:Y:S01]  /*16e0*/  IMAD.U32 R113, R113, 0x10000, RZ ;  /* 0x0001000071717824 */ /* 0x000fe200078e00ff */
[----:B------:R-:W-:Y:S02]  /*16f0*/  PRMT R115, R127, 0x7632, R115 ;  /* 0x000076327f737816 */ /* 0x000fe40000000073 */
[----:B------:R-:W-:Y:S01]  /*1700*/  SHF.L.U32 R121, R124, 0x10, RZ ;  /* 0x000000107c797819 */ /* 0x000fe200000006ff */
[----:B------:R-:W-:Y:S01]  /*1710*/  IMAD.U32 R124, R111, 0x10000, RZ ;  /* 0x000100006f7c7824 */ /* 0x000fe200078e00ff */
[----:B------:R-:W-:-:S02]  /*1720*/  SHF.L.U32 R122, R127, 0x10, RZ ;  /* 0x000000107f7a7819 */ /* 0x000fc400000006ff */
        /* <DEDUP_REMOVED lines=15> */
[----:B------:R-:W-:Y:S01]  /*1820*/  FADD.FTZ R122, R127, R122 ;  /* 0x0000007a7f7a7221 */ /* 0x000fe20000010000 */
[----:B------:R-:W-:Y:S01]  /*1830*/  F2FP.BF16.F32.PACK_AB R110, R124, R119 ;  /* 0x000000777c6e723e */ /* 0x000fe200000010ff */
[----:B------:R-:W-:Y:S02]  /*1840*/  FADD.FTZ R161, R115, R112 ;  /* 0x0000007073a17221 */ /* 0x000fe40000010000 */
[----:B------:R-:W-:Y:S01]  /*1850*/  FADD.FTZ R134, R109, R114 ;  /* 0x000000726d867221 */ /* 0x000fe20000010000 */
[----:B------:R-:W-:-:S02]  /*1860*/  F2FP.BF16.F32.PACK_AB R109, R132, R125 ;  /* 0x0000007d846d723e */ /* 0x000fc400000010ff */
[----:B------:R-:W-:Y:S02]  /*1870*/  F2FP.BF16.F32.PACK_AB R111, R161, R122 ;  /* 0x0000007aa16f723e */ /* 0x000fe400000010ff */
[----:B------:R-:W-:Y:S01]  /*1880*/  F2FP.BF16.F32.PACK_AB R108, R134, R121 ;  /* 0x00000079866c723e */ /* 0x000fe200000010ff */
[----:B------:R-:W-:Y:S06]  /*1890*/  BRA `(.L_x_2707) ;  /* 0x00000004007c7947 */ /* 0x000fec0003800000 */
.L_x_2705:
[----:B------:R-:W-:-:S04]  /*18a0*/  UISETP.NE.U32.AND UP1, UPT, UR10, URZ, UPT ;  /* 0x000000ff0a00728c */ /* 0x000fc8000bf25070 */
[----:B------:R-:W-:-:S09]  /*18b0*/  UISETP.NE.AND.EX UP1, UPT, UR11, URZ, UPT, UP1 ;  /* 0x000000ff0b00728c */ /* 0x000fd2000bf25310 */
[----:B------:R-:W-:Y:S05]  /*18c0*/  BRA.U UP1, `(.L_x_2708) ;  /* 0x0000000101947547 */ /* 0x000fea000b800000 */
[----:B-----5:R-:W-:Y:S01]  /*18d0*/  SHF.L.U32 R121, R124, 0x10, RZ ;  /* 0x000000107c797819 */ /* 0x020fe200000006ff */
[----:B------:R-:W-:Y:S01]  /*18e0*/  IMAD.U32 R110, R106, 0x10000, RZ ;  /* 0x000100006a6e7824 */ /* 0x000fe200078e00ff */
[C---:B------:R-:W-:Y:S01]  /*18f0*/  PRMT R112, R125.reuse, 0x7632, R112 ;  /* 0x000076327d707816 */ /* 0x040fe20000000070 */
[----:B------:R-:W-:Y:S01]  /*1900*/  IMAD.U32 R125, R125, 0x10000, RZ ;  /* 0x000100007d7d7824 */ /* 0x000fe200078e00ff */
[----:B------:R-:W-:Y:S02]  /*1910*/  SHF.L.U32 R119, R126, 0x10, RZ ;  /* 0x000000107e777819 */ /* 0x000fe400000006ff */
[----:B------:R-:W-:Y:S01]  /*1920*/  SHF.L.U32 R0, R104, 0x10, RZ ;  /* 0x0000001068007819 */ /* 0x000fe200000006ff */
[----:B------:R-:W-:Y:S01]  /*1930*/  IMAD.U32 R113, R112, 0x10000, RZ ;  /* 0x0001000070717824 */ /* 0x000fe200078e00ff */
        /* <DEDUP_REMOVED lines=8> */
[----:B------:R-:W-:Y:S02]  /*19c0*/  PRMT R108, R105, 0x7632, R108 ;  /* 0x00007632696c7816 */ /* 0x000fe4000000006c */
[----:B------:R-:W-:Y:S02]  /*19d0*/  PRMT R109, R106, 0x7632, R109 ;  /* 0x000076326a6d7816 */ /* 0x000fe4000000006d */
[----:B------:R-:W-:Y:S02]  /*19e0*/  PRMT R110, R107, 0x7632, R110 ;  /* 0x000076326b6e7816 */ /* 0x000fe4000000006e */
[----:B------:R-:W-:Y:S01]  /*19f0*/  SHF.L.U32 R122, R127, 0x10, RZ ;  /* 0x000000107f7a7819 */ /* 0x000fe200000006ff */
[----:B------:R-:W-:Y:S01]  /*1a00*/  IMAD.U32 R109, R109, 0x10000, RZ ;  /* 0x000100006d6d7824 */ /* 0x000fe200078e00ff */
[----:B------:R-:W-:-:S02]  /*1a10*/  SHF.L.U32 R127, R107, 0x10, RZ ;  /* 0x000000106b7f7819 */ /* 0x000fc400000006ff */
[----:B------:R-:W-:Y:S02]  /*1a20*/  SHF.L.U32 R111, R111, 0x10, RZ ;  /* 0x000000106f6f7819 */ /* 0x000fe400000006ff */
        /* <DEDUP_REMOVED lines=15> */
.L_x_2708:
[----:B-----5:R-:W-:Y:S01]  /*1b20*/  PRMT R110, R125, 0x7632, R110 ;  /* 0x000076327d6e7816 */ /* 0x020fe2000000006e */
[----:B------:R-:W-:Y:S01]  /*1b30*/  IMAD.U32 R115, R106, 0x10000, RZ ;  /* 0x000100006a737824 */ /* 0x000fe200078e00ff */
[C---:B------:R-:W-:Y:S01]  /*1b40*/  PRMT R111, R124.reuse, 0x7632, R111 ;  /* 0x000076327c6f7816 */ /* 0x040fe2000000006f */
[----:B------:R-:W-:Y:S01]  /*1b50*/  IMAD.U32 R124, R124, 0x10000, RZ ;  /* 0x000100007c7c7824 */ /* 0x000fe200078e00ff */
[----:B------:R-:W-:Y:S02]  /*1b60*/  SHF.L.U32 R109, R104, 0x10, RZ ;  /* 0x00000010686d7819 */ /* 0x000fe400000006ff */
[----:B------:R-:W-:Y:S02]  /*1b70*/  PRMT R108, R105, 0x7632, R108 ;  /* 0x00007632696c7816 */ /* 0x000fe4000000006c */
[----:B------:R-:W-:Y:S01]  /*1b80*/  SHF.L.U32 R113, R110, 0x10, RZ ;  /* 0x000000106e717819 */ /* 0x000fe200000006ff */
[----:B------:R-:W-:Y:S01]  /*1b90*/  FADD.FTZ R109, R109, R124 ;  /* 0x0000007c6d6d7221 */ /* 0x000fe20000010000 */
[----:B------:R-:W-:-:S02]  /*1ba0*/  SHF.L.U32 R110, R100, 0x10, RZ ;  /* 0x00000010646e7819 */ /* 0x000fc400000006ff */
[----:B------:R-:W-:Y:S02]  /*1bb0*/  SHF.L.U32 R108, R108, 0x10, RZ ;  /* 0x000000106c6c7819 */ /* 0x000fe400000006ff */
[----:B------:R-:W-:Y:S01]  /*1bc0*/  PRMT R114, R126, 0x7632, R114 ;  /* 0x000076327e727816 */ /* 0x000fe20000000072 */
[--C-:B------:R-:W-:Y:S01]  /*1bd0*/  FADD.FTZ R121, R110, R109.reuse ;  /* 0x0000006d6e797221 */ /* 0x100fe20000010000 */
[----:B------:R-:W-:Y:S01]  /*1be0*/  PRMT R109, R106, 0x7632, R109 ;  /* 0x000076326a6d7816 */ /* 0x000fe2000000006d */
[----:B------:R-:W-:Y:S01]  /*1bf0*/  FADD.FTZ R132, R113, R108 ;  /* 0x0000006c71847221 */ /* 0x000fe20000010000 */
[----:B------:R-:W-:Y:S02]  /*1c00*/  PRMT R118, R127, 0x7632, R118 ;  /* 0x000076327f767816 */ /* 0x000fe40000000076 */
[----:B------:R-:W-:Y:S01]  /*1c10*/  PRMT R108, R104, 0x7632, R108 ;  /* 0x00007632686c7816 */ /* 0x000fe2000000006c */
[----:B------:R-:W-:Y:S01]  /*1c20*/  IMAD.U32 R109, R109, 0x10000, RZ ;  /* 0x000100006d6d7824 */ /* 0x000fe200078e00ff */
[----:B------:R-:W-:-:S02]  /*1c30*/  PRMT R110, R107, 0x7632, R110 ;  /* 0x000076326b6e7816 */ /* 0x000fc4000000006e */
[----:B------:R-:W-:Y:S02]  /*1c40*/  SHF.L.U32 R114, R114, 0x10, RZ ;  /* 0x0000001072727819 */ /* 0x000fe400000006ff */
        /* <DEDUP_REMOVED lines=8> */
[--C-:B------:R-:W-:Y:S01]  /*1cd0*/  FADD.FTZ R161, R161, R110.reuse ;  /* 0x0000006ea1a17221 */ /* 0x100fe20000010000 */
[----:B------:R-:W-:Y:S02]  /*1ce0*/  PRMT R109, R102, 0x7632, R109 ;  /* 0x00007632666d7816 */ /* 0x000fe4000000006d */
[----:B------:R-:W-:Y:S01]  /*1cf0*/  SHF.L.U32 R125, R125, 0x10, RZ ;  /* 0x000000107d7d7819 */ /* 0x000fe200000006ff */
[----:B------:R-:W-:Y:S01]  /*1d00*/  FADD.FTZ R127, R116, R127 ;  /* 0x0000007f747f7221 */ /* 0x000fe20000010000 */
[----:B------:R-:W-:Y:S01]  /*1d10*/  SHF.L.U32 R112, R105, 0x10, RZ ;  /* 0x0000001069707819 */ /* 0x000fe200000006ff */
[----:B------:R-:W-:Y:S01]  /*1d20*/  IMAD.U32 R111, R109, 0x10000, RZ ;  /* 0x000100006d6f7824 */ /* 0x000fe200078e00ff */
[----:B------:R-:W-:Y:S02]  /*1d30*/  SHF.L.U32 R126, R126, 0x10, RZ ;  /* 0x000000107e7e7819 */ /* 0x000fe400000006ff */
        /* <DEDUP_REMOVED lines=16> */
[----:B------:R-:W-:Y:S01]  /*1e40*/  F2FP.BF16.F32.PACK_AB R110, R124, R119 ;  /* 0x000000777c6e723e */ /* 0x000fe200000010ff */
[----:B------:R-:W-:-:S02]  /*1e50*/  FADD.FTZ R134, R134, R109 ;  /* 0x0000006d86867221 */ /* 0x000fc40000010000 */
[----:B------:R-:W-:Y:S02]  /*1e60*/  F2FP.BF16.F32.PACK_AB R111, R161, R122 ;  /* 0x0000007aa16f723e */ /* 0x000fe400000010ff */
[----:B------:R-:W-:Y:S02]  /*1e70*/  F2FP.BF16.F32.PACK_AB R109, R132, R125 ;  /* 0x0000007d846d723e */ /* 0x000fe400000010ff */
[----:B------:R-:W-:-:S07]  /*1e80*/  F2FP.BF16.F32.PACK_AB R108, R134, R121 ;  /* 0x00000079866c723e */ /* 0x000fce00000010ff */
.L_x_2707:
[----:B------:R-:W0:Y:S01]  /*1e90*/  @P0 LDC.64 R126, c[0x0][0x3a8] ;  /* 0x0000ea00ff7e0b82 */ /* 0x000e220000000a00 */
[----:B------:R-:W-:-:S05]  /*1ea0*/  IADD3 R145, PT, PT, R131, 0x100, RZ ;  /* 0x0000010083917810 */ /* 0x000fca0007ffe0ff */
[----:B------:R-:W-:Y:S02]  /*1eb0*/  IMAD.WIDE.U32 R112, R145, 0x10, R2 ;  /* 0x0000001091707825 */ /* 0x000fe400078e0002 */
        /* <DEDUP_REMOVED lines=9> */
[----:B------:R-:W-:Y:S05]  /*1f50*/  BRA.U UP0, `(.L_x_2709) ;  /* 0x0000000100cc7547 */ /* 0x000fea000b800000 */
[----:B------:R-:W-:Y:S05]  /*1f60*/  BRA.U UP1, `(.L_x_2710) ;  /* 0x0000000101347547 */ /* 0x000fea000b800000 */
[----:B-----5:R-:W-:Y:S01]  /*1f70*/  PRMT R116, R114, 0x7632, R116 ;  /* 0x0000763272747816 */ /* 0x020fe20000000074 */
[C---:B------:R-:W-:Y:S01]  /*1f80*/  IMAD.U32 R139, R113.reuse, 0x10000, RZ ;  /* 0x00010000718b7824 */ /* 0x040fe200078e00ff */
[----:B0-----:R-:W-:Y:S02]  /*1f90*/  PRMT R126, R112, 0x7632, R126 ;  /* 0x00007632707e7816 */ /* 0x001fe4000000007e */
        /* <DEDUP_REMOVED lines=10> */
.L_x_2710:
[C---:B0----5:R-:W-:Y:S01]  /*2040*/  PRMT R110, R113.reuse, 0x7632, R110 ;  /* 0x00007632716e7816 */ /* 0x061fe2000000006e */
[----:B------:R-:W-:Y:S01]  /*2050*/  IMAD.U32 R127, R100, 0x10000, RZ ;  /* 0x00010000647f7824 */ /* 0x000fe200078e00ff */
[----:B------:R-:W-:Y:S02]  /*2060*/  SHF.L.U32 R113, R113, 0x10, RZ ;  /* 0x0000001071717819 */ /* 0x000fe400000006ff */
[----:B------:R-:W-:Y:S02]  /*2070*/  SHF.L.U32 R0, R101, 0x10, RZ ;  /* 0x0000001065007819 */ /* 0x000fe400000006ff */
[C---:B------:R-:W-:Y:S02]  /*2080*/  PRMT R109, R112.reuse, 0x7632, R109 ;  /* 0x00007632706d7816 */ /* 0x040fe4000000006d */
[----:B------:R-:W-:Y:S01]  /*2090*/  SHF.L.U32 R112, R112, 0x10, RZ ;  /* 0x0000001070707819 */ /* 0x000fe200000006ff */
[----:B------:R-:W-:Y:S01]  /*20a0*/  FADD.FTZ R139, R0, R113 ;  /* 0x00000071008b7221 */ /* 0x000fe20000010000 */
[----:B------:R-:W-:Y:S01]  /*20b0*/  PRMT R118, R115, 0x7632, R118 ;  /* 0x0000763273767816 */ /* 0x000fe20000000076 */
[----:B------:R-:W-:Y:S01]  /*20c0*/  IMAD.U32 R109, R109, 0x10000, RZ ;  /* 0x000100006d6d7824 */ /* 0x000fe200078e00ff */
[----:B------:R-:W-:Y:S01]  /*20d0*/  PRMT R116, R114, 0x7632, R116 ;  /* 0x0000763272747816 */ /* 0x000fe20000000074 */
[----:B------:R-:W-:Y:S01]  /*20e0*/  FADD.FTZ R127, R127, R112 ;  /* 0x000000707f7f7221 */ /* 0x000fe20000010000 */
[----:B------:R-:W-:-:S02]  /*20f0*/  PRMT R0, R100, 0x7632, R0 ;  /* 0x0000763264007816 */ /* 0x000fc40000000000 */
[----:B------:R-:W-:Y:S02]  /*2100*/  PRMT R2, R101, 0x7632, R2 ;  /* 0x0000763265027816 */ /* 0x000fe40000000002 */
[----:B------:R-:W-:Y:S02]  /*2110*/  PRMT R3, R102, 0x7632, R3 ;  /* 0x0000763266037816 */ /* 0x000fe40000000003 */
[----:B------:R-:W-:Y:S02]  /*2120*/  PRMT R108, R103, 0x7632, R108 ;  /* 0x00007632676c7816 */ /* 0x000fe4000000006c */
[----:B------:R-:W-:Y:S02]  /*2130*/  SHF.L.U32 R143, R118, 0x10, RZ ;  /* 0x00000010768f7819 */ /* 0x000fe400000006ff */
[----:B------:R-:W-:Y:S02]  /*2140*/  SHF.L.U32 R114, R114, 0x10, RZ ;  /* 0x0000001072727819 */ /* 0x000fe400000006ff */
[----:B------:R-:W-:-:S02]  /*2150*/  SHF.L.U32 R141, R102, 0x10, RZ ;  /* 0x00000010668d7819 */ /* 0x000fc400000006ff */
[----:B------:R-:W-:Y:S02]  /*2160*/  SHF.L.U32 R115, R115, 0x10, RZ ;  /* 0x0000001073737819 */ /* 0x000fe400000006ff */
[----:B------:R-:W-:Y:S01]  /*2170*/  SHF.L.U32 R112, R103, 0x10, RZ ;  /* 0x0000001067707819 */ /* 0x000fe200000006ff */
[----:B------:R-:W-:Y:S01]  /*2180*/  FADD.FTZ R141, R141, R114 ;  /* 0x000000728d8d7221 */ /* 0x000fe20000010000 */
[----:B------:R-:W-:Y:S02]  /*2190*/  SHF.L.U32 R111, R110, 0x10, RZ ;  /* 0x000000106e6f7819 */ /* 0x000fe400000006ff */
[----:B------:R-:W-:Y:S01]  /*21a0*/  SHF.L.U32 R113, R116, 0x10, RZ ;  /* 0x0000001074717819 */ /* 0x000fe200000006ff */
[----:B------:R-:W-:Y:S01]  /*21b0*/  IMAD.U32 R116, R3, 0x10000, RZ ;  /* 0x0001000003747824 */ /* 0x000fe200078e00ff */
[----:B------:R-:W-:Y:S02]  /*21c0*/  SHF.L.U32 R108, R108, 0x10, RZ ;  /* 0x000000106c6c7819 */ /* 0x000fe400000006ff */
        /* <DEDUP_REMOVED lines=10> */
[----:B------:R-:W-:Y:S01]  /*2270*/  F2FP.BF16.F32.PACK_AB R108, R126, R127 ;  /* 0x0000007f7e6c723e */ /* 0x000fe200000010ff */
[----:B------:R-:W-:Y:S06]  /*2280*/  BRA `(.L_x_2711) ;  /* 0x0000000400787947 */ /* 0x000fec0003800000 */
.L_x_2709:
[----:B------:R-:W-:Y:S05]  /*2290*/  BRA.U UP1, `(.L_x_2712) ;  /* 0x0000000101947547 */ /* 0x000fea000b800000 */
[C---:B0----5:R-:W-:Y:S02]  /*22a0*/  PRMT R110, R113.reuse, 0x7632, R110 ;  /* 0x00007632716e7816 */ /* 0x061fe4000000006e */
[----:B------:R-:W-:Y:S02]  /*22b0*/  SHF.L.U32 R113, R113, 0x10, RZ ;  /* 0x0000001071717819 */ /* 0x000fe400000006ff */
[----:B------:R-:W-:Y:S02]  /*22c0*/  SHF.L.U32 R0, R105, 0x10, RZ ;  /* 0x0000001069007819 */ /* 0x000fe400000006ff */
[C---:B------:R-:W-:Y:S02]  /*22d0*/  PRMT R109, R112.reuse, 0x7632, R109 ;  /* 0x00007632706d7816 */ /* 0x040fe4000000006d */
[----:B------:R-:W-:Y:S01]  /*22e0*/  SHF.L.U32 R112, R112, 0x10, RZ ;  /* 0x0000001070707819 */ /* 0x000fe200000006ff */
[----:B------:R-:W-:Y:S01]  /*22f0*/  FADD.FTZ R139, R0, R113 ;  /* 0x00000071008b7221 */ /* 0x000fe20000010000 */
[C---:B------:R-:W-:Y:S01]  /*2300*/  PRMT R116, R114.reuse, 0x7632, R116 ;  /* 0x0000763272747816 */ /* 0x040fe20000000074 */
[----:B------:R-:W-:Y:S01]  /*2310*/  IMAD.U32 R114, R114, 0x10000, RZ ;  /* 0x0001000072727824 */ /* 0x000fe200078e00ff */
[----:B------:R-:W-:-:S02]  /*2320*/  SHF.L.U32 R127, R104, 0x10, RZ ;  /* 0x00000010687f7819 */ /* 0x000fc400000006ff */
[----:B------:R-:W-:Y:S02]  /*2330*/  PRMT R118, R115, 0x7632, R118 ;  /* 0x0000763273767816 */ /* 0x000fe40000000076 */
[----:B------:R-:W-:Y:S01]  /*2340*/  PRMT R0, R104, 0x7632, R0 ;  /* 0x0000763268007816 */ /* 0x000fe20000000000 */
[----:B------:R-:W-:Y:S01]  /*2350*/  FADD.FTZ R127, R127, R112 ;  /* 0x000000707f7f7221 */ /* 0x000fe20000010000 */
[----:B------:R-:W-:Y:S01]  /*2360*/  PRMT R2, R105, 0x7632, R2 ;  /* 0x0000763269027816 */ /* 0x000fe20000000002 */
[C---:B------:R-:W-:Y:S01]  /*2370*/  IMAD.U32 R112, R107.reuse, 0x10000, RZ ;  /* 0x000100006b707824 */ /* 0x040fe200078e00ff */
[----:B------:R-:W-:Y:S02]  /*2380*/  PRMT R3, R106, 0x7632, R3 ;  /* 0x000076326a037816 */ /* 0x000fe40000000003 */
[----:B------:R-:W-:Y:S02]  /*2390*/  PRMT R108, R107, 0x7632, R108 ;  /* 0x000076326b6c7816 */ /* 0x000fe4000000006c */
[----:B------:R-:W-:-:S02]  /*23a0*/  SHF.L.U32 R113, R116, 0x10, RZ ;  /* 0x0000001074717819 */ /* 0x000fc400000006ff */
[----:B------:R-:W-:Y:S01]  /*23b0*/  SHF.L.U32 R143, R118, 0x10, RZ ;  /* 0x00000010768f7819 */ /* 0x000fe200000006ff */
[----:B------:R-:W-:Y:S01]  /*23c0*/  IMAD.U32 R108, R108, 0x10000, RZ ;  /* 0x000100006c6c7824 */ /* 0x000fe200078e00ff */
[----:B------:R-:W-:Y:S02]  /*23d0*/  SHF.L.U32 R141, R106, 0x10, RZ ;  /* 0x000000106a8d7819 */ /* 0x000fe400000006ff */
[----:B------:R-:W-:Y:S02]  /*23e0*/  SHF.L.U32 R115, R115, 0x10, RZ ;  /* 0x0000001073737819 */ /* 0x000fe400000006ff */
[----:B------:R-:W-:Y:S01]  /*23f0*/  SHF.L.U32 R109, R109, 0x10, RZ ;  /* 0x000000106d6d7819 */ /* 0x000fe200000006ff */
[----:B------:R-:W-:Y:S01]  /*2400*/  FADD.FTZ R141, R141, R114 ;  /* 0x000000728d8d7221 */ /* 0x000fe20000010000 */
[----:B------:R-:W-:Y:S02]  /*2410*/  SHF.L.U32 R111, R110, 0x10, RZ ;  /* 0x000000106e6f7819 */ /* 0x000fe400000006ff */
        /* <DEDUP_REMOVED lines=13> */
.L_x_2712:
[C---:B-----5:R-:W-:Y:S01]  /*24f0*/  PRMT R2, R112.reuse, 0x7632, R2 ;  /* 0x0000763270027816 */ /* 0x060fe20000000002 */
[----:B------:R-:W-:Y:S01]  /*2500*/  IMAD.U32 R139, R101, 0x10000, RZ ;  /* 0x00010000658b7824 */ /* 0x000fe200078e00ff */
[----:B------:R-:W-:Y:S02]  /*2510*/  SHF.L.U32 R112, R112, 0x10, RZ ;  /* 0x0000001070707819 */ /* 0x000fe400000006ff */
[C---:B------:R-:W-:Y:S02]  /*2520*/  SHF.L.U32 R3, R104.reuse, 0x10, RZ ;  /* 0x0000001068037819 */ /* 0x040fe400000006ff */
[----:B------:R-:W-:Y:S02]  /*2530*/  PRMT R0, R104, 0x7632, R0 ;  /* 0x0000763268007816 */ /* 0x000fe40000000000 */
[----:B------:R-:W-:Y:S01]  /*2540*/  SHF.L.U32 R118, R115, 0x10, RZ ;  /* 0x0000001073767819 */ /* 0x000fe200000006ff */
[----:B------:R-:W-:Y:S01]  /*2550*/  FADD.FTZ R3, R3, R112 ;  /* 0x0000007003037221 */ /* 0x000fe20000010000 */
[----:B0-----:R-:W-:Y:S01]  /*2560*/  SHF.L.U32 R127, R107, 0x10, RZ ;  /* 0x000000106b7f7819 */ /* 0x001fe200000006ff */
[----:B------:R-:W-:Y:S01]  /*2570*/  IMAD.U32 R112, R105, 0x10000, RZ ;  /* 0x0001000069707824 */ /* 0x000fe200078e00ff */
[----:B------:R-:W-:-:S02]  /*2580*/  SHF.L.U32 R108, R100, 0x10, RZ ;  /* 0x00000010646c7819 */ /* 0x000fc400000006ff */
[----:B------:R-:W-:Y:S01]  /*2590*/  SHF.L.U32 R109, R2, 0x10, RZ ;  /* 0x00000010026d7819 */ /* 0x000fe200000006ff */
        /* <DEDUP_REMOVED lines=8> */
[----:B------:R-:W-:Y:S01]  /*2620*/  FADD.FTZ R112, R112, R113 ;  /* 0x0000007170707221 */ /* 0x000fe20000010000 */
[----:B------:R-:W-:-:S02]  /*2630*/  PRMT R0, R105, 0x7632, R0 ;  /* 0x0000763269007816 */ /* 0x000fc40000000000 */
[----:B------:R-:W-:Y:S01]  /*2640*/  PRMT R2, R106, 0x7632, R2 ;  /* 0x000076326a027816 */ /* 0x000fe20000000002 */
[----:B------:R-:W-:Y:S01]  /*2650*/  FADD.FTZ R139, R139, R112 ;  /* 0x000000708b8b7221 */ /* 0x000fe20000010000 */
[----:B------:R-:W-:Y:S02]  /*2660*/  PRMT R3, R107, 0x7632, R3 ;  /* 0x000076326b037816 */ /* 0x000fe40000000003 */
[----:B------:R-:W-:Y:S01]  /*2670*/  SHF.L.U32 R109, R110, 0x10, RZ ;  /* 0x000000106e6d7819 */ /* 0x000fe200000006ff */
[----:B------:R-:W-:Y:S01]  /*2680*/  IMAD.U32 R2, R2, 0x10000, RZ ;  /* 0x0001000002027824 */ /* 0x000fe200078e00ff */
        /* <DEDUP_REMOVED lines=8> */
[--C-:B------:R-:W-:Y:S01]  /*2710*/  FADD.FTZ R110, R110, R3.reuse ;  /* 0x000000036e6e7221 */ /* 0x100fe20000010000 */
[----:B------:R-:W-:Y:S02]  /*2720*/  PRMT R0, R100, 0x7632, R0 ;  /* 0x0000763264007816 */ /* 0x000fe40000000000 */
[----:B------:R-:W-:Y:S01]  /*2730*/  PRMT R108, R103, 0x7632, R108 ;  /* 0x00007632676c7816 */ /* 0x000fe2000000006c */
[----:B------:R-:W-:Y:S01]  /*2740*/  FADD.FTZ R114, R115, R114 ;  /* 0x0000007273727221 */ /* 0x000fe20000010000 */
[C---:B------:R-:W-:Y:S02]  /*2750*/  PRMT R3, R102.reuse, 0x7632, R3 ;  /* 0x0000763266037816 */ /* 0x040fe40000000003 */
        /* <DEDUP_REMOVED lines=17> */
.L_x_2711:
        /* <DEDUP_REMOVED lines=106> */
.L_x_2714:
[----:B---3--:R-:W-:Y:S05]  /*2f10*/  BSYNC.RECONVERGENT B0 ;  /* 0x0000000000007941 */ /* 0x008fea0003800200 */
.L_x_2713:
[----:B------:R-:W-:Y:S01]  /*2f20*/  BAR.SYNC.DEFER_BLOCKING 0x0 ;  /* 0x0000000000007b1d */ /* 0x000fe20000010000 */
[----:B------:R-:W-:Y:S01]  /*2f30*/  ISETP.GT.U32.AND P2, PT, R137, 0x3, PT ;  /* 0x000000038900780c */ /* 0x000fe20003f44070 */
[----:B------:R-:W-:Y:S01]  /*2f40*/  IMAD.MOV.U32 R114, RZ, RZ, RZ ;  /* 0x000000ffff727224 */ /* 0x000fe200078e00ff */
[----:B------:R-:W-:Y:S01]  /*2f50*/  PLOP3.LUT P5, PT, PT, PT, UP2, 0x80, 0x8 ;  /* 0x000000000008781c */ /* 0x000fe20003faf028 */
[----:B------:R-:W-:Y:S01]  /*2f60*/  UPLOP3.LUT UP2, UPT, UPT, UPT, UP2, 0x40, 0x4 ;  /* 0x000000000004789c */ /* 0x000fe20003f4e820 */
[----:B------:R-:W-:-:S09]  /*2f70*/  PLOP3.LUT P4, PT, PT, PT, PT, 0x8, 0x80 ;  /* 0x000000000080781c */ /* 0x000fd20003f8e170 */
[----:B0-----:R-:W0:Y:S01]  /*2f80*/  @!P2 S2R R113, SR_CgaCtaId ;  /* 0x000000000071a919 */ /* 0x001e220000008800 */
[----:B------:R-:W-:Y:S02]  /*2f90*/  @!P2 PLOP3.LUT P4, PT, P5, PT, PT, 0x80, 0x8 ;  /* 0x000000000008a81c */ /* 0x000fe40002f8f070 */
[----:B------:R-:W-:Y:S02]  /*2fa0*/  @!P2 MOV R0, 0x400 ;  /* 0x000004000000a802 */ /* 0x000fe40000000f00 */
[----:B------:R-:W-:-:S05]  /*2fb0*/  @!P2 MOV R114, 0x300 ;  /* 0x000003000072a802 */ /* 0x000fca0000000f00 */
[----:B------:R-:W1:Y:S01]  /*2fc0*/  SHFL.DOWN PT, R143, R114, 0x2, 0x1f ;  /* 0x08401f00728f7f89 */ /* 0x000e6200000e0000 */
[----:B0-----:R-:W-:Y:S02]  /*2fd0*/  @!P2 LEA R0, R113, R0, 0x18 ;  /* 0x000000007100a211 */ /* 0x001fe400078ec0ff */
[----:B------:R-:W-:Y:S02]  /*2fe0*/  CS2R R112, SRZ ;  /* 0x0000000000707805 */ /* 0x000fe4000001ff00 */
[----:B-1----:R-:W-:Y:S02]  /*2ff0*/  IADD3 R144, PT, PT, R143, R114, RZ ;  /* 0x000000728f907210 */ /* 0x002fe40007ffe0ff */
[----:B------:R-:W-:Y:S02]  /*3000*/  @P4 IADD3 R0, PT, PT, R0, 0x20, RZ ;  /* 0x0000002000004810 */ /* 0x000fe40007ffe0ff */
[----:B------:R-:W-:Y:S01]  /*3010*/  I2FP.F32.S32 R148, R143 ;  /* 0x0000008f00947245 */ /* 0x000fe20000201400 */
[----:B------:R-:W0:Y:S01]  /*3020*/  SHFL.DOWN PT, R149, R144, 0x1, 0x1f ;  /* 0x08201f0090957f89 */ /* 0x000e2200000e0000 */
[----:B------:R-:W-:-:S02]  /*3030*/  @!P2 LEA R115, R137, R0, 0x3 ;  /* 0x000000008973a211 */ /* 0x000fc400078e18ff */
[----:B------:R-:W-:-:S03]  /*3040*/  I2FP.F32.S32 R0, R144 ;  /* 0x0000009000007245 */ /* 0x000fc60000201400 */
[----:B------:R1:W2:Y:S01]  /*3050*/  @!P2 LDS.64 R112, [R115] ;  /* 0x000000007370a984 */ /* 0x0002a20000000a00 */
[----:B------:R-:W3:Y:S01]  /*3060*/  MUFU.RCP R146, R0 ;  /* 0x0000000000927308 */ /* 0x000ee20000001000 */
[----:B------:R-:W-:Y:S02]  /*3070*/  ISETP.NE.AND P2, PT, R138, RZ, PT ;  /* 0x000000ff8a00720c */ /* 0x000fe40003f45270 */
[----:B-1----:R-:W-:Y:S02]  /*3080*/  I2FP.F32.U32 R115, R114 ;  /* 0x0000007200737245 */ /* 0x002fe40000201000 */
[-C--:B0-----:R-:W-:Y:S02]  /*3090*/  IADD3 R144, PT, PT, R144, R149.reuse, RZ ;  /* 0x0000009590907210 */ /* 0x081fe40007ffe0ff */
[----:B------:R-:W-:Y:S02]  /*30a0*/  I2FP.F32.S32 R149, R149 ;  /* 0x0000009500957245 */ /* 0x000fe40000201400 */
[----:B------:R-:W-:-:S06]  /*30b0*/  I2FP.F32.S32 R144, R144 ;  /* 0x0000009000907245 */ /* 0x000fcc0000201400 */
[----:B------:R-:W0:Y:S01]  /*30c0*/  MUFU.RCP R144, R144 ;  /* 0x0000009000907308 */ /* 0x000e220000001000 */
[----:B--2---:R-:W1:Y:S04]  /*30d0*/  SHFL.DOWN PT, R147, R112, 0x2, 0x1f ;  /* 0x08401f0070937f89 */ /* 0x004e6800000e0000 */
[----:B------:R-:W2:Y:S01]  /*30e0*/  SHFL.DOWN PT, R128, R113, 0x2, 0x1f ;  /* 0x08401f0071807f89 */ /* 0x000ea200000e0000 */
[C---:B-1----:R-:W-:Y:S01]  /*30f0*/  FMUL.FTZ R150, R147.reuse, R148 ;  /* 0x0000009493967220 */ /* 0x042fe20000410000 */
[----:B------:R-:W-:-:S03]  /*3100*/  FADD.FTZ R147, -R147, R112 ;  /* 0x0000007093937221 */ /* 0x000fc60000010100 */
[----:B------:R-:W-:Y:S01]  /*3110*/  FFMA.FTZ R143, R115, R112, R150 ;  /* 0x00000070738f7223 */ /* 0x000fe20000010096 */
[----:B------:R-:W-:Y:S01]  /*3120*/  FMUL.FTZ R147, R147, R147 ;  /* 0x0000009393937220 */ /* 0x000fe20000410000 */
[----:B--2---:R-:W-:Y:S02]  /*3130*/  FADD.FTZ R113, R128, R113 ;  /* 0x0000007180717221 */ /* 0x004fe40000010000 */
[----:B---3--:R-:W-:Y:S01]  /*3140*/  FMUL.FTZ R143, R146, R143 ;  /* 0x0000008f928f7220 */ /* 0x008fe20000410000 */
[----:B------:R-:W-:-:S04]  /*3150*/  FMUL.FTZ R147, R147, R115 ;  /* 0x0000007393937220 */ /* 0x000fc80000410000 */
[----:B------:R-:W1:Y:S01]  /*3160*/  SHFL.DOWN PT, R112, R143, 0x1, 0x1f ;  /* 0x08201f008f707f89 */ /* 0x000e6200000e0000 */
[----:B------:R-:W-:-:S04]  /*3170*/  FMUL.FTZ R147, R147, R148 ;  /* 0x0000009493937220 */ /* 0x000fc80000410000 */
[----:B------:R-:W-:-:S05]  /*3180*/  FFMA.FTZ R113, R146, R147, R113 ;  /* 0x0000009392717223 */ /* 0x000fca0000010071 */
[----:B------:R-:W2:Y:S01]  /*3190*/  SHFL.DOWN PT, R114, R113, 0x1, 0x1f ;  /* 0x08201f0071727f89 */ /* 0x000ea200000e0000 */
[----:B-1----:R-:W-:Y:S01]  /*31a0*/  FADD.FTZ R115, R143, -R112 ;  /* 0x800000708f737221 */ /* 0x002fe20000010000 */
[----:B------:R-:W-:-:S03]  /*31b0*/  FMUL.FTZ R147, R112, R149 ;  /* 0x0000009570937220 */ /* 0x000fc60000410000 */
[----:B------:R-:W-:Y:S01]  /*31c0*/  FMUL.FTZ R115, R115, R115 ;  /* 0x0000007373737220 */ /* 0x000fe20000410000 */
[C---:B------:R-:W-:Y:S02]  /*31d0*/  FFMA.FTZ R147, R0.reuse, R143, R147 ;  /* 0x0000008f00937223 */ /* 0x040fe40000010093 */
[----:B------:R-:W1:Y:S01]  /*31e0*/  LDC R143, c[0x0][0x448] ;  /* 0x00011200ff8f7b82 */ /* 0x000e620000000800 */
[----:B------:R-:W-:Y:S01]  /*31f0*/  FMUL.FTZ R0, R0, R115 ;  /* 0x0000007300007220 */ /* 0x000fe20000410000 */
[----:B0-----:R-:W-:Y:S01]  /*3200*/  FMUL.FTZ R147, R144, R147 ;  /* 0x0000009390937220 */ /* 0x001fe20000410000 */
[----:B--2---:R-:W-:Y:S02]  /*3210*/  FADD.FTZ R115, R113, R114 ;  /* 0x0000007271737221 */ /* 0x004fe40000010000 */
[----:B------:R-:W-:Y:S02]  /*3220*/  FMUL.FTZ R149, R0, R149 ;  /* 0x0000009500957220 */ /* 0x000fe40000410000 */
[----:B------:R-:W0:Y:S01]  /*3230*/  SHFL.IDX PT, R0, R147, RZ, 0x1f ;  /* 0x00001fff93007589 */ /* 0x000e2200000e0000 */
[----:B------:R-:W2:Y:S01]  /*3240*/  @!P2 LDC.64 R112, c[0x0][0x3c0] ;  /* 0x0000f000ff70ab82 */ /* 0x000ea20000000a00 */
[----:B------:R-:W-:-:S05]  /*3250*/  FFMA.FTZ R149, R144, R149, R115 ;  /* 0x0000009590957223 */ /* 0x000fca0000010073 */
[----:B------:R-:W1:Y:S02]  /*3260*/  SHFL.IDX PT, R146, R149, RZ, 0x1f ;  /* 0x00001fff95927589 */ /* 0x000e6400000e0000 */
[----:B------:R-:W3:Y:S01]  /*3270*/  @!P2 LDC.64 R114, c[0x0][0x3c8] ;  /* 0x0000f200ff72ab82 */ /* 0x000ee20000000a00 */
[----:B0-----:R-:W-:Y:S01]  /*3280*/  FMUL.FTZ R128, R0, R0 ;  /* 0x0000000000807220 */ /* 0x001fe20000410000 */
[----:B--2---:R-:W-:-:S04]  /*3290*/  @!P2 IMAD.WIDE R112, R136, 0x4, R112 ;  /* 0x000000048870a825 */ /* 0x004fc800078e0270 */
[----:B------:R-:W-:Y:S01]  /*32a0*/  FSEL R144, R128, RZ, P3 ;  /* 0x000000ff80907208 */ /* 0x000fe20001800000 */
[----:B------:R0:W-:Y:S01]  /*32b0*/  @!P2 STG.E desc[UR6][R112.64], R0 ;  /* 0x000000007000a986 */ /* 0x0001e2000c101906 */
[----:B-1----:R-:W-:Y:S01]  /*32c0*/  FFMA.FTZ R143, R146, UR9, R143 ;  /* 0x00000009928f7c23 */ /* 0x002fe2000801008f */
[----:B------:R-:W-:Y:S01]  /*32d0*/  FSEL R128, R0, RZ, !P3 ;  /* 0x000000ff00807208 */ /* 0x000fe20005800000 */
[----:B---3--:R-:W-:-:S04]  /*32e0*/  @!P2 IMAD.WIDE R114, R136, 0x4, R114 ;  /* 0x000000048872a825 */ /* 0x008fc800078e0272 */
[----:B------:R-:W-:Y:S01]  /*32f0*/  FADD.FTZ R144, R143, R144 ;  /* 0x000000908f907221 */ /* 0x000fe20000010000 */
[C---:B------:R-:W-:Y:S01]  /*3300*/  FADD.FTZ R147, -R128.reuse, R130 ;  /* 0x0000008280937221 */ /* 0x040fe20000010100 */
[C---:B------:R-:W-:Y:S01]  /*3310*/  FADD.FTZ R146, -R128.reuse, R123 ;  /* 0x0000007b80927221 */ /* 0x040fe20000010100 */
[C---:B------:R-:W-:Y:S01]  /*3320*/  FADD.FTZ R153, -R128.reuse, R120 ;  /* 0x0000007880997221 */ /* 0x040fe20000010100 */
[C---:B------:R-:W-:Y:S02]  /*3330*/  FADD.FTZ R130, -R128.reuse, R129 ;  /* 0x0000008180827221 */ /* 0x040fe40000010100 */
[----:B------:R-:W1:Y:S01]  /*3340*/  MUFU.RSQ R144, R144 ;  /* 0x0000009000907308 */ /* 0x000e620000001400 */
        /* <DEDUP_REMOVED lines=21> */
[----:B------:R-:W1:Y:S01]  /*34a0*/  LDC.64 R128, c[0x0][0x428] ;  /* 0x00010a00ff807b82 */ /* 0x000e620000000a00 */
[C---:B------:R-:W-:Y:S01]  /*34b0*/  FMUL.FTZ R147, R144.reuse, R147 ;  /* 0x0000009390937220 */ /* 0x040fe20000410000 */
[C---:B------:R-:W-:Y:S01]  /*34c0*/  FMUL.FTZ R126, R144.reuse, R130 ;  /* 0x00000082907e7220 */ /* 0x040fe20000410000 */
[C---:B------:R-:W-:Y:S01]  /*34d0*/  FMUL.FTZ R149, R144.reuse, R149 ;  /* 0x0000009590957220 */ /* 0x040fe20000410000 */
[C---:B------:R-:W-:Y:S01]  /*34e0*/  FMUL.FTZ R146, R144.reuse, R146 ;  /* 0x0000009290927220 */ /* 0x040fe20000410000 */
[C---:B------:R-:W-:Y:S01]  /*34f0*/  FMUL.FTZ R151, R144.reuse, R151 ;  /* 0x0000009790977220 */ /* 0x040fe20000410000 */
[C---:B------:R-:W-:Y:S01]  /*3500*/  FMUL.FTZ R153, R144.reuse, R153 ;  /* 0x0000009990997220 */ /* 0x040fe20000410000 */
[----:B------:R-:W-:Y:S01]  /*3510*/  FMUL.FTZ R150, R144, R117 ;  /* 0x0000007590967220 */ /* 0x000fe20000410000 */
[----:B------:R-:W2:Y:S01]  /*3520*/  LDC.64 R134, c[0x0][0x430] ;  /* 0x00010c00ff867b82 */ /* 0x000ea20000000a00 */
[----:B------:R3:W-:Y:S01]  /*3530*/  @!P2 STG.E desc[UR6][R114.64], R144 ;  /* 0x000000907200a986 */ /* 0x0007e2000c101906 */
[----:B------:R-:W-:Y:S01]  /*3540*/  FFMA.FTZ R2, R147, R28, R24 ;  /* 0x0000001c93027223 */ /* 0x000fe20000010018 */
[----:B0-----:R-:W-:Y:S01]  /*3550*/  FFMA.FTZ R113, R126, R29, R25 ;  /* 0x0000001d7e717223 */ /* 0x001fe20000010019 */
[----:B------:R-:W-:Y:S01]  /*3560*/  FFMA.FTZ R0, R149, R30, R26 ;  /* 0x0000001e95007223 */ /* 0x000fe2000001001a */
[----:B------:R-:W-:Y:S01]  /*3570*/  FFMA.FTZ R117, R148, R33, R21 ;  /* 0x0000002194757223 */ /* 0x000fe20000010015 */
[----:B------:R-:W-:Y:S01]  /*3580*/  FFMA.FTZ R116, R153, R34, R22 ;  /* 0x0000002299747223 */ /* 0x000fe20000010016 */
[----:B------:R-:W-:Y:S01]  /*3590*/  FFMA.FTZ R118, R150, R35, R23 ;  /* 0x0000002396767223 */ /* 0x000fe20000010017 */
[----:B------:R-:W-:Y:S01]  /*35a0*/  F2FP.BF16.F32.PACK_AB R112, R113, R2 ;  /* 0x000000027170723e */ /* 0x000fe200000010ff */
[C---:B------:R-:W-:Y:S01]  /*35b0*/  FMUL.FTZ R121, R144.reuse, R121 ;  /* 0x0000007990797220 */ /* 0x040fe20000410000 */
[C---:B------:R-:W-:Y:S01]  /*35c0*/  FMUL.FTZ R120, R144.reuse, R120 ;  /* 0x0000007890787220 */ /* 0x040fe20000410000 */
[----:B------:R-:W-:Y:S01]  /*35d0*/  FFMA.FTZ R149, R149, R54, R98 ;  /* 0x0000003695957223 */ /* 0x000fe20000010062 */
[----:B------:R-:W-:Y:S01]  /*35e0*/  FMUL.FTZ R125, R144, R125 ;  /* 0x0000007d907d7220 */ /* 0x000fe20000410000 */
[C---:B---3--:R-:W-:Y:S01]  /*35f0*/  FFMA.FTZ R115, R146.reuse, R31, R27 ;  /* 0x0000001f92737223 */ /* 0x048fe2000001001b */
[----:B------:R-:W-:Y:S01]  /*3600*/  FFMA.FTZ R114, R151, R32, R20 ;  /* 0x0000002097727223 */ /* 0x000fe20000010014 */
[----:B------:R-:W-:Y:S01]  /*3610*/  FFMA.FTZ R146, R146, R55, R99 ;  /* 0x0000003792927223 */ /* 0x000fe20000010063 */
[C---:B------:R-:W-:Y:S01]  /*3620*/  FMUL.FTZ R124, R144.reuse, R165 ;  /* 0x000000a5907c7220 */ /* 0x040fe20000410000 */
[C---:B------:R-:W-:Y:S01]  /*3630*/  FMUL.FTZ R119, R144.reuse, R119 ;  /* 0x0000007790777220 */ /* 0x040fe20000410000 */
[----:B------:R-:W-:Y:S01]  /*3640*/  F2FP.BF16.F32.PACK_AB R113, R115, R0 ;  /* 0x000000007371723e */ /* 0x000fe200000010ff */
[C---:B------:R-:W-:Y:S01]  /*3650*/  FMUL.FTZ R123, R144.reuse, R123 ;  /* 0x0000007b907b7220 */ /* 0x040fe20000410000 */
[----:B------:R-:W-:Y:S01]  /*3660*/  F2FP.BF16.F32.PACK_AB R114, R117, R114 ;  /* 0x000000727572723e */ /* 0x000fe200000010ff */
[----:B------:R-:W-:Y:S01]  /*3670*/  FMUL.FTZ R122, R144, R161 ;  /* 0x000000a1907a7220 */ /* 0x000fe20000410000 */
[----:B------:R-:W-:Y:S01]  /*3680*/  F2FP.BF16.F32.PACK_AB R115, R118, R116 ;  /* 0x000000747673723e */ /* 0x000fe200000010ff */
[----:B-1----:R-:W-:-:S04]  /*3690*/  IMAD.WIDE.U32 R116, R131, 0x10, R128 ;  /* 0x0000001083747825 */ /* 0x002fc800078e0080 */
[C---:B------:R-:W-:Y:S01]  /*36a0*/  FMUL.FTZ R118, R144.reuse, R163 ;  /* 0x000000a390767220 */ /* 0x040fe20000410000 */
[C---:B------:R-:W-:Y:S01]  /*36b0*/  FMUL.FTZ R127, R144.reuse, R127 ;  /* 0x0000007f907f7220 */ /* 0x040fe20000410000 */
[C---:B------:R-:W-:Y:S01]  /*36c0*/  FMUL.FTZ R0, R144.reuse, R159 ;  /* 0x0000009f90007220 */ /* 0x040fe20000410000 */
[C---:B------:R-:W-:Y:S01]  /*36d0*/  FMUL.FTZ R139, R144.reuse, R139 ;  /* 0x0000008b908b7220 */ /* 0x040fe20000410000 */
[----:B------:R0:W-:Y:S01]  /*36e0*/  STG.E.128 desc[UR6][R116.64], R112 ;  /* 0x0000007074007986 */ /* 0x0001e2000c101d06 */
        /* <DEDUP_REMOVED lines=8> */
[----:B------:R-:W-:Y:S01]  /*3770*/  FMUL.FTZ R144, R144, R3 ;  /* 0x0000000390907220 */ /* 0x000fe20000410000 */
[----:B------:R-:W-:-:S04]  /*3780*/  IMAD.WIDE.U32 R2, R133, 0x10, R128 ;  /* 0x0000001085027825 */ /* 0x000fc800078e0080 */
[----:B------:R-:W-:Y:S01]  /*3790*/  FFMA.FTZ R151, R151, R56, R92 ;  /* 0x0000003897977223 */ /* 0x000fe2000001005c */
[----:B--2---:R-:W-:-:S04]  /*37a0*/  IMAD.WIDE.U32 R130, R131, 0x10, R134 ;  /* 0x0000001083827825 */ /* 0x004fc800078e0086 */
[----:B0-----:R-:W-:Y:S01]  /*37b0*/  FFMA.FTZ R116, R121, R36, R16 ;  /* 0x0000002479747223 */ /* 0x001fe20000010010 */
[----:B------:R-:W-:Y:S01]  /*37c0*/  FFMA.FTZ R117, R120, R37, R17 ;  /* 0x0000002578757223 */ /* 0x000fe20000010011 */
[----:B------:R-:W-:Y:S01]  /*37d0*/  IMAD.WIDE.U32 R132, R133, 0x10, R134 ;  /* 0x0000001085847825 */ /* 0x000fe200078e0086 */
[----:B------:R-:W-:-:S03]  /*37e0*/  F2FP.BF16.F32.PACK_AB R113, R146, R149 ;  /* 0x000000959271723e */ /* 0x000fc600000010ff */
[----:B------:R-:W-:Y:S01]  /*37f0*/  FFMA.FTZ R146, R119, R64, R84 ;  /* 0x0000004077927223 */ /* 0x000fe20000010054 */
[----:B------:R-:W-:Y:S01]  /*3800*/  F2FP.BF16.F32.PACK_AB R115, R150, R153 ;  /* 0x000000999673723e */ /* 0x000fe200000010ff */
[----:B------:R-:W-:Y:S01]  /*3810*/  IMAD.WIDE.U32 R128, R145, 0x10, R128 ;  /* 0x0000001091807825 */ /* 0x000fe200078e0080 */
[----:B------:R-:W-:-:S03]  /*3820*/  F2FP.BF16.F32.PACK_AB R112, R126, R147 ;  /* 0x000000937e70723e */ /* 0x000fc600000010ff */
[----:B------:R-:W-:Y:S01]  /*3830*/  FFMA.FTZ R126, R124, R39, R19 ;  /* 0x000000277c7e7223 */ /* 0x000fe20000010013 */
[----:B------:R-:W-:Y:S01]  /*3840*/  F2FP.BF16.F32.PACK_AB R116, R117, R116 ;  /* 0x000000747574723e */ /* 0x000fe200000010ff */
[----:B------:R-:W-:-:S04]  /*3850*/  IMAD.WIDE.U32 R134, R145, 0x10, R134 ;  /* 0x0000001091867825 */ /* 0x000fc800078e0086 */
[----:B------:R-:W-:Y:S01]  /*3860*/  FFMA.FTZ R145, R119, R40, R12 ;  /* 0x0000002877917223 */ /* 0x000fe2000001000c */
[----:B------:R-:W-:Y:S01]  /*3870*/  FFMA.FTZ R119, R123, R42, R14 ;  /* 0x0000002a7b777223 */ /* 0x000fe2000001000e */
[----:B------:R-:W-:Y:S01]  /*3880*/  FFMA.FTZ R117, R125, R38, R18 ;  /* 0x000000267d757223 */ /* 0x000fe20000010012 */
[C---:B------:R-:W-:Y:S01]  /*3890*/  FFMA.FTZ R150, R122.reuse, R43, R15 ;  /* 0x0000002b7a967223 */ /* 0x040fe2000001000f */
[----:B------:R-:W-:Y:S01]  /*38a0*/  FFMA.FTZ R123, R123, R66, R86 ;  /* 0x000000427b7b7223 */ /* 0x000fe20000010056 */
[----:B------:R-:W-:Y:S01]  /*38b0*/  FFMA.FTZ R122, R122, R67, R87 ;  /* 0x000000437a7a7223 */ /* 0x000fe20000010057 */
[----:B------:R-:W-:Y:S01]  /*38c0*/  FFMA.FTZ R114, R148, R57, R93 ;  /* 0x0000003994727223 */ /* 0x000fe2000001005d */
[C---:B------:R-:W-:Y:S01]  /*38d0*/  FFMA.FTZ R147, R118.reuse, R65, R85 ;  /* 0x0000004176937223 */ /* 0x040fe20000010055 */
[----:B------:R-:W-:Y:S01]  /*38e0*/  FFMA.FTZ R148, R118, R41, R13 ;  /* 0x0000002976947223 */ /* 0x000fe2000001000d */
[----:B------:R-:W-:Y:S01]  /*38f0*/  F2FP.BF16.F32.PACK_AB R117, R126, R117 ;  /* 0x000000757e75723e */ /* 0x000fe200000010ff */
[----:B------:R-:W-:Y:S01]  /*3900*/  FFMA.FTZ R126, R121, R60, R88 ;  /* 0x0000003c797e7223 */ /* 0x000fe20000010058 */
[----:B------:R-:W-:Y:S01]  /*3910*/  F2FP.BF16.F32.PACK_AB R123, R122, R123 ;  /* 0x0000007b7a7b723e */ /* 0x000fe200000010ff */
        /* <DEDUP_REMOVED lines=8> */
[----:B------:R-:W-:Y:S01]  /*39a0*/  F2FP.BF16.F32.PACK_AB R121, R124, R121 ;  /* 0x000000797c79723e */ /* 0x000fe200000010ff */
[----:B------:R-:W-:Y:S01]  /*39b0*/  FFMA.FTZ R145, R120, R61, R89 ;  /* 0x0000003d78917223 */ /* 0x000fe20000010059 */
[----:B------:R-:W-:Y:S01]  /*39c0*/  F2FP.BF16.F32.PACK_AB R124, R146, R125 ;  /* 0x0000007d927c723e */ /* 0x000fe200000010ff */
[----:B------:R-:W-:Y:S01]  /*39d0*/  FFMA.FTZ R149, R141, R48, R4 ;  /* 0x000000308d957223 */ /* 0x000fe20000010004 */
[----:B------:R-:W-:Y:S01]  /*39e0*/  F2FP.BF16.F32.PACK_AB R125, R148, R147 ;  /* 0x00000093947d723e */ /* 0x000fe200000010ff */
[----:B------:R-:W-:Y:S01]  /*39f0*/  FFMA.FTZ R148, R144, R51, R7 ;  /* 0x0000003390947223 */ /* 0x000fe20000010007 */
[----:B------:R-:W0:Y:S01]  /*3a00*/  LDC.64 R146, c[0x0][0x380] ;  /* 0x0000e000ff927b82 */ /* 0x000e220000000a00 */
[----:B------:R-:W-:Y:S01]  /*3a10*/  F2FP.BF16.F32.PACK_AB R119, R150, R119 ;  /* 0x000000779677723e */ /* 0x000fe200000010ff */
[----:B------:R-:W-:Y:S01]  /*3a20*/  FFMA.FTZ R150, R142, R49, R5 ;  /* 0x000000318e967223 */ /* 0x000fe20000010005 */
[----:B------:R-:W-:Y:S01]  /*3a30*/  F2FP.BF16.F32.PACK_AB R120, R145, R126 ;  /* 0x0000007e9178723e */ /* 0x000fe200000010ff */
[----:B------:R-:W-:Y:S01]  /*3a40*/  FFMA.FTZ R145, R127, R68, R80 ;  /* 0x000000447f917223 */ /* 0x000fe20000010050 */
[----:B------:R-:W-:Y:S01]  /*3a50*/  FFMA.FTZ R141, R141, R72, R76 ;  /* 0x000000488d8d7223 */ /* 0x000fe2000001004c */
        /* <DEDUP_REMOVED lines=19> */
[----:B------:R1:W-:Y:S04]  /*3b90*/  STG.E.128 desc[UR6][R128.64], R124 ;  /* 0x0000007c80007986 */ /* 0x0003e8000c101d06 */
[----:B------:R1:W-:Y:S08]  /*3ba0*/  STG.E.128 desc[UR6][R134.64], R140 ;  /* 0x0000008c86007986 */ /* 0x0003f0000c101d06 */
[----:B------:R-:W-:Y:S05]  /*3bb0*/  @!P2 BRA `(.L_x_2715) ;  /* 0xffffffcc00b4a947 */ /* 0x000fea000383ffff */
[----:B------:R-:W-:Y:S05]  /*3bc0*/  EXIT ;  /* 0x000000000000794d */ /* 0x000fea0003800000 */
.L_x_2716:
        /* <DEDUP_REMOVED lines=11> */
.L_x_13581:


//--------------------- .text._ZN10layer_norm31ln_parallel_residual_fwd_kernelINS_13Kernel_traitsIf13__nv_bfloat16S2_S2_fjLj3072ELj1ELj1ELj4ELj16ENS_18Kernel_traits_baseILj3072EfS2_S2_S2_fjLj128EEEEELb0ELb1ELb0EEEvNS_9FwdParamsE --------------------------
	.section	.text._ZN10layer_norm31ln_parallel_residual_fwd_kernelINS_13Kernel_traitsIf13__nv_bfloat16S2_S2_fjLj3072ELj1ELj1ELj4ELj16ENS_18Kernel_traits_baseILj3072EfS2_S2_S2_fjLj128EEEEELb0ELb1ELb0EEEvNS_9FwdParamsE,"ax",@progbits
	.align	128
        .global         _ZN10layer_norm31ln_parallel_residual_fwd_kernelINS_13Kernel_traitsIf13__nv_bfloat16S2_S2_fjLj3072ELj1ELj1ELj4ELj16ENS_18Kernel_traits_baseILj3072EfS2_S2_S2_fjLj128EEEEELb0ELb1ELb0EEEvNS_9FwdParamsE
        .type           _ZN10layer_norm31ln_parallel_residual_fwd_kernelINS_13Kernel_traitsIf13__nv_bfloat16S2_S2_fjLj3072ELj1ELj1ELj4ELj16ENS_18Kernel_traits_baseILj3072EfS2_S2_S2_fjLj128EEEEELb0ELb1ELb0EEEvNS_9FwdParamsE,@function
        .size           _ZN10layer_norm31ln_parallel_residual_fwd_kernelINS_13Kernel_traitsIf13__nv_bfloat16S2_S2_fjLj3072ELj1ELj1ELj4ELj16ENS_18Kernel_traits_baseILj3072EfS2_S2_S2_fjLj128EEEEELb0ELb1ELb0EEEvNS_9FwdParamsE,(.L_x_13582 - _ZN10layer_norm31ln_parallel_residual_fwd_kernelINS_13Kernel_traitsIf13__nv_bfloat16S2_S2_fjLj3072ELj1ELj1ELj4ELj16ENS_18Kernel_traits_baseILj3072EfS2_S2_S2_fjLj128EEEEELb0ELb1ELb0EEEvNS_9FwdParamsE)
        .other          _ZN10layer_norm31ln_parallel_residual_fwd_kernelINS_13Kernel_traitsIf13__nv_bfloat16S2_S2_fjLj3072ELj1ELj1ELj4ELj16ENS_18Kernel_traits_baseILj3072EfS2_S2_S2_fjLj128EEEEELb0ELb1ELb0EEEvNS_9FwdParamsE,@"STO_CUDA_ENTRY STV_DEFAULT"
_ZN10layer_norm31ln_parallel_residual_fwd_kernelINS_13Kernel_traitsIf13__nv_bfloat16S2_S2_fjLj3072ELj1ELj1ELj4ELj16ENS_18Kernel_traits_baseILj3072EfS2_S2_S2_fjLj128EEEEELb0ELb1ELb0EEEvNS_9FwdParamsE:
.text._ZN10layer_norm31ln_parallel_residual_fwd_kernelINS_13Kernel_traitsIf13__nv_bfloat16S2_S2_fjLj3072ELj1ELj1ELj4ELj16ENS_18Kernel_traits_baseILj3072EfS2_S2_S2_fjLj128EEEEELb0ELb1ELb0EEEvNS_9FwdParamsE:
[----:B------:R-:W-:Y:S01]  /*0000*/  LDC R1, c[0x0][0x37c] ;  /* 0x0000df00ff017b82 */ /* 0x000fe20000000800 */
[----:B------:R-:W0:Y:S07]  /*0010*/  S2R R0, SR_TID.X ;  /* 0x0000000000007919 */ /* 0x000e2e0000002100 */
[----:B------:R-:W1:Y:S01]  /*0020*/  LDC.64 R4, c[0x0][0x398] ;  /* 0x0000e600ff047b82 */ /* 0x000e620000000a00 */
[----:B------:R-:W2:Y:S01]  /*0030*/  LDCU.64 UR10, c[0x0][0x438] ;  /* 0x00008700ff0a77ac */ /* 0x000ea20008000a00 */
[----:B------:R-:W-:Y:S01]  /*0040*/  BSSY.RECONVERGENT B0, `(.L_x_2717) ;  /* 0x0000050000007945 */ /* 0x000fe20003800200 */
[----:B------:R-:W1:Y:S05]  /*0050*/  LDCU.64 UR8, c[0x0][0x3a0] ;  /* 0x00007400ff0877ac */ /* 0x000e6a0008000a00 */
[----:B------:R-:W3:Y:S01]  /*0060*/  LDC R14, c[0x0][0x388] ;  /* 0x0000e200ff0e7b82 */ /* 0x000ee20000000800 */
[----:B------:R-:W4:Y:S07]  /*0070*/  LDCU.64 UR6, c[0x0][0x358] ;  /* 0x00006b00ff0677ac */ /* 0x000f2e0008000a00 */
[----:B------:R-:W5:Y:S01]  /*0080*/  S2UR UR4, SR_CTAID.X ;  /* 0x00000000000479c3 */ /* 0x000f620000002500 */
[----:B--2---:R-:W-:-:S04]  /*0090*/  UISETP.NE.U32.AND UP0, UPT, UR10, URZ, UPT ;  /* 0x000000ff0a00728c */ /* 0x004fc8000bf05070 */
[----:B------:R-:W-:Y:S01]  /*00a0*/  UISETP.NE.AND.EX UP0, UPT, UR11, URZ, UPT, UP0 ;  /* 0x000000ff0b00728c */ /* 0x000fe2000bf05300 */
[----:B-1----:R-:W-:-:S04]  /*00b0*/  LOP3.LUT P0, RZ, R4, UR8, RZ, 0xfc, !PT ;  /* 0x0000000804ff7c12 */ /* 0x002fc8000f80fcff */
[----:B------:R-:W-:Y:S02]  /*00c0*/  LOP3.LUT P0, RZ, R5, UR9, RZ, 0xfc, P0 ;  /* 0x0000000905ff7c12 */ /* 0x000fe4000800fcff */
[----:B0-----:R-:W-:Y:S02]  /*00d0*/  LOP3.LUT R15, R0, 0x60, RZ, 0xc0, !PT ;  /* 0x00000060000f7812 */ /* 0x001fe400078ec0ff */
[----:B---3--:R-:W-:Y:S02]  /*00e0*/  SHF.R.S32.HI R3, RZ, 0x1f, R14 ;  /* 0x0000001fff037819 */ /* 0x008fe4000001140e */
[----:B------:R-:W-:Y:S02]  /*00f0*/  LOP3.LUT R2, R15, 0x1f, R0, 0xf8, !PT ;  /* 0x0000001f0f027812 */ /* 0x000fe400078ef800 */
[----:B------:R-:W-:Y:S02]  /*0100*/  LEA.HI R14, R3, R14, RZ, 0x3 ;  /* 0x0000000e030e7211 */ /* 0x000fe400078f18ff */
[----:B------:R-:W-:-:S02]  /*0110*/  LOP3.LUT R5, R2, 0x7f, RZ, 0x3c, !PT ;  /* 0x0000007f02057812 */ /* 0x000fc400078e3cff */
[----:B------:R-:W-:Y:S02]  /*0120*/  LOP3.LUT R3, R0, 0x1f, RZ, 0xc0, !PT ;  /* 0x0000001f00037812 */ /* 0x000fe400078ec0ff */
[----:B-----5:R-:W-:Y:S02]  /*0130*/  MOV R4, UR4 ;  /* 0x0000000400047c02 */ /* 0x020fe40008000f00 */
        /* <DEDUP_REMOVED lines=12> */
[----:B-1----:R-:W-:-:S03]  /*0200*/  @P1 IMAD.WIDE.U32 R8, R2, 0x20, R8 ;  /* 0x0000002002081825 */ /* 0x002fc600078e0008 */
[----:B------:R0:W5:Y:S04]  /*0210*/  @P1 LDG.E.128 R68, desc[UR6][R6.64+0x10] ;  /* 0x0000100606441981 */ /* 0x000168000c1e1d00 */
[----:B------:R0:W5:Y:S01]  /*0220*/  @P1 LD.E.128 R64, desc[UR6][R8.64] ;  /* 0x0000000608401980 */ /* 0x000162000c101d00 */
[----:B--2---:R-:W-:-:S03]  /*0230*/  @P2 IMAD.WIDE.U32 R10, R17, 0x20, R10 ;  /* 0x00000020110a2825 */ /* 0x004fc600078e000a */
[----:B------:R0:W5:Y:S04]  /*0240*/  @P1 LD.E.128 R60, desc[UR6][R8.64+0x10] ;  /* 0x00001006083c1980 */ /* 0x000168000c101d00 */
[----:B------:R0:W5:Y:S01]  /*0250*/  @P2 LDG.E.128 R56, desc[UR6][R10.64] ;  /* 0x000000060a382981 */ /* 0x000162000c1e1d00 */
[----:B---3--:R-:W-:-:S03]  /*0260*/  @P2 IMAD.WIDE.U32 R12, R17, 0x20, R12 ;  /* 0x00000020110c2825 */ /* 0x008fc600078e000c */
[----:B------:R0:W5:Y:S04]  /*0270*/  @P2 LDG.E.128 R52, desc[UR6][R10.64+0x10] ;  /* 0x000010060a342981 */ /* 0x000168000c1e1d00 */
[----:B------:R0:W5:Y:S04]  /*0280*/  @P2 LD.E.128 R48, desc[UR6][R12.64] ;  /* 0x000000060c302980 */ /* 0x000168000c101d00 */
[----:B------:R0:W5:Y:S01]  /*0290*/  @P2 LD.E.128 R44, desc[UR6][R12.64+0x10] ;  /* 0x000010060c2c2980 */ /* 0x000162000c101d00 */
[----:B------:R-:W-:Y:S01]  /*02a0*/  ISETP.GE.U32.AND P3, PT, R5, 0x180, PT ;  /* 0x000001800500780c */ /* 0x000fe20003f66070 */
[----:B------:R-:W-:-:S12]  /*02b0*/  @P2 VIADD R17, R17, 0x80 ;  /* 0x0000008011112836 */ /* 0x000fd80000000000 */
[----:B0-----:R-:W-:Y:S05]  /*02c0*/  @!P3 BRA `(.L_x_2719) ;  /* 0x00000000009cb947 */ /* 0x001fea0003800000 */
[----:B------:R-:W0:Y:S08]  /*02d0*/  LDC.64 R6, c[0x0][0x3d0] ;  /* 0x0000f400ff067b82 */ /* 0x000e300000000a00 */
[----:B------:R-:W1:Y:S01]  /*02e0*/  LDC.64 R8, c[0x0][0x438] ;  /* 0x00010e00ff087b82 */ /* 0x000e620000000a00 */
[----:B0-----:R-:W-:-:S05]  /*02f0*/  IMAD.WIDE.U32 R6, R17, 0x20, R6 ;  /* 0x0000002011067825 */ /* 0x001fca00078e0006 */
[----:B------:R0:W5:Y:S01]  /*0300*/  LDG.E.128 R40, desc[UR6][R6.64] ;  /* 0x0000000606287981 */ /* 0x000162000c1e1d00 */
[----:B-1----:R-:W-:-:S03]  /*0310*/  IMAD.WIDE.U32 R8, R17, 0x20, R8 ;  /* 0x0000002011087825 */ /* 0x002fc600078e0008 */
[----:B------:R0:W5:Y:S04]  /*0320*/  LDG.E.128 R36, desc[UR6][R6.64+0x10] ;  /* 0x0000100606247981 */ /* 0x000168000c1e1d00 */
[----:B------:R0:W5:Y:S04]  /*0330*/  LD.E.128 R32, desc[UR6][R8.64] ;  /* 0x0000000608207980 */ /* 0x000168000c101d00 */
[----:B------:R0:W5:Y:S01]  /*0340*/  LD.E.128 R28, desc[UR6][R8.64+0x10] ;  /* 0x00001006081c7980 */ /* 0x000162000c101d00 */
[----:B------:R-:W-:Y:S05]  /*0350*/  BRA `(.L_x_2719) ;  /* 0x0000000000787947 */ /* 0x000fea0003800000 */
.L_x_2718:
[C---:B------:R-:W-:Y:S02]  /*0360*/  ISETP.GE.U32.AND P2, PT, R5.reuse, 0x100, PT ;  /* 0x000001000500780c */ /* 0x040fe40003f46070 */
[C---:B------:R-:W-:Y:S02]  /*0370*/  ISETP.GE.U32.AND P3, PT, R5.reuse, 0x180, PT ;  /* 0x000001800500780c */ /* 0x040fe40003f66070 */
[----:B------:R-:W-:Y:S02]  /*0380*/  ISETP.GE.U32.AND P1, PT, R5, 0x80, PT ;  /* 0x000000800500780c */ /* 0x000fe40003f26070 */
[----:B------:R-:W-:-:S07]  /*0390*/  MOV R13, R2 ;  /* 0x00000002000d7202 */ /* 0x000fce0000000f00 */
[----:B------:R-:W0:Y:S04]  /*03a0*/  @P2 LDC.64 R6, c[0x0][0x3d0] ;  /* 0x0000f400ff062b82 */ /* 0x000e280000000a00 */
[----:B------:R-:W-:-:S04]  /*03b0*/  @P1 LOP3.LUT R13, R2, 0x80, RZ, 0xfc, !PT ;  /* 0x00000080020d1812 */ /* 0x000fc800078efcff */
[----:B------:R-:W1:Y:S08]  /*03c0*/  @P3 LDC.64 R8, c[0x0][0x3d0] ;  /* 0x0000f400ff083b82 */ /* 0x000e700000000a00 */
[----:B------:R-:W2:Y:S01]  /*03d0*/  @P1 LDC.64 R10, c[0x0][0x3d0] ;  /* 0x0000f400ff0a1b82 */ /* 0x000ea20000000a00 */
[C---:B0-----:R-:W-:Y:S01]  /*03e0*/  @P2 IMAD.WIDE.U32 R6, R13.reuse, 0x20, R6 ;  /* 0x000000200d062825 */ /* 0x041fe200078e0006 */
[----:B------:R-:W-:-:S04]  /*03f0*/  @P2 IADD3 R13, PT, PT, R13, 0x80, RZ ;  /* 0x000000800d0d2810 */ /* 0x000fc80007ffe0ff */
[----:B------:R0:W5:Y:S01]  /*0400*/  @P2 LDG.E.128 R56, desc[UR6][R6.64] ;  /* 0x0000000606382981 */ /* 0x000162000c1e1d00 */
[----:B-1----:R-:W-:-:S03]  /*0410*/  @P3 IMAD.WIDE.U32 R8, R13, 0x20, R8 ;  /* 0x000000200d083825 */ /* 0x002fc600078e0008 */
[----:B------:R0:W5:Y:S04]  /*0420*/  @P2 LDG.E.128 R52, desc[UR6][R6.64+0x10] ;  /* 0x0000100606342981 */ /* 0x000168000c1e1d00 */
[----:B------:R0:W5:Y:S01]  /*0430*/  @P3 LDG.E.128 R40, desc[UR6][R8.64] ;  /* 0x0000000608283981 */ /* 0x000162000c1e1d00 */
[----:B--2---:R-:W-:-:S03]  /*0440*/  @P1 IMAD.WIDE.U32 R10, R2, 0x20, R10 ;  /* 0x00000020020a1825 */ /* 0x004fc600078e000a */
[----:B------:R0:W5:Y:S04]  /*0450*/  @P3 LDG.E.128 R36, desc[UR6][R8.64+0x10] ;  /* 0x0000100608243981 */ /* 0x000168000c1e1d00 */
[----:B------:R0:W5:Y:S04]  /*0460*/  @P1 LDG.E.128 R72, desc[UR6][R10.64] ;  /* 0x000000060a481981 */ /* 0x000168000c1e1d00 */
[----:B------:R0:W5:Y:S01]  /*0470*/  @P1 LDG.E.128 R68, desc[UR6][R10.64+0x10] ;  /* 0x000010060a441981 */ /* 0x000162000c1e1d00 */
        /* <DEDUP_REMOVED lines=8> */
[----:B------:R-:W-:Y:S02]  /*0500*/  @P3 CS2R R30, SRZ ;  /* 0x00000000001e3805 */ /* 0x000fe4000001ff00 */
[----:B------:R-:W-:Y:S02]  /*0510*/  @P3 CS2R R28, SRZ ;  /* 0x00000000001c3805 */ /* 0x000fe4000001ff00 */
[----:B------:R-:W-:Y:S02]  /*0520*/  @P3 CS2R R34, SRZ ;  /* 0x0000000000223805 */ /* 0x000fe4000001ff00 */
[----:B0-----:R-:W-:-:S07]  /*0530*/  @P3 CS2R R32, SRZ ;  /* 0x0000000000203805 */ /* 0x001fce000001ff00 */
.L_x_2719:
[----:B------:R-:W-:Y:S05]  /*0540*/  BSYNC.RECONVERGENT B0 ;  /* 0x0000000000007941 */ /* 0x000fea0003800200 */
.L_x_2717:
[----:B------:R-:W1:Y:S02]  /*0550*/  LDCU UR4, c[0x0][0x384] ;  /* 0x00007080ff0477ac */ /* 0x000e640008000800 */
[----:B-1----:R-:W-:-:S13]  /*0560*/  ISETP.GE.AND P2, PT, R4, UR4, PT ;  /* 0x0000000404007c0c */ /* 0x002fda000bf46270 */
[----:B------:R-:W-:Y:S05]  /*0570*/  @P2 EXIT ;  /* 0x000000000000294d */ /* 0x000fea0003800000 */
[----:B------:R-:W-:Y:S01]  /*0580*/  SHF.R.S32.HI R14, RZ, 0x3, R14 ;  /* 0x00000003ff0e7819 */ /* 0x000fe2000001140e */
[----:B------:R-:W1:Y:S03]  /*0590*/  LDCU.U8 UR4, c[0x0][0x410] ;  /* 0x00008200ff0477ac */ /* 0x000e660008000000 */
[C---:B0-----:R-:W-:Y:S01]  /*05a0*/  LOP3.LUT R6, R14.reuse, 0x7f, RZ, 0xc0, !PT ;  /* 0x0000007f0e067812 */ /* 0x041fe200078ec0ff */
[----:B------:R-:W-:Y:S01]  /*05b0*/  IMAD.SHL.U32 R14, R14, 0x2, RZ ;  /* 0x000000020e0e7824 */ /* 0x000fe200078e00ff */
[----:B------:R-:W0:Y:S02]  /*05c0*/  LDCU UR9, c[0x0][0x388] ;  /* 0x00007100ff0977ac */ /* 0x000e240008000800 */
        /* <DEDUP_REMOVED lines=11> */
[----:B-1----:R-:W-:Y:S01]  /*0680*/  ISETP.NE.AND P3, PT, RZ, UR4, PT ;  /* 0x00000004ff007c0c */ /* 0x002fe2000bf65270 */
[----:B------:R-:W-:Y:S01]  /*0690*/  UPLOP3.LUT UP1, UPT, UPT, UPT, UPT, 0x40, 0x4 ;  /* 0x000000000004789c */ /* 0x000fe20003f2e870 */
[----:B------:R1:W0:Y:S01]  /*06a0*/  MUFU.RCP R6, R15 ;  /* 0x0000000f00067308 */ /* 0x0002220000001000 */
[----:B------:R-:W-:-:S10]  /*06b0*/  LEA R7, R7, R14, 0x3 ;  /* 0x0000000e07077211 */ /* 0x000fd400078e18ff */
.L_x_2744:
[----:B0-----:R-:W-:Y:S01]  /*06c0*/  IMAD R8, R4, UR9, RZ ;  /* 0x0000000904087c24 */ /* 0x001fe2000f8e02ff */
[----:B------:R-:W-:Y:S04]  /*06d0*/  BSSY.RECONVERGENT B0, `(.L_x_2720) ;  /* 0x00000a5000007945 */ /* 0x000fe80003800200 */
[----:B------:R-:W-:-:S04]  /*06e0*/  SHF.R.S32.HI R85, RZ, 0x1f, R8 ;  /* 0x0000001fff557819 */ /* 0x000fc80000011408 */
[----:B------:R-:W-:-:S04]  /*06f0*/  LEA.HI R85, R85, R8, RZ, 0x3 ;  /* 0x0000000855557211 */ /* 0x000fc800078f18ff */
[----:B------:R-:W-:-:S05]  /*0700*/  LEA.HI.SX32 R8, R85, R2, 0x1d ;  /* 0x0000000255087211 */ /* 0x000fca00078feaff */
[----:B------:R-:W-:Y:S01]  /*0710*/  IMAD.MOV.U32 R97, RZ, RZ, R8 ;  /* 0x000000ffff617224 */ /* 0x000fe200078e0008 */
[----:B------:R-:W-:Y:S06]  /*0720*/  @!P1 BRA `(.L_x_2721) ;  /* 0x00000008007c9947 */ /* 0x000fec0003800000 */
[----:B----4-:R-:W-:Y:S01]  /*0730*/  ISETP.NE.U32.AND P2, PT, RZ, UR12, PT ;  /* 0x0000000cff007c0c */ /* 0x010fe2000bf45070 */
[----:B------:R-:W0:Y:S01]  /*0740*/  LDC.64 R20, c[0x0][0x390] ;  /* 0x0000e400ff147b82 */ /* 0x000e220000000a00 */
[----:B---3--:R-:W-:Y:S02]  /*0750*/  ISETP.NE.U32.AND P1, PT, RZ, UR10, PT ;  /* 0x0000000aff007c0c */ /* 0x008fe4000bf25070 */
[----:B------:R-:W-:Y:S02]  /*0760*/  ISETP.NE.AND.EX P2, PT, RZ, UR13, PT, P2 ;  /* 0x0000000dff007c0c */ /* 0x000fe4000bf45320 */
[----:B------:R-:W-:-:S11]  /*0770*/  ISETP.NE.AND.EX P1, PT, RZ, UR11, PT, P1 ;  /* 0x0000000bff007c0c */ /* 0x000fd6000bf25310 */
[----:B------:R-:W3:Y:S08]  /*0780*/  @P2 LDC.64 R86, c[0x0][0x3a0] ;  /* 0x0000e800ff562b82 */ /* 0x000ef00000000a00 */
[----:B------:R-:W4:Y:S01]  /*0790*/  @P1 LDC.64 R84, c[0x0][0x398] ;  /* 0x0000e600ff541b82 */ /* 0x000f220000000a00 */
[----:B0-----:R-:W-:-:S06]  /*07a0*/  IMAD.WIDE.U32 R20, R8, 0x10, R20 ;  /* 0x0000001008147825 */ /* 0x001fcc00078e0014 */
[----:B------:R-:W5:Y:S01]  /*07b0*/  LDG.E.128 R20, desc[UR6][R20.64] ;  /* 0x0000000614147981 */ /* 0x000f62000c1e1d00 */
[----:B---3--:R-:W-:-:S05]  /*07c0*/  @P2 IMAD.WIDE.U32 R86, R8, 0x10, R86 ;  /* 0x0000001008562825 */ /* 0x008fca00078e0056 */
[----:B------:R-:W3:Y:S01]  /*07d0*/  @P2 LDG.E.128 R24, desc[UR6][R86.64] ;  /* 0x0000000656182981 */ /* 0x000ee2000c1e1d00 */
[----:B----4-:R-:W-:-:S05]  /*07e0*/  @P1 IMAD.WIDE.U32 R84, R8, 0x10, R84 ;  /* 0x0000001008541825 */ /* 0x010fca00078e0054 */
[----:B------:R0:W5:Y:S01]  /*07f0*/  @P1 LDG.E.128 R76, desc[UR6][R84.64] ;  /* 0x00000006544c1981 */ /* 0x000162000c1e1d00 */
[----:B---3--:R-:W-:Y:S02]  /*0800*/  PRMT R16, R27, 0x7632, R16 ;  /* 0x000076321b107816 */ /* 0x008fe40000000010 */
[----:B------:R-:W-:Y:S02]  /*0810*/  PRMT R14, R26, 0x7632, R14 ;  /* 0x000076321a0e7816 */ /* 0x000fe4000000000e */
[----:B------:R-:W-:Y:S02]  /*0820*/  PRMT R12, R25, 0x7632, R12 ;  /* 0x00007632190c7816 */ /* 0x000fe4000000000c */
[----:B------:R-:W-:Y:S01]  /*0830*/  PRMT R10, R24, 0x7632, R10 ;  /* 0x00007632180a7816 */ /* 0x000fe2000000000a */
[----:B0-----:R-:W-:Y:S06]  /*0840*/  @!P1 BRA `(.L_x_2722) ;  /* 0x00000004006c9947 */ /* 0x001fec0003800000 */
[----:B------:R-:W-:Y:S05]  /*0850*/  @!P2 BRA `(.L_x_2723) ;  /* 0x0000000000d4a947 */ /* 0x000fea0003800000 */
[----:B-----5:R-:W-:Y:S01]  /*0860*/  PRMT R13, R20, 0x7632, R13 ;  /* 0x00007632140d7816 */ /* 0x020fe2000000000d */
[----:B------:R-:W-:Y:S01]  /*0870*/  IMAD.U32 R19, R76, 0x10000, RZ ;  /* 0x000100004c137824 */ /* 0x000fe200078e00ff */
[----:B------:R-:W-:Y:S01]  /*0880*/  SHF.L.U32 R20, R20, 0x10, RZ ;  /* 0x0000001014147819 */ /* 0x000fe200000006ff */
[----:B------:R-:W-:Y:S01]  /*0890*/  IMAD.U32 R87, R16, 0x10000, RZ ;  /* 0x0001000010577824 */ /* 0x000fe200078e00ff */
[----:B------:R-:W-:Y:S01]  /*08a0*/  PRMT R80, R21, 0x7632, R80 ;  /* 0x0000763215507816 */ /* 0x000fe20000000050 */
[----:B------:R-:W-:Y:S01]  /*08b0*/  IMAD.U32 R13, R13, 0x10000, RZ ;  /* 0x000100000d0d7824 */ /* 0x000fe200078e00ff */
[----:B------:R-:W-:Y:S01]  /*08c0*/  PRMT R81, R22, 0x7632, R81 ;  /* 0x0000763216517816 */ /* 0x000fe20000000051 */
[--C-:B------:R-:W-:Y:S01]  /*08d0*/  FADD.FTZ R20, R20, R19.reuse ;  /* 0x0000001314147221 */ /* 0x100fe20000010000 */
[----:B------:R-:W-:Y:S02]  /*08e0*/  PRMT R19, R76, 0x7632, R19 ;  /* 0x000076324c137816 */ /* 0x000fe40000000013 */
[----:B------:R-:W-:-:S02]  /*08f0*/  SHF.L.U32 R83, R22, 0x10, RZ ;  /* 0x0000001016537819 */ /* 0x000fc400000006ff */
[----:B------:R-:W-:Y:S02]  /*0900*/  SHF.L.U32 R21, R21, 0x10, RZ ;  /* 0x0000001015157819 */ /* 0x000fe400000006ff */
[----:B------:R-:W-:Y:S02]  /*0910*/  SHF.L.U32 R82, R77, 0x10, RZ ;  /* 0x000000104d527819 */ /* 0x000fe400000006ff */
[----:B------:R-:W-:Y:S02]  /*0920*/  SHF.L.U32 R22, R19, 0x10, RZ ;  /* 0x0000001013167819 */ /* 0x000fe400000006ff */
[C---:B------:R-:W-:Y:S01]  /*0930*/  PRMT R85, R23.reuse, 0x7632, R85 ;  /* 0x0000763217557816 */ /* 0x040fe20000000055 */
[----:B------:R-:W-:Y:S01]  /*0940*/  IMAD.U32 R23, R23, 0x10000, RZ ;  /* 0x0001000017177824 */ /* 0x000fe200078e00ff */
[----:B------:R-:W-:Y:S01]  /*0950*/  SHF.L.U32 R86, R79, 0x10, RZ ;  /* 0x000000104f567819 */ /* 0x000fe200000006ff */
[----:B------:R-:W-:Y:S01]  /*0960*/  FADD.FTZ R82, R21, R82 ;  /* 0x0000005215527221 */ /* 0x000fe20000010000 */
[C---:B------:R-:W-:Y:S01]  /*0970*/  SHF.L.U32 R84, R78.reuse, 0x10, RZ ;  /* 0x000000104e547819 */ /* 0x040fe200000006ff */
[----:B------:R-:W-:Y:S01]  /*0980*/  FADD.FTZ R22, R13, R22 ;  /* 0x000000160d167221 */ /* 0x000fe20000010000 */
[----:B------:R-:W-:Y:S01]  /*0990*/  PRMT R21, R77, 0x7632, R21 ;  /* 0x000076324d157816 */ /* 0x000fe20000000015 */
[----:B------:R-:W-:Y:S01]  /*09a0*/  FADD.FTZ R23, R23, R86 ;  /* 0x0000005617177221 */ /* 0x000fe20000010000 */
        /* <DEDUP_REMOVED lines=30> */
[----:B------:R-:W-:Y:S01]  /*0b90*/  F2FP.BF16.F32.PACK_AB R80, R16, R13 ;  /* 0x0000000d1050723e */ /* 0x000fe200000010ff */
[----:B------:R-:W-:Y:S06]  /*0ba0*/  BRA `(.L_x_2724) ;  /* 0x00000004004c7947 */ /* 0x000fec0003800000 */
.L_x_2723:
[----:B-----5:R-:W-:Y:S01]  /*0bb0*/  PRMT R80, R20, 0x7632, R80 ;  /* 0x0000763214507816 */ /* 0x020fe20000000050 */
[----:B------:R-:W-:Y:S01]  /*0bc0*/  IMAD.U32 R14, R78, 0x10000, RZ ;  /* 0x000100004e0e7824 */ /* 0x000fe200078e00ff */
[----:B------:R-:W-:Y:S02]  /*0bd0*/  SHF.L.U32 R13, R20, 0x10, RZ ;  /* 0x00000010140d7819 */ /* 0x000fe400000006ff */
[C---:B------:R-:W-:Y:S01]  /*0be0*/  PRMT R20, R21.reuse, 0x7632, R20 ;  /* 0x0000763215147816 */ /* 0x040fe20000000014 */
[----:B------:R-:W-:Y:S01]  /*0bf0*/  IMAD.U32 R81, R80, 0x10000, RZ ;  /* 0x0001000050517824 */ /* 0x000fe200078e00ff */
[----:B------:R-:W-:Y:S01]  /*0c00*/  SHF.L.U32 R19, R21, 0x10, RZ ;  /* 0x0000001015137819 */ /* 0x000fe200000006ff */
[----:B------:R-:W-:Y:S01]  /*0c10*/  IMAD.U32 R21, R22, 0x10000, RZ ;  /* 0x0001000016157824 */ /* 0x000fe200078e00ff */
[----:B------:R-:W-:Y:S02]  /*0c20*/  SHF.L.U32 R10, R76, 0x10, RZ ;  /* 0x000000104c0a7819 */ /* 0x000fe400000006ff */
[----:B------:R-:W-:Y:S01]  /*0c30*/  SHF.L.U32 R12, R77, 0x10, RZ ;  /* 0x000000104d0c7819 */ /* 0x000fe200000006ff */
[----:B------:R-:W-:Y:S01]  /*0c40*/  FADD.FTZ R21, R21, R14 ;  /* 0x0000000e15157221 */ /* 0x000fe20000010000 */
[----:B------:R-:W-:Y:S01]  /*0c50*/  PRMT R82, R22, 0x7632, R82 ;  /* 0x0000763216527816 */ /* 0x000fe20000000052 */
[----:B------:R-:W-:Y:S01]  /*0c60*/  FADD.FTZ R13, R13, R10 ;  /* 0x0000000a0d0d7221 */ /* 0x000fe20000010000 */
[----:B------:R-:W-:Y:S01]  /*0c70*/  PRMT R22, R23, 0x7632, R22 ;  /* 0x0000763217167816 */ /* 0x000fe20000000016 */
[----:B------:R-:W-:Y:S01]  /*0c80*/  FADD.FTZ R19, R19, R12 ;  /* 0x0000000c13137221 */ /* 0x000fe20000010000 */
[----:B------:R-:W-:-:S02]  /*0c90*/  PRMT R16, R79, 0x7632, R16 ;  /* 0x000076324f107816 */ /* 0x000fc40000000010 */
[----:B------:R-:W-:Y:S01]  /*0ca0*/  PRMT R10, R76, 0x7632, R10 ;  /* 0x000076324c0a7816 */ /* 0x000fe2000000000a */
[----:B------:R-:W-:Y:S01]  /*0cb0*/  IMAD.U32 R87, R22, 0x10000, RZ ;  /* 0x0001000016577824 */ /* 0x000fe200078e00ff */
[----:B------:R-:W-:Y:S02]  /*0cc0*/  PRMT R12, R77, 0x7632, R12 ;  /* 0x000076324d0c7816 */ /* 0x000fe4000000000c */
[----:B------:R-:W-:Y:S02]  /*0cd0*/  PRMT R14, R78, 0x7632, R14 ;  /* 0x000076324e0e7816 */ /* 0x000fe4000000000e */
[----:B------:R-:W-:Y:S02]  /*0ce0*/  SHF.L.U32 R83, R20, 0x10, RZ ;  /* 0x0000001014537819 */ /* 0x000fe400000006ff */
[----:B------:R-:W-:Y:S02]  /*0cf0*/  SHF.L.U32 R22, R16, 0x10, RZ ;  /* 0x0000001010167819 */ /* 0x000fe400000006ff */
[----:B------:R-:W-:-:S02]  /*0d00*/  SHF.L.U32 R23, R23, 0x10, RZ ;  /* 0x0000001017177819 */ /* 0x000fc400000006ff */
[----:B------:R-:W-:Y:S02]  /*0d10*/  SHF.L.U32 R84, R79, 0x10, RZ ;  /* 0x000000104f547819 */ /* 0x000fe400000006ff */
        /* <DEDUP_REMOVED lines=14> */
.L_x_2722:
[----:B------:R-:W-:Y:S05]  /*0e00*/  @!P2 BRA `(.L_x_2725) ;  /* 0x000000000084a947 */ /* 0x000fea0003800000 */
[----:B-----5:R-:W-:Y:S01]  /*0e10*/  PRMT R87, R23, 0x7632, R87 ;  /* 0x0000763217577816 */ /* 0x020fe20000000057 */
[----:B------:R-:W-:Y:S01]  /*0e20*/  IMAD.U32 R81, R10, 0x10000, RZ ;  /* 0x000100000a517824 */ /* 0x000fe200078e00ff */
[----:B------:R-:W-:Y:S01]  /*0e30*/  PRMT R80, R20, 0x7632, R80 ;  /* 0x0000763214507816 */ /* 0x000fe20000000050 */
[C---:B------:R-:W-:Y:S01]  /*0e40*/  IMAD.U32 R19, R21.reuse, 0x10000, RZ ;  /* 0x0001000015137824 */ /* 0x040fe200078e00ff */
        /* <DEDUP_REMOVED lines=21> */
[----:B------:R-:W-:Y:S02]  /*0fa0*/  FADD.FTZ R12, R84, R85 ;  /* 0x00000055540c7221 */ /* 0x000fe40000010000 */
[----:B------:R-:W-:Y:S01]  /*0fb0*/  FADD.FTZ R14, R82, R83 ;  /* 0x00000053520e7221 */ /* 0x000fe20000010000 */
[----:B------:R-:W-:Y:S01]  /*0fc0*/  F2FP.BF16.F32.PACK_AB R83, R10, R23 ;  /* 0x000000170a53723e */ /* 0x000fe200000010ff */
[----:B------:R-:W-:Y:S01]  /*0fd0*/  FADD.FTZ R16, R80, R81 ;  /* 0x0000005150107221 */ /* 0x000fe20000010000 */
[----:B------:R-:W-:Y:S02]  /*0fe0*/  F2FP.BF16.F32.PACK_AB R82, R12, R21 ;  /* 0x000000150c52723e */ /* 0x000fe400000010ff */
[----:B------:R-:W-:Y:S02]  /*0ff0*/  F2FP.BF16.F32.PACK_AB R81, R14, R19 ;  /* 0x000000130e51723e */ /* 0x000fe400000010ff */
[----:B------:R-:W-:Y:S01]  /*1000*/  F2FP.BF16.F32.PACK_AB R80, R16, R13 ;  /* 0x0000000d1050723e */ /* 0x000fe200000010ff */
[----:B------:R-:W-:Y:S06]  /*1010*/  BRA `(.L_x_2724) ;  /* 0x0000000000307947 */ /* 0x000fec0003800000 */
.L_x_2725:
[----:B-----5:R-:W-:Y:S01]  /*1020*/  PRMT R12, R22, 0x7632, R12 ;  /* 0x00007632160c7816 */ /* 0x020fe2000000000c */
[C---:B------:R-:W-:Y:S01]  /*1030*/  IMAD.U32 R13, R20.reuse, 0x10000, RZ ;  /* 0x00010000140d7824 */ /* 0x040fe200078e00ff */
[----:B------:R-:W-:Y:S02]  /*1040*/  PRMT R16, R20, 0x7632, R16 ;  /* 0x0000763214107816 */ /* 0x000fe40000000010 */
[----:B------:R-:W-:Y:S01]  /*1050*/  PRMT R14, R21, 0x7632, R14 ;  /* 0x00007632150e7816 */ /* 0x000fe2000000000e */
[----:B------:R-:W-:Y:S01]  /*1060*/  IMAD.U32 R12, R12, 0x10000, RZ ;  /* 0x000100000c0c7824 */ /* 0x000fe200078e00ff */
[C---:B------:R-:W-:Y:S01]  /*1070*/  PRMT R10, R23.reuse, 0x7632, R10 ;  /* 0x00007632170a7816 */ /* 0x040fe2000000000a */
[----:B------:R-:W-:Y:S01]  /*1080*/  IMAD.U32 R23, R23, 0x10000, RZ ;  /* 0x0001000017177824 */ /* 0x000fe200078e00ff */
[----:B------:R-:W-:Y:S02]  /*1090*/  SHF.L.U32 R19, R21, 0x10, RZ ;  /* 0x0000001015137819 */ /* 0x000fe400000006ff */
[----:B------:R-:W-:-:S02]  /*10a0*/  SHF.L.U32 R21, R22, 0x10, RZ ;  /* 0x0000001016157819 */ /* 0x000fc400000006ff */
[----:B------:R-:W-:Y:S02]  /*10b0*/  SHF.L.U32 R16, R16, 0x10, RZ ;  /* 0x0000001010107819 */ /* 0x000fe400000006ff */
[----:B------:R-:W-:Y:S02]  /*10c0*/  SHF.L.U32 R14, R14, 0x10, RZ ;  /* 0x000000100e0e7819 */ /* 0x000fe400000006ff */
[----:B------:R-:W-:-:S07]  /*10d0*/  SHF.L.U32 R10, R10, 0x10, RZ ;  /* 0x000000100a0a7819 */ /* 0x000fce00000006ff */
.L_x_2724:
[----:B------:R-:W0:Y:S01]  /*10e0*/  @P0 LDC.64 R84, c[0x0][0x3a8] ;  /* 0x0000ea00ff540b82 */ /* 0x000e220000000a00 */
[C---:B------:R-:W-:Y:S01]  /*10f0*/  IADD3 R97, PT, PT, R8.reuse, 0x80, RZ ;  /* 0x0000008008617810 */ /* 0x040fe20007ffe0ff */
[----:B0-----:R-:W-:-:S05]  /*1100*/  @P0 IMAD.WIDE.U32 R84, R8, 0x10, R84 ;  /* 0x0000001008540825 */ /* 0x001fca00078e0054 */
[----:B------:R0:W-:Y:S02]  /*1110*/  @P0 STG.E.128 desc[UR6][R84.64], R80 ;  /* 0x0000005054000986 */ /* 0x0001e4000c101d06 */
.L_x_2721:
[----:B--234-:R-:W-:Y:S05]  /*1120*/  BSYNC.RECONVERGENT B0 ;  /* 0x0000000000007941 */ /* 0x01cfea0003800200 */
.L_x_2720:
[----:B------:R-:W-:Y:S01]  /*1130*/  ISETP.GE.U32.AND P4, PT, R5, 0x100, PT ;  /* 0x000001000500780c */ /* 0x000fe20003f86070 */
[----:B------:R-:W-:-:S12]  /*1140*/  BSSY.RECONVERGENT B0, `(.L_x_2726) ;  /* 0x00000a9000007945 */ /* 0x000fd80003800200 */
[----:B------:R-:W-:Y:S05]  /*1150*/  @!P4 BRA `(.L_x_2727) ;  /* 0x00000008009cc947 */ /* 0x000fea0003800000 */
[----:B------:R-:W-:Y:S01]  /*1160*/  ISETP.NE.U32.AND P1, PT, RZ, UR12, PT ;  /* 0x0000000cff007c0c */ /* 0x000fe2000bf25070 */
[----:B0-----:R-:W0:Y:S03]  /*1170*/  LDC.64 R84, c[0x0][0x390] ;  /* 0x0000e400ff547b82 */ /* 0x001e260000000a00 */
[----:B------:R-:W-:Y:S02]  /*1180*/  ISETP.NE.AND.EX P2, PT, RZ, UR13, PT, P1 ;  /* 0x0000000dff007c0c */ /* 0x000fe4000bf45310 */
[----:B------:R-:W-:-:S04]  /*1190*/  ISETP.NE.U32.AND P1, PT, RZ, UR10, PT ;  /* 0x0000000aff007c0c */ /* 0x000fc8000bf25070 */
[----:B------:R-:W-:-:S07]  /*11a0*/  ISETP.NE.AND.EX P1, PT, RZ, UR11, PT, P1 ;  /* 0x0000000bff007c0c */ /* 0x000fce000bf25310 */
[----:B------:R-:W2:Y:S08]  /*11b0*/  @P2 LDC.64 R92, c[0x0][0x3a0] ;  /* 0x0000e800ff5c2b82 */ /* 0x000eb00000000a00 */
[----:B------:R-:W3:Y:S01]  /*11c0*/  @P1 LDC.64 R88, c[0x0][0x398] ;  /* 0x0000e600ff581b82 */ /* 0x000ee20000000a00 */
[----:B0-----:R-:W-:-:S06]  /*11d0*/  IMAD.WIDE.U32 R84, R97, 0x10, R84 ;  /* 0x0000001061547825 */ /* 0x001fcc00078e0054 */
[----:B------:R-:W5:Y:S01]  /*11e0*/  LDG.E.128 R84, desc[UR6][R84.64] ;  /* 0x0000000654547981 */ /* 0x000f62000c1e1d00 */
[----:B--2---:R-:W-:-:S05]  /*11f0*/  @P2 IMAD.WIDE.U32 R92, R97, 0x10, R92 ;  /* 0x00000010615c2825 */ /* 0x004fca00078e005c */
[----:B------:R-:W2:Y:S01]  /*1200*/  @P2 LDG.E.128 R24, desc[UR6][R92.64] ;  /* 0x000000065c182981 */ /* 0x000ea2000c1e1d00 */
[----:B---3--:R-:W-:-:S05]  /*1210*/  @P1 IMAD.WIDE.U32 R88, R97, 0x10, R88 ;  /* 0x0000001061581825 */ /* 0x008fca00078e0058 */
[----:B------:R0:W5:Y:S01]  /*1220*/  @P1 LDG.E.128 R76, desc[UR6][R88.64] ;  /* 0x00000006584c1981 */ /* 0x000162000c1e1d00 */
[----:B------:R-:W-:-:S04]  /*1230*/  UISETP.NE.U32.AND UP0, UPT, UR10, URZ, UPT ;  /* 0x000000ff0a00728c */ /* 0x000fc8000bf05070 */
[----:B------:R-:W-:Y:S01]  /*1240*/  UISETP.NE.AND.EX UP0, UPT, UR11, URZ, UPT, UP0 ;  /* 0x000000ff0b00728c */ /* 0x000fe2000bf05300 */
[----:B--2---:R-:W-:Y:S02]  /*1250*/  PRMT R18, R25, 0x7632, R18 ;  /* 0x0000763219127816 */ /* 0x004fe40000000012 */
[----:B------:R-:W-:-:S06]  /*1260*/  PRMT R20, R24, 0x7632, R20 ;  /* 0x0000763218147816 */ /* 0x000fcc0000000014 */
[----:B0-----:R-:W-:Y:S05]  /*1270*/  BRA.U UP0, `(.L_x_2728) ;  /* 0x0000000100cc7547 */ /* 0x001fea000b800000 */
[----:B------:R-:W-:Y:S01]  /*1280*/  UISETP.NE.U32.AND UP0, UPT, UR12, URZ, UPT ;  /* 0x000000ff0c00728c */ /* 0x000fe2000bf05070 */
[----:B------:R-:W-:Y:S02]  /*1290*/  PRMT R22, R27, 0x7632, R22 ;  /* 0x000076321b167816 */ /* 0x000fe40000000016 */
[----:B------:R-:W-:Y:S01]  /*12a0*/  PRMT R88, R26, 0x7632, R88 ;  /* 0x000076321a587816 */ /* 0x000fe20000000058 */
[----:B------:R-:W-:-:S09]  /*12b0*/  UISETP.NE.AND.EX UP0, UPT, UR13, URZ, UPT, UP0 ;  /* 0x000000ff0d00728c */ /* 0x000fd2000bf05300 */
[----:B------:R-:W-:Y:S05]  /*12c0*/  BRA.U UP0, `(.L_x_2729) ;  /* 0x0000000100347547 */ /* 0x000fea000b800000 */
[----:B-----5:R-:W-:Y:S01]  /*12d0*/  PRMT R90, R86, 0x7632, R90 ;  /* 0x00007632565a7816 */ /* 0x020fe2000000005a */
[C---:B------:R-:W-:Y:S01]  /*12e0*/  IMAD.U32 R11, R84.reuse, 0x10000, RZ ;  /* 0x00010000540b7824 */ /* 0x040fe200078e00ff */
[----:B------:R-:W-:Y:S01]  /*12f0*/  PRMT R18, R84, 0x7632, R18 ;  /* 0x0000763254127816 */ /* 0x000fe20000000012 */
[----:B------:R-:W-:Y:S01]  /*1300*/  IMAD.U32 R93, R87, 0x10000, RZ ;  /* 0x00010000575d7824 */ /* 0x000fe200078e00ff */
[----:B------:R-:W-:Y:S01]  /*1310*/  PRMT R88, R85, 0x7632, R88 ;  /* 0x0000763255587816 */ /* 0x000fe20000000058 */
[----:B------:R-:W-:Y:S01]  /*1320*/  IMAD.U32 R90, R90, 0x10000, RZ ;  /* 0x000100005a5a7824 */ /* 0x000fe200078e00ff */
[----:B------:R-:W-:Y:S02]  /*1330*/  PRMT R92, R87, 0x7632, R92 ;  /* 0x00007632575c7816 */ /* 0x000fe4000000005c */
[----:B------:R-:W-:Y:S02]  /*1340*/  SHF.L.U32 R17, R85, 0x10, RZ ;  /* 0x0000001055117819 */ /* 0x000fe400000006ff */
[----:B------:R-:W-:-:S02]  /*1350*/  SHF.L.U32 R89, R86, 0x10, RZ ;  /* 0x0000001056597819 */ /* 0x000fc400000006ff */
[----:B------:R-:W-:Y:S02]  /*1360*/  SHF.L.U32 R18, R18, 0x10, RZ ;  /* 0x0000001012127819 */ /* 0x000fe400000006ff */
[----:B------:R-:W-:Y:S02]  /*1370*/  SHF.L.U32 R88, R88, 0x10, RZ ;  /* 0x0000001058587819 */ /* 0x000fe400000006ff */
[----:B------:R-:W-:Y:S01]  /*1380*/  SHF.L.U32 R92, R92, 0x10, RZ ;  /* 0x000000105c5c7819 */ /* 0x000fe200000006ff */
[----:B------:R-:W-:Y:S06]  /*1390*/  BRA `(.L_x_2730) ;  /* 0x0000000400fc7947 */ /* 0x000fec0003800000 */
.L_x_2729:
[C---:B-----5:R-:W-:Y:S01]  /*13a0*/  PRMT R81, R85.reuse, 0x7632, R81 ;  /* 0x0000763255517816 */ /* 0x060fe20000000051 */
[----:B------:R-:W-:Y:S01]  /*13b0*/  IMAD.U32 R17, R85, 0x10000, RZ ;  /* 0x0001000055117824 */ /* 0x000fe200078e00ff */
[----:B------:R-:W-:Y:S01]  /*13c0*/  PRMT R83, R86, 0x7632, R83 ;  /* 0x0000763256537816 */ /* 0x000fe20000000053 */
[----:B------:R-:W-:Y:S01]  /*13d0*/  IMAD.U32 R20, R20, 0x10000, RZ ;  /* 0x0001000014147824 */ /* 0x000fe200078e00ff */
[----:B------:R-:W-:Y:S01]  /*13e0*/  PRMT R85, R87, 0x7632, R85 ;  /* 0x0000763257557816 */ /* 0x000fe20000000055 */
[----:B------:R-:W-:Y:S01]  /*13f0*/  IMAD.U32 R22, R22, 0x10000, RZ ;  /* 0x0001000016167824 */ /* 0x000fe200078e00ff */
[----:B------:R-:W-:Y:S02]  /*1400*/  SHF.L.U32 R11, R84, 0x10, RZ ;  /* 0x00000010540b7819 */ /* 0x000fe400000006ff */
[----:B------:R-:W-:Y:S02]  /*1410*/  SHF.L.U32 R82, R24, 0x10, RZ ;  /* 0x0000001018527819 */ /* 0x000fe400000006ff */
        /* <DEDUP_REMOVED lines=17> */
[----:B------:R-:W-:-:S03]  /*1530*/  SHF.L.U32 R81, R80, 0x10, RZ ;  /* 0x0000001050517819 */ /* 0x000fc600000006ff */
[----:B------:R-:W-:Y:S01]  /*1540*/  FADD.FTZ R93, R82, R87 ;  /* 0x00000057525d7221 */ /* 0x000fe20000010000 */
[----:B------:R-:W-:Y:S01]  /*1550*/  F2FP.BF16.F32.PACK_AB R82, R90, R89 ;  /* 0x000000595a52723e */ /* 0x000fe200000010ff */
[----:B------:R-:W-:Y:S01]  /*1560*/  FADD.FTZ R18, R81, R20 ;  /* 0x0000001451127221 */ /* 0x000fe20000010000 */
[----:B------:R-:W-:Y:S02]  /*1570*/  F2FP.BF16.F32.PACK_AB R81, R88, R17 ;  /* 0x000000115851723e */ /* 0x000fe400000010ff */
[----:B------:R-:W-:Y:S02]  /*1580*/  F2FP.BF16.F32.PACK_AB R83, R92, R93 ;  /* 0x0000005d5c53723e */ /* 0x000fe400000010ff */
[----:B------:R-:W-:Y:S01]  /*1590*/  F2FP.BF16.F32.PACK_AB R80, R18, R11 ;  /* 0x0000000b1250723e */ /* 0x000fe200000010ff */
[----:B------:R-:W-:Y:S06]  /*15a0*/  BRA `(.L_x_2730) ;  /* 0x0000000400787947 */ /* 0x000fec0003800000 */
.L_x_2728:
[----:B------:R-:W-:-:S04]  /*15b0*/  UISETP.NE.U32.AND UP0, UPT, UR12, URZ, UPT ;  /* 0x000000ff0c00728c */ /* 0x000fc8000bf05070 */
[----:B------:R-:W-:-:S09]  /*15c0*/  UISETP.NE.AND.EX UP0, UPT, UR13, URZ, UPT, UP0 ;  /* 0x000000ff0d00728c */ /* 0x000fd2000bf05300 */
[----:B------:R-:W-:Y:S05]  /*15d0*/  BRA.U UP0, `(.L_x_2731) ;  /* 0x0000000100947547 */ /* 0x000fea000b800000 */
[----:B-----5:R-:W-:Y:S01]  /*15e0*/  SHF.L.U32 R17, R85, 0x10, RZ ;  /* 0x0000001055117819 */ /* 0x020fe200000006ff */
[----:B------:R-:W-:Y:S01]  /*15f0*/  IMAD.U32 R11, R84, 0x10000, RZ ;  /* 0x00010000540b7824 */ /* 0x000fe200078e00ff */
[----:B------:R-:W-:Y:S01]  /*1600*/  SHF.L.U32 R20, R77, 0x10, RZ ;  /* 0x000000104d147819 */ /* 0x000fe200000006ff */
[----:B------:R-:W-:Y:S01]  /*1610*/  IMAD.U32 R18, R76, 0x10000, RZ ;  /* 0x000100004c127824 */ /* 0x000fe200078e00ff */
[----:B------:R-:W-:Y:S02]  /*1620*/  PRMT R81, R84, 0x7632, R81 ;  /* 0x0000763254517816 */ /* 0x000fe40000000051 */
[----:B------:R-:W-:Y:S01]  /*1630*/  PRMT R84, R86, 0x7632, R84 ;  /* 0x0000763256547816 */ /* 0x000fe20000000054 */
[----:B------:R-:W-:Y:S01]  /*1640*/  FADD.FTZ R11, R18, R11 ;  /* 0x0000000b120b7221 */ /* 0x000fe20000010000 */
[----:B------:R-:W-:Y:S01]  /*1650*/  SHF.L.U32 R86, R86, 0x10, RZ ;  /* 0x0000001056567819 */ /* 0x000fe200000006ff */
[----:B------:R-:W-:Y:S01]  /*1660*/  FADD.FTZ R17, R20, R17 ;  /* 0x0000001114117221 */ /* 0x000fe20000010000 */
[----:B------:R-:W-:-:S02]  /*1670*/  SHF.L.U32 R89, R78, 0x10, RZ ;  /* 0x000000104e597819 */ /* 0x000fc400000006ff */
[----:B------:R-:W-:Y:S02]  /*1680*/  PRMT R82, R85, 0x7632, R82 ;  /* 0x0000763255527816 */ /* 0x000fe40000000052 */
[----:B------:R-:W-:Y:S01]  /*1690*/  PRMT R88, R87, 0x7632, R88 ;  /* 0x0000763257587816 */ /* 0x000fe20000000058 */
[----:B------:R-:W-:Y:S01]  /*16a0*/  FADD.FTZ R89, R89, R86 ;  /* 0x0000005659597221 */ /* 0x000fe20000010000 */
[----:B------:R-:W-:Y:S01]  /*16b0*/  PRMT R18, R76, 0x7632, R18 ;  /* 0x000076324c127816 */ /* 0x000fe20000000012 */
[----:B------:R-:W-:Y:S01]  /*16c0*/  IMAD.U32 R87, R87, 0x10000, RZ ;  /* 0x0001000057577824 */ /* 0x000fe200078e00ff */
[----:B------:R-:W-:Y:S01]  /*16d0*/  PRMT R20, R77, 0x7632, R20 ;  /* 0x000076324d147816 */ /* 0x000fe20000000014 */
[----:B------:R-:W-:Y:S01]  /*16e0*/  IMAD.U32 R83, R82, 0x10000, RZ ;  /* 0x0001000052537824 */ /* 0x000fe200078e00ff */
[----:B------:R-:W-:Y:S02]  /*16f0*/  PRMT R22, R78, 0x7632, R22 ;  /* 0x000076324e167816 */ /* 0x000fe40000000016 */
[----:B------:R-:W-:-:S02]  /*1700*/  PRMT R80, R79, 0x7632, R80 ;  /* 0x000076324f507816 */ /* 0x000fc40000000050 */
[----:B------:R-:W-:Y:S02]  /*1710*/  SHF.L.U32 R86, R79, 0x10, RZ ;  /* 0x000000104f567819 */ /* 0x000fe400000006ff */
[----:B------:R-:W-:Y:S01]  /*1720*/  SHF.L.U32 R81, R81, 0x10, RZ ;  /* 0x0000001051517819 */ /* 0x000fe200000006ff */
[----:B------:R-:W-:Y:S01]  /*1730*/  IMAD.U32 R80, R80, 0x10000, RZ ;  /* 0x0001000050507824 */ /* 0x000fe200078e00ff */
[----:B------:R-:W-:Y:S01]  /*1740*/  SHF.L.U32 R85, R84, 0x10, RZ ;  /* 0x0000001054557819 */ /* 0x000fe200000006ff */
[----:B------:R-:W-:Y:S01]  /*1750*/  FADD.FTZ R93, R86, R87 ;  /* 0x00000057565d7221 */ /* 0x000fe20000010000 */
[----:B------:R-:W-:Y:S02]  /*1760*/  SHF.L.U32 R99, R88, 0x10, RZ ;  /* 0x0000001058637819 */ /* 0x000fe400000006ff */
[----:B------:R-:W-:Y:S02]  /*1770*/  SHF.L.U32 R22, R22, 0x10, RZ ;  /* 0x0000001016167819 */ /* 0x000fe400000006ff */
        /* <DEDUP_REMOVED lines=11> */
.L_x_2731:
        /* <DEDUP_REMOVED lines=8> */
[----:B------:R-:W-:Y:S02]  /*18b0*/  PRMT R90, R87, 0x7632, R90 ;  /* 0x00007632575a7816 */ /* 0x000fe4000000005a */
[----:B------:R-:W-:-:S02]  /*18c0*/  PRMT R11, R76, 0x7632, R11 ;  /* 0x000076324c0b7816 */ /* 0x000fc4000000000b */
[----:B------:R-:W-:Y:S02]  /*18d0*/  SHF.L.U32 R87, R87, 0x10, RZ ;  /* 0x0000001057577819 */ /* 0x000fe400000006ff */
[----:B------:R-:W-:Y:S02]  /*18e0*/  SHF.L.U32 R88, R79, 0x10, RZ ;  /* 0x000000104f587819 */ /* 0x000fe400000006ff */
[----:B------:R-:W-:Y:S02]  /*18f0*/  SHF.L.U32 R80, R80, 0x10, RZ ;  /* 0x0000001050507819 */ /* 0x000fe400000006ff */
[----:B------:R-:W-:Y:S01]  /*1900*/  SHF.L.U32 R17, R17, 0x10, RZ ;  /* 0x0000001011117819 */ /* 0x000fe200000006ff */
[----:B------:R-:W-:Y:S01]  /*1910*/  FADD.FTZ R93, R88, R87 ;  /* 0x00000057585d7221 */ /* 0x000fe20000010000 */
[C---:B------:R-:W-:Y:S01]  /*1920*/  PRMT R89, R86.reuse, 0x7632, R89 ;  /* 0x0000763256597816 */ /* 0x040fe20000000059 */
        /* <DEDUP_REMOVED lines=12> */
[----:B------:R-:W-:Y:S01]  /*19f0*/  PRMT R81, R79, 0x7632, R81 ;  /* 0x000076324f517816 */ /* 0x000fe20000000051 */
[----:B------:R-:W-:Y:S01]  /*1a00*/  IMAD.U32 R80, R17, 0x10000, RZ ;  /* 0x0001000011507824 */ /* 0x000fe200078e00ff */
[----:B------:R-:W-:Y:S01]  /*1a10*/  SHF.L.U32 R87, R89, 0x10, RZ ;  /* 0x0000001059577819 */ /* 0x000fe200000006ff */
[----:B------:R-:W-:Y:S01]  /*1a20*/  FADD.FTZ R17, R83, R82 ;  /* 0x0000005253117221 */ /* 0x000fe20000010000 */
[----:B------:R-:W-:-:S02]  /*1a30*/  SHF.L.U32 R83, R90, 0x10, RZ ;  /* 0x000000105a537819 */ /* 0x000fc400000006ff */
[----:B------:R-:W-:Y:S01]  /*1a40*/  SHF.L.U32 R82, R81, 0x10, RZ ;  /* 0x0000001051527819 */ /* 0x000fe200000006ff */
[----:B------:R-:W-:Y:S01]  /*1a50*/  FADD.FTZ R90, R87, R80 ;  /* 0x00000050575a7221 */ /* 0x000fe20000010000 */
[C---:B------:R-:W-:Y:S02]  /*1a60*/  SHF.L.U32 R85, R26.reuse, 0x10, RZ ;  /* 0x000000101a557819 */ /* 0x040fe400000006ff */
[----:B------:R-:W-:Y:S01]  /*1a70*/  PRMT R81, R27, 0x7632, R81 ;  /* 0x000076321b517816 */ /* 0x000fe20000000051 */
[----:B------:R-:W-:Y:S01]  /*1a80*/  FADD.FTZ R82, R83, R82 ;  /* 0x0000005253527221 */ /* 0x000fe20000010000 */
[----:B------:R-:W-:Y:S01]  /*1a90*/  PRMT R80, R26, 0x7632, R80 ;  /* 0x000076321a507816 */ /* 0x000fe20000000050 */
        /* <DEDUP_REMOVED lines=15> */
.L_x_2730:
[----:B------:R-:W0:Y:S02]  /*1b90*/  @P0 LDC.64 R84, c[0x0][0x3a8] ;  /* 0x0000ea00ff540b82 */ /* 0x000e240000000a00 */
[----:B0-----:R-:W-:-:S04]  /*1ba0*/  @P0 IMAD.WIDE.U32 R84, R97, 0x10, R84 ;  /* 0x0000001061540825 */ /* 0x001fc800078e0054 */
[----:B------:R-:W-:Y:S01]  /*1bb0*/  VIADD R97, R97, 0x80 ;  /* 0x0000008061617836 */ /* 0x000fe20000000000 */
[----:B------:R2:W-:Y:S06]  /*1bc0*/  @P0 STG.E.128 desc[UR6][R84.64], R80 ;  /* 0x0000005054000986 */ /* 0x0005ec000c101d06 */
.L_x_2727:
[----:B------:R-:W-:Y:S05]  /*1bd0*/  BSYNC.RECONVERGENT B0 ;  /* 0x0000000000007941 */ /* 0x000fea0003800200 */
.L_x_2726:
[----:B------:R-:W-:Y:S01]  /*1be0*/  ISETP.GE.U32.AND P2, PT, R5, 0x180, PT ;  /* 0x000001800500780c */ /* 0x000fe20003f46070 */
[----:B------:R-:W-:-:S12]  /*1bf0*/  BSSY.RECONVERGENT B0, `(.L_x_2732) ;  /* 0x00000a9000007945 */ /* 0x000fd80003800200 */
[----:B------:R-:W-:Y:S05]  /*1c00*/  @!P2 BRA `(.L_x_2733) ;  /* 0x00000008009ca947 */ /* 0x000fea0003800000 */
[----:B------:R-:W-:Y:S01]  /*1c10*/  ISETP.NE.U32.AND P1, PT, RZ, UR12, PT ;  /* 0x0000000cff007c0c */ /* 0x000fe2000bf25070 */
[----:B0-2---:R-:W0:Y:S03]  /*1c20*/  LDC.64 R84, c[0x0][0x390] ;  /* 0x0000e400ff547b82 */ /* 0x005e260000000a00 */
        /* <DEDUP_REMOVED lines=21> */
[C---:B-----5:R-:W-:Y:S01]  /*1d80*/  PRMT R102, R87.reuse, 0x7632, R102 ;  /* 0x0000763257667816 */ /* 0x060fe20000000066 */
[----:B------:R-:W-:Y:S01]  /*1d90*/  IMAD.U32 R95, R87, 0x10000, RZ ;  /* 0x00010000575f7824 */ /* 0x000fe200078e00ff */
[----:B------:R-:W-:Y:S02]  /*1da0*/  PRMT R94, R84, 0x7632, R94 ;  /* 0x00007632545e7816 */ /* 0x000fe4000000005e */
[C---:B------:R-:W-:Y:S01]  /*1db0*/  PRMT R98, R85.reuse, 0x7632, R98 ;  /* 0x0000763255627816 */ /* 0x040fe20000000062 */
[----:B------:R-:W-:Y:S01]  /*1dc0*/  IMAD.U32 R102, R102, 0x10000, RZ ;  /* 0x0001000066667824 */ /* 0x000fe200078e00ff */
[----:B------:R-:W-:Y:S02]  /*1dd0*/  PRMT R100, R86, 0x7632, R100 ;  /* 0x0000763256647816 */ /* 0x000fe40000000064 */
[----:B------:R-:W-:Y:S02]  /*1de0*/  SHF.L.U32 R9, R84, 0x10, RZ ;  /* 0x0000001054097819 */ /* 0x000fe400000006ff */
[----:B-1----:R-:W-:-:S02]  /*1df0*/  SHF.L.U32 R15, R85, 0x10, RZ ;  /* 0x00000010550f7819 */ /* 0x002fc400000006ff */
[----:B------:R-:W-:Y:S02]  /*1e00*/  SHF.L.U32 R91, R86, 0x10, RZ ;  /* 0x00000010565b7819 */ /* 0x000fe400000006ff */
[----:B------:R-:W-:Y:S02]  /*1e10*/  SHF.L.U32 R94, R94, 0x10, RZ ;  /* 0x000000105e5e7819 */ /* 0x000fe400000006ff */
[----:B------:R-:W-:Y:S02]  /*1e20*/  SHF.L.U32 R98, R98, 0x10, RZ ;  /* 0x0000001062627819 */ /* 0x000fe400000006ff */
[----:B------:R-:W-:Y:S01]  /*1e30*/  SHF.L.U32 R100, R100, 0x10, RZ ;  /* 0x0000001064647819 */ /* 0x000fe200000006ff */
[----:B------:R-:W-:Y:S06]  /*1e40*/  BRA `(.L_x_2736) ;  /* 0x0000000800007947 */ /* 0x000fec0003800000 */
.L_x_2735:
[C---:B-----5:R-:W-:Y:S01]  /*1e50*/  PRMT R81, R85.reuse, 0x7632, R81 ;  /* 0x0000763255517816 */ /* 0x060fe20000000051 */
[----:B------:R-:W-:Y:S01]  /*1e60*/  IMAD.U32 R82, R24, 0x10000, RZ ;  /* 0x0001000018527824 */ /* 0x000fe200078e00ff */
[----:B-1----:R-:W-:Y:S01]  /*1e70*/  SHF.L.U32 R15, R85, 0x10, RZ ;  /* 0x00000010550f7819 */ /* 0x002fe200000006ff */
[----:B------:R-:W-:Y:S01]  /*1e80*/  IMAD.U32 R94, R94, 0x10000, RZ ;  /* 0x000100005e5e7824 */ /* 0x000fe200078e00ff */
[----:B------:R-:W-:Y:S02]  /*1e90*/  PRMT R85, R87, 0x7632, R85 ;  /* 0x0000763257557816 */ /* 0x000fe40000000055 */
[----:B------:R-:W-:Y:S02]  /*1ea0*/  SHF.L.U32 R9, R84, 0x10, RZ ;  /* 0x0000001054097819 */ /* 0x000fe400000006ff */
[----:B------:R-:W-:Y:S02]  /*1eb0*/  PRMT R83, R86, 0x7632, R83 ;  /* 0x0000763256537816 */ /* 0x000fe40000000053 */
[----:B------:R-:W-:Y:S01]  /*1ec0*/  PRMT R80, R84, 0x7632, R80 ;  /* 0x0000763254507816 */ /* 0x000fe20000000050 */
[----:B------:R-:W-:Y:S01]  /*1ed0*/  FADD.FTZ R9, R82, R9 ;  /* 0x0000000952097221 */ /* 0x000fe20000010000 */
[----:B------:R-:W-:Y:S01]  /*1ee0*/  SHF.L.U32 R99, R85, 0x10, RZ ;  /* 0x0000001055637819 */ /* 0x000fe200000006ff */
[----:B------:R-:W-:Y:S01]  /*1ef0*/  IMAD.U32 R82, R27, 0x10000, RZ ;  /* 0x000100001b527824 */ /* 0x000fe200078e00ff */
        /* <DEDUP_REMOVED lines=12> */
[----:B------:R-:W-:Y:S02]  /*1fc0*/  IMAD.U32 R81, R80, 0x10000, RZ ;  /* 0x0001000050517824 */ /* 0x000fe400078e00ff */
        /* <DEDUP_REMOVED lines=9> */
.L_x_2734:
[----:B------:R-:W-:-:S04]  /*2060*/  UISETP.NE.U32.AND UP0, UPT, UR12, URZ, UPT ;  /* 0x000000ff0c00728c */ /* 0x000fc8000bf05070 */
[----:B------:R-:W-:-:S09]  /*2070*/  UISETP.NE.AND.EX UP0, UPT, UR13, URZ, UPT, UP0 ;  /* 0x000000ff0d00728c */ /* 0x000fd2000bf05300 */
[----:B------:R-:W-:Y:S05]  /*2080*/  BRA.U UP0, `(.L_x_2737) ;  /* 0x0000000100947547 */ /* 0x000fea000b800000 */
[----:B-----5:R-:W-:Y:S01]  /*2090*/  SHF.L.U32 R9, R84, 0x10, RZ ;  /* 0x0000001054097819 */ /* 0x020fe200000006ff */
[----:B------:R-:W-:Y:S01]  /*20a0*/  IMAD.U32 R20, R76, 0x10000, RZ ;  /* 0x000100004c147824 */ /* 0x000fe200078e00ff */
[----:B-1----:R-:W-:Y:S01]  /*20b0*/  SHF.L.U32 R15, R85, 0x10, RZ ;  /* 0x00000010550f7819 */ /* 0x002fe200000006ff */
[----:B------:R-:W-:Y:S01]  /*20c0*/  IMAD.U32 R99, R79, 0x10000, RZ ;  /* 0x000100004f637824 */ /* 0x000fe200078e00ff */
[----:B------:R-:W-:Y:S01]  /*20d0*/  SHF.L.U32 R22, R77, 0x10, RZ ;  /* 0x000000104d167819 */ /* 0x000fe200000006ff */
[----:B------:R-:W-:Y:S01]  /*20e0*/  FADD.FTZ R9, R20, R9 ;  /* 0x0000000914097221 */ /* 0x000fe20000010000 */
[----:B------:R-:W-:Y:S02]  /*20f0*/  PRMT R82, R84, 0x7632, R82 ;  /* 0x0000763254527816 */ /* 0x000fe40000000052 */
[----:B------:R-:W-:Y:S01]  /*2100*/  PRMT R84, R85, 0x7632, R84 ;  /* 0x0000763255547816 */ /* 0x000fe20000000054 */
[----:B------:R-:W-:Y:S01]  /*2110*/  FADD.FTZ R15, R22, R15 ;  /* 0x0000000f160f7221 */ /* 0x000fe20000010000 */
[----:B------:R-:W-:-:S02]  /*2120*/  PRMT R94, R86, 0x7632, R94 ;  /* 0x00007632565e7816 */ /* 0x000fc4000000005e */
[----:B------:R-:W-:Y:S02]  /*2130*/  PRMT R95, R87, 0x7632, R95 ;  /* 0x00007632575f7816 */ /* 0x000fe4000000005f */
[----:B------:R-:W-:Y:S02]  /*2140*/  PRMT R20, R76, 0x7632, R20 ;  /* 0x000076324c147816 */ /* 0x000fe40000000014 */
[----:B------:R-:W-:Y:S01]  /*2150*/  PRMT R22, R77, 0x7632, R22 ;  /* 0x000076324d167816 */ /* 0x000fe20000000016 */
[----:B------:R-:W-:Y:S01]  /*2160*/  IMAD.U32 R102, R95, 0x10000, RZ ;  /* 0x000100005f667824 */ /* 0x000fe200078e00ff */
[----:B------:R-:W-:Y:S01]  /*2170*/  PRMT R80, R78, 0x7632, R80 ;  /* 0x000076324e507816 */ /* 0x000fe20000000050 */
[----:B------:R-:W-:Y:S01]  /*2180*/  IMAD.U32 R20, R20, 0x10000, RZ ;  /* 0x0001000014147824 */ /* 0x000fe200078e00ff */
[----:B------:R-:W-:Y:S02]  /*2190*/  PRMT R81, R79, 0x7632, R81 ;  /* 0x000076324f517816 */ /* 0x000fe40000000051 */
[----:B------:R-:W-:-:S02]  /*21a0*/  SHF.L.U32 R96, R87, 0x10, RZ ;  /* 0x0000001057607819 */ /* 0x000fc400000006ff */
        /* <DEDUP_REMOVED lines=19> */
.L_x_2737:
[C---:B-----5:R-:W-:Y:S01]  /*22e0*/  PRMT R81, R84.reuse, 0x7632, R81 ;  /* 0x0000763254517816 */ /* 0x060fe20000000051 */
[----:B------:R-:W-:Y:S01]  /*22f0*/  IMAD.U32 R80, R79, 0x10000, RZ ;  /* 0x000100004f507824 */ /* 0x000fe200078e00ff */
[----:B------:R-:W-:Y:S02]  /*2300*/  SHF.L.U32 R84, R84, 0x10, RZ ;  /* 0x0000001054547819 */ /* 0x000fe400000006ff */
[----:B------:R-:W-:Y:S02]  /*2310*/  SHF.L.U32 R9, R76, 0x10, RZ ;  /* 0x000000104c097819 */ /* 0x000fe400000006ff */
[----:B-1----:R-:W-:Y:S02]  /*2320*/  PRMT R15, R86, 0x7632, R15 ;  /* 0x00007632560f7816 */ /* 0x002fe4000000000f */
[----:B------:R-:W-:Y:S01]  /*2330*/  PRMT R91, R87, 0x7632, R91 ;  /* 0x00007632575b7816 */ /* 0x000fe2000000005b */
[----:B------:R-:W-:Y:S01]  /*2340*/  FADD.FTZ R84, R9, R84 ;  /* 0x0000005409547221 */ /* 0x000fe20000010000 */
[----:B------:R-:W-:-:S02]  /*2350*/  PRMT R9, R78, 0x7632, R9 ;  /* 0x000076324e097816 */ /* 0x000fc40000000009 */
[C---:B------:R-:W-:Y:S01]  /*2360*/  PRMT R82, R85.reuse, 0x7632, R82 ;  /* 0x0000763255527816 */ /* 0x040fe20000000052 */
        /* <DEDUP_REMOVED lines=12> */
[----:B------:R-:W-:Y:S01]  /*2430*/  SHF.L.U32 R86, R86, 0x10, RZ ;  /* 0x0000001056567819 */ /* 0x000fe200000006ff */
[----:B------:R-:W-:Y:S01]  /*2440*/  IMAD.U32 R84, R25, 0x10000, RZ ;  /* 0x0001000019547824 */ /* 0x000fe200078e00ff */
[----:B------:R-:W-:Y:S02]  /*2450*/  SHF.L.U32 R83, R78, 0x10, RZ ;  /* 0x000000104e537819 */ /* 0x000fe400000006ff */
[----:B------:R-:W-:Y:S02]  /*2460*/  PRMT R15, R76, 0x7632, R15 ;  /* 0x000076324c0f7816 */ /* 0x000fe4000000000f */
        /* <DEDUP_REMOVED lines=23> */
[----:B------:R-:W-:Y:S01]  /*25e0*/  FADD.FTZ R94, R94, R81 ;  /* 0x000000515e5e7221 */ /* 0x000fe20000010000 */
[----:B------:R-:W-:Y:S02]  /*25f0*/  FADD.FTZ R100, R87, R100 ;  /* 0x0000006457647221 */ /* 0x000fe40000010000 */
[----:B------:R-:W-:Y:S01]  /*2600*/  FADD.FTZ R98, R98, R83 ;  /* 0x0000005362627221 */ /* 0x000fe20000010000 */
[----:B------:R-:W-:Y:S02]  /*2610*/  F2FP.BF16.F32.PACK_AB R83, R102, R95 ;  /* 0x0000005f6653723e */ /* 0x000fe400000010ff */
[----:B------:R-:W-:Y:S02]  /*2620*/  F2FP.BF16.F32.PACK_AB R82, R100, R91 ;  /* 0x0000005b6452723e */ /* 0x000fe400000010ff */
[----:B------:R-:W-:-:S02]  /*2630*/  F2FP.BF16.F32.PACK_AB R81, R98, R15 ;  /* 0x0000000f6251723e */ /* 0x000fc400000010ff */
[----:B------:R-:W-:-:S07]  /*2640*/  F2FP.BF16.F32.PACK_AB R80, R94, R9 ;  /* 0x000000095e50723e */ /* 0x000fce00000010ff */
.L_x_2736:
[----:B------:R-:W0:Y:S02]  /*2650*/  @P0 LDC.64 R84, c[0x0][0x3a8] ;  /* 0x0000ea00ff540b82 */ /* 0x000e240000000a00 */
[----:B0-----:R-:W-:-:S05]  /*2660*/  @P0 IMAD.WIDE.U32 R84, R97, 0x10, R84 ;  /* 0x0000001061540825 */ /* 0x001fca00078e0054 */
[----:B------:R3:W-:Y:S02]  /*2670*/  @P0 STG.E.128 desc[UR6][R84.64], R80 ;  /* 0x0000005054000986 */ /* 0x0007e4000c101d06 */
.L_x_2733:
[----:B------:R-:W-:Y:S05]  /*2680*/  BSYNC.RECONVERGENT B0 ;  /* 0x0000000000007941 */ /* 0x000fea0003800200 */
.L_x_2732:
[----:B0-23--:R-:W-:Y:S01]  /*2690*/  FADD.FTZ R85, RZ, R13 ;  /* 0x0000000dff557221 */ /* 0x00dfe20000010000 */
        /* <DEDUP_REMOVED lines=95> */
[----:B0-----:R-:W-:-:S07]  /*2c90*/  FADD.FTZ R85, R20, R85 ;  /* 0x0000005514557221 */ /* 0x001fce0000010000 */
[----:B------:R-:W-:Y:S01]  /*2ca0*/  @!P5 SHF.R.U32.HI R20, RZ, 0x2, R0 ;  /* 0x00000002ff14d819 */ /* 0x000fe20000011600 */
[----:B------:R-:W0:Y:S03]  /*2cb0*/  SHFL.BFLY PT, R22, R85, 0x2, 0x1f ;  /* 0x0c401f0055167f89 */ /* 0x000e2600000e0000 */
[----:B------:R-:W-:Y:S01]  /*2cc0*/  @!P5 LOP3.LUT R20, R20, 0x18, RZ, 0xc0, !PT ;  /* 0x000000181414d812 */ /* 0x000fe200078ec0ff */
[----:B0-----:R-:W-:-:S05]  /*2cd0*/  FADD.FTZ R22, R85, R22 ;  /* 0x0000001655167221 */ /* 0x001fca0000010000 */
[----:B------:R-:W0:Y:S02]  /*2ce0*/  SHFL.BFLY PT, R87, R22, 0x4, 0x1f ;  /* 0x0c801f0016577f89 */ /* 0x000e2400000e0000 */
[----:B0-----:R-:W-:Y:S01]  /*2cf0*/  FADD.FTZ R87, R22, R87 ;  /* 0x0000005716577221 */ /* 0x001fe20000010000 */
[----:B------:R-:W-:-:S04]  /*2d00*/  HFMA2 R22, -RZ, RZ, 0, 0 ;  /* 0x00000000ff167431 */ /* 0x000fc800000001ff */
[----:B------:R-:W0:Y:S01]  /*2d10*/  SHFL.BFLY PT, R86, R87, 0x8, 0x1f ;  /* 0x0d001f0057567f89 */ /* 0x000e2200000e0000 */
[----:B------:R-:W-:Y:S01]  /*2d20*/  @!P6 MOV R22, R7 ;  /* 0x000000070016e202 */ /* 0x000fe20000000f00 */
[----:B0-----:R-:W-:Y:S01]  /*2d30*/  FADD.FTZ R96, R87, R86 ;  /* 0x0000005657607221 */ /* 0x001fe20000010000 */
[----:B------:R-:W-:-:S04]  /*2d40*/  CS2R R86, SRZ ;  /* 0x0000000000567805 */ /* 0x000fc8000001ff00 */
[----:B------:R-:W0:Y:S02]  /*2d50*/  SHFL.BFLY PT, R97, R96, 0x10, 0x1f ;  /* 0x0e001f0060617f89 */ /* 0x000e2400000e0000 */
[----:B0-----:R-:W-:Y:S01]  /*2d60*/  FADD.FTZ R85, R96, R97 ;  /* 0x0000006160557221 */ /* 0x001fe20000010000 */
[----:B------:R-:W-:Y:S01]  /*2d70*/  @!P6 LEA R96, R3, UR4, 0x3 ;  /* 0x000000040360ec11 */ /* 0x000fe2000f8e18ff */
[----:B------:R-:W0:Y:S04]  /*2d80*/  SHFL.DOWN PT, R97, R22, 0x2, 0x1f ;  /* 0x08401f0016617f89 */ /* 0x000e2800000e0000 */
[----:B------:R2:W-:Y:S01]  /*2d90*/  @!P5 STS.64 [R20+UR4], R84 ;  /* 0x000000541400d988 */ /* 0x0005e20008000a04 */
[----:B------:R-:W-:Y:S01]  /*2da0*/  BAR.SYNC.DEFER_BLOCKING 0x0 ;  /* 0x0000000000007b1d */ /* 0x000fe20000010000 */
[----:B------:R-:W-:-:S02]  /*2db0*/  ISETP.NE.AND P5, PT, R0, RZ, PT ;  /* 0x000000ff0000720c */ /* 0x000fc40003fa5270 */
[-C--:B--2---:R-:W-:Y:S02]  /*2dc0*/  I2FP.F32.S32 R20, R22.reuse ;  /* 0x0000001600147245 */ /* 0x084fe40000201400 */
[----:B0-----:R-:W-:Y:S02]  /*2dd0*/  IADD3 R101, PT, PT, R97, R22, RZ ;  /* 0x0000001661657210 */ /* 0x001fe40007ffe0ff */
[----:B------:R-:W-:Y:S02]  /*2de0*/  I2FP.F32.S32 R84, R97 ;  /* 0x0000006100547245 */ /* 0x000fe40000201400 */
[----:B------:R-:W-:Y:S01]  /*2df0*/  I2FP.F32.S32 R103, R101 ;  /* 0x0000006500677245 */ /* 0x000fe20000201400 */
[----:B------:R-:W0:Y:S03]  /*2e00*/  SHFL.DOWN PT, R106, R101, 0x1, 0x1f ;  /* 0x08201f00656a7f89 */ /* 0x000e2600000e0000 */
[----:B------:R-:W2:Y:S01]  /*2e10*/  MUFU.RCP R105, R103 ;  /* 0x0000006700697308 */ /* 0x000ea20000001000 */
[----:B------:R-:W3:Y:S01]  /*2e20*/  @!P6 LDS.64 R86, [R96] ;  /* 0x000000006056e984 */ /* 0x000ee20000000a00 */
[----:B0-----:R-:W-:Y:S01]  /*2e30*/  IMAD.IADD R101, R101, 0x1, R106 ;  /* 0x0000000165657824 */ /* 0x001fe200078e026a */
[----:B------:R-:W-:-:S04]  /*2e40*/  I2FP.F32.S32 R106, R106 ;  /* 0x0000006a006a7245 */ /* 0x000fc80000201400 */
[----:B------:R-:W-:-:S06]  /*2e50*/  I2FP.F32.S32 R101, R101 ;  /* 0x0000006500657245 */ /* 0x000fcc0000201400 */
[----:B------:R-:W0:Y:S01]  /*2e60*/  MUFU.RCP R101, R101 ;  /* 0x0000006500657308 */ /* 0x000e220000001000 */
[----:B---3--:R-:W3:Y:S04]  /*2e70*/  SHFL.DOWN PT, R99, R86, 0x2, 0x1f ;  /* 0x08401f0056637f89 */ /* 0x008ee800000e0000 */
[----:B------:R-:W4:Y:S01]  /*2e80*/  SHFL.DOWN PT, R104, R87, 0x2, 0x1f ;  /* 0x08401f0057687f89 */ /* 0x000f2200000e0000 */
[C---:B---3--:R-:W-:Y:S01]  /*2e90*/  FMUL.FTZ R85, R99.reuse, R84 ;  /* 0x0000005463557220 */ /* 0x048fe20000410000 */
[----:B------:R-:W-:-:S03]  /*2ea0*/  FADD.FTZ R99, -R99, R86 ;  /* 0x0000005663637221 */ /* 0x000fc60000010100 */
[----:B------:R-:W-:Y:S01]  /*2eb0*/  FFMA.FTZ R22, R20, R86, R85 ;  /* 0x0000005614167223 */ /* 0x000fe20000010055 */
[----:B------:R-:W-:Y:S01]  /*2ec0*/  FMUL.FTZ R99, R99, R99 ;  /* 0x0000006363637220 */ /* 0x000fe20000410000 */
[----:B----4-:R-:W-:Y:S02]  /*2ed0*/  FADD.FTZ R104, R104, R87 ;  /* 0x0000005768687221 */ /* 0x010fe40000010000 */
[----:B--2---:R-:W-:Y:S01]  /*2ee0*/  FMUL.FTZ R22, R105, R22 ;  /* 0x0000001669167220 */ /* 0x004fe20000410000 */
[----:B------:R-:W-:-:S04]  /*2ef0*/  FMUL.FTZ R99, R99, R20 ;  /* 0x0000001463637220 */ /* 0x000fc80000410000 */
        /* <DEDUP_REMOVED lines=10> */
[----:B---3--:R-:W-:Y:S01]  /*2fa0*/  FADD.FTZ R20, R99, R20 ;  /* 0x0000001463147221 */ /* 0x008fe20000010000 */
[----:B------:R-:W0:Y:S01]  /*2fb0*/  @!P5 LDC.64 R86, c[0x0][0x3c0] ;  /* 0x0000f000ff56db82 */ /* 0x000e220000000a00 */
[----:B------:R-:W-:Y:S02]  /*2fc0*/  FMUL.FTZ R84, R84, R106 ;  /* 0x0000006a54547220 */ /* 0x000fe40000410000 */
[----:B------:R-:W2:Y:S02]  /*2fd0*/  SHFL.IDX PT, R103, R22, RZ, 0x1f ;  /* 0x00001fff16677589 */ /* 0x000ea400000e0000 */
[----:B------:R-:W-:-:S03]  /*2fe0*/  FFMA.FTZ R20, R101, R84, R20 ;  /* 0x0000005465147223 */ /* 0x000fc60000010014 */
[----:B------:R-:W3:Y:S03]  /*2ff0*/  LDC R99, c[0x0][0x448] ;  /* 0x00011200ff637b82 */ /* 0x000ee60000000800 */
[----:B------:R-:W3:Y:S05]  /*3000*/  SHFL.IDX PT, R20, R20, RZ, 0x1f ;  /* 0x00001fff14147589 */ /* 0x000eea00000e0000 */
[----:B------:R-:W4:Y:S01]  /*3010*/  @!P5 LDC.64 R84, c[0x0][0x3c8] ;  /* 0x0000f200ff54db82 */ /* 0x000f220000000a00 */
[----:B0-----:R-:W-:-:S04]  /*3020*/  @!P5 IMAD.WIDE R86, R4, 0x4, R86 ;  /* 0x000000040456d825 */ /* 0x001fc800078e0256 */
[C---:B--2---:R-:W-:Y:S01]  /*3030*/  FMUL.FTZ R96, R103.reuse, R103 ;  /* 0x0000006767607220 */ /* 0x044fe20000410000 */
[----:B------:R0:W-:Y:S04]  /*3040*/  @!P5 STG.E desc[UR6][R86.64], R103 ;  /* 0x000000675600d986 */ /* 0x0001e8000c101906 */
[----:B------:R-:W-:Y:S01]  /*3050*/  FSEL R97, R96, RZ, P3 ;  /* 0x000000ff60617208 */ /* 0x000fe20001800000 */
[----:B---3--:R-:W-:Y:S01]  /*3060*/  FFMA.FTZ R96, R20, UR8, R99 ;  /* 0x0000000814607c23 */ /* 0x008fe20008010063 */
[----:B------:R-:W-:-:S03]  /*3070*/  FSEL R20, R103, RZ, !P3 ;  /* 0x000000ff67147208 */ /* 0x000fc60005800000 */
[----:B------:R-:W-:Y:S01]  /*3080*/  FADD.FTZ R96, R96, R97 ;  /* 0x0000006160607221 */ /* 0x000fe20000010000 */
[----:B----4-:R-:W-:-:S03]  /*3090*/  @!P5 IMAD.WIDE R84, R4, 0x4, R84 ;  /* 0x000000040454d825 */ /* 0x010fc600078e0254 */
[----:B------:R-:W2:Y:S02]  /*30a0*/  MUFU.RSQ R99, R96 ;  /* 0x0000006000637308 */ /* 0x000ea40000001400 */
[----:B--2---:R0:W-:Y:S01]  /*30b0*/  @!P5 STG.E desc[UR6][R84.64], R99 ;  /* 0x000000635400d986 */ /* 0x0041e2000c101906 */
[----:B------:R-:W-:Y:S05]  /*30c0*/  @!P1 BRA `(.L_x_2739) ;  /* 0x0000000000809947 */ /* 0x000fea0003800000 */
[----:B------:R-:W2:Y:S01]  /*30d0*/  LDC.64 R96, c[0x0][0x428] ;  /* 0x00010a00ff607b82 */ /* 0x000ea20000000a00 */
[--C-:B------:R-:W-:Y:S01]  /*30e0*/  FADD.FTZ R22, R13, -R20.reuse ;  /* 0x800000140d167221 */ /* 0x100fe20000010000 */
[--C-:B0-----:R-:W-:Y:S01]  /*30f0*/  FADD.FTZ R84, R16, -R20.reuse ;  /* 0x8000001410547221 */ /* 0x101fe20000010000 */
[--C-:B------:R-:W-:Y:S01]  /*3100*/  FADD.FTZ R86, R19, -R20.reuse ;  /* 0x8000001413567221 */ /* 0x100fe20000010000 */
[--C-:B------:R-:W-:Y:S01]  /*3110*/  FADD.FTZ R104, R14, -R20.reuse ;  /* 0x800000140e687221 */ /* 0x100fe20000010000 */
[--C-:B------:R-:W-:Y:S01]  /*3120*/  FADD.FTZ R106, R21, -R20.reuse ;  /* 0x80000014156a7221 */ /* 0x100fe20000010000 */
[--C-:B------:R-:W-:Y:S01]  /*3130*/  FADD.FTZ R108, R12, -R20.reuse ;  /* 0x800000140c6c7221 */ /* 0x100fe20000010000 */
[--C-:B------:R-:W-:Y:S01]  /*3140*/  FADD.FTZ R110, R23, -R20.reuse ;  /* 0x80000014176e7221 */ /* 0x100fe20000010000 */
[----:B------:R-:W-:Y:S01]  /*3150*/  FADD.FTZ R112, R10, -R20 ;  /* 0x800000140a707221 */ /* 0x000fe20000010000 */
        /* <DEDUP_REMOVED lines=17> */
[----:B--2---:R-:W-:Y:S01]  /*3270*/  IMAD.WIDE.U32 R96, R8, 0x10, R96 ;  /* 0x0000001008607825 */ /* 0x004fe200078e0060 */
[----:B------:R-:W-:-:S02]  /*3280*/  F2FP.BF16.F32.PACK_AB R85, R104, R87 ;  /* 0x000000576855723e */ /* 0x000fc400000010ff */
[----:B------:R-:W-:Y:S02]  /*3290*/  F2FP.BF16.F32.PACK_AB R86, R101, R86 ;  /* 0x000000566556723e */ /* 0x000fe400000010ff */
[----:B------:R-:W-:Y:S02]  /*32a0*/  F2FP.BF16.F32.PACK_AB R87, R112, R103 ;  /* 0x000000677057723e */ /* 0x000fe400000010ff */
[----:B------:R-:W-:-:S03]  /*32b0*/  IADD3 R8, PT, PT, R8, 0x80, RZ ;  /* 0x0000008008087810 */ /* 0x000fc60007ffe0ff */
[----:B------:R2:W-:Y:S04]  /*32c0*/  STG.E.128 desc[UR6][R96.64], R84 ;  /* 0x0000005460007986 */ /* 0x0005e8000c101d06 */
.L_x_2739:
[----:B------:R-:W-:Y:S05]  /*32d0*/  BSYNC.RECONVERGENT B0 ;  /* 0x0000000000007941 */ /* 0x000fea0003800200 */
.L_x_2738:
[----:B------:R-:W-:Y:S04]  /*32e0*/  BSSY.RECONVERGENT B0, `(.L_x_2740) ;  /* 0x0000022000007945 */ /* 0x000fe80003800200 */
[----:B------:R-:W-:Y:S05]  /*32f0*/  @!P4 BRA `(.L_x_2741) ;  /* 0x000000000080c947 */ /* 0x000fea0003800000 */
[----:B--2---:R-:W2:Y:S01]  /*3300*/  LDC.64 R96, c[0x0][0x428] ;  /* 0x00010a00ff607b82 */ /* 0x004ea20000000a00 */
        /* <DEDUP_REMOVED lines=31> */
.L_x_2741:
[----:B------:R-:W-:Y:S05]  /*3500*/  BSYNC.RECONVERGENT B0 ;  /* 0x0000000000007941 */ /* 0x000fea0003800200 */
.L_x_2740:
[----:B------:R-:W-:Y:S04]  /*3510*/  BSSY.RECONVERGENT B0, `(.L_x_2742) ;  /* 0x0000021000007945 */ /* 0x000fe80003800200 */
[----:B------:R-:W-:Y:S05]  /*3520*/  @!P2 BRA `(.L_x_2743) ;  /* 0x00000000007ca947 */ /* 0x000fea0003800000 */
[----:B--23--:R-:W2:Y:S01]  /*3530*/  LDC.64 R96, c[0x0][0x428] ;  /* 0x00010a00ff607b82 */ /* 0x00cea20000000a00 */
        /* <DEDUP_REMOVED lines=24> */
[----:B--2---:R-:W-:Y:S01]  /*36c0*/  IMAD.WIDE.U32 R96, R8, 0x10, R96 ;  /* 0x0000001008607825 */ /* 0x004fe200078e0060 */
[----:B------:R-:W-:-:S02]  /*36d0*/  F2FP.BF16.F32.PACK_AB R87, R112, R87 ;  /* 0x000000577057723e */ /* 0x000fc400000010ff */
[----:B------:R-:W-:Y:S02]  /*36e0*/  F2FP.BF16.F32.PACK_AB R86, R101, R86 ;  /* 0x000000566556723e */ /* 0x000fe400000010ff */
[----:B------:R-:W-:Y:S02]  /*36f0*/  F2FP.BF16.F32.PACK_AB R85, R104, R85 ;  /* 0x000000556855723e */ /* 0x000fe400000010ff */
[----:B------:R-:W-:-:S05]  /*3700*/  F2FP.BF16.F32.PACK_AB R84, R99, R84 ;  /* 0x000000546354723e */ /* 0x000fca00000010ff */
[----:B------:R4:W-:Y:S02]  /*3710*/  STG.E.128 desc[UR6][R96.64], R84 ;  /* 0x0000005460007986 */ /* 0x0009e4000c101d06 */
.L_x_2743:
[----:B------:R-:W-:Y:S05]  /*3720*/  BSYNC.RECONVERGENT B0 ;  /* 0x0000000000007941 */ /* 0x000fea0003800200 */
.L_x_2742:
[----:B0-234-:R-:W0:Y:S01]  /*3730*/  LDC.64 R84, c[0x0][0x380] ;  /* 0x0000e000ff547b82 */ /* 0x01de220000000a00 */
[----:B------:R-:W-:Y:S01]  /*3740*/  UPLOP3.LUT UP1, UPT, UPT, UPT, UP1, 0x40, 0x4 ;  /* 0x000000000004789c */ /* 0x000fe20003f2e810 */
[----:B0-----:R-:W-:-:S04]  /*3750*/  IADD3 R4, PT, PT, R4, R84, RZ ;  /* 0x0000005404047210 */ /* 0x001fc80007ffe0ff */
[----:B------:R-:W-:-:S13]  /*3760*/  ISETP.GE.AND P2, PT, R4, R85, PT ;  /* 0x000000550400720c */ /* 0x000fda0003f46270 */
[----:B------:R-:W-:Y:S05]  /*3770*/  @!P2 BRA `(.L_x_2744) ;  /* 0xffffffcc00d0a947 */ /* 0x000fea000383ffff */
[----:B------:R-:W-:Y:S05]  /*3780*/  EXIT ;  /* 0x000000000000794d */ /* 0x000fea0003800000 */
.L_x_2745:
        /* <DEDUP_REMOVED lines=15> */
.L_x_13582:


//--------------------- .text._ZN10layer_norm31ln_parallel_residual_fwd_kernelINS_13Kernel_traitsIf13__nv_bfloat16S2_S2_fjLj3072ELj1ELj1ELj4ELj16ENS_18Kernel_traits_baseILj3072EfS2_S2_S2_fjLj128EEEEELb0ELb1ELb1EEEvNS_9FwdParamsE --------------------------
	.section	.text._ZN10layer_norm31ln_parallel_residual_fwd_kernelINS_13Kernel_traitsIf13__nv_bfloat16S2_S2_fjLj3072ELj1ELj1ELj4ELj16ENS_18Kernel_traits_baseILj3072EfS2_S2_S2_fjLj128EEEEELb0ELb1ELb1EEEvNS_9FwdParamsE,"ax",@progbits
	.align	128
        .global         _ZN10layer_norm31ln_parallel_residual_fwd_kernelINS_13Kernel_traitsIf13__nv_bfloat16S2_S2_fjLj3072ELj1ELj1ELj4ELj16ENS_18Kernel_traits_baseILj3072EfS2_S2_S2_fjLj128EEEEELb0ELb1ELb1EEEvNS_9FwdParamsE
        .type           _ZN10layer_norm31ln_parallel_residual_fwd_kernelINS_13Kernel_traitsIf13__nv_bfloat16S2_S2_fjLj3072ELj1ELj1ELj4ELj16ENS_18Kernel_traits_baseILj3072EfS2_S2_S2_fjLj128EEEEELb0ELb1ELb1EEEvNS_9FwdParamsE,@function
        .size           _ZN10layer_norm31ln_parallel_residual_fwd_kernelINS_13Kernel_traitsIf13__nv_bfloat16S2_S2_fjLj3072ELj1ELj1ELj4ELj16ENS_18Kernel_traits_baseILj3072EfS2_S2_S2_fjLj128EEEEELb0ELb1ELb1EEEvNS_9FwdParamsE,(.L_x_13583 - _ZN10layer_norm31ln_parallel_residual_fwd_kernelINS_13Kernel_traitsIf13__nv_bfloat16S2_S2_fjLj3072ELj1ELj1ELj4ELj16ENS_18Kernel_traits_baseILj3072EfS2_S2_S2_fjLj128EEEEELb0ELb1ELb1EEEvNS_9FwdParamsE)
        .other          _ZN10layer_norm31ln_parallel_residual_fwd_kernelINS_13Kernel_traitsIf13__nv_bfloat16S2_S2_fjLj3072ELj1ELj1ELj4ELj16ENS_18Kernel_traits_baseILj3072EfS2_S2_S2_fjLj128EEEEELb0ELb1ELb1EEEvNS_9FwdParamsE,@"STO_CUDA_ENTRY STV_DEFAULT"
_ZN10layer_norm31ln_parallel_residual_fwd_kernelINS_13Kernel_traitsIf13__nv_bfloat16S2_S2_fjLj3072ELj1ELj1ELj4ELj16ENS_18Kernel_traits_baseILj3072EfS2_S2_S2_fjLj128EEEEELb0ELb1ELb1EEEvNS_9FwdParamsE:
.text._ZN10layer_norm31ln_parallel_residual_fwd_kernelINS_13Kernel_traitsIf13__nv_bfloat16S2_S2_fjLj3072ELj1ELj1ELj4ELj16ENS_18Kernel_traits_baseILj3072EfS2_S2_S2_fjLj128EEEEELb0ELb1ELb1EEEvNS_9FwdParamsE:
[----:B------:R-:W-:Y:S01]  /*0000*/  LDC R1, c[0x0][0x37c] ;  /* 0x0000df00ff017b82 */ /* 0x000fe20000000800 */
[----:B------:R-:W0:Y:S01]  /*0010*/  LDCU.64 UR4, c[0x0][0x438] ;  /* 0x00008700ff0477ac */ /* 0x000e220008000a00 */
[----:B------:R-:W1:Y:S06]  /*0020*/  S2R R3, SR_TID.X ;  /* 0x0000000000037919 */ /* 0x000e6c0000002100 */
[----:B------:R-:W2:Y:S01]  /*0030*/  LDC.64 R8, c[0x0][0x398] ;  /* 0x0000e600ff087b82 */ /* 0x000ea20000000a00 */
[----:B------:R-:W3:Y:S01]  /*0040*/  LDCU.64 UR6, c[0x0][0x358] ;  /* 0x00006b00ff0677ac */ /* 0x000ee20008000a00 */
[----:B------:R-:W4:Y:S01]  /*0050*/  LDCU.64 UR8, c[0x0][0x3a0] ;  /* 0x00007400ff0877ac */ /* 0x000f220008000a00 */
[----:B0-----:R-:W-:-:S04]  /*0060*/  ISETP.NE.U32.AND P0, PT, RZ, UR4, PT ;  /* 0x00000004ff007c0c */ /* 0x001fc8000bf05070 */
[----:B------:R-:W-:Y:S01]  /*0070*/  ISETP.NE.AND.EX P0, PT, RZ, UR5, PT, P0 ;  /* 0x00000005ff007c0c */ /* 0x000fe2000bf05300 */
[----:B------:R-:W0:Y:S01]  /*0080*/  S2UR UR4, SR_CTAID.X ;  /* 0x00000000000479c3 */ /* 0x000e220000002500 */
[----:B------:R-:W3:Y:S11]  /*0090*/  LDCU UR5, c[0x0][0x384] ;  /* 0x00007080ff0577ac */ /* 0x000ef60008000800 */
[----:B------:R-:W1:Y:S08]  /*00a0*/  @P0 LDC.64 R4, c[0x0][0x3d0] ;  /* 0x0000f400ff040b82 */ /* 0x000e700000000a00 */
[----:B------:R-:W4:Y:S01]  /*00b0*/  @P0 LDC.64 R6, c[0x0][0x438] ;  /* 0x00010e00ff060b82 */ /* 0x000f220000000a00 */
[----:B0-----:R-:W-:-:S04]  /*00c0*/  MOV R2, UR4 ;  /* 0x0000000400027c02 */ /* 0x001fc80008000f00 */
[----:B---3--:R-:W-:Y:S01]  /*00d0*/  ISETP.GE.AND P1, PT, R2, UR5, PT ;  /* 0x0000000502007c0c */ /* 0x008fe2000bf26270 */
[----:B-1----:R-:W-:-:S05]  /*00e0*/  @P0 IMAD.WIDE.U32 R4, R3, 0x20, R4 ;  /* 0x0000002003040825 */ /* 0x002fca00078e0004 */
[----:B------:R0:W5:Y:S01]  /*00f0*/  @P0 LDG.E.128 R60, desc[UR6][R4.64] ;  /* 0x00000006043c0981 */ /* 0x000162000c1e1d00 */
[----:B----4-:R-:W-:-:S03]  /*0100*/  @P0 IMAD.WIDE.U32 R6, R3, 0x20, R6 ;  /* 0x0000002003060825 */ /* 0x010fc600078e0006 */
[----:B------:R0:W5:Y:S04]  /*0110*/  @P0 LDG.E.128 R56, desc[UR6][R4.64+0x10] ;  /* 0x0000100604380981 */ /* 0x000168000c1e1d00 */
        /* <DEDUP_REMOVED lines=9> */
[----:B------:R0:W5:Y:S01]  /*01b0*/  @P0 LDG.E.128 R16, desc[UR6][R6.64+0x2010] ;  /* 0x0020100606100981 */ /* 0x000162000c1e1d00 */
[----:B--2---:R-:W-:Y:S05]  /*01c0*/  @P0 BRA `(.L_x_2746) ;  /* 0x0000000000500947 */ /* 0x004fea0003800000 */
[----:B0-----:R-:W0:Y:S02]  /*01d0*/  LDC.64 R4, c[0x0][0x3d0] ;  /* 0x0000f400ff047b82 */ /* 0x001e240000000a00 */
[----:B0-----:R-:W-:-:S05]  /*01e0*/  IMAD.WIDE.U32 R4, R3, 0x20, R4 ;  /* 0x0000002003047825 */ /* 0x001fca00078e0004 */
[----:B-----5:R1:W5:Y:S04]  /*01f0*/  LDG.E.128 R60, desc[UR6][R4.64] ;  /* 0x00000006043c7981 */ /* 0x020368000c1e1d00 */
[----:B------:R1:W5:Y:S04]  /*0200*/  LDG.E.128 R56, desc[UR6][R4.64+0x10] ;  /* 0x0000100604387981 */ /* 0x000368000c1e1d00 */
[----:B------:R1:W5:Y:S04]  /*0210*/  LDG.E.128 R52, desc[UR6][R4.64+0x1000] ;  /* 0x0010000604347981 */ /* 0x000368000c1e1d00 */
[----:B------:R1:W5:Y:S04]  /*0220*/  LDG.E.128 R48, desc[UR6][R4.64+0x1010] ;  /* 0x0010100604307981 */ /* 0x000368000c1e1d00 */
[----:B------:R1:W5:Y:S04]  /*0230*/  LDG.E.128 R44, desc[UR6][R4.64+0x2000] ;  /* 0x00200006042c7981 */ /* 0x000368000c1e1d00 */
[----:B------:R1:W5:Y:S01]  /*0240*/  LDG.E.128 R40, desc[UR6][R4.64+0x2010] ;  /* 0x0020100604287981 */ /* 0x000362000c1e1d00 */
        /* <DEDUP_REMOVED lines=11> */
[----:B-1----:R-:W-:-:S07]  /*0300*/  CS2R R36, SRZ ;  /* 0x0000000000247805 */ /* 0x002fce000001ff00 */
.L_x_2746:
[----:B------:R-:W-:Y:S05]  /*0310*/  @P1 EXIT ;  /* 0x000000000000194d */ /* 0x000fea0003800000 */
[----:B------:R-:W1:Y:S01]  /*0320*/  LDCU.U8 UR4, c[0x0][0x410] ;  /* 0x00008200ff0477ac */ /* 0x000e620008000000 */
[C---:B------:R-:W-:Y:S02]  /*0330*/  LOP3.LUT P0, RZ, R8.reuse, UR8, RZ, 0xfc, !PT ;  /* 0x0000000808ff7c12 */ /* 0x040fe4000f80fcff */
[----:B------:R-:W-:Y:S01]  /*0340*/  ISETP.NE.U32.AND P1, PT, R8, RZ, PT ;  /* 0x000000ff0800720c */ /* 0x000fe20003f25070 */
[----:B------:R-:W2:Y:S01]  /*0350*/  LDCU UR10, c[0x0][0x388] ;  /* 0x00007100ff0a77ac */ /* 0x000ea20008000800 */
[C---:B------:R-:W-:Y:S02]  /*0360*/  LOP3.LUT P0, RZ, R9.reuse, UR9, RZ, 0xfc, P0 ;  /* 0x0000000909ff7c12 */ /* 0x040fe4000800fcff */
[----:B------:R-:W-:Y:S01]  /*0370*/  ISETP.NE.AND.EX P1, PT, R9, RZ, PT, P1 ;  /* 0x000000ff0900720c */ /* 0x000fe20003f25310 */
[----:B------:R-:W3:Y:S01]  /*0380*/  LDCU UR11, c[0x0][0x400] ;  /* 0x00008000ff0b77ac */ /* 0x000ee20008000800 */
[----:B------:R-:W-:Y:S02]  /*0390*/  LOP3.LUT R86, R3, 0x1f, RZ, 0xc0, !PT ;  /* 0x0000001f03567812 */ /* 0x000fe400078ec0ff */
[----:B------:R-:W-:Y:S01]  /*03a0*/  SHF.R.U32.HI R84, RZ, 0x5, R3 ;  /* 0x00000005ff547819 */ /* 0x000fe20000011603 */
[----:B------:R-:W4:Y:S01]  /*03b0*/  LDCU.64 UR12, c[0x0][0x3a0] ;  /* 0x00007400ff0c77ac */ /* 0x000f220008000a00 */
[----:B------:R-:W0:Y:S01]  /*03c0*/  LDCU.64 UR14, c[0x0][0x398] ;  /* 0x00007300ff0e77ac */ /* 0x000e220008000a00 */
[----:B-1----:R-:W-:Y:S01]  /*03d0*/  ISETP.NE.AND P3, PT, RZ, UR4, PT ;  /* 0x00000004ff007c0c */ /* 0x002fe2000bf65270 */
[----:B------:R-:W-:-:S12]  /*03e0*/  UPLOP3.LUT UP2, UPT, UPT, UPT, UPT, 0x40, 0x4 ;  /* 0x000000000004789c */ /* 0x000fd80003f4e870 */
.L_x_2759:
[----:B----4-:R-:W-:Y:S01]  /*03f0*/  ISETP.NE.U32.AND P2, PT, RZ, UR12, PT ;  /* 0x0000000cff007c0c */ /* 0x010fe2000bf45070 */
[----:B0-2---:R-:W-:Y:S01]  /*0400*/  IMAD R0, R2, UR10, RZ ;  /* 0x0000000a02007c24 */ /* 0x005fe2000f8e02ff */
[----:B------:R-:W1:Y:S02]  /*0410*/  LDC.64 R68, c[0x0][0x390] ;  /* 0x0000e400ff447b82 */ /* 0x000e640000000a00 */
[----:B------:R-:W-:Y:S02]  /*0420*/  ISETP.NE.AND.EX P2, PT, RZ, UR13, PT, P2 ;  /* 0x0000000dff007c0c */ /* 0x000fe4000bf45320 */
[----:B------:R-:W-:-:S04]  /*0430*/  SHF.R.S32.HI R65, RZ, 0x1f, R0 ;  /* 0x0000001fff417819 */ /* 0x000fc80000011400 */
[----:B------:R-:W-:Y:S01]  /*0440*/  LEA.HI R0, R65, R0, RZ, 0x3 ;  /* 0x0000000041007211 */ /* 0x000fe200078f18ff */
[----:B------:R-:W2:Y:S03]  /*0450*/  @P1 LDC.64 R72, c[0x0][0x398] ;  /* 0x0000e600ff481b82 */ /* 0x000ea60000000a00 */
[----:B------:R-:W-:-:S05]  /*0460*/  LEA.HI.SX32 R71, R0, R3, 0x1d ;  /* 0x0000000300477211 */ /* 0x000fca00078feaff */
[----:B------:R-:W4:Y:S02]  /*0470*/  @P2 LDC.64 R74, c[0x0][0x3a0] ;  /* 0x0000e800ff4a2b82 */ /* 0x000f240000000a00 */
[----:B----4-:R-:W-:-:S05]  /*0480*/  @P2 IMAD.WIDE.U32 R74, R71, 0x10, R74 ;  /* 0x00000010474a2825 */ /* 0x010fca00078e004a */
[----:B------:R-:W4:Y:S01]  /*0490*/  @P2 LDG.E.128 R12, desc[UR6][R74.64] ;  /* 0x000000064a0c2981 */ /* 0x000f22000c1e1d00 */
[----:B-1----:R-:W-:-:S04]  /*04a0*/  IMAD.WIDE.U32 R80, R71, 0x10, R68 ;  /* 0x0000001047507825 */ /* 0x002fc800078e0044 */
[----:B--2---:R-:W-:Y:S02]  /*04b0*/  @P1 IMAD.WIDE.U32 R72, R71, 0x10, R72 ;  /* 0x0000001047481825 */ /* 0x004fe400078e0048 */
[----:B-----5:R-:W5:Y:S04]  /*04c0*/  LDG.E.128 R80, desc[UR6][R80.64] ;  /* 0x0000000650507981 */ /* 0x020f68000c1e1d00 */
[----:B------:R1:W5:Y:S01]  /*04d0*/  @P1 LDG.E.128 R8, desc[UR6][R72.64] ;  /* 0x0000000648081981 */ /* 0x000362000c1e1d00 */
[----:B----4-:R-:W-:Y:S02]  /*04e0*/  PRMT R66, R15, 0x7632, R66 ;  /* 0x000076320f427816 */ /* 0x010fe40000000042 */
[----:B------:R-:W-:Y:S02]  /*04f0*/  PRMT R64, R14, 0x7632, R64 ;  /* 0x000076320e407816 */ /* 0x000fe40000000040 */
[----:B------:R-:W-:-:S02]  /*0500*/  PRMT R65, R13, 0x7632, R65 ;  /* 0x000076320d417816 */ /* 0x000fc40000000041 */
[----:B------:R-:W-:Y:S01]  /*0510*/  PRMT R0, R12, 0x7632, R0 ;  /* 0x000076320c007816 */ /* 0x000fe20000000000 */
[----:B-1----:R-:W-:Y:S06]  /*0520*/  @!P1 BRA `(.L_x_2747) ;  /* 0x00000004005c9947 */ /* 0x002fec0003800000 */
[----:B0----5:R-:W-:Y:S02]  /*0530*/  PRMT R4, R11, 0x7632, R4 ;  /* 0x000076320b047816 */ /* 0x021fe40000000004 */
[----:B------:R-:W-:Y:S02]  /*0540*/  PRMT R5, R10, 0x7632, R5 ;  /* 0x000076320a057816 */ /* 0x000fe40000000005 */
[----:B------:R-:W-:Y:S02]  /*0550*/  PRMT R6, R9, 0x7632, R6 ;  /* 0x0000763209067816 */ /* 0x000fe40000000006 */
[----:B------:R-:W-:Y:S01]  /*0560*/  PRMT R7, R8, 0x7632, R7 ;  /* 0x0000763208077816 */ /* 0x000fe20000000007 */
[----:B------:R-:W-:Y:S06]  /*0570*/  @!P2 BRA `(.L_x_2748) ;  /* 0x0000000000c4a947 */ /* 0x000fec0003800000 */
[----:B------:R-:W-:Y:S01]  /*0580*/  PRMT R67, R80, 0x7632, R67 ;  /* 0x0000763250437816 */ /* 0x000fe20000000043 */
[----:B------:R-:W-:Y:S01]  /*0590*/  IMAD.U32 R77, R4, 0x10000, RZ ;  /* 0x00010000044d7824 */ /* 0x000fe200078e00ff */
[----:B------:R-:W-:Y:S01]  /*05a0*/  PRMT R76, R83, 0x7632, R76 ;  /* 0x00007632534c7816 */ /* 0x000fe2000000004c */
        /* <DEDUP_REMOVED lines=46> */
.L_x_2748:
        /* <DEDUP_REMOVED lines=8> */
[----:B------:R-:W-:Y:S02]  /*0910*/  PRMT R0, R80, 0x7632, R0 ;  /* 0x0000763250007816 */ /* 0x000fe40000000000 */
[----:B------:R-:W-:Y:S01]  /*0920*/  PRMT R67, R82, 0x7632, R67 ;  /* 0x0000763252437816 */ /* 0x000fe20000000043 */
[----:B------:R-:W-:Y:S01]  /*0930*/  FADD.FTZ R81, R81, R70 ;  /* 0x0000004651517221 */ /* 0x000fe20000010000 */
[----:B------:R-:W-:-:S02]  /*0940*/  PRMT R73, R83, 0x7632, R73 ;  /* 0x0000763253497816 */ /* 0x000fc40000000049 */
[----:B------:R-:W-:Y:S02]  /*0950*/  SHF.L.U32 R70, R4, 0x10, RZ ;  /* 0x0000001004467819 */ /* 0x000fe400000006ff */
[----:B------:R-:W-:Y:S02]  /*0960*/  SHF.L.U32 R77, R80, 0x10, RZ ;  /* 0x00000010504d7819 */ /* 0x000fe400000006ff */
[----:B------:R-:W-:Y:S02]  /*0970*/  SHF.L.U32 R64, R8, 0x10, RZ ;  /* 0x0000001008407819 */ /* 0x000fe400000006ff */
[----:B------:R-:W-:Y:S02]  /*0980*/  SHF.L.U32 R83, R83, 0x10, RZ ;  /* 0x0000001053537819 */ /* 0x000fe400000006ff */
[----:B------:R-:W-:Y:S01]  /*0990*/  SHF.L.U32 R7, R7, 0x10, RZ ;  /* 0x0000001007077819 */ /* 0x000fe200000006ff */
[----:B------:R-:W-:Y:S01]  /*09a0*/  FADD.FTZ R77, R77, R64 ;  /* 0x000000404d4d7221 */ /* 0x000fe20000010000 */
[----:B------:R-:W-:-:S02]  /*09b0*/  SHF.L.U32 R6, R6, 0x10, RZ ;  /* 0x0000001006067819 */ /* 0x000fc400000006ff */
        /* <DEDUP_REMOVED lines=14> */
.L_x_2747:
[----:B------:R-:W-:Y:S05]  /*0aa0*/  @!P2 BRA `(.L_x_2750) ;  /* 0x000000000084a947 */ /* 0x000fea0003800000 */
[----:B0----5:R-:W-:Y:S01]  /*0ab0*/  PRMT R4, R80, 0x7632, R4 ;  /* 0x0000763250047816 */ /* 0x021fe20000000004 */
[----:B------:R-:W-:Y:S01]  /*0ac0*/  IMAD.U32 R6, R12, 0x10000, RZ ;  /* 0x000100000c067824 */ /* 0x000fe200078e00ff */
[----:B------:R-:W-:Y:S01]  /*0ad0*/  PRMT R7, R81, 0x7632, R7 ;  /* 0x0000763251077816 */ /* 0x000fe20000000007 */
[----:B------:R-:W-:Y:S01]  /*0ae0*/  IMAD.U32 R74, R65, 0x10000, RZ ;  /* 0x00010000414a7824 */ /* 0x000fe200078e00ff */
[C---:B------:R-:W-:Y:S02]  /*0af0*/  PRMT R67, R82.reuse, 0x7632, R67 ;  /* 0x0000763252437816 */ /* 0x040fe40000000043 */
[----:B------:R-:W-:Y:S02]  /*0b00*/  PRMT R73, R83, 0x7632, R73 ;  /* 0x0000763253497816 */ /* 0x000fe40000000049 */
        /* <DEDUP_REMOVED lines=27> */
.L_x_2750:
[----:B-----5:R-:W-:Y:S02]  /*0cc0*/  PRMT R70, R83, 0x7632, R70 ;  /* 0x0000763253467816 */ /* 0x020fe40000000046 */
[----:B------:R-:W-:Y:S02]  /*0cd0*/  PRMT R76, R80, 0x7632, R76 ;  /* 0x00007632504c7816 */ /* 0x000fe4000000004c */
[C---:B------:R-:W-:Y:S01]  /*0ce0*/  PRMT R74, R81.reuse, 0x7632, R74 ;  /* 0x00007632514a7816 */ /* 0x040fe2000000004a */
[----:B------:R-:W-:Y:S01]  /*0cf0*/  IMAD.U32 R70, R70, 0x10000, RZ ;  /* 0x0001000046467824 */ /* 0x000fe200078e00ff */
[C---:B------:R-:W-:Y:S02]  /*0d00*/  PRMT R72, R82.reuse, 0x7632, R72 ;  /* 0x0000763252487816 */ /* 0x040fe40000000048 */
[----:B------:R-:W-:Y:S01]  /*0d10*/  SHF.L.U32 R79, R81, 0x10, RZ ;  /* 0x00000010514f7819 */ /* 0x000fe200000006ff */
[----:B------:R-:W-:Y:S01]  /*0d20*/  IMAD.U32 R81, R82, 0x10000, RZ ;  /* 0x0001000052517824 */ /* 0x000fe200078e00ff */
[----:B------:R-:W-:-:S02]  /*0d30*/  SHF.L.U32 R77, R80, 0x10, RZ ;  /* 0x00000010504d7819 */ /* 0x000fc400000006ff */
[----:B------:R-:W-:Y:S02]  /*0d40*/  SHF.L.U32 R83, R83, 0x10, RZ ;  /* 0x0000001053537819 */ /* 0x000fe400000006ff */
[----:B------:R-:W-:Y:S02]  /*0d50*/  SHF.L.U32 R76, R76, 0x10, RZ ;  /* 0x000000104c4c7819 */ /* 0x000fe400000006ff */
[----:B------:R-:W-:Y:S02]  /*0d60*/  SHF.L.U32 R74, R74, 0x10, RZ ;  /* 0x000000104a4a7819 */ /* 0x000fe400000006ff */
[----:B------:R-:W-:-:S07]  /*0d70*/  SHF.L.U32 R72, R72, 0x10, RZ ;  /* 0x0000001048487819 */ /* 0x000fce00000006ff */
.L_x_2749:
[----:B------:R-:W1:Y:S01]  /*0d80*/  @P0 LDC.64 R88, c[0x0][0x3a8] ;  /* 0x0000ea00ff580b82 */ /* 0x000e620000000a00 */
[----:B------:R-:W-:-:S07]  /*0d90*/  IADD3 R73, PT, PT, R71, 0x80, RZ ;  /* 0x0000008047497810 */ /* 0x000fce0007ffe0ff */
[----:B------:R-:W2:Y:S08]  /*0da0*/  @P1 LDC.64 R90, c[0x0][0x398] ;  /* 0x0000e600ff5a1b82 */ /* 0x000eb00000000a00 */
[----:B------:R-:W4:Y:S01]  /*0db0*/  @P2 LDC.64 R92, c[0x0][0x3a0] ;  /* 0x0000e800ff5c2b82 */ /* 0x000f220000000a00 */
[----:B------:R-:W-:-:S04]  /*0dc0*/  IMAD.WIDE.U32 R64, R73, 0x10, R68 ;  /* 0x0000001049407825 */ /* 0x000fc800078e0044 */
[----:B-1----:R-:W-:-:S05]  /*0dd0*/  @P0 IMAD.WIDE.U32 R88, R71, 0x10, R88 ;  /* 0x0000001047580825 */ /* 0x002fca00078e0058 */
[----:B------:R1:W-:Y:S01]  /*0de0*/  @P0 STG.E.128 desc[UR6][R88.64], R4 ;  /* 0x0000000458000986 */ /* 0x0003e2000c101d06 */
[----:B--2---:R-:W-:-:S03]  /*0df0*/  @P1 IMAD.WIDE.U32 R90, R73, 0x10, R90 ;  /* 0x00000010495a1825 */ /* 0x004fc600078e005a */
[----:B------:R-:W5:Y:S04]  /*0e00*/  LDG.E.128 R64, desc[UR6][R64.64] ;  /* 0x0000000640407981 */ /* 0x000f68000c1e1d00 */
[----:B------:R-:W2:Y:S01]  /*0e10*/  @P1 LDG.E.128 R8, desc[UR6][R90.64] ;  /* 0x000000065a081981 */ /* 0x000ea2000c1e1d00 */
[----:B----4-:R-:W-:-:S05]  /*0e20*/  @P2 IMAD.WIDE.U32 R92, R73, 0x10, R92 ;  /* 0x00000010495c2825 */ /* 0x010fca00078e005c */
[----:B------:R-:W4:Y:S01]  /*0e30*/  @P2 LDG.E.128 R12, desc[UR6][R92.64] ;  /* 0x000000065c0c2981 */ /* 0x000f22000c1e1d00 */
[----:B0-----:R-:W-:-:S04]  /*0e40*/  UISETP.NE.U32.AND UP0, UPT, UR14, URZ, UPT ;  /* 0x000000ff0e00728c */ /* 0x001fc8000bf05070 */
[----:B------:R-:W-:Y:S01]  /*0e50*/  UISETP.NE.AND.EX UP0, UPT, UR15, URZ, UPT, UP0 ;  /* 0x000000ff0f00728c */ /* 0x000fe2000bf05300 */
[----:B--2---:R-:W-:Y:S02]  /*0e60*/  PRMT R82, R8, 0x7632, R82 ;  /* 0x0000763208527816 */ /* 0x004fe40000000052 */
[----:B------:R-:W-:Y:S02]  /*0e70*/  PRMT R94, R11, 0x7632, R94 ;  /* 0x000076320b5e7816 */ /* 0x000fe4000000005e */
[----:B------:R-:W-:Y:S02]  /*0e80*/  PRMT R95, R10, 0x7632, R95 ;  /* 0x000076320a5f7816 */ /* 0x000fe4000000005f */
[----:B------:R-:W-:Y:S02]  /*0e90*/  PRMT R96, R9, 0x7632, R96 ;  /* 0x0000763209607816 */ /* 0x000fe40000000060 */
[----:B----4-:R-:W-:Y:S02]  /*0ea0*/  PRMT R0, R15, 0x7632, R0 ;  /* 0x000076320f007816 */ /* 0x010fe40000000000 */
[----:B------:R-:W-:-:S02]  /*0eb0*/  PRMT R75, R14, 0x7632, R75 ;  /* 0x000076320e4b7816 */ /* 0x000fc4000000004b */
[----:B------:R-:W-:Y:S02]  /*0ec0*/  PRMT R78, R13, 0x7632, R78 ;  /* 0x000076320d4e7816 */ /* 0x000fe4000000004e */
[----:B------:R-:W-:Y:S01]  /*0ed0*/  PRMT R80, R12, 0x7632, R80 ;  /* 0x000076320c507816 */ /* 0x000fe20000000050 */
[----:B-1----:R-:W-:Y:S06]  /*0ee0*/  BRA.U UP0, `(.L_x_2751) ;  /* 0x0000000100c47547 */ /* 0x002fec000b800000 */
[----:B------:R-:W-:-:S04]  /*0ef0*/  UISETP.NE.U32.AND UP1, UPT, UR12, URZ, UPT ;  /* 0x000000ff0c00728c */ /* 0x000fc8000bf25070 */
[----:B------:R-:W-:-:S09]  /*0f00*/  UISETP.NE.AND.EX UP1, UPT, UR13, URZ, UPT, UP1 ;  /* 0x000000ff0d00728c */ /* 0x000fd2000bf25310 */
[----:B------:R-:W-:Y:S05]  /*0f10*/  BRA.U UP1, `(.L_x_2752) ;  /* 0x0000000101347547 */ /* 0x000fea000b800000 */
[----:B-----5:R-:W-:Y:S01]  /*0f20*/  PRMT R88, R64, 0x7632, R88 ;  /* 0x0000763240587816 */ /* 0x020fe20000000058 */
[----:B------:R-:W-:Y:S01]  /*0f30*/  IMAD.U32 R78, R67, 0x10000, RZ ;  /* 0x00010000434e7824 */ /* 0x000fe200078e00ff */
[----:B------:R-:W-:Y:S02]  /*0f40*/  PRMT R82, R65, 0x7632, R82 ;  /* 0x0000763241527816 */ /* 0x000fe40000000052 */
[----:B------:R-:W-:Y:S02]  /*0f50*/  PRMT R80, R66, 0x7632, R80 ;  /* 0x0000763242507816 */ /* 0x000fe40000000050 */
[----:B------:R-:W-:Y:S02]  /*0f60*/  PRMT R89, R67, 0x7632, R89 ;  /* 0x0000763243597816 */ /* 0x000fe40000000059 */
[----:B------:R-:W-:Y:S02]  /*0f70*/  SHF.L.U32 R91, R64, 0x10, RZ ;  /* 0x00000010405b7819 */ /* 0x000fe400000006ff */
[----:B------:R-:W-:-:S02]  /*0f80*/  SHF.L.U32 R87, R65, 0x10, RZ ;  /* 0x0000001041577819 */ /* 0x000fc400000006ff */
[----:B------:R-:W-:Y:S02]  /*0f90*/  SHF.L.U32 R85, R66, 0x10, RZ ;  /* 0x0000001042557819 */ /* 0x000fe400000006ff */
[----:B------:R-:W-:Y:S02]  /*0fa0*/  SHF.L.U32 R88, R88, 0x10, RZ ;  /* 0x0000001058587819 */ /* 0x000fe400000006ff */
[----:B------:R-:W-:Y:S02]  /*0fb0*/  SHF.L.U32 R82, R82, 0x10, RZ ;  /* 0x0000001052527819 */ /* 0x000fe400000006ff */
[----:B------:R-:W-:Y:S02]  /*0fc0*/  SHF.L.U32 R80, R80, 0x10, RZ ;  /* 0x0000001050507819 */ /* 0x000fe400000006ff */
[----:B------:R-:W-:Y:S01]  /*0fd0*/  SHF.L.U32 R89, R89, 0x10, RZ ;  /* 0x0000001059597819 */ /* 0x000fe200000006ff */
[----:B------:R-:W-:Y:S06]  /*0fe0*/  BRA `(.L_x_2753) ;  /* 0x0000000400e07947 */ /* 0x000fec0003800000 */
.L_x_2752:
[----:B-----5:R-:W-:Y:S01]  /*0ff0*/  PRMT R7, R66, 0x7632, R7 ;  /* 0x0000763242077816 */ /* 0x020fe20000000007 */
[----:B------:R-:W-:Y:S01]  /*1000*/  IMAD.U32 R85, R14, 0x10000, RZ ;  /* 0x000100000e557824 */ /* 0x000fe200078e00ff */
[C---:B------:R-:W-:Y:S01]  /*1010*/  PRMT R4, R64.reuse, 0x7632, R4 ;  /* 0x0000763240047816 */ /* 0x040fe20000000004 */
        /* <DEDUP_REMOVED lines=19> */
[----:B------:R-:W-:Y:S01]  /*1150*/  SHF.L.U32 R7, R5, 0x10, RZ ;  /* 0x0000001005077819 */ /* 0x000fe200000006ff */
[----:B------:R-:W-:Y:S02]  /*1160*/  IMAD.U32 R5, R4, 0x10000, RZ ;  /* 0x0001000004057824 */ /* 0x000fe400078e00ff */
[----:B------:R-:W-:Y:S01]  /*1170*/  FADD.FTZ R78, R78, R67 ;  /* 0x000000434e4e7221 */ /* 0x000fe20000010000 */
[----:B------:R-:W-:Y:S01]  /*1180*/  FADD.FTZ R89, R89, R0 ;  /* 0x0000000059597221 */ /* 0x000fe20000010000 */
[----:B------:R-:W-:Y:S01]  /*1190*/  F2FP.BF16.F32.PACK_AB R6, R80, R85 ;  /* 0x000000555006723e */ /* 0x000fe200000010ff */
[----:B------:R-:W-:Y:S01]  /*11a0*/  FADD.FTZ R82, R7, R82 ;  /* 0x0000005207527221 */ /* 0x000fe20000010000 */
[----:B------:R-:W-:Y:S02]  /*11b0*/  FADD.FTZ R88, R5, R88 ;  /* 0x0000005805587221 */ /* 0x000fe40000010000 */
[----:B------:R-:W-:-:S02]  /*11c0*/  F2FP.BF16.F32.PACK_AB R7, R89, R78 ;  /* 0x0000004e5907723e */ /* 0x000fc400000010ff */
[----:B------:R-:W-:Y:S02]  /*11d0*/  F2FP.BF16.F32.PACK_AB R5, R82, R87 ;  /* 0x000000575205723e */ /* 0x000fe400000010ff */
[----:B------:R-:W-:Y:S01]  /*11e0*/  F2FP.BF16.F32.PACK_AB R4, R88, R91 ;  /* 0x0000005b5804723e */ /* 0x000fe200000010ff */
[----:B------:R-:W-:Y:S06]  /*11f0*/  BRA `(.L_x_2753) ;  /* 0x00000004005c7947 */ /* 0x000fec0003800000 */
.L_x_2751:
[----:B------:R-:W-:-:S04]  /*1200*/  UISETP.NE.U32.AND UP1, UPT, UR12, URZ, UPT ;  /* 0x000000ff0c00728c */ /* 0x000fc8000bf25070 */
[----:B------:R-:W-:-:S09]  /*1210*/  UISETP.NE.AND.EX UP1, UPT, UR13, URZ, UPT, UP1 ;  /* 0x000000ff0d00728c */ /* 0x000fd2000bf25310 */
[----:B------:R-:W-:Y:S05]  /*1220*/  BRA.U UP1, `(.L_x_2754) ;  /* 0x0000000101847547 */ /* 0x000fea000b800000 */
[----:B-----5:R-:W-:Y:S01]  /*1230*/  PRMT R5, R66, 0x7632, R5 ;  /* 0x0000763242057816 */ /* 0x020fe20000000005 */
[----:B------:R-:W-:Y:S01]  /*1240*/  IMAD.U32 R6, R9, 0x10000, RZ ;  /* 0x0001000009067824 */ /* 0x000fe200078e00ff */
[C---:B------:R-:W-:Y:S01]  /*1250*/  PRMT R0, R64.reuse, 0x7632, R0 ;  /* 0x0000763240007816 */ /* 0x040fe20000000000 */
[----:B------:R-:W-:Y:S01]  /*1260*/  IMAD.U32 R95, R95, 0x10000, RZ ;  /* 0x000100005f5f7824 */ /* 0x000fe200078e00ff */
[----:B------:R-:W-:Y:S02]  /*1270*/  PRMT R4, R65, 0x7632, R4 ;  /* 0x0000763241047816 */ /* 0x000fe40000000004 */
[----:B------:R-:W-:Y:S02]  /*1280*/  PRMT R7, R67, 0x7632, R7 ;  /* 0x0000763243077816 */ /* 0x000fe40000000007 */
[----:B------:R-:W-:Y:S02]  /*1290*/  SHF.L.U32 R80, R5, 0x10, RZ ;  /* 0x0000001005507819 */ /* 0x000fe400000006ff */
        /* <DEDUP_REMOVED lines=13> */
[----:B------:R-:W-:Y:S02]  /*1370*/  SHF.L.U32 R78, R11, 0x10, RZ ;  /* 0x000000100b4e7819 */ /* 0x000fe400000006ff */
[----:B------:R-:W-:Y:S01]  /*1380*/  SHF.L.U32 R89, R7, 0x10, RZ ;  /* 0x0000001007597819 */ /* 0x000fe200000006ff */
[----:B------:R-:W-:Y:S01]  /*1390*/  IMAD.U32 R7, R4, 0x10000, RZ ;  /* 0x0001000004077824 */ /* 0x000fe200078e00ff */
[----:B------:R-:W-:Y:S01]  /*13a0*/  SHF.L.U32 R5, R0, 0x10, RZ ;  /* 0x0000001000057819 */ /* 0x000fe200000006ff */
[----:B------:R-:W-:Y:S01]  /*13b0*/  FADD.FTZ R78, R78, R67 ;  /* 0x000000434e4e7221 */ /* 0x000fe20000010000 */
[----:B------:R-:W-:Y:S01]  /*13c0*/  F2FP.BF16.F32.PACK_AB R6, R80, R85 ;  /* 0x000000555006723e */ /* 0x000fe200000010ff */
[----:B------:R-:W-:Y:S01]  /*13d0*/  FADD.FTZ R89, R89, R94 ;  /* 0x0000005e59597221 */ /* 0x000fe20000010000 */
[----:B------:R-:W-:Y:S01]  /*13e0*/  FADD.FTZ R82, R7, R96 ;  /* 0x0000006007527221 */ /* 0x000fe20000010000 */
[----:B------:R-:W-:-:S03]  /*13f0*/  FADD.FTZ R88, R5, R88 ;  /* 0x0000005805587221 */ /* 0x000fc60000010000 */
[----:B------:R-:W-:Y:S02]  /*1400*/  F2FP.BF16.F32.PACK_AB R7, R89, R78 ;  /* 0x0000004e5907723e */ /* 0x000fe400000010ff */
[----:B------:R-:W-:Y:S02]  /*1410*/  F2FP.BF16.F32.PACK_AB R5, R82, R87 ;  /* 0x000000575205723e */ /* 0x000fe400000010ff */
[----:B------:R-:W-:Y:S01]  /*1420*/  F2FP.BF16.F32.PACK_AB R4, R88, R91 ;  /* 0x0000005b5804723e */ /* 0x000fe200000010ff */
[----:B------:R-:W-:Y:S06]  /*1430*/  BRA `(.L_x_2753) ;  /* 0x0000000000cc7947 */ /* 0x000fec0003800000 */
.L_x_2754:
[----:B-----5:R-:W-:Y:S01]  /*1440*/  PRMT R5, R64, 0x7632, R5 ;  /* 0x0000763240057816 */ /* 0x020fe20000000005 */
[----:B------:R-:W-:Y:S01]  /*1450*/  IMAD.U32 R93, R11, 0x10000, RZ ;  /* 0x000100000b5d7824 */ /* 0x000fe200078e00ff */
[----:B------:R-:W-:Y:S01]  /*1460*/  PRMT R6, R65, 0x7632, R6 ;  /* 0x0000763241067816 */ /* 0x000fe20000000006 */
[----:B------:R-:W-:Y:S01]  /*1470*/  IMAD.U32 R4, R9, 0x10000, RZ ;  /* 0x0001000009047824 */ /* 0x000fe200078e00ff */
[----:B------:R-:W-:Y:S02]  /*1480*/  SHF.L.U32 R88, R67, 0x10, RZ ;  /* 0x0000001043587819 */ /* 0x000fe400000006ff */
[----:B------:R-:W-:Y:S02]  /*1490*/  SHF.L.U32 R65, R65, 0x10, RZ ;  /* 0x0000001041417819 */ /* 0x000fe400000006ff */
[----:B------:R-:W-:Y:S01]  /*14a0*/  SHF.L.U32 R82, R82, 0x10, RZ ;  /* 0x0000001052527819 */ /* 0x000fe200000006ff */
[----:B------:R-:W-:Y:S01]  /*14b0*/  FADD.FTZ R93, R93, R88 ;  /* 0x000000585d5d7221 */ /* 0x000fe20000010000 */
[----:B------:R-:W-:Y:S01]  /*14c0*/  SHF.L.U32 R5, R5, 0x10, RZ ;  /* 0x0000001005057819 */ /* 0x000fe200000006ff */
[----:B------:R-:W-:Y:S01]  /*14d0*/  FADD.FTZ R65, R4, R65 ;  /* 0x0000004104417221 */ /* 0x000fe20000010000 */
[----:B------:R-:W-:-:S02]  /*14e0*/  PRMT R85, R66, 0x7632, R85 ;  /* 0x0000763242557816 */ /* 0x000fc40000000055 */
[----:B------:R-:W-:Y:S01]  /*14f0*/  PRMT R91, R67, 0x7632, R91 ;  /* 0x00007632435b7816 */ /* 0x000fe2000000005b */
[----:B------:R-:W-:Y:S01]  /*1500*/  FADD.FTZ R88, R5, R82 ;  /* 0x0000005205587221 */ /* 0x000fe20000010000 */
        /* <DEDUP_REMOVED lines=9> */
[----:B------:R-:W-:Y:S02]  /*15a0*/  PRMT R4, R9, 0x7632, R4 ;  /* 0x0000763209047816 */ /* 0x000fe40000000004 */
        /* <DEDUP_REMOVED lines=28> */
.L_x_2753:
        /* <DEDUP_REMOVED lines=12> */
[----:B----4-:R-:W-:Y:S02]  /*1830*/  PRMT R0, R15, 0x7632, R0 ;  /* 0x000076320f007816 */ /* 0x010fe40000000000 */
[----:B------:R-:W-:Y:S02]  /*1840*/  PRMT R68, R14, 0x7632, R68 ;  /* 0x000076320e447816 */ /* 0x000fe40000000044 */
[----:B------:R-:W-:Y:S02]  /*1850*/  PRMT R69, R13, 0x7632, R69 ;  /* 0x000076320d457816 */ /* 0x000fe40000000045 */
[----:B------:R-:W-:Y:S01]  /*1860*/  PRMT R90, R12, 0x7632, R90 ;  /* 0x000076320c5a7816 */ /* 0x000fe2000000005a */
[----:B0-----:R-:W-:Y:S06]  /*1870*/  BRA.U UP0, `(.L_x_2755) ;  /* 0x0000000100bc7547 */ /* 0x001fec000b800000 */
        /* <DEDUP_REMOVED lines=14> */
.L_x_2756:
[C---:B-----5:R-:W-:Y:S01]  /*1960*/  PRMT R5, R65.reuse, 0x7632, R5 ;  /* 0x0000763241057816 */ /* 0x060fe20000000005 */
[----:B------:R-:W-:Y:S01]  /*1970*/  IMAD.U32 R65, R65, 0x10000, RZ ;  /* 0x0001000041417824 */ /* 0x000fe200078e00ff */
[----:B------:R-:W-:Y:S01]  /*1980*/  SHF.L.U32 R6, R13, 0x10, RZ ;  /* 0x000000100d067819 */ /* 0x000fe200000006ff */
[----:B------:R-:W-:Y:S01]  /*1990*/  IMAD.U32 R96, R90, 0x10000, RZ ;  /* 0x000100005a607824 */ /* 0x000fe200078e00ff */
[----:B------:R-:W-:Y:S02]  /*19a0*/  PRMT R4, R64, 0x7632, R4 ;  /* 0x0000763240047816 */ /* 0x000fe40000000004 */
[----:B------:R-:W-:Y:S01]  /*19b0*/  PRMT R7, R66, 0x7632, R7 ;  /* 0x0000763242077816 */ /* 0x000fe20000000007 */
[----:B------:R-:W-:Y:S01]  /*19c0*/  FADD.FTZ R95, R6, R65 ;  /* 0x00000041065f7221 */ /* 0x000fe20000010000 */
[----:B------:R-:W-:Y:S02]  /*19d0*/  PRMT R92, R67, 0x7632, R92 ;  /* 0x00007632435c7816 */ /* 0x000fe4000000005c */
        /* <DEDUP_REMOVED lines=25> */
.L_x_2755:
        /* <DEDUP_REMOVED lines=14> */
[----:B------:R-:W-:Y:S01]  /*1c50*/  PRMT R5, R10, 0x7632, R5 ;  /* 0x000076320a057816 */ /* 0x000fe20000000005 */
[----:B------:R-:W-:Y:S01]  /*1c60*/  IMAD.U32 R0, R0, 0x10000, RZ ;  /* 0x0001000000007824 */ /* 0x000fe200078e00ff */
        /* <DEDUP_REMOVED lines=13> */
[----:B------:R-:W-:Y:S01]  /*1d40*/  SHF.L.U32 R4, R4, 0x10, RZ ;  /* 0x0000001004047819 */ /* 0x000fe200000006ff */
[----:B------:R-:W-:Y:S02]  /*1d50*/  FADD.FTZ R90, R69, R6 ;  /* 0x00000006455a7221 */ /* 0x000fe40000010000 */
[----:B------:R-:W-:Y:S02]  /*1d60*/  FADD.FTZ R92, R92, R5 ;  /* 0x000000055c5c7221 */ /* 0x000fe40000010000 */
[----:B------:R-:W-:Y:S01]  /*1d70*/  FADD.FTZ R94, R65, R4 ;  /* 0x00000004415e7221 */ /* 0x000fe20000010000 */
[----:B------:R-:W-:Y:S02]  /*1d80*/  F2FP.BF16.F32.PACK_AB R7, R90, R99 ;  /* 0x000000635a07723e */ /* 0x000fe400000010ff */
[----:B------:R-:W-:Y:S02]  /*1d90*/  F2FP.BF16.F32.PACK_AB R6, R92, R93 ;  /* 0x0000005d5c06723e */ /* 0x000fe400000010ff */
[----:B------:R-:W-:-:S02]  /*1da0*/  F2FP.BF16.F32.PACK_AB R5, R94, R95 ;  /* 0x0000005f5e05723e */ /* 0x000fc400000010ff */
[----:B------:R-:W-:Y:S01]  /*1db0*/  F2FP.BF16.F32.PACK_AB R4, R96, R97 ;  /* 0x000000616004723e */ /* 0x000fe200000010ff */
[----:B------:R-:W-:Y:S06]  /*1dc0*/  BRA `(.L_x_2757) ;  /* 0x0000000000d07947 */ /* 0x000fec0003800000 */
.L_x_2758:
[----:B-----5:R-:W-:Y:S01]  /*1dd0*/  PRMT R92, R65, 0x7632, R92 ;  /* 0x00007632415c7816 */ /* 0x020fe2000000005c */
[----:B------:R-:W-:Y:S01]  /*1de0*/  IMAD.U32 R95, R67, 0x10000, RZ ;  /* 0x00010000435f7824 */ /* 0x000fe200078e00ff */
[----:B------:R-:W-:Y:S02]  /*1df0*/  SHF.L.U32 R65, R65, 0x10, RZ ;  /* 0x0000001041417819 */ /* 0x000fe400000006ff */
[----:B------:R-:W-:Y:S02]  /*1e00*/  SHF.L.U32 R4, R9, 0x10, RZ ;  /* 0x0000001009047819 */ /* 0x000fe400000006ff */
[C---:B------:R-:W-:Y:S02]  /*1e10*/  PRMT R6, R64.reuse, 0x7632, R6 ;  /* 0x0000763240067816 */ /* 0x040fe40000000006 */
[----:B------:R-:W-:Y:S01]  /*1e20*/  SHF.L.U32 R64, R64, 0x10, RZ ;  /* 0x0000001040407819 */ /* 0x000fe200000006ff */
[----:B------:R-:W-:Y:S01]  /*1e30*/  FADD.FTZ R65, R4, R65 ;  /* 0x0000004104417221 */ /* 0x000fe20000010000 */
[----:B------:R-:W-:-:S02]  /*1e40*/  SHF.L.U32 R5, R8, 0x10, RZ ;  /* 0x0000001008057819 */ /* 0x000fc400000006ff */
[----:B------:R-:W-:Y:S02]  /*1e50*/  PRMT R4, R8, 0x7632, R4 ;  /* 0x0000763208047816 */ /* 0x000fe40000000004 */
[----:B------:R-:W-:Y:S01]  /*1e60*/  SHF.L.U32 R7, R6, 0x10, RZ ;  /* 0x0000001006077819 */ /* 0x000fe200000006ff */
[----:B------:R-:W-:Y:S01]  /*1e70*/  FADD.FTZ R64, R5, R64 ;  /* 0x0000004005407221 */ /* 0x000fe20000010000 */
[----:B------:R-:W-:Y:S02]  /*1e80*/  PRMT R5, R9, 0x7632, R5 ;  /* 0x0000763209057816 */ /* 0x000fe40000000005 */
[----:B------:R-:W-:Y:S02]  /*1e90*/  SHF.L.U32 R4, R4, 0x10, RZ ;  /* 0x0000001004047819 */ /* 0x000fe400000006ff */
[----:B------:R-:W-:Y:S01]  /*1ea0*/  SHF.L.U32 R92, R92, 0x10, RZ ;  /* 0x000000105c5c7819 */ /* 0x000fe200000006ff */
[----:B------:R-:W-:Y:S01]  /*1eb0*/  IMAD.U32 R5, R5, 0x10000, RZ ;  /* 0x0001000005057824 */ /* 0x000fe200078e00ff */
[----:B------:R-:W-:Y:S01]  /*1ec0*/  PRMT R93, R66, 0x7632, R93 ;  /* 0x00007632425d7816 */ /* 0x000fe2000000005d */
[----:B------:R-:W-:Y:S01]  /*1ed0*/  FADD.FTZ R4, R7, R4 ;  /* 0x0000000407047221 */ /* 0x000fe20000010000 */
[----:B------:R-:W-:Y:S01]  /*1ee0*/  PRMT R94, R67, 0x7632, R94 ;  /* 0x00007632435e7816 */ /* 0x000fe2000000005e */
[----:B------:R-:W-:Y:S01]  /*1ef0*/  FADD.FTZ R5, R92, R5 ;  /* 0x000000055c057221 */ /* 0x000fe20000010000 */
[----:B------:R-:W-:-:S02]  /*1f00*/  PRMT R6, R10, 0x7632, R6 ;  /* 0x000076320a067816 */ /* 0x000fc40000000006 */
[----:B------:R-:W-:Y:S02]  /*1f10*/  SHF.L.U32 R66, R66, 0x10, RZ ;  /* 0x0000001042427819 */ /* 0x000fe400000006ff */
[----:B------:R-:W-:Y:S02]  /*1f20*/  SHF.L.U32 R67, R10, 0x10, RZ ;  /* 0x000000100a437819 */ /* 0x000fe400000006ff */
[----:B------:R-:W-:Y:S02]  /*1f30*/  PRMT R7, R11, 0x7632, R7 ;  /* 0x000076320b077816 */ /* 0x000fe40000000007 */
[----:B------:R-:W-:Y:S01]  /*1f40*/  SHF.L.U32 R93, R93, 0x10, RZ ;  /* 0x000000105d5d7819 */ /* 0x000fe200000006ff */
        /* <DEDUP_REMOVED lines=28> */
.L_x_2757:
        /* <DEDUP_REMOVED lines=105> */
[----:B------:R-:W-:Y:S01]  /*27a0*/  HFMA2 R98, -RZ, RZ, 0, 0 ;  /* 0x00000000ff627431 */ /* 0x000fe200000001ff */
[----:B------:R-:W-:Y:S04]  /*27b0*/  @P0 STG.E.128 desc[UR6][R68.64], R4 ;  /* 0x0000000444000986 */ /* 0x000fe8000c101d06 */
[----:B------:R0:W-:Y:S01]  /*27c0*/  @!P2 STS.64 [R0], R64 ;  /* 0x000000400000a388 */ /* 0x0001e20000000a00 */
[----:B------:R-:W-:Y:S01]  /*27d0*/  @!P4 MOV R98, 0x300 ;  /* 0x000003000062c802 */ /* 0x000fe20000000f00 */
[----:B------:R-:W-:Y:S01]  /*27e0*/  BAR.SYNC.DEFER_BLOCKING 0x0 ;  /* 0x0000000000007b1d */ /* 0x000fe20000010000 */
[----:B------:R-:W-:-:S05]  /*27f0*/  ISETP.NE.AND P2, PT, R3, RZ, PT ;  /* 0x000000ff0300720c */ /* 0x000fca0003f45270 */
        /* <DEDUP_REMOVED lines=13> */
[----:B------:R-:W4:Y:S01]  /*28d0*/  MUFU.RCP R104, R104 ;  /* 0x0000006800687308 */ /* 0x000f220000001000 */
        /* <DEDUP_REMOVED lines=16> */
[----:B----4-:R-:W-:Y:S01]  /*29e0*/  FMUL.FTZ R68, R104, R65 ;  /* 0x0000004168447220 */ /* 0x010fe20000410000 */
[----:B-1----:R-:W-:Y:S02]  /*29f0*/  FADD.FTZ R65, R67, R0 ;  /* 0x0000000043417221 */ /* 0x002fe40000010000 */
[----:B------:R-:W-:Y:S01]  /*2a00*/  FMUL.FTZ R64, R64, R69 ;  /* 0x0000004540407220 */ /* 0x000fe20000410000 */
[----:B------:R-:W3:Y:S01]  /*2a10*/  LDC R67, c[0x0][0x448] ;  /* 0x00011200ff437b82 */ /* 0x000ee20000000800 */
[----:B------:R-:W0:Y:S02]  /*2a20*/  SHFL.IDX PT, R0, R68, RZ, 0x1f ;  /* 0x00001fff44007589 */ /* 0x000e2400000e0000 */
[----:B------:R-:W-:-:S06]  /*2a30*/  FFMA.FTZ R104, R104, R64, R65 ;  /* 0x0000004068687223 */ /* 0x000fcc0000010041 */
[----:B------:R-:W3:Y:S01]  /*2a40*/  SHFL.IDX PT, R104, R104, RZ, 0x1f ;  /* 0x00001fff68687589 */ /* 0x000ee200000e0000 */
[C---:B0-----:R-:W-:Y:S01]  /*2a50*/  FMUL.FTZ R64, R0.reuse, R0 ;  /* 0x0000000000407220 */ /* 0x041fe20000410000 */
[----:B------:R-:W-:-:S04]  /*2a60*/  FSEL R69, R0, RZ, !P3 ;  /* 0x000000ff00457208 */ /* 0x000fc80005800000 */
[----:B------:R-:W-:Y:S01]  /*2a70*/  FSEL R98, R64, RZ, P3 ;  /* 0x000000ff40627208 */ /* 0x000fe20001800000 */
[C---:B------:R-:W-:Y:S01]  /*2a80*/  FADD.FTZ R124, -R69.reuse, R70 ;  /* 0x00000046457c7221 */ /* 0x040fe20000010100 */
[----:B------:R-:W0:Y:S01]  /*2a90*/  LDC.64 R64, c[0x0][0x428] ;  /* 0x00010a00ff407b82 */ /* 0x000e220000000a00 */
[----:B---3--:R-:W-:Y:S01]  /*2aa0*/  FFMA.FTZ R67, R104, UR11, R67 ;  /* 0x0000000b68437c23 */ /* 0x008fe20008010043 */
[C---:B------:R-:W-:Y:S01]  /*2ab0*/  FADD.FTZ R70, -R69.reuse, R87 ;  /* 0x0000005745467221 */ /* 0x040fe20000010100 */
[C---:B------:R-:W-:Y:S01]  /*2ac0*/  FADD.FTZ R66, -R69.reuse, R77 ;  /* 0x0000004d45427221 */ /* 0x040fe20000010100 */
[----:B------:R-:W-:Y:S01]  /*2ad0*/  FADD.FTZ R114, -R69, R76 ;  /* 0x0000004c45727221 */ /* 0x000fe20000010100 */
[----:B------:R-:W-:Y:S01]  /*2ae0*/  FADD.FTZ R67, R67, R98 ;  /* 0x0000006243437221 */ /* 0x000fe20000010000 */
[C---:B------:R-:W-:Y:S01]  /*2af0*/  FADD.FTZ R116, -R69.reuse, R79 ;  /* 0x0000004f45747221 */ /* 0x040fe20000010100 */
[C---:B------:R-:W-:Y:S01]  /*2b00*/  FADD.FTZ R118, -R69.reuse, R74 ;  /* 0x0000004a45767221 */ /* 0x040fe20000010100 */
[C---:B------:R-:W-:Y:S01]  /*2b10*/  FADD.FTZ R122, -R69.reuse, R83 ;  /* 0x00000053457a7221 */ /* 0x040fe20000010100 */
        /* <DEDUP_REMOVED lines=15> */
[----:B0-----:R-:W-:-:S04]  /*2c10*/  IMAD.WIDE.U32 R76, R71, 0x10, R64 ;  /* 0x00000010474c7825 */ /* 0x001fc800078e0040 */
[----:B------:R-:W-:Y:S01]  /*2c20*/  FADD.FTZ R92, -R69, R92 ;  /* 0x0000005c455c7221 */ /* 0x000fe20000010100 */
[C---:B-1----:R-:W-:Y:S01]  /*2c30*/  FMUL.FTZ R67, R87.reuse, R66 ;  /* 0x0000004257437220 */ /* 0x042fe20000410000 */
[C---:B------:R-:W-:Y:S01]  /*2c40*/  FMUL.FTZ R114, R87.reuse, R114 ;  /* 0x0000007257727220 */ /* 0x040fe20000410000 */
[C---:B------:R-:W-:Y:S01]  /*2c50*/  FMUL.FTZ R71, R87.reuse, R116 ;  /* 0x0000007457477220 */ /* 0x040fe20000410000 */
[----:B------:R-:W-:Y:S01]  /*2c60*/  FMUL.FTZ R118, R87, R118 ;  /* 0x0000007657767220 */ /* 0x000fe20000410000 */
[C---:B------:R-:W-:Y:S01]  /*2c70*/  FADD.FTZ R112, -R69.reuse, R99 ;  /* 0x0000006345707221 */ /* 0x040fe20000010100 */
[----:B------:R-:W-:Y:S01]  /*2c80*/  FADD.FTZ R90, -R69, R90 ;  /* 0x0000005a455a7221 */ /* 0x000fe20000010100 */
[----:B------:R-:W-:-:S04]  /*2c90*/  IMAD.WIDE.U32 R78, R73, 0x10, R64 ;  /* 0x00000010494e7825 */ /* 0x000fc800078e0040 */
[C---:B------:R-:W-:Y:S01]  /*2ca0*/  FMUL.FTZ R81, R87.reuse, R122 ;  /* 0x0000007a57517220 */ /* 0x040fe20000410000 */
[----:B------:R-:W-:Y:S01]  /*2cb0*/  FMUL.FTZ R73, R87, R120 ;  /* 0x0000007857497220 */ /* 0x000fe20000410000 */
[----:B------:R-:W-:Y:S01]  /*2cc0*/  FFMA.FTZ R69, R67, R60, R36 ;  /* 0x0000003c43457223 */ /* 0x000fe20000010024 */
[----:B------:R-:W-:Y:S01]  /*2cd0*/  FFMA.FTZ R114, R114, R61, R37 ;  /* 0x0000003d72727223 */ /* 0x000fe20000010025 */
[----:B------:R-:W-:Y:S01]  /*2ce0*/  FMUL.FTZ R72, R87, R72 ;  /* 0x0000004857487220 */ /* 0x000fe20000410000 */
[----:B------:R-:W-:Y:S01]  /*2cf0*/  FFMA.FTZ R71, R71, R62, R38 ;  /* 0x0000003e47477223 */ /* 0x000fe20000010026 */
[----:B------:R-:W-:Y:S01]  /*2d00*/  FFMA.FTZ R118, R118, R63, R39 ;  /* 0x0000003f76767223 */ /* 0x000fe20000010027 */
[----:B------:R-:W-:Y:S01]  /*2d10*/  FFMA.FTZ R67, R81, R58, R34 ;  /* 0x0000003a51437223 */ /* 0x000fe20000010022 */
[----:B------:R-:W-:Y:S01]  /*2d20*/  FFMA.FTZ R66, R73, R56, R32 ;  /* 0x0000003849427223 */ /* 0x000fe20000010020 */
[----:B------:R-:W-:-:S04]  /*2d30*/  IMAD.WIDE.U32 R80, R75, 0x10, R64 ;  /* 0x000000104b507825 */ /* 0x000fc800078e0040 */
[----:B------:R-:W-:Y:S01]  /*2d40*/  FFMA.FTZ R73, R72, R57, R33 ;  /* 0x0000003948497223 */ /* 0x000fe20000010021 */
[----:B------:R-:W-:Y:S01]  /*2d50*/  F2FP.BF16.F32.PACK_AB R64, R114, R69 ;  /* 0x000000457240723e */ /* 0x000fe200000010ff */
[C---:B------:R-:W-:Y:S01]  /*2d60*/  FMUL.FTZ R69, R87.reuse, R68 ;  /* 0x0000004457457220 */ /* 0x040fe20000410000 */
[----:B------:R-:W-:Y:S01]  /*2d70*/  F2FP.BF16.F32.PACK_AB R65, R118, R71 ;  /* 0x000000477641723e */ /* 0x000fe200000010ff */
[C---:B------:R-:W-:Y:S01]  /*2d80*/  FMUL.FTZ R88, R87.reuse, R88 ;  /* 0x0000005857587220 */ /* 0x040fe20000410000 */
[C---:B------:R-:W-:Y:S01]  /*2d90*/  FMUL.FTZ R71, R87.reuse, R70 ;  /* 0x0000004657477220 */ /* 0x040fe20000410000 */
[----:B------:R-:W-:Y:S01]  /*2da0*/  FMUL.FTZ R89, R87, R108 ;  /* 0x0000006c57597220 */ /* 0x000fe20000410000 */
[----:B------:R-:W-:Y:S01]  /*2db0*/  F2FP.BF16.F32.PACK_AB R66, R73, R66 ;  /* 0x000000424942723e */ /* 0x000fe200000010ff */
[----:B------:R-:W0:Y:S01]  /*2dc0*/  @!P2 LDC.64 R82, c[0x0][0x3c0] ;  /* 0x0000f000ff52ab82 */ /* 0x000e220000000a00 */
[----:B------:R-:W-:Y:S01]  /*2dd0*/  FFMA.FTZ R68, R69, R52, R28 ;  /* 0x0000003445447223 */ /* 0x000fe2000001001c */
[----:B------:R-:W-:Y:S01]  /*2de0*/  FFMA.FTZ R69, R71, R54, R30 ;  /* 0x0000003647457223 */ /* 0x000fe2000001001e */
[----:B------:R-:W-:Y:S01]  /*2df0*/  FFMA.FTZ R75, R88, R53, R29 ;  /* 0x00000035584b7223 */ /* 0x000fe2000001001d */
[----:B------:R-:W-:Y:S01]  /*2e00*/  FFMA.FTZ R71, R89, R50, R26 ;  /* 0x0000003259477223 */ /* 0x000fe2000001001a */
[C---:B------:R-:W-:Y:S01]  /*2e10*/  FMUL.FTZ R91, R87.reuse, R112 ;  /* 0x00000070575b7220 */ /* 0x040fe20000410000 */
[C---:B------:R-:W-:Y:S01]  /*2e20*/  FMUL.FTZ R90, R87.reuse, R90 ;  /* 0x0000005a575a7220 */ /* 0x040fe20000410000 */
[----:B------:R-:W-:Y:S01]  /*2e30*/  FMUL.FTZ R85, R87, R102 ;  /* 0x0000006657557220 */ /* 0x000fe20000410000 */
[----:B------:R-:W1:Y:S01]  /*2e40*/  @!P2 LDC.64 R72, c[0x0][0x3c8] ;  /* 0x0000f200ff48ab82 */ /* 0x000e620000000a00 */
[----:B------:R-:W-:Y:S01]  /*2e50*/  FFMA.FTZ R91, R91, R42, R18 ;  /* 0x0000002a5b5b7223 */ /* 0x000fe20000010012 */
[----:B------:R-:W-:Y:S01]  /*2e60*/  FFMA.FTZ R90, R90, R43, R19 ;  /* 0x0000002b5a5a7223 */ /* 0x000fe20000010013 */
[----:B------:R-:W-:Y:S01]  /*2e70*/  F2FP.BF16.F32.PACK_AB R68, R75, R68 ;  /* 0x000000444b44723e */ /* 0x000fe200000010ff */
[----:B------:R-:W-:Y:S01]  /*2e80*/  FMUL.FTZ R106, R87, R106 ;  /* 0x0000006a576a7220 */ /* 0x000fe20000410000 */
[----:B------:R-:W-:Y:S01]  /*2e90*/  FFMA.FTZ R70, R85, R48, R24 ;  /* 0x0000003055467223 */ /* 0x000fe20000010018 */
[C---:B------:R-:W-:Y:S01]  /*2ea0*/  FMUL.FTZ R124, R87.reuse, R124 ;  /* 0x0000007c577c7220 */ /* 0x040fe20000410000 */
[----:B------:R-:W-:Y:S01]  /*2eb0*/  F2FP.BF16.F32.PACK_AB R75, R90, R91 ;  /* 0x0000005b5a4b723e */ /* 0x000fe200000010ff */
[----:B------:R-:W2:Y:S01]  /*2ec0*/  LDC.64 R88, c[0x0][0x380] ;  /* 0x0000e000ff587b82 */ /* 0x000ea20000000a00 */
[C---:B------:R-:W-:Y:S01]  /*2ed0*/  FMUL.FTZ R91, R87.reuse, R98 ;  /* 0x00000062575b7220 */ /* 0x040fe20000410000 */
[C---:B------:R-:W-:Y:S01]  /*2ee0*/  FMUL.FTZ R90, R87.reuse, R92 ;  /* 0x0000005c575a7220 */ /* 0x040fe20000410000 */
[----:B------:R-:W-:Y:S01]  /*2ef0*/  FFMA.FTZ R85, R106, R49, R25 ;  /* 0x000000316a557223 */ /* 0x000fe20000010019 */
[----:B------:R-:W-:Y:S01]  /*2f00*/  FMUL.FTZ R100, R87, R100 ;  /* 0x0000006457647220 */ /* 0x000fe20000410000 */
[----:B------:R-:W-:Y:S01]  /*2f10*/  FFMA.FTZ R92, R91, R46, R22 ;  /* 0x0000002e5b5c7223 */ /* 0x000fe20000010016 */
[----:B------:R-:W-:Y:S01]  /*2f20*/  FFMA.FTZ R95, R90, R41, R17 ;  /* 0x000000295a5f7223 */ /* 0x000fe20000010011 */
[----:B------:R-:W-:Y:S01]  /*2f30*/  FMUL.FTZ R110, R87, R110 ;  /* 0x0000006e576e7220 */ /* 0x000fe20000410000 */
[----:B0-----:R-:W-:Y:S01]  /*2f40*/  @!P2 IMAD.WIDE R82, R2, 0x4, R82 ;  /* 0x000000040252a825 */ /* 0x001fe200078e0252 */
[----:B------:R-:W-:-:S03]  /*2f50*/  F2FP.BF16.F32.PACK_AB R70, R85, R70 ;  /* 0x000000465546723e */ /* 0x000fc600000010ff */
[C---:B------:R-:W-:Y:S01]  /*2f60*/  FMUL.FTZ R93, R87.reuse, R104 ;  /* 0x00000068575d7220 */ /* 0x040fe20000410000 */
[C---:B------:R-:W-:Y:S01]  /*2f70*/  FMUL.FTZ R85, R87.reuse, R74 ;  /* 0x0000004a57557220 */ /* 0x040fe20000410000 */
[C---:B------:R-:W-:Y:S01]  /*2f80*/  FMUL.FTZ R96, R87.reuse, R96 ;  /* 0x0000006057607220 */ /* 0x040fe20000410000 */
[----:B------:R-:W-:Y:S01]  /*2f90*/  FMUL.FTZ R94, R87, R94 ;  /* 0x0000005e575e7220 */ /* 0x000fe20000410000 */
[----:B------:R0:W-:Y:S01]  /*2fa0*/  @!P2 STG.E desc[UR6][R82.64], R0 ;  /* 0x000000005200a986 */ /* 0x0001e2000c101906 */
[----:B------:R-:W-:Y:S01]  /*2fb0*/  FFMA.FTZ R124, R124, R59, R35 ;  /* 0x0000003b7c7c7223 */ /* 0x000fe20000010023 */
[----:B-1----:R-:W-:-:S04]  /*2fc0*/  @!P2 IMAD.WIDE R90, R2, 0x4, R72 ;  /* 0x00000004025aa825 */ /* 0x002fc800078e0248 */
[----:B------:R-:W-:Y:S01]  /*2fd0*/  FFMA.FTZ R110, R110, R51, R27 ;  /* 0x000000336e6e7223 */ /* 0x000fe2000001001b */
[----:B------:R-:W-:Y:S01]  /*2fe0*/  FFMA.FTZ R100, R100, R55, R31 ;  /* 0x0000003764647223 */ /* 0x000fe2000001001f */
[----:B------:R-:W-:Y:S01]  /*2ff0*/  FFMA.FTZ R74, R93, R40, R16 ;  /* 0x000000285d4a7223 */ /* 0x000fe20000010010 */
[----:B------:R-:W-:Y:S01]  /*3000*/  FFMA.FTZ R85, R85, R44, R20 ;  /* 0x0000002c55557223 */ /* 0x000fe20000010014 */
[----:B------:R0:W-:Y:S01]  /*3010*/  @!P2 STG.E desc[UR6][R90.64], R87 ;  /* 0x000000575a00a986 */ /* 0x0001e2000c101906 */
[----:B------:R-:W-:Y:S01]  /*3020*/  FFMA.FTZ R93, R94, R47, R23 ;  /* 0x0000002f5e5d7223 */ /* 0x000fe20000010017 */
[----:B------:R-:W-:Y:S01]  /*3030*/  FFMA.FTZ R96, R96, R45, R21 ;  /* 0x0000002d60607223 */ /* 0x000fe20000010015 */
[----:B--2---:R-:W-:Y:S02]  /*3040*/  IADD3 R2, PT, PT, R2, R88, RZ ;  /* 0x0000005802027210 */ /* 0x004fe40007ffe0ff */
[----:B------:R-:W-:Y:S02]  /*3050*/  F2FP.BF16.F32.PACK_AB R67, R124, R67 ;  /* 0x000000437c43723e */ /* 0x000fe400000010ff */
[----:B------:R-:W-:-:S02]  /*3060*/  ISETP.GE.AND P2, PT, R2, R89, PT ;  /* 0x000000590200720c */ /* 0x000fc40003f46270 */
[----:B------:R-:W-:Y:S01]  /*3070*/  F2FP.BF16.F32.PACK_AB R71, R110, R71 ;  /* 0x000000476e47723e */ /* 0x000fe200000010ff */
[----:B------:R0:W-:Y:S01]  /*3080*/  STG.E.128 desc[UR6][R76.64], R64 ;  /* 0x000000404c007986 */ /* 0x0001e2000c101d06 */
[----:B------:R-:W-:Y:S02]  /*3090*/  F2FP.BF16.F32.PACK_AB R69, R100, R69 ;  /* 0x000000456445723e */ /* 0x000fe400000010ff */
[----:B------:R-:W-:Y:S02]  /*30a0*/  F2FP.BF16.F32.PACK_AB R74, R95, R74 ;  /* 0x0000004a5f4a723e */ /* 0x000fe400000010ff */
[----:B------:R-:W-:Y:S01]  /*30b0*/  F2FP.BF16.F32.PACK_AB R73, R93, R92 ;  /* 0x0000005c5d49723e */ /* 0x000fe200000010ff */
[----:B------:R0:W-:Y:S01]  /*30c0*/  STG.E.128 desc[UR6][R78.64], R68 ;  /* 0x000000444e007986 */ /* 0x0001e2000c101d06 */
[----:B------:R-:W-:-:S05]  /*30d0*/  F2FP.BF16.F32.PACK_AB R72, R96, R85 ;  /* 0x000000556048723e */ /* 0x000fca00000010ff */
[----:B------:R0:W-:Y:S01]  /*30e0*/  STG.E.128 desc[UR6][R80.64], R72 ;  /* 0x0000004850007986 */ /* 0x0001e2000c101d06 */
[----:B------:R-:W-:Y:S05]  /*30f0*/  @!P2 BRA `(.L_x_2759) ;  /* 0xffffffd000bca947 */ /* 0x000fea000383ffff */
[----:B------:R-:W-:Y:S05]  /*3100*/  EXIT ;  /* 0x000000000000794d */ /* 0x000fea0003800000 */
.L_x_2760:
        /* <DEDUP_REMOVED lines=15> */
.L_x_13583:


//--------------------- .text._ZN10layer_norm31ln_parallel_residual_fwd_kernelINS_13Kernel_traitsIf13__nv_bfloat16S2_S2_fjLj3072ELj1ELj1ELj4ELj16ENS_18Kernel_traits_baseILj3072EfS2_S2_S2_fjLj128EEEEELb1ELb0ELb0EEEvNS_9FwdParamsE --------------------------
	.section	.text._ZN10layer_norm31ln_parallel_residual_fwd_kernelINS_13Kernel_traitsIf13__nv_bfloat16S2_S2_fjLj3072ELj1ELj1ELj4ELj16ENS_18Kernel_traits_baseILj3072EfS2_S2_S2_fjLj128EEEEELb1ELb0ELb0EEEvNS_9FwdParamsE,"ax",@progbits
	.align	128
        .global         _ZN10layer_norm31ln_parallel_residual_fwd_kernelINS_13Kernel_traitsIf13__nv_bfloat16S2_S2_fjLj3072ELj1ELj1ELj4ELj16ENS_18Kernel_traits_baseILj3072EfS2_S2_S2_fjLj128EEEEELb1ELb0ELb0EEEvNS_9FwdParamsE
        .type           _ZN10layer_norm31ln_parallel_residual_fwd_kernelINS_13Kernel_traitsIf13__nv_bfloat16S2_S2_fjLj3072ELj1ELj1ELj4ELj16ENS_18Kernel_traits_baseILj3072EfS2_S2_S2_fjLj128EEEEELb1ELb0ELb0EEEvNS_9FwdParamsE,@function
        .size           _ZN10layer_norm31ln_parallel_residual_fwd_kernelINS_13Kernel_traitsIf13__nv_bfloat16S2_S2_fjLj3072ELj1ELj1ELj4ELj16ENS_18Kernel_traits_baseILj3072EfS2_S2_S2_fjLj128EEEEELb1ELb0ELb0EEEvNS_9FwdParamsE,(.L_x_13584 - _ZN10layer_norm31ln_parallel_residual_fwd_kernelINS_13Kernel_traitsIf13__nv_bfloat16S2_S2_fjLj3072ELj1ELj1ELj4ELj16ENS_18Kernel_traits_baseILj3072EfS2_S2_S2_fjLj128EEEEELb1ELb0ELb0EEEvNS_9FwdParamsE)
        .other          _ZN10layer_norm31ln_parallel_residual_fwd_kernelINS_13Kernel_traitsIf13__nv_bfloat16S2_S2_fjLj3072ELj1ELj1ELj4ELj16ENS_18Kernel_traits_baseILj3072EfS2_S2_S2_fjLj128EEEEELb1ELb0ELb0EEEvNS_9FwdParamsE,@"STO_CUDA_ENTRY STV_DEFAULT"
_ZN10layer_norm31ln_parallel_residual_fwd_kernelINS_13Kernel_traitsIf13__nv_bfloat16S2_S2_fjLj3072ELj1ELj1ELj4ELj16ENS_18Kernel_traits_baseILj3072EfS2_S2_S2_fjLj128EEEEELb1ELb0ELb0EEEvNS_9FwdParamsE:
.text._ZN10layer_norm31ln_parallel_residual_fwd_kernelINS_13Kernel_traitsIf13__nv_bfloat16S2_S2_fjLj3072ELj1ELj1ELj4ELj16ENS_18Kernel_traits_baseILj3072EfS2_S2_S2_fjLj128EEEEELb1ELb0ELb0EEEvNS_9FwdParamsE:
[----:B------:R-:W-:Y:S01]  /*0000*/  LDC R1, c[0x0][0x37c] ;  /* 0x0000df00ff017b82 */ /* 0x000fe20000000800 */
[----:B------:R-:W0:Y:S07]  /*0010*/  LDCU.U8 UR4, c[0x0][0x464] ;  /* 0x00008c80ff0477ac */ /* 0x000e2e0008000000 */
[----:B------:R-:W1:Y:S01]  /*0020*/  LDC R134, c[0x0][0x458] ;  /* 0x00011600ff867b82 */ /* 0x000e620000000800 */
[----:B------:R-:W2:Y:S07]  /*0030*/  LDCU.64 UR6, c[0x0][0x358] ;  /* 0x00006b00ff0677ac */ /* 0x000eae0008000a00 */
[----:B------:R-:W3:Y:S01]  /*0040*/  LDC R135, c[0x0][0x45c] ;  /* 0x00011700ff877b82 */ /* 0x000ee20000000800 */
[----:B------:R-:W4:Y:S01]  /*0050*/  S2R R0, SR_TID.X ;  /* 0x0000000000007919 */ /* 0x000f220000002100 */
[----:B------:R-:W5:Y:S06]  /*0060*/  LDCU.64 UR8, c[0x0][0x438] ;  /* 0x00008700ff0877ac */ /* 0x000f6c0008000a00 */
[----:B------:R-:W5:Y:S01]  /*0070*/  LDC R9, c[0x0][0x388] ;  /* 0x0000e200ff097b82 */ /* 0x000f620000000800 */
[----:B0-----:R-:W-:Y:S01]  /*0080*/  ISETP.NE.AND P0, PT, RZ, UR4, PT ;  /* 0x00000004ff007c0c */ /* 0x001fe2000bf05270 */
[----:B------:R-:W0:-:S12]  /*0090*/  LDCU.64 UR4, c[0x0][0x450] ;  /* 0x00008a00ff0477ac */ /* 0x000e180008000a00 */
[----:B-1----:R-:W-:Y:S01]  /*00a0*/  @P0 IMAD.MOV.U32 R4, RZ, RZ, R134 ;  /* 0x000000ffff040224 */ /* 0x002fe200078e0086 */
[----:B------:R-:W1:Y:S01]  /*00b0*/  @P0 LDC R7, c[0x0][0x460] ;  /* 0x00011800ff070b82 */ /* 0x000e620000000800 */
[----:B---3--:R-:W-:-:S06]  /*00c0*/  @P0 IMAD.MOV.U32 R5, RZ, RZ, R135 ;  /* 0x000000ffff050224 */ /* 0x008fcc00078e0087 */
[----:B--2---:R-:W1:Y:S01]  /*00d0*/  @P0 LDG.E.64 R4, desc[UR6][R4.64] ;  /* 0x0000000604040981 */ /* 0x004e62000c1e1b00 */
[----:B0-----:R-:W-:Y:S01]  /*00e0*/  MOV R2, UR4 ;  /* 0x0000000400027c02 */ /* 0x001fe20008000f00 */
[----:B------:R-:W-:-:S06]  /*00f0*/  IMAD.U32 R3, RZ, RZ, UR5 ;  /* 0x00000005ff037e24 */ /* 0x000fcc000f8e00ff */
[----:B------:R-:W2:Y:S01]  /*0100*/  @P0 LDG.E.64 R2, desc[UR6][R2.64] ;  /* 0x0000000602020981 */ /* 0x000ea2000c1e1b00 */
[----:B------:R-:W0:Y:S01]  /*0110*/  S2UR UR4, SR_CTAID.X ;  /* 0x00000000000479c3 */ /* 0x000e220000002500 */
[----:B------:R-:W3:Y:S01]  /*0120*/  LDCU UR5, c[0x0][0x360] ;  /* 0x00006c00ff0577ac */ /* 0x000ee20008000800 */
[----:B----4-:R-:W-:Y:S01]  /*0130*/  MOV R29, R0 ;  /* 0x00000000001d7202 */ /* 0x010fe20000000f00 */
[----:B------:R-:W-:Y:S01]  /*0140*/  BSSY.RECONVERGENT B0, `(.L_x_2761) ;  /* 0x0000126000007945 */ /* 0x000fe20003800200 */
[----:B-----5:R-:W-:Y:S02]  /*0150*/  UISETP.NE.U32.AND UP0, UPT, UR8, URZ, UPT ;  /* 0x000000ff0800728c */ /* 0x020fe4000bf05070 */
[----:B------:R-:W-:Y:S02]  /*0160*/  LOP3.LUT R13, R29, 0x7f, RZ, 0x3c, !PT ;  /* 0x0000007f1d0d7812 */ /* 0x000fe400078e3cff */
[----:B------:R-:W-:Y:S01]  /*0170*/  UISETP.NE.AND.EX UP0, UPT, UR9, URZ, UPT, UP0 ;  /* 0x000000ff0900728c */ /* 0x000fe2000bf05300 */
[----:B0-----:R-:W-:-:S04]  /*0180*/  IMAD.U32 R118, RZ, RZ, UR4 ;  /* 0x00000004ff767e24 */ /* 0x001fc8000f8e00ff */
[----:B---3--:R-:W-:Y:S01]  /*0190*/  IMAD R152, R118, UR5, R29 ;  /* 0x0000000576987c24 */ /* 0x008fe2000f8e021d */
[----:B-1----:R-:W-:Y:S02]  /*01a0*/  @P0 IADD3 R134, P1, PT, R4, R7, RZ ;  /* 0x0000000704860210 */ /* 0x002fe40007f3e0ff */
[----:B------:R-:W-:-:S03]  /*01b0*/  SHF.R.S32.HI R4, RZ, 0x1f, R9 ;  /* 0x0000001fff047819 */ /* 0x000fc60000011409 */
[----:B------:R-:W-:Y:S01]  /*01c0*/  @P0 IMAD.X R135, RZ, RZ, R5, P1 ;  /* 0x000000ffff870224 */ /* 0x000fe200008e0605 */
[----:B------:R-:W-:Y:S02]  /*01d0*/  LEA.HI R4, R4, R9, RZ, 0x3 ;  /* 0x0000000904047211 */ /* 0x000fe400078f18ff */
[----:B------:R-:W-:Y:S01]  /*01e0*/  LOP3.LUT R5, R0, 0x60, RZ, 0xc0, !PT ;  /* 0x0000006000057812 */ /* 0x000fe200078ec0ff */
[C---:B--2---:R-:W-:Y:S01]  /*01f0*/  VIADD R6, R3.reuse, 0xbb67ae85 ;  /* 0xbb67ae8503067836 */ /* 0x044fe20000000000 */
[C---:B------:R-:W-:Y:S01]  /*0200*/  IADD3 R7, PT, PT, R2.reuse, 0x3c6ef372, RZ ;  /* 0x3c6ef37202077810 */ /* 0x040fe20007ffe0ff */
[C---:B------:R-:W-:Y:S01]  /*0210*/  VIADD R8, R3.reuse, 0x76cf5d0a ;  /* 0x76cf5d0a03087836 */ /* 0x040fe20000000000 */
[C---:B------:R-:W-:Y:S01]  /*0220*/  IADD3 R10, PT, PT, R3.reuse, -0x126145ec, RZ ;  /* 0xed9eba14030a7810 */ /* 0x040fe20007ffe0ff */
[C---:B------:R-:W-:Y:S01]  /*0230*/  VIADD R9, R2.reuse, 0x78dde6e4 ;  /* 0x78dde6e402097836 */ /* 0x040fe20000000000 */
[C---:B------:R-:W-:Y:S01]  /*0240*/  IADD3 R109, PT, PT, R2.reuse, -0x4ab325aa, RZ ;  /* 0xb54cda56026d7810 */ /* 0x040fe20007ffe0ff */
[C---:B------:R-:W-:Y:S01]  /*0250*/  VIADD R11, R2.reuse, 0x1715609d ;  /* 0x1715609d020b7836 */ /* 0x040fe20000000000 */
[----:B------:R-:W-:Y:S01]  /*0260*/  IADD3 R122, PT, PT, R2, -0x700cb87f, RZ ;  /* 0x8ff34781027a7810 */ /* 0x000fe20007ffe0ff */
[C---:B------:R-:W-:Y:S01]  /*0270*/  VIADD R108, R3.reuse, 0xa9066899 ;  /* 0xa9066899036c7836 */ /* 0x040fe20000000000 */
[----:B------:R-:W-:Y:S01]  /*0280*/  LEA.HI.SX32 R116, R4, R13, 0x1d ;  /* 0x0000000d04747211 */ /* 0x000fe200078feaff */
[C---:B------:R-:W-:Y:S01]  /*0290*/  VIADD R110, R3.reuse, 0x646e171e ;  /* 0x646e171e036e7836 */ /* 0x040fe20000000000 */
[--C-:B------:R-:W-:Y:S01]  /*02a0*/  SHF.R.U64 R150, R134, 0x2, R135.reuse ;  /* 0x0000000286967819 */ /* 0x100fe20000001287 */
[C---:B------:R-:W-:Y:S01]  /*02b0*/  VIADD R111, R3.reuse, 0x1fd5c5a3 ;  /* 0x1fd5c5a3036f7836 */ /* 0x040fe20000000000 */
[----:B------:R-:W-:Y:S01]  /*02c0*/  SHF.R.U32.HI R117, RZ, 0x2, R135 ;  /* 0x00000002ff757819 */ /* 0x000fe20000011687 */
[----:B------:R-:W-:Y:S01]  /*02d0*/  VIADD R121, R3, 0x96a522ad ;  /* 0x96a522ad03797836 */ /* 0x000fe20000000000 */
[----:B------:R-:W-:Y:S06]  /*02e0*/  BRA.U UP0, `(.L_x_2762) ;  /* 0x0000000900387547 */ /* 0x000fec000b800000 */
[----:B------:R-:W0:Y:S02]  /*02f0*/  LDCU.64 UR4, c[0x0][0x440] ;  /* 0x00008800ff0477ac */ /* 0x000e240008000a00 */
[----:B0-----:R-:W-:-:S04]  /*0300*/  UISETP.NE.U32.AND UP0, UPT, UR4, URZ, UPT ;  /* 0x000000ff0400728c */ /* 0x001fc8000bf05070 */
[----:B------:R-:W-:-:S09]  /*0310*/  UISETP.NE.AND.EX UP0, UPT, UR5, URZ, UPT, UP0 ;  /* 0x000000ff0500728c */ /* 0x000fd2000bf05300 */
[----:B------:R-:W-:Y:S05]  /*0320*/  BRA.U UP0, `(.L_x_2763) ;  /* 0x0000000500247547 */ /* 0x000fea000b800000 */
[----:B------:R-:W0:Y:S01]  /*0330*/  LDC.64 R12, c[0x0][0x3d0] ;  /* 0x0000f400ff0c7b82 */ /* 0x000e220000000a00 */
[C---:B------:R-:W-:Y:S02]  /*0340*/  ISETP.GE.U32.AND P1, PT, R116.reuse, 0x80, PT ;  /* 0x000000807400780c */ /* 0x040fe40003f26070 */
[----:B------:R-:W-:Y:S02]  /*0350*/  ISETP.GE.U32.AND P0, PT, R116, 0x100, PT ;  /* 0x000001007400780c */ /* 0x000fe40003f06070 */
[----:B------:R-:W-:-:S03]  /*0360*/  LOP3.LUT R148, R148, 0xffffff7f, RZ, 0xc0, !PT ;  /* 0xffffff7f94947812 */ /* 0x000fc600078ec0ff */
[----:B------:R-:W1:Y:S06]  /*0370*/  LDC.64 R14, c[0x0][0x3d8] ;  /* 0x0000f600ff0e7b82 */ /* 0x000e6c0000000a00 */
[----:B------:R-:W-:Y:S02]  /*0380*/  @P1 LOP3.LUT R148, R148, 0x80, RZ, 0xfc, !PT ;  /* 0x0000008094941812 */ /* 0x000fe400078efcff */
[----:B------:R-:W2:Y:S08]  /*0390*/  LDC.64 R16, c[0x0][0x3d0] ;  /* 0x0000f400ff107b82 */ /* 0x000eb00000000a00 */
[----:B------:R-:W3:Y:S01]  /*03a0*/  LDC.64 R18, c[0x0][0x3d8] ;  /* 0x0000f600ff127b82 */ /* 0x000ee20000000a00 */
[----:B0-----:R-:W-:-:S05]  /*03b0*/  @P1 IMAD.WIDE.U32 R12, R29, 0x20, R12 ;  /* 0x000000201d0c1825 */ /* 0x001fca00078e000c */
[----:B------:R0:W5:Y:S01]  /*03c0*/  @P1 LDG.E.128 R104, desc[UR6][R12.64] ;  /* 0x000000060c681981 */ /* 0x000162000c1e1d00 */
[C---:B-1----:R-:W-:Y:S01]  /*03d0*/  @P1 IMAD.WIDE.U32 R14, R29.reuse, 0x20, R14 ;  /* 0x000000201d0e1825 */ /* 0x042fe200078e000e */
[----:B------:R-:W-:Y:S02]  /*03e0*/  @P1 LOP3.LUT R29, R29, 0x80, RZ, 0xfc, !PT ;  /* 0x000000801d1d1812 */ /* 0x000fe400078efcff */
        /* <DEDUP_REMOVED lines=25> */
[----:B------:R-:W-:Y:S01]  /*0580*/  CS2R R44, SRZ ;  /* 0x00000000002c7805 */ /* 0x000fe2000001ff00 */
[----:B------:R-:W-:Y:S01]  /*0590*/  @P0 VIADD R29, R29, 0x80 ;  /* 0x000000801d1d0836 */ /* 0x000fe20000000000 */
[----:B0-----:R-:W-:Y:S06]  /*05a0*/  @!P1 BRA `(.L_x_2764) ;  /* 0x0000000c007c9947 */ /* 0x001fec0003800000 */
[----:B------:R-:W0:Y:S08]  /*05b0*/  LDC.64 R12, c[0x0][0x3d0] ;  /* 0x0000f400ff0c7b82 */ /* 0x000e300000000a00 */
[----:B------:R-:W1:Y:S01]  /*05c0*/  LDC.64 R14, c[0x0][0x3d8] ;  /* 0x0000f600ff0e7b82 */ /* 0x000e620000000a00 */
        /* <DEDUP_REMOVED lines=9> */
[----:B------:R-:W-:Y:S01]  /*0660*/  CS2R R64, SRZ ;  /* 0x0000000000407805 */ /* 0x000fe2000001ff00 */
[C---:B0-----:R-:W-:Y:S01]  /*0670*/  IMAD.WIDE.U32 R12, R29.reuse, 0x20, R12 ;  /* 0x000000201d0c7825 */ /* 0x041fe200078e000c */
[----:B------:R-:W-:Y:S02]  /*0680*/  CS2R R62, SRZ ;  /* 0x00000000003e7805 */ /* 0x000fe4000001ff00 */
[----:B------:R-:W-:Y:S02]  /*0690*/  CS2R R60, SRZ ;  /* 0x00000000003c7805 */ /* 0x000fe4000001ff00 */
[----:B------:R-:W-:Y:S02]  /*06a0*/  CS2R R18, SRZ ;  /* 0x0000000000127805 */ /* 0x000fe4000001ff00 */
[----:B------:R-:W-:Y:S01]  /*06b0*/  CS2R R16, SRZ ;  /* 0x0000000000107805 */ /* 0x000fe2000001ff00 */
[----:B------:R-:W5:Y:S01]  /*06c0*/  LDG.E.128 R40, desc[UR6][R12.64] ;  /* 0x000000060c287981 */ /* 0x000f62000c1e1d00 */
[----:B-1----:R-:W-:-:S03]  /*06d0*/  IMAD.WIDE.U32 R14, R29, 0x20, R14 ;  /* 0x000000201d0e7825 */ /* 0x002fc600078e000e */
[----:B------:R0:W5:Y:S01]  /*06e0*/  LDG.E.128 R36, desc[UR6][R12.64+0x10] ;  /* 0x000010060c247981 */ /* 0x000162000c1e1d00 */
[----:B------:R-:W-:Y:S02]  /*06f0*/  CS2R R58, SRZ ;  /* 0x00000000003a7805 */ /* 0x000fe4000001ff00 */
        /* <DEDUP_REMOVED lines=8> */
[----:B0-----:R-:W-:Y:S02]  /*0780*/  CS2R R12, SRZ ;  /* 0x00000000000c7805 */ /* 0x001fe4000001ff00 */
[----:B------:R-:W-:Y:S02]  /*0790*/  CS2R R44, SRZ ;  /* 0x00000000002c7805 */ /* 0x000fe4000001ff00 */
[----:B-1----:R-:W-:Y:S01]  /*07a0*/  CS2R R14, SRZ ;  /* 0x00000000000e7805 */ /* 0x002fe2000001ff00 */
[----:B------:R-:W-:Y:S06]  /*07b0*/  BRA `(.L_x_2764) ;  /* 0x0000000800f87947 */ /* 0x000fec0003800000 */
.L_x_2763:
[C---:B------:R-:W-:Y:S01]  /*07c0*/  ISETP.GE.U32.AND P1, PT, R116.reuse, 0x80, PT ;  /* 0x000000807400780c */ /* 0x040fe20003f26070 */
[----:B------:R-:W0:Y:S01]  /*07d0*/  LDC.64 R14, c[0x0][0x3d0] ;  /* 0x0000f400ff0e7b82 */ /* 0x000e220000000a00 */
[----:B------:R-:W-:Y:S02]  /*07e0*/  ISETP.GE.U32.AND P0, PT, R116, 0x100, PT ;  /* 0x000001007400780c */ /* 0x000fe40003f06070 */
[----:B------:R-:W-:-:S05]  /*07f0*/  LOP3.LUT R148, R148, 0xffffff7f, RZ, 0xc0, !PT ;  /* 0xffffff7f94947812 */ /* 0x000fca00078ec0ff */
[----:B------:R-:W1:Y:S04]  /*0800*/  LDC.64 R16, c[0x0][0x3d8] ;  /* 0x0000f600ff107b82 */ /* 0x000e680000000a00 */
[----:B------:R-:W-:-:S04]  /*0810*/  @P1 LOP3.LUT R148, R148, 0x80, RZ, 0xfc, !PT ;  /* 0x0000008094941812 */ /* 0x000fc800078efcff */
[----:B------:R-:W2:Y:S08]  /*0820*/  @P1 LDC.64 R12, c[0x0][0x440] ;  /* 0x00011000ff0c1b82 */ /* 0x000eb00000000a00 */
[----:B------:R-:W3:Y:S01]  /*0830*/  LDC.64 R18, c[0x0][0x3d0] ;  /* 0x0000f400ff127b82 */ /* 0x000ee20000000a00 */
[----:B0-----:R-:W-:-:S05]  /*0840*/  @P1 IMAD.WIDE.U32 R14, R29, 0x20, R14 ;  /* 0x000000201d0e1825 */ /* 0x001fca00078e000e */
[----:B------:R0:W5:Y:S02]  /*0850*/  @P1 LDG.E.128 R104, desc[UR6][R14.64] ;  /* 0x000000060e681981 */ /* 0x000164000c1e1d00 */
[----:B------:R-:W4:Y:S01]  /*0860*/  LDC.64 R20, c[0x0][0x3d8] ;  /* 0x0000f600ff147b82 */ /* 0x000f220000000a00 */
[C---:B-1----:R-:W-:Y:S01]  /*0870*/  @P1 IMAD.WIDE.U32 R16, R29.reuse, 0x20, R16 ;  /* 0x000000201d101825 */ /* 0x042fe200078e0010 */
[----:B------:R0:W5:Y:S04]  /*0880*/  @P1 LDG.E.128 R100, desc[UR6][R14.64+0x10] ;  /* 0x000010060e641981 */ /* 0x000168000c1e1d00 */
[----:B------:R0:W5:Y:S02]  /*0890*/  @P1 LDG.E.128 R96, desc[UR6][R16.64] ;  /* 0x0000000610601981 */ /* 0x000164000c1e1d00 */
[----:B------:R-:W1:Y:S01]  /*08a0*/  @P0 LDC.64 R22, c[0x0][0x440] ;  /* 0x00011000ff160b82 */ /* 0x000e620000000a00 */
[C---:B--2---:R-:W-:Y:S01]  /*08b0*/  @P1 IMAD.WIDE.U32 R12, R29.reuse, 0x20, R12 ;  /* 0x000000201d0c1825 */ /* 0x044fe200078e000c */
[----:B------:R-:W-:Y:S01]  /*08c0*/  @P1 LOP3.LUT R29, R29, 0x80, RZ, 0xfc, !PT ;  /* 0x000000801d1d1812 */ /* 0x000fe200078efcff */
[----:B------:R0:W5:Y:S04]  /*08d0*/  @P1 LDG.E.128 R92, desc[UR6][R16.64+0x10] ;  /* 0x00001006105c1981 */ /* 0x000168000c1e1d00 */
[----:B------:R0:W5:Y:S01]  /*08e0*/  @P1 LD.E.128 R44, desc[UR6][R12.64] ;  /* 0x000000060c2c1980 */ /* 0x000162000c101d00 */
[----:B---3--:R-:W-:-:S03]  /*08f0*/  @P0 IMAD.WIDE.U32 R18, R29, 0x20, R18 ;  /* 0x000000201d120825 */ /* 0x008fc600078e0012 */
[----:B------:R0:W5:Y:S04]  /*0900*/  @P1 LD.E.128 R48, desc[UR6][R12.64+0x10] ;  /* 0x000010060c301980 */ /* 0x000168000c101d00 */
[----:B------:R0:W5:Y:S01]  /*0910*/  @P0 LDG.E.128 R88, desc[UR6][R18.64] ;  /* 0x0000000612580981 */ /* 0x000162000c1e1d00 */
[----:B----4-:R-:W-:-:S03]  /*0920*/  @P0 IMAD.WIDE.U32 R20, R29, 0x20, R20 ;  /* 0x000000201d140825 */ /* 0x010fc600078e0014 */
[----:B------:R0:W5:Y:S04]  /*0930*/  @P0 LDG.E.128 R84, desc[UR6][R18.64+0x10] ;  /* 0x0000100612540981 */ /* 0x000168000c1e1d00 */
        /* <DEDUP_REMOVED lines=19> */
[----:B------:R-:W-:-:S02]  /*0a70*/  CS2R R26, SRZ ;  /* 0x00000000001a7805 */ /* 0x000fc4000001ff00 */
        /* <DEDUP_REMOVED lines=13> */
[----:B--2---:R-:W-:-:S03]  /*0b50*/  IMAD.WIDE.U32 R62, R29, 0x20, R62 ;  /* 0x000000201d3e7825 */ /* 0x004fc600078e003e */
[----:B------:R1:W5:Y:S01]  /*0b60*/  LDG.E.128 R28, desc[UR6][R60.64+0x10] ;  /* 0x000010063c1c7981 */ /* 0x000362000c1e1d00 */
[----:B0-----:R-:W-:-:S03]  /*0b70*/  CS2R R20, SRZ ;  /* 0x0000000000147805 */ /* 0x001fc6000001ff00 */
[----:B------:R-:W5:Y:S04]  /*0b80*/  LD.E.128 R12, desc[UR6][R62.64] ;  /* 0x000000063e0c7980 */ /* 0x000f68000c101d00 */
[----:B------:R0:W5:Y:S01]  /*0b90*/  LD.E.128 R16, desc[UR6][R62.64+0x10] ;  /* 0x000010063e107980 */ /* 0x000162000c101d00 */
[----:B-1----:R-:W-:Y:S02]  /*0ba0*/  CS2R R60, SRZ ;  /* 0x00000000003c7805 */ /* 0x002fe4000001ff00 */
[----:B0-----:R-:W-:Y:S01]  /*0bb0*/  CS2R R62, SRZ ;  /* 0x00000000003e7805 */ /* 0x001fe2000001ff00 */
[----:B------:R-:W-:Y:S06]  /*0bc0*/  BRA `(.L_x_2764) ;  /* 0x0000000400f47947 */ /* 0x000fec0003800000 */
.L_x_2762:
[----:B------:R-:W0:Y:S02]  /*0bd0*/  LDCU.64 UR4, c[0x0][0x440] ;  /* 0x00008800ff0477ac */ /* 0x000e240008000a00 */
[----:B0-----:R-:W-:-:S04]  /*0be0*/  UISETP.NE.U32.AND UP0, UPT, UR4, URZ, UPT ;  /* 0x000000ff0400728c */ /* 0x001fc8000bf05070 */
[----:B------:R-:W-:-:S09]  /*0bf0*/  UISETP.NE.AND.EX UP0, UPT, UR5, URZ, UPT, UP0 ;  /* 0x000000ff0500728c */ /* 0x000fd2000bf05300 */
[----:B------:R-:W-:Y:S05]  /*0c00*/  BRA.U !UP0, `(.L_x_2765) ;  /* 0x0000000108e47547 */ /* 0x000fea000b800000 */
[C---:B------:R-:W-:Y:S01]  /*0c10*/  ISETP.GE.U32.AND P1, PT, R116.reuse, 0x80, PT ;  /* 0x000000807400780c */ /* 0x040fe20003f26070 */
[----:B------:R-:W0:Y:S01]  /*0c20*/  LDC.64 R14, c[0x0][0x3d0] ;  /* 0x0000f400ff0e7b82 */ /* 0x000e220000000a00 */
[----:B------:R-:W-:Y:S02]  /*0c30*/  ISETP.GE.U32.AND P0, PT, R116, 0x100, PT ;  /* 0x000001007400780c */ /* 0x000fe40003f06070 */
[----:B------:R-:W-:-:S05]  /*0c40*/  LOP3.LUT R148, R148, 0xffffff7f, RZ, 0xc0, !PT ;  /* 0xffffff7f94947812 */ /* 0x000fca00078ec0ff */
[----:B------:R-:W1:Y:S04]  /*0c50*/  LDC.64 R16, c[0x0][0x3d8] ;  /* 0x0000f600ff107b82 */ /* 0x000e680000000a00 */
[----:B------:R-:W-:-:S04]  /*0c60*/  @P1 LOP3.LUT R148, R148, 0x80, RZ, 0xfc, !PT ;  /* 0x0000008094941812 */ /* 0x000fc800078efcff */
[----:B------:R-:W2:Y:S08]  /*0c70*/  @P1 LDC.64 R12, c[0x0][0x438] ;  /* 0x00010e00ff0c1b82 */ /* 0x000eb00000000a00 */
[----:B------:R-:W3:Y:S01]  /*0c80*/  @P1 LDC.64 R18, c[0x0][0x440] ;  /* 0x00011000ff121b82 */ /* 0x000ee20000000a00 */
[----:B0-----:R-:W-:-:S05]  /*0c90*/  @P1 IMAD.WIDE.U32 R14, R29, 0x20, R14 ;  /* 0x000000201d0e1825 */ /* 0x001fca00078e000e */
[----:B------:R0:W5:Y:S02]  /*0ca0*/  @P1 LDG.E.128 R104, desc[UR6][R14.64] ;  /* 0x000000060e681981 */ /* 0x000164000c1e1d00 */
[----:B------:R-:W4:Y:S08]  /*0cb0*/  LDC.64 R20, c[0x0][0x3d0] ;  /* 0x0000f400ff147b82 */ /* 0x000f300000000a00 */
[----:B------:R-:W0:Y:S01]  /*0cc0*/  @P0 LDC.64 R22, c[0x0][0x438] ;  /* 0x00010e00ff160b82 */ /* 0x000e220000000a00 */
[C---:B--2---:R-:W-:Y:S01]  /*0cd0*/  @P1 IMAD.WIDE.U32 R12, R29.reuse, 0x20, R12 ;  /* 0x000000201d0c1825 */ /* 0x044fe200078e000c */
[----:B------:R2:W5:Y:S06]  /*0ce0*/  @P1 LDG.E.128 R100, desc[UR6][R14.64+0x10] ;  /* 0x000010060e641981 */ /* 0x00056c000c1e1d00 */
[----:B------:R-:W2:Y:S08]  /*0cf0*/  LDC.64 R24, c[0x0][0x3d8] ;  /* 0x0000f600ff187b82 */ /* 0x000eb00000000a00 */
[----:B------:R-:W2:Y:S01]  /*0d00*/  @P0 LDC.64 R26, c[0x0][0x440] ;  /* 0x00011000ff1a0b82 */ /* 0x000ea20000000a00 */
[C---:B-1----:R-:W-:Y:S01]  /*0d10*/  @P1 IMAD.WIDE.U32 R16, R29.reuse, 0x20, R16 ;  /* 0x000000201d101825 */ /* 0x042fe200078e0010 */
[----:B------:R1:W5:Y:S03]  /*0d20*/  @P1 LD.E.128 R60, desc[UR6][R12.64] ;  /* 0x000000060c3c1980 */ /* 0x000366000c101d00 */
[C---:B---3--:R-:W-:Y:S01]  /*0d30*/  @P1 IMAD.WIDE.U32 R18, R29.reuse, 0x20, R18 ;  /* 0x000000201d121825 */ /* 0x048fe200078e0012 */
[----:B------:R-:W-:Y:S01]  /*0d40*/  @P1 LOP3.LUT R29, R29, 0x80, RZ, 0xfc, !PT ;  /* 0x000000801d1d1812 */ /* 0x000fe200078efcff */
[----:B------:R1:W5:Y:S04]  /*0d50*/  @P1 LD.E.128 R64, desc[UR6][R12.64+0x10] ;  /* 0x000010060c401980 */ /* 0x000368000c101d00 */
[C---:B----4-:R-:W-:Y:S01]  /*0d60*/  @P0 IMAD.WIDE.U32 R20, R29.reuse, 0x20, R20 ;  /* 0x000000201d140825 */ /* 0x050fe200078e0014 */
[----:B------:R1:W5:Y:S03]  /*0d70*/  @P1 LDG.E.128 R96, desc[UR6][R16.64] ;  /* 0x0000000610601981 */ /* 0x000366000c1e1d00 */
[C---:B0-----:R-:W-:Y:S01]  /*0d80*/  @P0 IMAD.WIDE.U32 R22, R29.reuse, 0x20, R22 ;  /* 0x000000201d160825 */ /* 0x041fe200078e0016 */
[----:B------:R1:W5:Y:S03]  /*0d90*/  @P0 LDG.E.128 R88, desc[UR6][R20.64] ;  /* 0x0000000614580981 */ /* 0x000366000c1e1d00 */
[C---:B--2---:R-:W-:Y:S01]  /*0da0*/  @P0 IMAD.WIDE.U32 R24, R29.reuse, 0x20, R24 ;  /* 0x000000201d180825 */ /* 0x044fe200078e0018 */
[----:B------:R1:W5:Y:S03]  /*0db0*/  @P0 LDG.E.128 R84, desc[UR6][R20.64+0x10] ;  /* 0x0000100614540981 */ /* 0x000366000c1e1d00 */
[C---:B------:R-:W-:Y:S01]  /*0dc0*/  @P0 IMAD.WIDE.U32 R26, R29.reuse, 0x20, R26 ;  /* 0x000000201d1a0825 */ /* 0x040fe200078e001a */
[----:B------:R1:W5:Y:S04]  /*0dd0*/  @P0 LD.E.128 R68, desc[UR6][R22.64] ;  /* 0x0000000616440980 */ /* 0x000368000c101d00 */
[----:B------:R1:W5:Y:S04]  /*0de0*/  @P0 LD.E.128 R72, desc[UR6][R22.64+0x10] ;  /* 0x0000100616480980 */ /* 0x000368000c101d00 */
[----:B------:R1:W5:Y:S04]  /*0df0*/  @P0 LDG.E.128 R80, desc[UR6][R24.64] ;  /* 0x0000000618500981 */ /* 0x000368000c1e1d00 */
[----:B------:R1:W5:Y:S04]  /*0e00*/  @P0 LDG.E.128 R76, desc[UR6][R24.64+0x10] ;  /* 0x00001006184c0981 */ /* 0x000368000c1e1d00 */
[----:B------:R1:W5:Y:S04]  /*0e10*/  @P0 LD.E.128 R52, desc[UR6][R26.64] ;  /* 0x000000061a340980 */ /* 0x000368000c101d00 */
[----:B------:R1:W5:Y:S04]  /*0e20*/  @P0 LD.E.128 R56, desc[UR6][R26.64+0x10] ;  /* 0x000010061a380980 */ /* 0x000368000c101d00 */
[----:B------:R1:W5:Y:S04]  /*0e30*/  @P1 LDG.E.128 R92, desc[UR6][R16.64+0x10] ;  /* 0x00001006105c1981 */ /* 0x000368000c1e1d00 */
[----:B------:R1:W5:Y:S04]  /*0e40*/  @P1 LD.E.128 R44, desc[UR6][R18.64] ;  /* 0x00000006122c1980 */ /* 0x000368000c101d00 */
[----:B------:R1:W5:Y:S01]  /*0e50*/  @P1 LD.E.128 R48, desc[UR6][R18.64+0x10] ;  /* 0x0000100612301980 */ /* 0x000362000c101d00 */
[----:B------:R-:W-:Y:S01]  /*0e60*/  ISETP.GE.U32.AND P1, PT, R116, 0x180, PT ;  /* 0x000001807400780c */ /* 0x000fe20003f26070 */
[----:B------:R-:W-:-:S12]  /*0e70*/  @P0 VIADD R29, R29, 0x80 ;  /* 0x000000801d1d0836 */ /* 0x000fd80000000000 */
        /* <DEDUP_REMOVED lines=18> */
.L_x_2765:
        /* <DEDUP_REMOVED lines=10> */
[----:B------:R-:W4:Y:S01]  /*1040*/  @P0 LDC.64 R20, c[0x0][0x438] ;  /* 0x00010e00ff140b82 */ /* 0x000f220000000a00 */
[C---:B-1----:R-:W-:Y:S01]  /*1050*/  @P1 IMAD.WIDE.U32 R16, R29.reuse, 0x20, R16 ;  /* 0x000000201d101825 */ /* 0x042fe200078e0010 */
[----:B------:R0:W5:Y:S04]  /*1060*/  @P1 LDG.E.128 R100, desc[UR6][R12.64+0x10] ;  /* 0x000010060c641981 */ /* 0x000168000c1e1d00 */
[----:B------:R0:W5:Y:S02]  /*1070*/  @P1 LDG.E.128 R96, desc[UR6][R16.64] ;  /* 0x0000000610601981 */ /* 0x000164000c1e1d00 */
[----:B------:R-:W1:Y:S01]  /*1080*/  LDC.64 R22, c[0x0][0x3d8] ;  /* 0x0000f600ff167b82 */ /* 0x000e620000000a00 */
        /* <DEDUP_REMOVED lines=9> */
[----:B------:R0:W5:Y:S01]  /*1120*/  @P0 LD.E.128 R68, desc[UR6][R20.64] ;  /* 0x0000000614440980 */ /* 0x000162000c101d00 */
[----:B-1----:R-:W-:-:S03]  /*1130*/  @P0 IMAD.WIDE.U32 R22, R29, 0x20, R22 ;  /* 0x000000201d160825 */ /* 0x002fc600078e0016 */
[----:B------:R0:W5:Y:S04]  /*1140*/  @P0 LD.E.128 R72, desc[UR6][R20.64+0x10] ;  /* 0x0000100614480980 */ /* 0x000168000c101d00 */
        /* <DEDUP_REMOVED lines=10> */
[----:B------:R-:W-:Y:S01]  /*11f0*/  CS2R R44, SRZ ;  /* 0x00000000002c7805 */ /* 0x000fe2000001ff00 */
[----:B------:R-:W-:Y:S01]  /*1200*/  @P0 VIADD R29, R29, 0x80 ;  /* 0x000000801d1d0836 */ /* 0x000fe20000000000 */
        /* <DEDUP_REMOVED lines=17> */
[----:B------:R-:W5:Y:S01]  /*1320*/  LD.E.128 R20, desc[UR6][R44.64] ;  /* 0x000000062c147980 */ /* 0x000f62000c101d00 */
[----:B--2---:R-:W-:-:S03]  /*1330*/  IMAD.WIDE.U32 R46, R29, 0x20, R46 ;  /* 0x000000201d2e7825 */ /* 0x004fc600078e002e */
[----:B------:R1:W5:Y:S01]  /*1340*/  LD.E.128 R24, desc[UR6][R44.64+0x10] ;  /* 0x000010062c187980 */ /* 0x000362000c101d00 */
[----:B0-----:R-:W-:-:S03]  /*1350*/  CS2R R12, SRZ ;  /* 0x00000000000c7805 */ /* 0x001fc6000001ff00 */
[----:B------:R-:W5:Y:S04]  /*1360*/  LDG.E.128 R32, desc[UR6][R46.64] ;  /* 0x000000062e207981 */ /* 0x000f68000c1e1d00 */
[----:B------:R0:W5:Y:S01]  /*1370*/  LDG.E.128 R28, desc[UR6][R46.64+0x10] ;  /* 0x000010062e1c7981 */ /* 0x000162000c1e1d00 */
[----:B-1----:R-:W-:Y:S02]  /*1380*/  CS2R R44, SRZ ;  /* 0x00000000002c7805 */ /* 0x002fe4000001ff00 */
[----:B0-----:R-:W-:-:S07]  /*1390*/  CS2R R46, SRZ ;  /* 0x00000000002e7805 */ /* 0x001fce000001ff00 */
.L_x_2764:
[----:B------:R-:W-:Y:S05]  /*13a0*/  BSYNC.RECONVERGENT B0 ;  /* 0x0000000000007941 */ /* 0x000fea0003800200 */
.L_x_2761:
[----:B------:R-:W1:Y:S02]  /*13b0*/  LDCU UR4, c[0x0][0x384] ;  /* 0x00007080ff0477ac */ /* 0x000e640008000800 */
[----:B-1----:R-:W-:-:S13]  /*13c0*/  ISETP.GE.AND P0, PT, R118, UR4, PT ;  /* 0x0000000476007c0c */ /* 0x002fda000bf06270 */
[----:B------:R-:W-:Y:S05]  /*13d0*/  @P0 EXIT ;  /* 0x000000000000094d */ /* 0x000fea0003800000 */
[----:B0-----:R-:W-:Y:S01]  /*13e0*/  IMAD.HI.U32 R113, R150, -0x2daee0ad, RZ ;  /* 0xd2511f5396717827 */ /* 0x001fe200078e00ff */
[----:B------:R-:W-:Y:S01]  /*13f0*/  IADD3 R119, PT, PT, R2, -0x61c88647, RZ ;  /* 0x9e3779b902777810 */ /* 0x000fe20007ffe0ff */
[----:B------:R-:W0:Y:S01]  /*1400*/  LDCU UR14, c[0x0][0x388] ;  /* 0x00007100ff0e77ac */ /* 0x000e220008000800 */
[----:B------:R-:W-:Y:S01]  /*1410*/  LOP3.LUT R134, R134, 0x3, RZ, 0xc0, !PT ;  /* 0x0000000386867812 */ /* 0x000fe200078ec0ff */
[C---:B------:R-:W-:Y:S01]  /*1420*/  IMAD.HI.U32 R112, R152.reuse, -0x326172a9, RZ ;  /* 0xcd9e8d5798707827 */ /* 0x040fe200078e00ff */
[----:B------:R-:W-:Y:S01]  /*1430*/  LOP3.LUT R113, R113, R3, RZ, 0x3c, !PT ;  /* 0x0000000371717212 */ /* 0x000fe200078e3cff */
[----:B------:R-:W1:Y:S02]  /*1440*/  LDCU.U8 UR12, c[0x0][0x410] ;  /* 0x00008200ff0c77ac */ /* 0x000e640008000000 */
[----:B------:R-:W-:Y:S01]  /*1450*/  IMAD R115, R152, -0x326172a9, RZ ;  /* 0xcd9e8d5798737824 */ /* 0x000fe200078e02ff */
[----:B------:R-:W-:Y:S01]  /*1460*/  LOP3.LUT R112, R117, R112, R2, 0x96, !PT ;  /* 0x0000007075707212 */ /* 0x000fe200078e9602 */
[----:B------:R-:W-:Y:S01]  /*1470*/  IMAD.HI.U32 R114, R113, -0x326172a9, RZ ;  /* 0xcd9e8d5771727827 */ /* 0x000fe200078e00ff */
[----:B------:R-:W2:Y:S03]  /*1480*/  LDCU UR13, c[0x0][0x400] ;  /* 0x00008000ff0d77ac */ /* 0x000ea60008000800 */
[----:B------:R-:W-:Y:S01]  /*1490*/  IMAD R120, R150, -0x2daee0ad, RZ ;  /* 0xd2511f5396787824 */ /* 0x000fe200078e02ff */
[----:B------:R-:W-:Y:S01]  /*14a0*/  LOP3.LUT R114, R119, R115, R114, 0x96, !PT ;  /* 0x0000007377727212 */ /* 0x000fe200078e9672 */
[C---:B------:R-:W-:Y:S01]  /*14b0*/  IMAD.HI.U32 R123, R112.reuse, -0x2daee0ad, RZ ;  /* 0xd2511f53707b7827 */ /* 0x040fe200078e00ff */
[----:B------:R-:W3:Y:S03]  /*14c0*/  LDCU.64 UR8, c[0x0][0x398] ;  /* 0x00007300ff0877ac */ /* 0x000ee60008000a00 */
[----:B------:R-:W-:Y:S01]  /*14d0*/  IMAD R119, R112, -0x2daee0ad, RZ ;  /* 0xd2511f5370777824 */ /* 0x000fe200078e02ff */
[----:B------:R-:W-:Y:S01]  /*14e0*/  LOP3.LUT R6, R6, R120, R123, 0x96, !PT ;  /* 0x0000007806067212 */ /* 0x000fe200078e967b */
[----:B------:R-:W-:Y:S01]  /*14f0*/  IMAD.HI.U32 R115, R114, -0x2daee0ad, RZ ;  /* 0xd2511f5372737827 */ /* 0x000fe200078e00ff */
[----:B------:R-:W4:Y:S03]  /*1500*/  LDCU.64 UR10, c[0x0][0x3a0] ;  /* 0x00007400ff0a77ac */ /* 0x000f260008000a00 */
[----:B------:R-:W-:Y:S01]  /*1510*/  IMAD R113, R113, -0x326172a9, RZ ;  /* 0xcd9e8d5771717824 */ /* 0x000fe200078e02ff */
[----:B------:R-:W-:Y:S01]  /*1520*/  LOP3.LUT R8, R8, R119, R115, 0x96, !PT ;  /* 0x0000007708087212 */ /* 0x000fe200078e9673 */
[----:B------:R-:W-:Y:S01]  /*1530*/  IMAD.HI.U32 R112, R6, -0x326172a9, RZ ;  /* 0xcd9e8d5706707827 */ /* 0x000fe200078e00ff */
[----:B------:R-:W-:-:S03]  /*1540*/  UPLOP3.LUT UP1, UPT, UPT, UPT, UPT, 0x40, 0x4 ;  /* 0x000000000004789c */ /* 0x000fc60003f2e870 */
[----:B------:R-:W-:Y:S01]  /*1550*/  IMAD R115, R114, -0x2daee0ad, RZ ;  /* 0xd2511f5372737824 */ /* 0x000fe200078e02ff */
[----:B------:R-:W-:Y:S01]  /*1560*/  LOP3.LUT R7, R7, R113, R112, 0x96, !PT ;  /* 0x0000007107077212 */ /* 0x000fe200078e9670 */
[----:B------:R-:W-:Y:S02]  /*1570*/  IMAD R113, R6, -0x326172a9, RZ ;  /* 0xcd9e8d5706717824 */ /* 0x000fe400078e02ff */
[----:B------:R-:W-:Y:S02]  /*1580*/  VIADD R112, R2, 0xdaa66d2b ;  /* 0xdaa66d2b02707836 */ /* 0x000fe40000000000 */
[----:B------:R-:W-:-:S04]  /*1590*/  IMAD.HI.U32 R6, R8, -0x326172a9, RZ ;  /* 0xcd9e8d5708067827 */ /* 0x000fc800078e00ff */
[----:B------:R-:W-:Y:S01]  /*15a0*/  IMAD.HI.U32 R114, R7, -0x2daee0ad, RZ ;  /* 0xd2511f5307727827 */ /* 0x000fe200078e00ff */
[----:B------:R-:W-:-:S03]  /*15b0*/  LOP3.LUT R6, R112, R113, R6, 0x96, !PT ;  /* 0x0000007170067212 */ /* 0x000fc600078e9606 */
[----:B------:R-:W-:Y:S02]  /*15c0*/  VIADD R119, R3, 0x32370b8f ;  /* 0x32370b8f03777836 */ /* 0x000fe40000000000 */
[----:B------:R-:W-:Y:S02]  /*15d0*/  IMAD R112, R7, -0x2daee0ad, RZ ;  /* 0xd2511f5307707824 */ /* 0x000fe400078e02ff */
[----:B------:R-:W-:Y:S01]  /*15e0*/  IMAD R7, R8, -0x326172a9, RZ ;  /* 0xcd9e8d5708077824 */ /* 0x000fe200078e02ff */
[----:B------:R-:W-:Y:S01]  /*15f0*/  LOP3.LUT R114, R119, R115, R114, 0x96, !PT ;  /* 0x0000007377727212 */ /* 0x000fe200078e9672 */
[----:B------:R-:W-:-:S04]  /*1600*/  IMAD.HI.U32 R113, R6, -0x2daee0ad, RZ ;  /* 0xd2511f5306717827 */ /* 0x000fc800078e00ff */
[----:B------:R-:W-:Y:S01]  /*1610*/  IMAD.HI.U32 R8, R114, -0x326172a9, RZ ;  /* 0xcd9e8d5772087827 */ /* 0x000fe200078e00ff */
[----:B------:R-:W-:Y:S02]  /*1620*/  LOP3.LUT R10, R10, R112, R113, 0x96, !PT ;  /* 0x000000700a0a7212 */ /* 0x000fe400078e9671 */
[----:B------:R-:W-:Y:S01]  /*1630*/  SHF.L.U32 R112, R0, 0x5, RZ ;  /* 0x0000000500707819 */ /* 0x000fe200000006ff */
[----:B------:R-:W-:Y:S01]  /*1640*/  IMAD R114, R114, -0x326172a9, RZ ;  /* 0xcd9e8d5772727824 */ /* 0x000fe200078e02ff */
[----:B------:R-:W-:Y:S01]  /*1650*/  LOP3.LUT R7, R9, R7, R8, 0x96, !PT ;  /* 0x0000000709077212 */ /* 0x000fe200078e9608 */
[----:B------:R-:W-:Y:S01]  /*1660*/  IMAD R8, R6, -0x2daee0ad, RZ ;  /* 0xd2511f5306087824 */ /* 0x000fe200078e02ff */
[----:B------:R-:W-:Y:S01]  /*1670*/  LOP3.LUT R113, R112, 0x3e0, RZ, 0xc0, !PT ;  /* 0x000003e070717812 */ /* 0x000fe200078ec0ff */
[----:B------:R-:W-:-:S04]  /*1680*/  IMAD.HI.U32 R6, R10, -0x326172a9, RZ ;  /* 0xcd9e8d570a067827 */ /* 0x000fc800078e00ff */
[----:B------:R-:W-:Y:S01]  /*1690*/  IMAD.HI.U32 R9, R7, -0x2daee0ad, RZ ;  /* 0xd2511f5307097827 */ /* 0x000fe200078e00ff */
[----:B------:R-:W-:Y:S02]  /*16a0*/  LOP3.LUT R6, R11, R114, R6, 0x96, !PT ;  /* 0x000000720b067212 */ /* 0x000fe400078e9606 */
[----:B------:R-:W-:Y:S01]  /*16b0*/  SHF.R.S32.HI R11, RZ, 0x3, R4 ;  /* 0x00000003ff0b7819 */ /* 0x000fe20000011404 */
[----:B------:R-:W-:Y:S01]  /*16c0*/  IMAD R10, R10, -0x326172a9, RZ ;  /* 0xcd9e8d570a0a7824 */ /* 0x000fe200078e02ff */
[----:B------:R-:W-:Y:S01]  /*16d0*/  LOP3.LUT R8, R108, R8, R9, 0x96, !PT ;  /* 0x000000086c087212 */ /* 0x000fe200078e9609 */
[----:B------:R-:W-:Y:S01]  /*16e0*/  IMAD R9, R7, -0x2daee0ad, RZ ;  /* 0xd2511f5307097824 */ /* 0x000fe200078e02ff */
[----:B------:R-:W-:Y:S01]  /*16f0*/  LOP3.LUT R108, R11, 0x7f, RZ, 0xc0, !PT ;  /* 0x0000007f0b6c7812 */ /* 0x000fe200078ec0ff */
[----:B------:R-:W-:-:S03]  /*1700*/  IMAD.HI.U32 R7, R6, -0x2daee0ad, RZ ;  /* 0xd2511f5306077827 */ /* 0x000fc600078e00ff */
[----:B------:R-:W-:Y:S01]  /*1710*/  VIADDMNMX R113, R108, -R113, RZ, !PT ;  /* 0x800000716c717246 */ /* 0x000fe200078001ff */
[----:B------:R-:W-:Y:S01]  /*1720*/  IMAD.HI.U32 R4, R8, -0x326172a9, RZ ;  /* 0xcd9e8d5708047827 */ /* 0x000fe200078e00ff */
[----:B------:R-:W-:Y:S02]  /*1730*/  LOP3.LUT R7, R110, R9, R7, 0x96, !PT ;  /* 0x000000096e077212 */ /* 0x000fe400078e9607 */
[----:B------:R-:W-:Y:S01]  /*1740*/  VIADDMNMX R110, R108, -R5, RZ, !PT ;  /* 0x800000056c6e7246 */ /* 0x000fe200078001ff */
[----:B------:R-:W-:Y:S01]  /*1750*/  IMAD.SHL.U32 R11, R11, 0x2, RZ ;  /* 0x000000020b0b7824 */ /* 0x000fe200078e00ff */
[----:B------:R-:W-:Y:S01]  /*1760*/  LOP3.LUT R4, R109, R10, R4, 0x96, !PT ;  /* 0x0000000a6d047212 */ /* 0x000fe200078e9604 */
[----:B------:R-:W-:Y:S01]  /*1770*/  IMAD R10, R6, -0x2daee0ad, RZ ;  /* 0xd2511f53060a7824 */ /* 0x000fe200078e02ff */
[----:B------:R-:W-:Y:S01]  /*1780*/  VIMNMX R110, PT, PT, R110, 0x20, PT ;  /* 0x000000206e6e7848 */ /* 0x000fe20003fe0100 */
[----:B------:R-:W-:Y:S01]  /*1790*/  IMAD R8, R8, -0x326172a9, RZ ;  /* 0xcd9e8d5708087824 */ /* 0x000fe200078e02ff */
[----:B------:R-:W-:Y:S01]  /*17a0*/  LOP3.LUT R119, R11, 0xffffff00, RZ, 0xc0, !PT ;  /* 0xffffff000b777812 */ /* 0x000fe200078ec0ff */
[----:B------:R-:W-:-:S04]  /*17b0*/  IMAD.HI.U32 R5, R7, -0x326172a9, RZ ;  /* 0xcd9e8d5707057827 */ /* 0x000fc800078e00ff */
[----:B------:R-:W-:Y:S02]  /*17c0*/  VIADD R9, R2, 0x5384540f ;  /* 0x5384540f02097836 */ /* 0x000fe40000000000 */
[----:B------:R-:W-:-:S03]  /*17d0*/  IMAD.HI.U32 R6, R4, -0x2daee0ad, RZ ;  /* 0xd2511f5304067827 */ /* 0x000fc600078e00ff */
[----:B------:R-:W-:Y:S01]  /*17e0*/  LOP3.LUT R5, R9, R8, R5, 0x96, !PT ;  /* 0x0000000809057212 */ /* 0x000fe200078e9605 */
[----:B------:R-:W-:Y:S01]  /*17f0*/  IMAD R110, R110, 0x8, R119 ;  /* 0x000000086e6e7824 */ /* 0x000fe200078e0277 */
[----:B------:R-:W-:Y:S01]  /*1800*/  LOP3.LUT R6, R111, R10, R6, 0x96, !PT ;  /* 0x0000000a6f067212 */ /* 0x000fe200078e9606 */
[----:B------:R-:W-:Y:S01]  /*1810*/  IMAD R8, R7, -0x326172a9, RZ ;  /* 0xcd9e8d5707087824 */ /* 0x000fe200078e02ff */
[----:B------:R-:W-:Y:S01]  /*1820*/  IADD3 R9, PT, PT, R2, -0xe443238, RZ ;  /* 0xf1bbcdc802097810 */ /* 0x000fe20007ffe0ff */
[----:B------:R-:W-:Y:S01]  /*1830*/  IMAD R11, R4, -0x2daee0ad, RZ ;  /* 0xd2511f53040b7824 */ /* 0x000fe200078e02ff */
[----:B------:R-:W-:Y:S01]  /*1840*/  I2FP.F32.U32 R110, R110 ;  /* 0x0000006e006e7245 */ /* 0x000fe20000201000 */
[----:B------:R-:W-:-:S03]  /*1850*/  IMAD.HI.U32 R7, R6, -0x326172a9, RZ ;  /* 0xcd9e8d5706077827 */ /* 0x000fc600078e00ff */
[----:B------:R0:W0:Y:S01]  /*1860*/  MUFU.RCP R120, R110 ;  /* 0x0000006e00787308 */ /* 0x0000220000001000 */
[----:B------:R-:W-:Y:S01]  /*1870*/  IMAD.HI.U32 R4, R5, -0x2daee0ad, RZ ;  /* 0xd2511f5305047827 */ /* 0x000fe200078e00ff */
[----:B------:R-:W-:Y:S02]  /*1880*/  LOP3.LUT R7, R9, R8, R7, 0x96, !PT ;  /* 0x0000000809077212 */ /* 0x000fe400078e9607 */
[----:B------:R-:W-:Y:S01]  /*1890*/  VIMNMX R8, PT, PT, R113, 0x20, PT ;  /* 0x0000002071087848 */ /* 0x000fe20003fe0100 */
[----:B------:R-:W-:Y:S02]  /*18a0*/  VIADD R10, R3, 0xdb3d7428 ;  /* 0xdb3d7428030a7836 */ /* 0x000fe40000000000 */
[----:B------:R-:W-:Y:S01]  /*18b0*/  IMAD R5, R5, -0x2daee0ad, RZ ;  /* 0xd2511f5305057824 */ /* 0x000fe200078e02ff */
[----:B------:R-:W-:Y:S01]  /*18c0*/  LEA R119, R8, R119, 0x3 ;  /* 0x0000007708777211 */ /* 0x000fe200078e18ff */
[----:B------:R-:W-:Y:S01]  /*18d0*/  IMAD.MOV.U32 R135, RZ, RZ, RZ ;  /* 0x000000ffff877224 */ /* 0x000fe200078e00ff */
[----:B------:R-:W-:Y:S01]  /*18e0*/  LOP3.LUT R4, R10, R11, R4, 0x96, !PT ;  /* 0x0000000b0a047212 */ /* 0x000fe200078e9604 */
[----:B------:R-:W-:-:S02]  /*18f0*/  IMAD R10, R6, -0x326172a9, RZ ;  /* 0xcd9e8d57060a7824 */ /* 0x000fc400078e02ff */
[----:B------:R-:W-:-:S04]  /*1900*/  IMAD.HI.U32 R6, R7, -0x2daee0ad, RZ ;  /* 0xd2511f5307067827 */ /* 0x000fc800078e00ff */
[----:B------:R-:W-:Y:S01]  /*1910*/  IMAD.HI.U32 R9, R4, -0x326172a9, RZ ;  /* 0xcd9e8d5704097827 */ /* 0x000fe200078e00ff */
[----:B------:R-:W-:-:S03]  /*1920*/  LOP3.LUT R121, R121, R5, R6, 0x96, !PT ;  /* 0x0000000579797212 */ /* 0x000fc600078e9606 */
[----:B------:R-:W-:Y:S01]  /*1930*/  IMAD R132, R4, -0x326172a9, RZ ;  /* 0xcd9e8d5704847824 */ /* 0x000fe200078e02ff */
[----:B------:R-:W-:Y:S01]  /*1940*/  LOP3.LUT R122, R122, R10, R9, 0x96, !PT ;  /* 0x0000000a7a7a7212 */ /* 0x000fe200078e9609 */
[----:B01234-:R-:W-:-:S07]  /*1950*/  IMAD R140, R7, -0x2daee0ad, RZ ;  /* 0xd2511f53078c7824 */ /* 0x01ffce00078e02ff */
.L_x_3150:
[----:B------:R-:W-:Y:S01]  /*1960*/  IMAD R108, R118, UR14, RZ ;  /* 0x0000000e766c7c24 */ /* 0x000fe2000f8e02ff */
[----:B------:R-:W-:Y:S01]  /*1970*/  LOP3.LUT P0, RZ, R148, 0x80, RZ, 0xc0, !PT ;  /* 0x0000008094ff7812 */ /* 0x000fe2000780c0ff */
[----:B------:R-:W-:Y:S03]  /*1980*/  BSSY.RECONVERGENT B0, `(.L_x_2766) ;  /* 0x000098e000007945 */ /* 0x000fe60003800200 */
[----:B------:R-:W-:-:S04]  /*1990*/  SHF.R.S32.HI R109, RZ, 0x1f, R108 ;  /* 0x0000001fff6d7819 */ /* 0x000fc8000001146c */
[----:B------:R-:W-:-:S04]  /*19a0*/  LEA.HI R109, R109, R108, RZ, 0x3 ;  /* 0x0000006c6d6d7211 */ /* 0x000fc800078f18ff */
[----:B------:R-:W-:-:S05]  /*19b0*/  LEA.HI.SX32 R136, R109, R0, 0x1d ;  /* 0x000000006d887211 */ /* 0x000fca00078feaff */
[----:B------:R-:W-:Y:S01]  /*19c0*/  IMAD.MOV.U32 R0, RZ, RZ, R136 ;  /* 0x000000ffff007224 */ /* 0x000fe200078e0088 */
        /* <DEDUP_REMOVED lines=33> */
.L_x_2771:
        /* <DEDUP_REMOVED lines=13> */
.L_x_2773:
[----:B------:R-:W-:Y:S05]  /*1cb0*/  BSYNC.RECONVERGENT B2 ;  /* 0x0000000000027941 */ /* 0x000fea0003800200 */
.L_x_2772:
[----:B------:R-:W-:Y:S01]  /*1cc0*/  IMAD.WIDE.U32 R114, R152, -0x326172a9, RZ ;  /* 0xcd9e8d5798727825 */ /* 0x000fe200078e00ff */
[----:B------:R-:W-:-:S03]  /*1cd0*/  LOP3.LUT R144, R135, R113, R3, 0x96, !PT ;  /* 0x0000007187907212 */ /* 0x000fc600078e9603 */
[----:B------:R-:W-:Y:S02]  /*1ce0*/  HFMA2 R142, -RZ, RZ, 0, 0 ;  /* 0x00000000ff8e7431 */ /* 0x000fe400000001ff */
[----:B------:R-:W-:Y:S01]  /*1cf0*/  VIADD R113, R2, 0x9e3779b9 ;  /* 0x9e3779b902717836 */ /* 0x000fe20000000000 */
[----:B------:R-:W-:Y:S01]  /*1d00*/  LOP3.LUT R132, R117, R115, R2, 0x96, !PT ;  /* 0x0000007375847212 */ /* 0x000fe200078e9602 */
[----:B------:R-:W-:-:S04]  /*1d10*/  IMAD.WIDE.U32 R144, R144, -0x326172a9, RZ ;  /* 0xcd9e8d5790907825 */ /* 0x000fc800078e00ff */
[----:B------:R-:W-:Y:S01]  /*1d20*/  IMAD.WIDE.U32 R132, R132, -0x2daee0ad, RZ ;  /* 0xd2511f5384847825 */ /* 0x000fe200078e00ff */
[----:B------:R-:W-:Y:S02]  /*1d30*/  LOP3.LUT R113, R113, R114, R145, 0x96, !PT ;  /* 0x0000007271717212 */ /* 0x000fe400078e9691 */
[C---:B------:R-:W-:Y:S01]  /*1d40*/  IADD3 R145, PT, PT, R3.reuse, 0x76cf5d0a, RZ ;  /* 0x76cf5d0a03917810 */ /* 0x040fe20007ffe0ff */
[----:B------:R-:W-:Y:S02]  /*1d50*/  VIADD R115, R3, 0xbb67ae85 ;  /* 0xbb67ae8503737836 */ /* 0x000fe40000000000 */
[----:B------:R-:W-:-:S03]  /*1d60*/  VIADD R121, R2, 0x3c6ef372 ;  /* 0x3c6ef37202797836 */ /* 0x000fc60000000000 */
[----:B------:R-:W-:Y:S01]  /*1d70*/  LOP3.LUT R114, R115, R112, R133, 0x96, !PT ;  /* 0x0000007073727212 */ /* 0x000fe200078e9685 */
[----:B------:R-:W-:-:S04]  /*1d80*/  IMAD.WIDE.U32 R112, R113, -0x2daee0ad, RZ ;  /* 0xd2511f5371707825 */ /* 0x000fc800078e00ff */
[----:B------:R-:W-:Y:S01]  /*1d90*/  IMAD.WIDE.U32 R114, R114, -0x326172a9, RZ ;  /* 0xcd9e8d5772727825 */ /* 0x000fe200078e00ff */
[----:B------:R-:W-:-:S03]  /*1da0*/  LOP3.LUT R145, R145, R132, R113, 0x96, !PT ;  /* 0x0000008491917212 */ /* 0x000fc600078e9671 */
[----:B------:R-:W-:Y:S01]  /*1db0*/  VIADD R113, R2, 0xdaa66d2b ;  /* 0xdaa66d2b02717836 */ /* 0x000fe20000000000 */
[----:B------:R-:W-:Y:S01]  /*1dc0*/  LOP3.LUT R132, R121, R144, R115, 0x96, !PT ;  /* 0x0000009079847212 */ /* 0x000fe200078e9673 */
[----:B------:R-:W-:Y:S01]  /*1dd0*/  IMAD.WIDE.U32 R144, R145, -0x326172a9, RZ ;  /* 0xcd9e8d5791907825 */ /* 0x000fe200078e00ff */
[----:B------:R-:W-:-:S03]  /*1de0*/  IADD3 R115, PT, PT, R3, 0x32370b8f, RZ ;  /* 0x32370b8f03737810 */ /* 0x000fc60007ffe0ff */
[----:B------:R-:W-:Y:S01]  /*1df0*/  IMAD.WIDE.U32 R132, R132, -0x2daee0ad, RZ ;  /* 0xd2511f5384847825 */ /* 0x000fe200078e00ff */
[----:B------:R-:W-:-:S03]  /*1e00*/  LOP3.LUT R113, R113, R114, R145, 0x96, !PT ;  /* 0x0000007271717212 */ /* 0x000fc600078e9691 */
[----:B------:R-:W-:Y:S01]  /*1e10*/  VIADD R145, R3, 0xed9eba14 ;  /* 0xed9eba1403917836 */ /* 0x000fe20000000000 */
[----:B------:R-:W-:Y:S01]  /*1e20*/  LOP3.LUT R114, R115, R112, R133, 0x96, !PT ;  /* 0x0000007073727212 */ /* 0x000fe200078e9685 */
[----:B------:R-:W-:-:S04]  /*1e30*/  IMAD.WIDE.U32 R112, R113, -0x2daee0ad, RZ ;  /* 0xd2511f5371707825 */ /* 0x000fc800078e00ff */
[----:B------:R-:W-:Y:S01]  /*1e40*/  IMAD.WIDE.U32 R114, R114, -0x326172a9, RZ ;  /* 0xcd9e8d5772727825 */ /* 0x000fe200078e00ff */
[----:B------:R-:W-:Y:S02]  /*1e50*/  LOP3.LUT R145, R145, R132, R113, 0x96, !PT ;  /* 0x0000008491917212 */ /* 0x000fe400078e9671 */
[C---:B------:R-:W-:Y:S01]  /*1e60*/  IADD3 R113, PT, PT, R2.reuse, 0x1715609d, RZ ;  /* 0x1715609d02717810 */ /* 0x040fe20007ffe0ff */
[----:B------:R-:W-:-:S05]  /*1e70*/  VIADD R121, R2, 0x78dde6e4 ;  /* 0x78dde6e402797836 */ /* 0x000fca0000000000 */
[----:B------:R-:W-:Y:S01]  /*1e80*/  LOP3.LUT R132, R121, R144, R115, 0x96, !PT ;  /* 0x0000009079847212 */ /* 0x000fe200078e9673 */
[----:B------:R-:W-:Y:S01]  /*1e90*/  IMAD.WIDE.U32 R144, R145, -0x326172a9, RZ ;  /* 0xcd9e8d5791907825 */ /* 0x000fe200078e00ff */
[----:B------:R-:W-:-:S03]  /*1ea0*/  IADD3 R121, PT, PT, R2, -0x4ab325aa, RZ ;  /* 0xb54cda5602797810 */ /* 0x000fc60007ffe0ff */
[----:B------:R-:W-:Y:S01]  /*1eb0*/  IMAD.WIDE.U32 R132, R132, -0x2daee0ad, RZ ;  /* 0xd2511f5384847825 */ /* 0x000fe200078e00ff */
[----:B------:R-:W-:-:S03]  /*1ec0*/  LOP3.LUT R113, R113, R114, R145, 0x96, !PT ;  /* 0x0000007271717212 */ /* 0x000fc600078e9691 */
[C---:B------:R-:W-:Y:S02]  /*1ed0*/  VIADD R115, R3.reuse, 0xa9066899 ;  /* 0xa906689903737836 */ /* 0x040fe40000000000 */
[----:B------:R-:W-:-:S03]  /*1ee0*/  VIADD R145, R3, 0x646e171e ;  /* 0x646e171e03917836 */ /* 0x000fc60000000000 */
[----:B------:R-:W-:Y:S01]  /*1ef0*/  LOP3.LUT R114, R115, R112, R133, 0x96, !PT ;  /* 0x0000007073727212 */ /* 0x000fe200078e9685 */
[----:B------:R-:W-:-:S04]  /*1f00*/  IMAD.WIDE.U32 R112, R113, -0x2daee0ad, RZ ;  /* 0xd2511f5371707825 */ /* 0x000fc800078e00ff */
[----:B------:R-:W-:Y:S01]  /*1f10*/  IMAD.WIDE.U32 R114, R114, -0x326172a9, RZ ;  /* 0xcd9e8d5772727825 */ /* 0x000fe200078e00ff */
[----:B------:R-:W-:-:S03]  /*1f20*/  LOP3.LUT R145, R145, R132, R113, 0x96, !PT ;  /* 0x0000008491917212 */ /* 0x000fc600078e9671 */
[----:B------:R-:W-:Y:S01]  /*1f30*/  VIADD R113, R2, 0x5384540f ;  /* 0x5384540f02717836 */ /* 0x000fe20000000000 */
[----:B------:R-:W-:Y:S01]  /*1f40*/  LOP3.LUT R132, R121, R144, R115, 0x96, !PT ;  /* 0x0000009079847212 */ /* 0x000fe200078e9673 */
[----:B------:R-:W-:-:S04]  /*1f50*/  IMAD.WIDE.U32 R144, R145, -0x326172a9, RZ ;  /* 0xcd9e8d5791907825 */ /* 0x000fc800078e00ff */
[----:B------:R-:W-:Y:S01]  /*1f60*/  IMAD.WIDE.U32 R132, R132, -0x2daee0ad, RZ ;  /* 0xd2511f5384847825 */ /* 0x000fe200078e00ff */
[----:B------:R-:W-:-:S03]  /*1f70*/  LOP3.LUT R113, R113, R114, R145, 0x96, !PT ;  /* 0x0000007271717212 */ /* 0x000fc600078e9691 */
[----:B------:R-:W-:Y:S02]  /*1f80*/  VIADD R115, R3, 0x1fd5c5a3 ;  /* 0x1fd5c5a303737836 */ /* 0x000fe40000000000 */
[----:B------:R-:W-:-:S03]  /*1f90*/  VIADD R121, R2, 0xf1bbcdc8 ;  /* 0xf1bbcdc802797836 */ /* 0x000fc60000000000 */
[----:B------:R-:W-:Y:S01]  /*1fa0*/  LOP3.LUT R114, R115, R112, R133, 0x96, !PT ;  /* 0x0000007073727212 */ /* 0x000fe200078e9685 */
[----:B------:R-:W-:Y:S01]  /*1fb0*/  IMAD.WIDE.U32 R112, R113, -0x2daee0ad, RZ ;  /* 0xd2511f5371707825 */ /* 0x000fe200078e00ff */
[----:B------:R-:W-:-:S03]  /*1fc0*/  IADD3 R133, PT, PT, R3, -0x24c28bd8, RZ ;  /* 0xdb3d742803857810 */ /* 0x000fc60007ffe0ff */
[----:B------:R-:W-:Y:S01]  /*1fd0*/  IMAD.WIDE.U32 R114, R114, -0x326172a9, RZ ;  /* 0xcd9e8d5772727825 */ /* 0x000fe200078e00ff */
[----:B------:R-:W-:-:S03]  /*1fe0*/  LOP3.LUT R132, R133, R132, R113, 0x96, !PT ;  /* 0x0000008485847212 */ /* 0x000fc600078e9671 */
[----:B------:R-:W-:Y:S01]  /*1ff0*/  VIADD R113, R2, 0x8ff34781 ;  /* 0x8ff3478102717836 */ /* 0x000fe20000000000 */
[----:B------:R-:W-:Y:S01]  /*2000*/  LOP3.LUT R144, R121, R144, R115, 0x96, !PT ;  /* 0x0000009079907212 */ /* 0x000fe200078e9673 */
[----:B------:R-:W-:Y:S01]  /*2010*/  IMAD.WIDE.U32 R132, R132, -0x326172a9, RZ ;  /* 0xcd9e8d5784847825 */ /* 0x000fe200078e00ff */
[----:B------:R-:W-:-:S03]  /*2020*/  IADD3 R121, PT, PT, R3, -0x695add53, RZ ;  /* 0x96a522ad03797810 */ /* 0x000fc60007ffe0ff */
[----:B------:R-:W-:Y:S01]  /*2030*/  IMAD.WIDE.U32 R144, R144, -0x2daee0ad, RZ ;  /* 0xd2511f5390907825 */ /* 0x000fe200078e00ff */
[----:B------:R-:W-:-:S03]  /*2040*/  LOP3.LUT R122, R113, R114, R133, 0x96, !PT ;  /* 0x00000072717a7212 */ /* 0x000fc600078e9685 */
[----:B------:R-:W-:Y:S01]  /*2050*/  IMAD.MOV.U32 R0, RZ, RZ, R144 ;  /* 0x000000ffff007224 */ /* 0x000fe200078e0090 */
[----:B------:R-:W-:Y:S01]  /*2060*/  LOP3.LUT R121, R121, R112, R145, 0x96, !PT ;  /* 0x0000007079797212 */ /* 0x000fe200078e9691 */
[----:B------:R-:W-:-:S07]  /*2070*/  IMAD.MOV.U32 R112, RZ, RZ, R140 ;  /* 0x000000ffff707224 */ /* 0x000fce00078e008c */
.L_x_2770:
[----:B------:R-:W-:Y:S05]  /*2080*/  BSYNC.RECONVERGENT B1 ;  /* 0x0000000000017941 */ /* 0x000fea0003800200 */
.L_x_2769:
[----:B------:R-:W0:Y:S01]  /*2090*/  LDC R113, c[0x0][0x408] ;  /* 0x00010200ff717b82 */ /* 0x000e220000000800 */
[----:B------:R-:W-:Y:S01]  /*20a0*/  I2FP.F32.U32 R112, R112 ;  /* 0x0000007000707245 */ /* 0x000fe20000201000 */
[----:B------:R-:W-:Y:S01]  /*20b0*/  IMAD.MOV.U32 R115, RZ, RZ, 0x2f800000 ;  /* 0x2f800000ff737424 */ /* 0x000fe200078e00ff */
[----:B------:R-:W-:Y:S01]  /*20c0*/  ISETP.NE.AND P3, PT, R142, 0x1, PT ;  /* 0x000000018e00780c */ /* 0x000fe20003f65270 */
[----:B-----5:R-:W-:Y:S01]  /*20d0*/  IMAD.U32 R134, R108, 0x10000, RZ ;  /* 0x000100006c867824 */ /* 0x020fe200078e00ff */
[----:B------:R-:W-:Y:S01]  /*20e0*/  LOP3.LUT R148, R148, 0xffffffef, RZ, 0xc0, !PT ;  /* 0xffffffef94947812 */ /* 0x000fe200078ec0ff */
[----:B------:R-:W-:Y:S01]  /*20f0*/  FFMA.FTZ R133, R112, R115, 1.1641532182693481445e-10 ;  /* 0x2f00000070857423 */ /* 0x000fe20000010073 */
[----:B------:R-:W-:Y:S01]  /*2100*/  @P1 SHF.L.U32 R112, R4, 0x10, RZ ;  /* 0x0000001004701819 */ /* 0x000fe200000006ff */
[----:B------:R-:W1:Y:S01]  /*2110*/  LDC R114, c[0x0][0x404] ;  /* 0x00010100ff727b82 */ /* 0x000e620000000800 */
[----:B------:R-:W-:Y:S01]  /*2120*/  BSSY.RECONVERGENT B1, `(.L_x_2774) ;  /* 0x000005f000017945 */ /* 0x000fe20003800200 */
[----:B------:R-:W-:Y:S01]  /*2130*/  PRMT R108, R108, 0x7632, R108 ;  /* 0x000076326c6c7816 */ /* 0x000fe2000000006c */
[----:B------:R-:W-:-:S02]  /*2140*/  IMAD.MOV.U32 R140, RZ, RZ, 0x2 ;  /* 0x00000002ff8c7424 */ /* 0x000fc400078e00ff */
[----:B0-----:R-:W-:Y:S01]  /*2150*/  FMUL.FTZ R134, R134, R113 ;  /* 0x0000007186867220 */ /* 0x001fe20000410000 */
[----:B-1----:R-:W-:-:S04]  /*2160*/  FSETP.GTU.FTZ.AND P2, PT, R133, R114, PT ;  /* 0x000000728500720b */ /* 0x002fc80003f5c000 */
[----:B------:R-:W-:Y:S01]  /*2170*/  FSEL R133, R134, RZ, !P2 ;  /* 0x000000ff86857208 */ /* 0x000fe20005000000 */
[----:B------:R-:W-:Y:S01]  /*2180*/  IMAD.MOV.U32 R134, RZ, RZ, R132 ;  /* 0x000000ffff867224 */ /* 0x000fe200078e0084 */
[----:B------:R-:W-:-:S03]  /*2190*/  PLOP3.LUT P2, PT, P2, PT, PT, 0x8, 0x80 ;  /* 0x000000000080781c */ /* 0x000fc6000174e170 */
[----:B------:R-:W-:-:S05]  /*21a0*/  @P1 FADD.FTZ R133, R112, R133 ;  /* 0x0000008570851221 */ /* 0x000fca0000010000 */
[----:B------:R-:W-:-:S05]  /*21b0*/  F2FP.BF16.F32.PACK_AB R112, RZ, R133 ;  /* 0x00000085ff70723e */ /* 0x000fca00000010ff */
[----:B------:R-:W-:Y:S01]  /*21c0*/  @P2 LOP3.LUT R148, R148, 0x10, RZ, 0xfc, !PT ;  /* 0x0000001094942812 */ /* 0x000fe200078efcff */
        /* <DEDUP_REMOVED lines=9> */
.L_x_2776:
        /* <DEDUP_REMOVED lines=13> */
.L_x_2778:
[----:B------:R-:W-:Y:S05]  /*2330*/  BSYNC.RECONVERGENT B2 ;  /* 0x0000000000027941 */ /* 0x000fea0003800200 */
.L_x_2777:
[----:B------:R-:W-:Y:S01]  /*2340*/  IMAD.WIDE.U32 R146, R152, -0x326172a9, RZ ;  /* 0xcd9e8d5798927825 */ /* 0x000fe200078e00ff */
[----:B------:R-:W-:Y:S02]  /*2350*/  LOP3.LUT R156, R135, R145, R3, 0x96, !PT ;  /* 0x00000091879c7212 */ /* 0x000fe400078e9603 */
[----:B------:R-:W-:Y:S01]  /*2360*/  IADD3 R145, PT, PT, R3, -0x4498517b, RZ ;  /* 0xbb67ae8503917810 */ /* 0x000fe20007ffe0ff */
[----:B------:R-:W-:Y:S01]  /*2370*/  VIADD R121, R2, 0x9e3779b9 ;  /* 0x9e3779b902797836 */ /* 0x000fe20000000000 */
[----:B------:R-:W-:Y:S01]  /*2380*/  LOP3.LUT R154, R117, R147, R2, 0x96, !PT ;  /* 0x00000093759a7212 */ /* 0x000fe200078e9602 */
[----:B------:R-:W-:Y:S01]  /*2390*/  IMAD.WIDE.U32 R156, R156, -0x326172a9, RZ ;  /* 0xcd9e8d579c9c7825 */ /* 0x000fe200078e00ff */
[----:B------:R-:W-:-:S03]  /*23a0*/  MOV R134, R0 ;  /* 0x0000000000867202 */ /* 0x000fc60000000f00 */
[----:B------:R-:W-:Y:S01]  /*23b0*/  IMAD.WIDE.U32 R154, R154, -0x2daee0ad, RZ ;  /* 0xd2511f539a9a7825 */ /* 0x000fe200078e00ff */
[----:B------:R-:W-:-:S03]  /*23c0*/  LOP3.LUT R121, R121, R146, R157, 0x96, !PT ;  /* 0x0000009279797212 */ /* 0x000fc600078e969d */
[----:B------:R-:W-:Y:S01]  /*23d0*/  IMAD.MOV.U32 R140, RZ, RZ, RZ ;  /* 0x000000ffff8c7224 */ /* 0x000fe200078e00ff */
[----:B------:R-:W-:Y:S01]  /*23e0*/  LOP3.LUT R146, R145, R144, R155, 0x96, !PT ;  /* 0x0000009091927212 */ /* 0x000fe200078e969b */
[----:B------:R-:W-:-:S04]  /*23f0*/  IMAD.WIDE.U32 R144, R121, -0x2daee0ad, RZ ;  /* 0xd2511f5379907825 */ /* 0x000fc800078e00ff */
[----:B------:R-:W-:Y:S02]  /*2400*/  VIADD R155, R3, 0x76cf5d0a ;  /* 0x76cf5d0a039b7836 */ /* 0x000fe40000000000 */
[----:B------:R-:W-:-:S03]  /*2410*/  IMAD.WIDE.U32 R146, R146, -0x326172a9, RZ ;  /* 0xcd9e8d5792927825 */ /* 0x000fc600078e00ff */
[----:B------:R-:W-:Y:S01]  /*2420*/  LOP3.LUT R155, R155, R154, R145, 0x96, !PT ;  /* 0x0000009a9b9b7212 */ /* 0x000fe200078e9691 */
[C---:B------:R-:W-:Y:S01]  /*2430*/  VIADD R121, R2.reuse, 0x3c6ef372 ;  /* 0x3c6ef37202797836 */ /* 0x040fe20000000000 */
[----:B------:R-:W-:-:S04]  /*2440*/  IADD3 R145, PT, PT, R2, -0x255992d5, RZ ;  /* 0xdaa66d2b02917810 */ /* 0x000fc80007ffe0ff */
[----:B------:R-:W-:Y:S01]  /*2450*/  LOP3.LUT R121, R121, R156, R147, 0x96, !PT ;  /* 0x0000009c79797212 */ /* 0x000fe200078e9693 */
[----:B------:R-:W-:-:S04]  /*2460*/  IMAD.WIDE.U32 R156, R155, -0x326172a9, RZ ;  /* 0xcd9e8d579b9c7825 */ /* 0x000fc800078e00ff */
[----:B------:R-:W-:Y:S01]  /*2470*/  IMAD.WIDE.U32 R154, R121, -0x2daee0ad, RZ ;  /* 0xd2511f53799a7825 */ /* 0x000fe200078e00ff */
[----:B------:R-:W-:-:S03]  /*2480*/  LOP3.LUT R145, R145, R146, R157, 0x96, !PT ;  /* 0x0000009291917212 */ /* 0x000fc600078e969d */
[----:B------:R-:W-:-:S05]  /*2490*/  VIADD R121, R3, 0x32370b8f ;  /* 0x32370b8f03797836 */ /* 0x000fca0000000000 */
[----:B------:R-:W-:Y:S01]  /*24a0*/  LOP3.LUT R121, R121, R144, R155, 0x96, !PT ;  /* 0x0000009079797212 */ /* 0x000fe200078e969b */
[----:B------:R-:W-:-:S04]  /*24b0*/  IMAD.WIDE.U32 R144, R145, -0x2daee0ad, RZ ;  /* 0xd2511f5391907825 */ /* 0x000fc800078e00ff */
[----:B------:R-:W-:Y:S02]  /*24c0*/  VIADD R155, R3, 0xed9eba14 ;  /* 0xed9eba14039b7836 */ /* 0x000fe40000000000 */
[----:B------:R-:W-:Y:S01]  /*24d0*/  IMAD.WIDE.U32 R146, R121, -0x326172a9, RZ ;  /* 0xcd9e8d5779927825 */ /* 0x000fe200078e00ff */
[C---:B------:R-:W-:Y:S02]  /*24e0*/  IADD3 R121, PT, PT, R2.reuse, 0x78dde6e4, RZ ;  /* 0x78dde6e402797810 */ /* 0x040fe40007ffe0ff */
[----:B------:R-:W-:Y:S01]  /*24f0*/  LOP3.LUT R155, R155, R154, R145, 0x96, !PT ;  /* 0x0000009a9b9b7212 */ /* 0x000fe200078e9691 */
[----:B------:R-:W-:Y:S01]  /*2500*/  VIADD R145, R2, 0x1715609d ;  /* 0x1715609d02917836 */ /* 0x000fe20000000000 */
[----:B------:R-:W-:-:S03]  /*2510*/  LOP3.LUT R121, R121, R156, R147, 0x96, !PT ;  /* 0x0000009c79797212 */ /* 0x000fc600078e9693 */
[----:B------:R-:W-:-:S04]  /*2520*/  IMAD.WIDE.U32 R156, R155, -0x326172a9, RZ ;  /* 0xcd9e8d579b9c7825 */ /* 0x000fc800078e00ff */
[----:B------:R-:W-:Y:S01]  /*2530*/  IMAD.WIDE.U32 R154, R121, -0x2daee0ad, RZ ;  /* 0xd2511f53799a7825 */ /* 0x000fe200078e00ff */
[----:B------:R-:W-:-:S03]  /*2540*/  LOP3.LUT R145, R145, R146, R157, 0x96, !PT ;  /* 0x0000009291917212 */ /* 0x000fc600078e969d */
[----:B------:R-:W-:-:S05]  /*2550*/  VIADD R121, R3, 0xa9066899 ;  /* 0xa906689903797836 */ /* 0x000fca0000000000 */
[----:B------:R-:W-:Y:S01]  /*2560*/  LOP3.LUT R121, R121, R144, R155, 0x96, !PT ;  /* 0x0000009079797212 */ /* 0x000fe200078e969b */
[----:B------:R-:W-:Y:S01]  /*2570*/  IMAD.WIDE.U32 R144, R145, -0x2daee0ad, RZ ;  /* 0xd2511f5391907825 */ /* 0x000fe200078e00ff */
[----:B------:R-:W-:-:S03]  /*2580*/  IADD3 R155, PT, PT, R3, 0x646e171e, RZ ;  /* 0x646e171e039b7810 */ /* 0x000fc60007ffe0ff */
[----:B------:R-:W-:Y:S01]  /*2590*/  IMAD.WIDE.U32 R146, R121, -0x326172a9, RZ ;  /* 0xcd9e8d5779927825 */ /* 0x000fe200078e00ff */
[----:B------:R-:W-:-:S03]  /*25a0*/  LOP3.LUT R155, R155, R154, R145, 0x96, !PT ;  /* 0x0000009a9b9b7212 */ /* 0x000fc600078e9691 */
[C---:B------:R-:W-:Y:S02]  /*25b0*/  VIADD R121, R2.reuse, 0xb54cda56 ;  /* 0xb54cda5602797836 */ /* 0x040fe40000000000 */
[----:B------:R-:W-:-:S03]  /*25c0*/  VIADD R145, R2, 0x5384540f ;  /* 0x5384540f02917836 */ /* 0x000fc60000000000 */
[----:B------:R-:W-:Y:S01]  /*25d0*/  LOP3.LUT R121, R121, R156, R147, 0x96, !PT ;  /* 0x0000009c79797212 */ /* 0x000fe200078e9693 */
[----:B------:R-:W-:-:S04]  /*25e0*/  IMAD.WIDE.U32 R156, R155, -0x326172a9, RZ ;  /* 0xcd9e8d579b9c7825 */ /* 0x000fc800078e00ff */
[----:B------:R-:W-:Y:S01]  /*25f0*/  IMAD.WIDE.U32 R154, R121, -0x2daee0ad, RZ ;  /* 0xd2511f53799a7825 */ /* 0x000fe200078e00ff */
[----:B------:R-:W-:Y:S02]  /*2600*/  IADD3 R121, PT, PT, R3, 0x1fd5c5a3, RZ ;  /* 0x1fd5c5a303797810 */ /* 0x000fe40007ffe0ff */
[----:B------:R-:W-:Y:S02]  /*2610*/  LOP3.LUT R145, R145, R146, R157, 0x96, !PT ;  /* 0x0000009291917212 */ /* 0x000fe400078e969d */
[----:B------:R-:W-:Y:S01]  /*2620*/  LOP3.LUT R121, R121, R144, R155, 0x96, !PT ;  /* 0x0000009079797212 */ /* 0x000fe200078e969b */
[----:B------:R-:W-:Y:S02]  /*2630*/  VIADD R155, R3, 0xdb3d7428 ;  /* 0xdb3d7428039b7836 */ /* 0x000fe40000000000 */
[----:B------:R-:W-:-:S04]  /*2640*/  IMAD.WIDE.U32 R144, R145, -0x2daee0ad, RZ ;  /* 0xd2511f5391907825 */ /* 0x000fc800078e00ff */
[----:B------:R-:W-:Y:S01]  /*2650*/  IMAD.WIDE.U32 R146, R121, -0x326172a9, RZ ;  /* 0xcd9e8d5779927825 */ /* 0x000fe200078e00ff */
[----:B------:R-:W-:Y:S02]  /*2660*/  LOP3.LUT R155, R155, R154, R145, 0x96, !PT ;  /* 0x0000009a9b9b7212 */ /* 0x000fe400078e9691 */
[C---:B------:R-:W-:Y:S01]  /*2670*/  IADD3 R145, PT, PT, R2.reuse, -0x700cb87f, RZ ;  /* 0x8ff3478102917810 */ /* 0x040fe20007ffe0ff */
[----:B------:R-:W-:-:S05]  /*2680*/  VIADD R121, R2, 0xf1bbcdc8 ;  /* 0xf1bbcdc802797836 */ /* 0x000fca0000000000 */
[----:B------:R-:W-:Y:S01]  /*2690*/  LOP3.LUT R121, R121, R156, R147, 0x96, !PT ;  /* 0x0000009c79797212 */ /* 0x000fe200078e9693 */
[----:B------:R-:W-:-:S04]  /*26a0*/  IMAD.WIDE.U32 R156, R155, -0x326172a9, RZ ;  /* 0xcd9e8d579b9c7825 */ /* 0x000fc800078e00ff */
[----:B------:R-:W-:Y:S01]  /*26b0*/  IMAD.WIDE.U32 R154, R121, -0x2daee0ad, RZ ;  /* 0xd2511f53799a7825 */ /* 0x000fe200078e00ff */
[----:B------:R-:W-:-:S03]  /*26c0*/  LOP3.LUT R122, R145, R146, R157, 0x96, !PT ;  /* 0x00000092917a7212 */ /* 0x000fc600078e969d */
[----:B------:R-:W-:Y:S02]  /*26d0*/  VIADD R121, R3, 0x96a522ad ;  /* 0x96a522ad03797836 */ /* 0x000fe40000000000 */
[----:B------:R-:W-:Y:S02]  /*26e0*/  IMAD.MOV.U32 R132, RZ, RZ, R156 ;  /* 0x000000ffff847224 */ /* 0x000fe400078e009c */
[----:B------:R-:W-:Y:S01]  /*26f0*/  IMAD.MOV.U32 R0, RZ, RZ, R154 ;  /* 0x000000ffff007224 */ /* 0x000fe200078e009a */
[----:B------:R-:W-:-:S07]  /*2700*/  LOP3.LUT R121, R121, R144, R155, 0x96, !PT ;  /* 0x0000009079797212 */ /* 0x000fce00078e969b */
.L_x_2775:
[----:B------:R-:W-:Y:S05]  /*2710*/  BSYNC.RECONVERGENT B1 ;  /* 0x0000000000017941 */ /* 0x000fea0003800200 */
.L_x_2774:
[----:B------:R-:W-:Y:S01]  /*2720*/  I2FP.F32.U32 R134, R134 ;  /* 0x0000008600867245 */ /* 0x000fe20000201000 */
[----:B------:R-:W-:Y:S01]  /*2730*/  BSSY.RECONVERGENT B1, `(.L_x_2779) ;  /* 0x0000064000017945 */ /* 0x000fe20003800200 */
[----:B------:R-:W-:Y:S01]  /*2740*/  SHF.L.U32 R108, R108, 0x10, RZ ;  /* 0x000000106c6c7819 */ /* 0x000fe200000006ff */
[----:B------:R-:W-:Y:S01]  /*2750*/  IMAD.MOV.U32 R142, RZ, RZ, 0x2 ;  /* 0x00000002ff8e7424 */ /* 0x000fe200078e00ff */
[----:B------:R-:W-:Y:S01]  /*2760*/  ISETP.NE.AND P3, PT, R140, 0x1, PT ;  /* 0x000000018c00780c */ /* 0x000fe20003f65270 */
[----:B------:R-:W-:Y:S01]  /*2770*/  FFMA.FTZ R145, R134, R115, 1.1641532182693481445e-10 ;  /* 0x2f00000086917423 */ /* 0x000fe20000010073 */
[----:B------:R-:W-:Y:S01]  /*2780*/  @P1 PRMT R134, R4, 0x7632, R134 ;  /* 0x0000763204861816 */ /* 0x000fe20000000086 */
[----:B------:R-:W-:Y:S01]  /*2790*/  FMUL.FTZ R108, R108, R113 ;  /* 0x000000716c6c7220 */ /* 0x000fe20000410000 */
[----:B------:R-:W-:Y:S02]  /*27a0*/  LOP3.LUT R148, R148, 0xfffffff7, RZ, 0xc0, !PT ;  /* 0xfffffff794947812 */ /* 0x000fe400078ec0ff */
[----:B------:R-:W-:Y:S01]  /*27b0*/  FSETP.GTU.FTZ.AND P2, PT, R145, R114, PT ;  /* 0x000000729100720b */ /* 0x000fe20003f5c000 */
[----:B------:R-:W-:-:S03]  /*27c0*/  @P1 IMAD.U32 R134, R134, 0x10000, RZ ;  /* 0x0001000086861824 */ /* 0x000fc600078e00ff */
[----:B------:R-:W-:Y:S02]  /*27d0*/  FSEL R147, R108, RZ, !P2 ;  /* 0x000000ff6c937208 */ /* 0x000fe40005000000 */
[----:B------:R-:W-:-:S03]  /*27e0*/  PLOP3.LUT P2, PT, P2, PT, PT, 0x8, 0x80 ;  /* 0x000000000080781c */ /* 0x000fc6000174e170 */
[----:B------:R-:W-:Y:S01]  /*27f0*/  @P1 FADD.FTZ R147, R134, R147 ;  /* 0x0000009386931221 */ /* 0x000fe20000010000 */
[----:B------:R-:W-:-:S04]  /*2800*/  MOV R134, R132 ;  /* 0x0000008400867202 */ /* 0x000fc80000000f00 */
[----:B------:R-:W-:-:S05]  /*2810*/  F2FP.BF16.F32.PACK_AB R108, RZ, R147 ;  /* 0x00000093ff6c723e */ /* 0x000fca00000010ff */
[----:B------:R-:W-:Y:S01]  /*2820*/  @P2 LOP3.LUT R148, R148, 0x8, RZ, 0xfc, !PT ;  /* 0x0000000894942812 */ /* 0x000fe200078efcff */
        /* <DEDUP_REMOVED lines=9> */
.L_x_2781:
        /* <DEDUP_REMOVED lines=13> */
.L_x_2783:
[----:B------:R-:W-:Y:S05]  /*2990*/  BSYNC.RECONVERGENT B2 ;  /* 0x0000000000027941 */ /* 0x000fea0003800200 */
.L_x_2782:
[----:B------:R-:W-:Y:S01]  /*29a0*/  IMAD.WIDE.U32 R154, R152, -0x326172a9, RZ ;  /* 0xcd9e8d57989a7825 */ /* 0x000fe200078e00ff */
[----:B------:R-:W-:-:S03]  /*29b0*/  LOP3.LUT R164, R135, R145, R3, 0x96, !PT ;  /* 0x0000009187a47212 */ /* 0x000fc600078e9603 */
[----:B------:R-:W-:Y:S01]  /*29c0*/  HFMA2 R142, -RZ, RZ, 0, 0 ;  /* 0x00000000ff8e7431 */ /* 0x000fe200000001ff */
[----:B------:R-:W-:Y:S01]  /*29d0*/  IADD3 R121, PT, PT, R2, -0x61c88647, RZ ;  /* 0x9e3779b902797810 */ /* 0x000fe20007ffe0ff */
[----:B------:R-:W-:Y:S01]  /*29e0*/  VIADD R145, R3, 0xbb67ae85 ;  /* 0xbb67ae8503917836 */ /* 0x000fe20000000000 */
[----:B------:R-:W-:Y:S01]  /*29f0*/  LOP3.LUT R156, R117, R155, R2, 0x96, !PT ;  /* 0x0000009b759c7212 */ /* 0x000fe200078e9602 */
[----:B------:R-:W-:-:S04]  /*2a00*/  IMAD.WIDE.U32 R164, R164, -0x326172a9, RZ ;  /* 0xcd9e8d57a4a47825 */ /* 0x000fc800078e00ff */
[----:B------:R-:W-:Y:S01]  /*2a10*/  IMAD.WIDE.U32 R156, R156, -0x2daee0ad, RZ ;  /* 0xd2511f539c9c7825 */ /* 0x000fe200078e00ff */
[----:B------:R-:W-:-:S03]  /*2a20*/  LOP3.LUT R121, R121, R154, R165, 0x96, !PT ;  /* 0x0000009a79797212 */ /* 0x000fc600078e96a5 */
[----:B------:R-:W-:Y:S01]  /*2a30*/  IMAD.MOV.U32 R134, RZ, RZ, R0 ;  /* 0x000000ffff867224 */ /* 0x000fe200078e0000 */
[----:B------:R-:W-:Y:S01]  /*2a40*/  LOP3.LUT R154, R145, R144, R157, 0x96, !PT ;  /* 0x00000090919a7212 */ /* 0x000fe200078e969d */
[----:B------:R-:W-:Y:S01]  /*2a50*/  IMAD.WIDE.U32 R144, R121, -0x2daee0ad, RZ ;  /* 0xd2511f5379907825 */ /* 0x000fe200078e00ff */
[----:B------:R-:W-:-:S03]  /*2a60*/  IADD3 R121, PT, PT, R2, 0x3c6ef372, RZ ;  /* 0x3c6ef37202797810 */ /* 0x000fc60007ffe0ff */
[----:B------:R-:W-:Y:S02]  /*2a70*/  VIADD R157, R3, 0x76cf5d0a ;  /* 0x76cf5d0a039d7836 */ /* 0x000fe40000000000 */
[----:B------:R-:W-:-:S03]  /*2a80*/  IMAD.WIDE.U32 R154, R154, -0x326172a9, RZ ;  /* 0xcd9e8d579a9a7825 */ /* 0x000fc600078e00ff */
        /* <DEDUP_REMOVED lines=17> */
[----:B------:R-:W-:Y:S02]  /*2ba0*/  IADD3 R121, PT, PT, R3, -0x56f99767, RZ ;  /* 0xa906689903797810 */ /* 0x000fe40007ffe0ff */
[----:B------:R-:W-:Y:S02]  /*2bb0*/  LOP3.LUT R145, R145, R154, R165, 0x96, !PT ;  /* 0x0000009a91917212 */ /* 0x000fe400078e96a5 */
[----:B------:R-:W-:Y:S01]  /*2bc0*/  LOP3.LUT R121, R121, R144, R157, 0x96, !PT ;  /* 0x0000009079797212 */ /* 0x000fe200078e969d */
[----:B------:R-:W-:Y:S02]  /*2bd0*/  VIADD R157, R3, 0x646e171e ;  /* 0x646e171e039d7836 */ /* 0x000fe40000000000 */
[----:B------:R-:W-:-:S04]  /*2be0*/  IMAD.WIDE.U32 R144, R145, -0x2daee0ad, RZ ;  /* 0xd2511f5391907825 */ /* 0x000fc800078e00ff */
[----:B------:R-:W-:Y:S01]  /*2bf0*/  IMAD.WIDE.U32 R154, R121, -0x326172a9, RZ ;  /* 0xcd9e8d57799a7825 */ /* 0x000fe200078e00ff */
[----:B------:R-:W-:Y:S02]  /*2c00*/  LOP3.LUT R157, R157, R156, R145, 0x96, !PT ;  /* 0x0000009c9d9d7212 */ /* 0x000fe400078e9691 */
[C---:B------:R-:W-:Y:S01]  /*2c10*/  IADD3 R145, PT, PT, R2.reuse, 0x5384540f, RZ ;  /* 0x5384540f02917810 */ /* 0x040fe20007ffe0ff */
[----:B------:R-:W-:-:S05]  /*2c20*/  VIADD R121, R2, 0xb54cda56 ;  /* 0xb54cda5602797836 */ /* 0x000fca0000000000 */
        /* <DEDUP_REMOVED lines=9> */
[C---:B------:R-:W-:Y:S02]  /*2cc0*/  IADD3 R121, PT, PT, R2.reuse, -0xe443238, RZ ;  /* 0xf1bbcdc802797810 */ /* 0x040fe40007ffe0ff */
[----:B------:R-:W-:Y:S01]  /*2cd0*/  LOP3.LUT R157, R157, R156, R145, 0x96, !PT ;  /* 0x0000009c9d9d7212 */ /* 0x000fe200078e9691 */
[----:B------:R-:W-:Y:S01]  /*2ce0*/  VIADD R145, R2, 0x8ff34781 ;  /* 0x8ff3478102917836 */ /* 0x000fe20000000000 */
[----:B------:R-:W-:-:S03]  /*2cf0*/  LOP3.LUT R121, R121, R164, R155, 0x96, !PT ;  /* 0x000000a479797212 */ /* 0x000fc600078e969b */
[----:B------:R-:W-:-:S04]  /*2d00*/  IMAD.WIDE.U32 R164, R157, -0x326172a9, RZ ;  /* 0xcd9e8d579da47825 */ /* 0x000fc800078e00ff */
[----:B------:R-:W-:Y:S01]  /*2d10*/  IMAD.WIDE.U32 R156, R121, -0x2daee0ad, RZ ;  /* 0xd2511f53799c7825 */ /* 0x000fe200078e00ff */
[----:B------:R-:W-:Y:S02]  /*2d20*/  LOP3.LUT R122, R145, R154, R165, 0x96, !PT ;  /* 0x0000009a917a7212 */ /* 0x000fe400078e96a5 */
[----:B------:R-:W-:Y:S01]  /*2d30*/  MOV R132, R164 ;  /* 0x000000a400847202 */ /* 0x000fe20000000f00 */
[----:B------:R-:W-:Y:S02]  /*2d40*/  VIADD R121, R3, 0x96a522ad ;  /* 0x96a522ad03797836 */ /* 0x000fe40000000000 */
[----:B------:R-:W-:-:S03]  /*2d50*/  IMAD.MOV.U32 R0, RZ, RZ, R156 ;  /* 0x000000ffff007224 */ /* 0x000fc600078e009c */
[----:B------:R-:W-:-:S07]  /*2d60*/  LOP3.LUT R121, R121, R144, R157, 0x96, !PT ;  /* 0x0000009079797212 */ /* 0x000fce00078e969d */
.L_x_2780:
[----:B------:R-:W-:Y:S05]  /*2d70*/  BSYNC.RECONVERGENT B1 ;  /* 0x0000000000017941 */ /* 0x000fea0003800200 */
.L_x_2779:
[----:B------:R-:W-:Y:S01]  /*2d80*/  I2FP.F32.U32 R134, R134 ;  /* 0x0000008600867245 */ /* 0x000fe20000201000 */
[----:B------:R-:W-:Y:S01]  /*2d90*/  IMAD.U32 R140, R109, 0x10000, RZ ;  /* 0x000100006d8c7824 */ /* 0x000fe200078e00ff */
[----:B------:R-:W-:Y:S01]  /*2da0*/  ISETP.NE.AND P2, PT, R142, 0x1, PT ;  /* 0x000000018e00780c */ /* 0x000fe20003f45270 */
[----:B------:R-:W-:Y:S01]  /*2db0*/  BSSY.RECONVERGENT B1, `(.L_x_2784) ;  /* 0x0000062000017945 */ /* 0x000fe20003800200 */
[----:B------:R-:W-:Y:S01]  /*2dc0*/  LOP3.LUT R148, R148, 0xfffffffb, RZ, 0xc0, !PT ;  /* 0xfffffffb94947812 */ /* 0x000fe200078ec0ff */
[----:B------:R-:W-:Y:S01]  /*2dd0*/  FFMA.FTZ R145, R134, R115, 1.1641532182693481445e-10 ;  /* 0x2f00000086917423 */ /* 0x000fe20000010073 */
[----:B------:R-:W-:Y:S01]  /*2de0*/  FMUL.FTZ R140, R140, R113 ;  /* 0x000000718c8c7220 */ /* 0x000fe20000410000 */
[----:B------:R-:W-:Y:S02]  /*2df0*/  @P1 IMAD.U32 R134, R5, 0x10000, RZ ;  /* 0x0001000005861824 */ /* 0x000fe400078e00ff */
[----:B------:R-:W-:Y:S01]  /*2e00*/  HFMA2 R144, -RZ, RZ, 0, 1.1920928955078125e-07 ;  /* 0x00000002ff907431 */ /* 0x000fe200000001ff */
[----:B------:R-:W-:-:S02]  /*2e10*/  PRMT R109, R109, 0x7632, R109 ;  /* 0x000076326d6d7816 */ /* 0x000fc4000000006d */
[----:B------:R-:W-:-:S04]  /*2e20*/  FSETP.GTU.FTZ.AND P3, PT, R145, R114, PT ;  /* 0x000000729100720b */ /* 0x000fc80003f7c000 */
[----:B------:R-:W-:Y:S02]  /*2e30*/  FSEL R145, R140, RZ, !P3 ;  /* 0x000000ff8c917208 */ /* 0x000fe40005800000 */
[----:B------:R-:W-:-:S03]  /*2e40*/  PLOP3.LUT P3, PT, P3, PT, PT, 0x8, 0x80 ;  /* 0x000000000080781c */ /* 0x000fc60001f6e170 */
[----:B------:R-:W-:Y:S01]  /*2e50*/  @P1 FADD.FTZ R145, R134, R145 ;  /* 0x0000009186911221 */ /* 0x000fe20000010000 */
[----:B------:R-:W-:-:S04]  /*2e60*/  IMAD.MOV.U32 R134, RZ, RZ, R132 ;  /* 0x000000ffff867224 */ /* 0x000fc800078e0084 */
[----:B------:R-:W-:-:S05]  /*2e70*/  F2FP.BF16.F32.PACK_AB R140, RZ, R145 ;  /* 0x00000091ff8c723e */ /* 0x000fca00000010ff */
[----:B------:R-:W-:Y:S01]  /*2e80*/  @P3 LOP3.LUT R148, R148, 0x4, RZ, 0xfc, !PT ;  /* 0x0000000494943812 */ /* 0x000fe200078efcff */
        /* <DEDUP_REMOVED lines=9> */
.L_x_2786:
        /* <DEDUP_REMOVED lines=13> */
.L_x_2788:
[----:B------:R-:W-:Y:S05]  /*2ff0*/  BSYNC.RECONVERGENT B2 ;  /* 0x0000000000027941 */ /* 0x000fea0003800200 */
.L_x_2787:
        /* <DEDUP_REMOVED lines=8> */
[----:B------:R-:W-:Y:S02]  /*3080*/  IMAD.MOV.U32 R134, RZ, RZ, R0 ;  /* 0x000000ffff867224 */ /* 0x000fe400078e0000 */
[----:B------:R-:W-:Y:S01]  /*3090*/  IMAD.MOV.U32 R144, RZ, RZ, RZ ;  /* 0x000000ffff907224 */ /* 0x000fe200078e00ff */
        /* <DEDUP_REMOVED lines=47> */
[----:B------:R-:W-:Y:S01]  /*3390*/  LOP3.LUT R122, R155, R156, R167, 0x96, !PT ;  /* 0x0000009c9b7a7212 */ /* 0x000fe200078e96a7 */
[----:B------:R-:W-:Y:S01]  /*33a0*/  IMAD.MOV.U32 R132, RZ, RZ, R166 ;  /* 0x000000ffff847224 */ /* 0x000fe200078e00a6 */
[----:B------:R-:W-:Y:S02]  /*33b0*/  LOP3.LUT R121, R121, R154, R165, 0x96, !PT ;  /* 0x0000009a79797212 */ /* 0x000fe400078e96a5 */
[----:B------:R-:W-:-:S07]  /*33c0*/  MOV R0, R164 ;  /* 0x000000a400007202 */ /* 0x000fce0000000f00 */
.L_x_2785:
[----:B------:R-:W-:Y:S05]  /*33d0*/  BSYNC.RECONVERGENT B1 ;  /* 0x0000000000017941 */ /* 0x000fea0003800200 */
.L_x_2784:
[----:B------:R-:W-:Y:S01]  /*33e0*/  I2FP.F32.U32 R134, R134 ;  /* 0x0000008600867245 */ /* 0x000fe20000201000 */
[----:B------:R-:W-:Y:S01]  /*33f0*/  IMAD.U32 R142, R109, 0x10000, RZ ;  /* 0x000100006d8e7824 */ /* 0x000fe200078e00ff */
[----:B------:R-:W-:Y:S01]  /*3400*/  LOP3.LUT R148, R148, 0xfffffffd, RZ, 0xc0, !PT ;  /* 0xfffffffd94947812 */ /* 0x000fe200078ec0ff */
[----:B------:R-:W-:Y:S01]  /*3410*/  BSSY.RECONVERGENT B1, `(.L_x_2789) ;  /* 0x0000062000017945 */ /* 0x000fe20003800200 */
[----:B------:R-:W-:Y:S02]  /*3420*/  IMAD.MOV.U32 R146, RZ, RZ, 0x2 ;  /* 0x00000002ff927424 */ /* 0x000fe400078e00ff */
[----:B------:R-:W-:Y:S01]  /*3430*/  FFMA.FTZ R109, R134, R115, 1.1641532182693481445e-10 ;  /* 0x2f000000866d7423 */ /* 0x000fe20000010073 */
[----:B------:R-:W-:Y:S01]  /*3440*/  FMUL.FTZ R142, R142, R113 ;  /* 0x000000718e8e7220 */ /* 0x000fe20000410000 */
[----:B------:R-:W-:-:S03]  /*3450*/  @P1 PRMT R134, R5, 0x7632, R134 ;  /* 0x0000763205861816 */ /* 0x000fc60000000086 */
[----:B------:R-:W-:Y:S02]  /*3460*/  FSETP.GTU.FTZ.AND P2, PT, R109, R114, PT ;  /* 0x000000726d00720b */ /* 0x000fe40003f5c000 */
[----:B------:R-:W-:Y:S02]  /*3470*/  @P1 SHF.L.U32 R134, R134, 0x10, RZ ;  /* 0x0000001086861819 */ /* 0x000fe400000006ff */
[----:B------:R-:W-:Y:S02]  /*3480*/  FSEL R157, R142, RZ, !P2 ;  /* 0x000000ff8e9d7208 */ /* 0x000fe40005000000 */
[----:B------:R-:W-:Y:S02]  /*3490*/  PLOP3.LUT P3, PT, P2, PT, PT, 0x8, 0x80 ;  /* 0x000000000080781c */ /* 0x000fe4000176e170 */
[----:B------:R-:W-:Y:S01]  /*34a0*/  ISETP.NE.AND P2, PT, R144, 0x1, PT ;  /* 0x000000019000780c */ /* 0x000fe20003f45270 */
[----:B------:R-:W-:Y:S01]  /*34b0*/  @P1 FADD.FTZ R157, R134, R157 ;  /* 0x0000009d869d1221 */ /* 0x000fe20000010000 */
[----:B------:R-:W-:-:S04]  /*34c0*/  IMAD.MOV.U32 R134, RZ, RZ, R132 ;  /* 0x000000ffff867224 */ /* 0x000fc800078e0084 */
[----:B------:R-:W-:-:S05]  /*34d0*/  F2FP.BF16.F32.PACK_AB R109, RZ, R157 ;  /* 0x0000009dff6d723e */ /* 0x000fca00000010ff */
[----:B------:R-:W-:Y:S02]  /*34e0*/  @P3 LOP3.LUT R148, R148, 0x2, RZ, 0xfc, !PT ;  /* 0x0000000294943812 */ /* 0x000fe400078efcff */
        /* <DEDUP_REMOVED lines=9> */
.L_x_2791:
        /* <DEDUP_REMOVED lines=13> */
.L_x_2793:
[----:B------:R-:W-:Y:S05]  /*3650*/  BSYNC.RECONVERGENT B2 ;  /* 0x0000000000027941 */ /* 0x000fea0003800200 */
.L_x_2792:
        /* <DEDUP_REMOVED lines=61> */
.L_x_2790:
[----:B------:R-:W-:Y:S05]  /*3a30*/  BSYNC.RECONVERGENT B1 ;  /* 0x0000000000017941 */ /* 0x000fea0003800200 */
.L_x_2789:
        /* <DEDUP_REMOVED lines=10> */
[----:B------:R-:W-:Y:S02]  /*3ae0*/  MOV R142, R132 ;  /* 0x00000084008e7202 */ /* 0x000fe40000000f00 */
[----:B------:R-:W-:Y:S01]  /*3af0*/  PLOP3.LUT P2, PT, P2, PT, PT, 0x8, 0x80 ;  /* 0x000000000080781c */ /* 0x000fe2000174e170 */
        /* <DEDUP_REMOVED lines=12> */
.L_x_2796:
        /* <DEDUP_REMOVED lines=13> */
.L_x_2798:
[----:B------:R-:W-:Y:S05]  /*3c90*/  BSYNC.RECONVERGENT B2 ;  /* 0x0000000000027941 */ /* 0x000fea0003800200 */
.L_x_2797:
        /* <DEDUP_REMOVED lines=61> */
.L_x_2795:
[----:B------:R-:W-:Y:S05]  /*4070*/  BSYNC.RECONVERGENT B1 ;  /* 0x0000000000017941 */ /* 0x000fea0003800200 */
.L_x_2794:
        /* <DEDUP_REMOVED lines=9> */
[----:B------:R-:W-:-:S04]  /*4110*/  FSETP.GTU.FTZ.AND P3, PT, R165, R114, PT ;  /* 0x00000072a500720b */ /* 0x000fc80003f7c000 */
        /* <DEDUP_REMOVED lines=14> */
.L_x_2801:
        /* <DEDUP_REMOVED lines=13> */
.L_x_2803:
[----:B------:R-:W-:Y:S05]  /*42d0*/  BSYNC.RECONVERGENT B2 ;  /* 0x0000000000027941 */ /* 0x000fea0003800200 */
.L_x_2802:
        /* <DEDUP_REMOVED lines=61> */
.L_x_2800:
[----:B------:R-:W-:Y:S05]  /*46b0*/  BSYNC.RECONVERGENT B1 ;  /* 0x0000000000017941 */ /* 0x000fea0003800200 */
.L_x_2799:
[----:B------:R-:W-:Y:S01]  /*46c0*/  I2FP.F32.U32 R134, R134 ;  /* 0x0000008600867245 */ /* 0x000fe20000201000 */
[----:B------:R-:W-:Y:S01]  /*46d0*/  IMAD.U32 R144, R111, 0x10000, RZ ;  /* 0x000100006f907824 */ /* 0x000fe200078e00ff */
[----:B------:R-:W-:Y:S01]  /*46e0*/  ISETP.NE.AND P5, PT, R156, 0x1, PT ;  /* 0x000000019c00780c */ /* 0x000fe20003fa5270 */
[----:B------:R-:W-:Y:S01]  /*46f0*/  BSSY.RECONVERGENT B1, `(.L_x_2804) ;  /* 0x0000060000017945 */ /* 0x000fe20003800200 */
[----:B------:R-:W-:Y:S02]  /*4700*/  IMAD.MOV.U32 R146, RZ, RZ, R132 ;  /* 0x000000ffff927224 */ /* 0x000fe400078e0084 */
[----:B------:R-:W-:Y:S01]  /*4710*/  FFMA.FTZ R165, R134, R115, 1.1641532182693481445e-10 ;  /* 0x2f00000086a57423 */ /* 0x000fe20000010073 */
[----:B------:R-:W-:Y:S01]  /*4720*/  FMUL.FTZ R144, R144, R113 ;  /* 0x0000007190907220 */ /* 0x000fe20000410000 */
[----:B------:R-:W-:-:S03]  /*4730*/  @P1 SHF.L.U32 R134, R7, 0x10, RZ ;  /* 0x0000001007861819 */ /* 0x000fc600000006ff */
[----:B------:R-:W-:-:S04]  /*4740*/  FSETP.GTU.FTZ.AND P4, PT, R165, R114, PT ;  /* 0x00000072a500720b */ /* 0x000fc80003f9c000 */
[----:B------:R-:W-:Y:S02]  /*4750*/  FSEL R165, R144, RZ, !P4 ;  /* 0x000000ff90a57208 */ /* 0x000fe40006000000 */
[----:B------:R-:W-:Y:S02]  /*4760*/  PRMT R144, R111, 0x7632, R144 ;  /* 0x000076326f907816 */ /* 0x000fe40000000090 */
[----:B------:R-:W-:Y:S01]  /*4770*/  PLOP3.LUT P4, PT, P4, PT, PT, 0x8, 0x80 ;  /* 0x000000000080781c */ /* 0x000fe2000278e170 */
        /* <DEDUP_REMOVED lines=12> */
.L_x_2806:
        /* <DEDUP_REMOVED lines=13> */
.L_x_2808:
[----:B------:R-:W-:Y:S05]  /*4910*/  BSYNC.RECONVERGENT B2 ;  /* 0x0000000000027941 */ /* 0x000fea0003800200 */
.L_x_2807:
        /* <DEDUP_REMOVED lines=61> */
.L_x_2805:
[----:B------:R-:W-:Y:S05]  /*4cf0*/  BSYNC.RECONVERGENT B1 ;  /* 0x0000000000017941 */ /* 0x000fea0003800200 */
.L_x_2804:
[----:B------:R-:W-:Y:S02]  /*4d00*/  I2FP.F32.U32 R146, R146 ;  /* 0x0000009200927245 */ /* 0x000fe40000201000 */
[----:B------:R-:W-:Y:S02]  /*4d10*/  SHF.L.U32 R144, R144, 0x10, RZ ;  /* 0x0000001090907819 */ /* 0x000fe400000006ff */
[----:B------:R-:W-:Y:S01]  /*4d20*/  @P1 PRMT R154, R7, 0x7632, R154 ;  /* 0x00007632079a1816 */ /* 0x000fe2000000009a */
[----:B------:R-:W-:Y:S01]  /*4d30*/  FFMA.FTZ R115, R146, R115, 1.1641532182693481445e-10 ;  /* 0x2f00000092737423 */ /* 0x000fe20000010073 */
[----:B------:R-:W-:Y:S01]  /*4d40*/  PRMT R110, R110, 0x5410, R142 ;  /* 0x000054106e6e7816 */ /* 0x000fe2000000008e */
[----:B------:R-:W-:Y:S01]  /*4d50*/  FMUL.FTZ R144, R144, R113 ;  /* 0x0000007190907220 */ /* 0x000fe20000410000 */
[----:B------:R-:W-:Y:S01]  /*4d60*/  PRMT R109, R140, 0x5410, R109 ;  /* 0x000054108c6d7816 */ /* 0x000fe2000000006d */
[----:B------:R-:W-:Y:S01]  /*4d70*/  @P1 IMAD.U32 R154, R154, 0x10000, RZ ;  /* 0x000100009a9a1824 */ /* 0x000fe200078e00ff */
[----:B------:R-:W-:-:S02]  /*4d80*/  FSETP.GTU.FTZ.AND P5, PT, R115, R114, PT ;  /* 0x000000727300720b */ /* 0x000fc40003fbc000 */
[----:B------:R-:W-:Y:S02]  /*4d90*/  PRMT R108, R112, 0x5410, R108 ;  /* 0x00005410706c7816 */ /* 0x000fe4000000006c */
[----:B------:R-:W-:Y:S02]  /*4da0*/  FSEL R177, R144, RZ, !P5 ;  /* 0x000000ff90b17208 */ /* 0x000fe40006800000 */
[----:B------:R-:W-:-:S03]  /*4db0*/  PLOP3.LUT P5, PT, P5, PT, PT, 0x8, 0x80 ;  /* 0x000000000080781c */ /* 0x000fc60002fae170 */
[----:B------:R-:W-:-:S05]  /*4dc0*/  @P1 FADD.FTZ R177, R154, R177 ;  /* 0x000000b19ab11221 */ /* 0x000fca0000010000 */
[----:B------:R-:W-:-:S04]  /*4dd0*/  F2FP.BF16.F32.PACK_AB R113, RZ, R177 ;  /* 0x000000b1ff71723e */ /* 0x000fc800000010ff */
[----:B------:R-:W-:Y:S01]  /*4de0*/  PRMT R111, R111, 0x5410, R113 ;  /* 0x000054106f6f7816 */ /* 0x000fe20000000071 */
[----:B------:R-:W-:Y:S06]  /*4df0*/  BRA `(.L_x_2809) ;  /* 0x0000006000647947 */ /* 0x000fec0003800000 */
.L_x_2768:
[----:B------:R-:W-:Y:S01]  /*4e00*/  ISETP.NE.AND P2, PT, R134, 0x1, PT ;  /* 0x000000018600780c */ /* 0x000fe20003f45270 */
[----:B------:R-:W-:Y:S01]  /*4e10*/  BSSY.RECONVERGENT B1, `(.L_x_2810) ;  /* 0x0000059000017945 */ /* 0x000fe20003800200 */
[----:B------:R-:W-:Y:S01]  /*4e20*/  VIADD R112, R2, 0x8ff34781 ;  /* 0x8ff3478102707836 */ /* 0x000fe20000000000 */
[C---:B------:R-:W-:Y:S01]  /*4e30*/  IADD3 R113, PT, PT, R3.reuse, 0x1fd5c5a3, RZ ;  /* 0x1fd5c5a303717810 */ /* 0x040fe20007ffe0ff */
[----:B------:R-:W-:Y:S01]  /*4e40*/  VIADD R114, R3, 0x96a522ad ;  /* 0x96a522ad03727836 */ /* 0x000fe20000000000 */
[----:B------:R-:W-:Y:S01]  /*4e50*/  MOV R115, R132 ;  /* 0x0000008400737202 */ /* 0x000fe20000000f00 */
[----:B------:R-:W-:Y:S02]  /*4e60*/  IMAD.MOV.U32 R126, RZ, RZ, 0x2 ;  /* 0x00000002ff7e7424 */ /* 0x000fe400078e00ff */
[----:B------:R-:W-:-:S05]  /*4e70*/  IMAD.MOV.U32 R0, RZ, RZ, R140 ;  /* 0x000000ffff007224 */ /* 0x000fca00078e008c */
        /* <DEDUP_REMOVED lines=11> */
.L_x_2812:
        /* <DEDUP_REMOVED lines=13> */
.L_x_2814:
[----:B------:R-:W-:Y:S05]  /*5000*/  BSYNC.RECONVERGENT B2 ;  /* 0x0000000000027941 */ /* 0x000fea0003800200 */
.L_x_2813:
[----:B------:R-:W-:Y:S01]  /*5010*/  IMAD.WIDE.U32 R124, R152, -0x326172a9, RZ ;  /* 0xcd9e8d57987c7825 */ /* 0x000fe200078e00ff */
[----:B------:R-:W-:Y:S02]  /*5020*/  LOP3.LUT R132, R135, R123, R3, 0x96, !PT ;  /* 0x0000007b87847212 */ /* 0x000fe400078e9603 */
[----:B------:R-:W-:Y:S01]  /*5030*/  IADD3 R115, PT, PT, R2, -0x61c88647, RZ ;  /* 0x9e3779b902737810 */ /* 0x000fe20007ffe0ff */
[----:B------:R-:W-:Y:S01]  /*5040*/  VIADD R121, R3, 0xbb67ae85 ;  /* 0xbb67ae8503797836 */ /* 0x000fe20000000000 */
[----:B------:R-:W-:Y:S01]  /*5050*/  LOP3.LUT R126, R117, R125, R2, 0x96, !PT ;  /* 0x0000007d757e7212 */ /* 0x000fe200078e9602 */
[----:B------:R-:W-:-:S04]  /*5060*/  IMAD.WIDE.U32 R132, R132, -0x326172a9, RZ ;  /* 0xcd9e8d5784847825 */ /* 0x000fc800078e00ff */
[----:B------:R-:W-:Y:S01]  /*5070*/  IMAD.WIDE.U32 R126, R126, -0x2daee0ad, RZ ;  /* 0xd2511f537e7e7825 */ /* 0x000fe200078e00ff */
[----:B------:R-:W-:-:S04]  /*5080*/  LOP3.LUT R115, R115, R124, R133, 0x96, !PT ;  /* 0x0000007c73737212 */ /* 0x000fc800078e9685 */
        /* <DEDUP_REMOVED lines=17> */
[----:B------:R-:W-:-:S05]  /*51a0*/  VIADD R115, R2, 0x78dde6e4 ;  /* 0x78dde6e402737836 */ /* 0x000fca0000000000 */
[----:B------:R-:W-:Y:S01]  /*51b0*/  LOP3.LUT R115, R115, R132, R125, 0x96, !PT ;  /* 0x0000008473737212 */ /* 0x000fe200078e967d */
[----:B------:R-:W-:-:S04]  /*51c0*/  IMAD.WIDE.U32 R132, R121, -0x326172a9, RZ ;  /* 0xcd9e8d5779847825 */ /* 0x000fc800078e00ff */
[----:B------:R-:W-:Y:S02]  /*51d0*/  VIADD R121, R2, 0x1715609d ;  /* 0x1715609d02797836 */ /* 0x000fe40000000000 */
[----:B------:R-:W-:Y:S01]  /*51e0*/  IMAD.WIDE.U32 R126, R115, -0x2daee0ad, RZ ;  /* 0xd2511f53737e7825 */ /* 0x000fe200078e00ff */
[----:B------:R-:W-:Y:S02]  /*51f0*/  IADD3 R115, PT, PT, R3, -0x56f99767, RZ ;  /* 0xa906689903737810 */ /* 0x000fe40007ffe0ff */
[----:B------:R-:W-:Y:S02]  /*5200*/  LOP3.LUT R121, R121, R124, R133, 0x96, !PT ;  /* 0x0000007c79797212 */ /* 0x000fe400078e9685 */
[----:B------:R-:W-:-:S03]  /*5210*/  LOP3.LUT R115, R115, R122, R127, 0x96, !PT ;  /* 0x0000007a73737212 */ /* 0x000fc600078e967f */
[----:B------:R-:W-:-:S04]  /*5220*/  IMAD.WIDE.U32 R122, R121, -0x2daee0ad, RZ ;  /* 0xd2511f53797a7825 */ /* 0x000fc800078e00ff */
[----:B------:R-:W-:Y:S02]  /*5230*/  VIADD R121, R3, 0x646e171e ;  /* 0x646e171e03797836 */ /* 0x000fe40000000000 */
[----:B------:R-:W-:-:S03]  /*5240*/  IMAD.WIDE.U32 R124, R115, -0x326172a9, RZ ;  /* 0xcd9e8d57737c7825 */ /* 0x000fc600078e00ff */
[----:B------:R-:W-:Y:S01]  /*5250*/  LOP3.LUT R121, R121, R126, R123, 0x96, !PT ;  /* 0x0000007e79797212 */ /* 0x000fe200078e967b */
[----:B------:R-:W-:-:S05]  /*5260*/  VIADD R115, R2, 0xb54cda56 ;  /* 0xb54cda5602737836 */ /* 0x000fca0000000000 */
        /* <DEDUP_REMOVED lines=8> */
[----:B------:R-:W-:Y:S02]  /*52f0*/  VIADD R121, R3, 0xdb3d7428 ;  /* 0xdb3d742803797836 */ /* 0x000fe40000000000 */
[----:B------:R-:W-:-:S03]  /*5300*/  IMAD.WIDE.U32 R122, R122, -0x326172a9, RZ ;  /* 0xcd9e8d577a7a7825 */ /* 0x000fc600078e00ff */
[----:B------:R-:W-:Y:S01]  /*5310*/  LOP3.LUT R121, R121, R126, R145, 0x96, !PT ;  /* 0x0000007e79797212 */ /* 0x000fe200078e9691 */
[----:B------:R-:W-:Y:S01]  /*5320*/  IMAD.MOV.U32 R126, RZ, RZ, RZ ;  /* 0x000000ffff7e7224 */ /* 0x000fe200078e00ff */
[----:B------:R-:W-:Y:S01]  /*5330*/  LOP3.LUT R124, R115, R132, R123, 0x96, !PT ;  /* 0x00000084737c7212 */ /* 0x000fe200078e967b */
[----:B------:R-:W-:Y:S02]  /*5340*/  IMAD.MOV.U32 R115, RZ, RZ, R140 ;  /* 0x000000ffff737224 */ /* 0x000fe400078e008c */
[----:B------:R-:W-:-:S04]  /*5350*/  IMAD.WIDE.U32 R132, R121, -0x326172a9, RZ ;  /* 0xcd9e8d5779847825 */ /* 0x000fc800078e00ff */
[----:B------:R-:W-:Y:S01]  /*5360*/  IMAD.WIDE.U32 R124, R124, -0x2daee0ad, RZ ;  /* 0xd2511f537c7c7825 */ /* 0x000fe200078e00ff */
[----:B------:R-:W-:-:S04]  /*5370*/  LOP3.LUT R122, R112, R122, R133, 0x96, !PT ;  /* 0x0000007a707a7212 */ /* 0x000fc800078e9685 */
[----:B------:R-:W-:Y:S02]  /*5380*/  LOP3.LUT R121, R114, R144, R125, 0x96, !PT ;  /* 0x0000009072797212 */ /* 0x000fe400078e967d */
[----:B------:R-:W-:-:S07]  /*5390*/  MOV R0, R124 ;  /* 0x0000007c00007202 */ /* 0x000fce0000000f00 */
.L_x_2811:
[----:B------:R-:W-:Y:S05]  /*53a0*/  BSYNC.RECONVERGENT B1 ;  /* 0x0000000000017941 */ /* 0x000fea0003800200 */
.L_x_2810:
[----:B------:R-:W0:Y:S01]  /*53b0*/  LDC R140, c[0x0][0x404] ;  /* 0x00010100ff8c7b82 */ /* 0x000e220000000800 */
[----:B------:R-:W-:Y:S01]  /*53c0*/  I2FP.F32.U32 R124, R115 ;  /* 0x00000073007c7245 */ /* 0x000fe20000201000 */
[----:B------:R-:W-:Y:S01]  /*53d0*/  HFMA2 R115, -RZ, RZ, 0.1171875, 0 ;  /* 0x2f800000ff737431 */ /* 0x000fe200000001ff */
[----:B------:R-:W-:Y:S01]  /*53e0*/  ISETP.NE.AND P3, PT, R126, 0x1, PT ;  /* 0x000000017e00780c */ /* 0x000fe20003f65270 */
[----:B-----5:R-:W-:Y:S01]  /*53f0*/  IMAD.U32 R125, R108, 0x10000, RZ ;  /* 0x000100006c7d7824 */ /* 0x020fe200078e00ff */
[----:B------:R-:W-:Y:S01]  /*5400*/  LOP3.LUT R148, R148, 0xffffffef, RZ, 0xc0, !PT ;  /* 0xffffffef94947812 */ /* 0x000fe200078ec0ff */
[----:B------:R-:W-:Y:S01]  /*5410*/  BSSY.RECONVERGENT B1, `(.L_x_2815) ;  /* 0x000005b000017945 */ /* 0x000fe20003800200 */
[----:B------:R-:W-:Y:S01]  /*5420*/  IMAD.MOV.U32 R134, RZ, RZ, 0x2 ;  /* 0x00000002ff867424 */ /* 0x000fe200078e00ff */
[----:B------:R-:W1:Y:S01]  /*5430*/  LDC R138, c[0x0][0x408] ;  /* 0x00010200ff8a7b82 */ /* 0x000e620000000800 */
[----:B------:R-:W-:-:S05]  /*5440*/  FFMA.FTZ R123, R124, R115, 1.1641532182693481445e-10 ;  /* 0x2f0000007c7b7423 */ /* 0x000fca0000010073 */
[----:B0-----:R-:W-:Y:S02]  /*5450*/  FSETP.GTU.FTZ.AND P2, PT, R123, R140, PT ;  /* 0x0000008c7b00720b */ /* 0x001fe40003f5c000 */
[----:B------:R-:W-:Y:S02]  /*5460*/  PRMT R123, R108, 0x7632, R123 ;  /* 0x000076326c7b7816 */ /* 0x000fe4000000007b */
[----:B------:R-:W-:Y:S02]  /*5470*/  PLOP3.LUT P4, PT, P2, PT, PT, 0x8, 0x80 ;  /* 0x000000000080781c */ /* 0x000fe4000178e170 */
[----:B------:R-:W-:Y:S01]  /*5480*/  MOV R108, R132 ;  /* 0x00000084006c7202 */ /* 0x000fe20000000f00 */
[----:B-1----:R-:W-:-:S05]  /*5490*/  FMUL.FTZ R125, R125, R138 ;  /* 0x0000008a7d7d7220 */ /* 0x002fca0000410000 */
[----:B------:R-:W-:-:S05]  /*54a0*/  FSEL R128, R125, RZ, !P2 ;  /* 0x000000ff7d807208 */ /* 0x000fca0005000000 */
        /* <DEDUP_REMOVED lines=10> */
.L_x_2817:
        /* <DEDUP_REMOVED lines=13> */
.L_x_2819:
[----:B------:R-:W-:Y:S05]  /*5620*/  BSYNC.RECONVERGENT B2 ;  /* 0x0000000000027941 */ /* 0x000fea0003800200 */
.L_x_2818:
        /* <DEDUP_REMOVED lines=45> */
[----:B------:R-:W-:Y:S01]  /*5900*/  VIADD R121, R2, 0xf1bbcdc8 ;  /* 0xf1bbcdc802797836 */ /* 0x000fe20000000000 */
[----:B------:R-:W-:Y:S01]  /*5910*/  LOP3.LUT R126, R113, R124, R133, 0x96, !PT ;  /* 0x0000007c717e7212 */ /* 0x000fe200078e9685 */
[----:B------:R-:W-:-:S04]  /*5920*/  IMAD.WIDE.U32 R124, R125, -0x2daee0ad, RZ ;  /* 0xd2511f537d7c7825 */ /* 0x000fc800078e00ff */
[----:B------:R-:W-:Y:S02]  /*5930*/  VIADD R133, R3, 0xdb3d7428 ;  /* 0xdb3d742803857836 */ /* 0x000fe40000000000 */
[----:B------:R-:W-:-:S03]  /*5940*/  IMAD.WIDE.U32 R126, R126, -0x326172a9, RZ ;  /* 0xcd9e8d577e7e7825 */ /* 0x000fc600078e00ff */
[----:B------:R-:W-:Y:S02]  /*5950*/  LOP3.LUT R133, R133, R132, R125, 0x96, !PT ;  /* 0x0000008485857212 */ /* 0x000fe400078e967d */
[----:B------:R-:W-:-:S03]  /*5960*/  LOP3.LUT R144, R121, R144, R127, 0x96, !PT ;  /* 0x0000009079907212 */ /* 0x000fc600078e967f */
[----:B------:R-:W-:-:S04]  /*5970*/  IMAD.WIDE.U32 R132, R133, -0x326172a9, RZ ;  /* 0xcd9e8d5785847825 */ /* 0x000fc800078e00ff */
[----:B------:R-:W-:Y:S01]  /*5980*/  IMAD.WIDE.U32 R144, R144, -0x2daee0ad, RZ ;  /* 0xd2511f5390907825 */ /* 0x000fe200078e00ff */
[----:B------:R-:W-:-:S03]  /*5990*/  LOP3.LUT R122, R112, R126, R133, 0x96, !PT ;  /* 0x0000007e707a7212 */ /* 0x000fc600078e9685 */
[----:B------:R-:W-:Y:S01]  /*59a0*/  IMAD.MOV.U32 R0, RZ, RZ, R144 ;  /* 0x000000ffff007224 */ /* 0x000fe200078e0090 */
[----:B------:R-:W-:-:S07]  /*59b0*/  LOP3.LUT R121, R114, R124, R145, 0x96, !PT ;  /* 0x0000007c72797212 */ /* 0x000fce00078e9691 */
.L_x_2816:
[----:B------:R-:W-:Y:S05]  /*59c0*/  BSYNC.RECONVERGENT B1 ;  /* 0x0000000000017941 */ /* 0x000fea0003800200 */
.L_x_2815:
[----:B------:R-:W-:Y:S01]  /*59d0*/  I2FP.F32.U32 R108, R108 ;  /* 0x0000006c006c7245 */ /* 0x000fe20000201000 */
[----:B------:R-:W-:Y:S01]  /*59e0*/  @P1 IMAD.U32 R133, R4, 0x10000, RZ ;  /* 0x0001000004851824 */ /* 0x000fe200078e00ff */
[----:B------:R-:W-:Y:S01]  /*59f0*/  SHF.L.U32 R127, R8, 0x10, RZ ;  /* 0x00000010087f7819 */ /* 0x000fe200000006ff */
[----:B------:R-:W-:Y:S01]  /*5a00*/  BSSY.RECONVERGENT B1, `(.L_x_2820) ;  /* 0x000005e000017945 */ /* 0x000fe20003800200 */
[----:B------:R-:W-:Y:S01]  /*5a10*/  ISETP.NE.AND P3, PT, R134, 0x1, PT ;  /* 0x000000018600780c */ /* 0x000fe20003f65270 */
[----:B------:R-:W-:Y:S01]  /*5a20*/  FFMA.FTZ R125, R108, R115, 1.1641532182693481445e-10 ;  /* 0x2f0000006c7d7423 */ /* 0x000fe20000010073 */
[----:B------:R-:W-:Y:S02]  /*5a30*/  HFMA2 R126, -RZ, RZ, 0, 1.1920928955078125e-07 ;  /* 0x00000002ff7e7431 */ /* 0x000fe400000001ff */
[----:B------:R-:W-:Y:S01]  /*5a40*/  FMUL.FTZ R127, R127, R138 ;  /* 0x0000008a7f7f7220 */ /* 0x000fe20000410000 */
[----:B------:R-:W-:Y:S01]  /*5a50*/  IMAD.MOV.U32 R124, RZ, RZ, R132 ;  /* 0x000000ffff7c7224 */ /* 0x000fe200078e0084 */
[----:B------:R-:W-:-:S04]  /*5a60*/  FSETP.GTU.FTZ.AND P2, PT, R125, R140, PT ;  /* 0x0000008c7d00720b */ /* 0x000fc80003f5c000 */
[----:B------:R-:W-:Y:S02]  /*5a70*/  FSEL R127, R127, RZ, !P2 ;  /* 0x000000ff7f7f7208 */ /* 0x000fe40005000000 */
[----:B------:R-:W-:-:S03]  /*5a80*/  SEL R130, RZ, 0x1, P2 ;  /* 0x00000001ff827807 */ /* 0x000fc60001000000 */
[----:B------:R-:W-:-:S04]  /*5a90*/  FADD.FTZ R108, R128, R127 ;  /* 0x0000007f806c7221 */ /* 0x000fc80000010000 */
[--C-:B------:R-:W-:Y:S01]  /*5aa0*/  @P1 FADD.FTZ R133, R133, R108.reuse ;  /* 0x0000006c85851221 */ /* 0x100fe20000010000 */
        /* <DEDUP_REMOVED lines=11> */
.L_x_2822:
        /* <DEDUP_REMOVED lines=13> */
.L_x_2824:
[----:B------:R-:W-:Y:S05]  /*5c30*/  BSYNC.RECONVERGENT B2 ;  /* 0x0000000000027941 */ /* 0x000fea0003800200 */
.L_x_2823:
[----:B------:R-:W-:Y:S01]  /*5c40*/  IMAD.WIDE.U32 R126, R152, -0x326172a9, RZ ;  /* 0xcd9e8d57987e7825 */ /* 0x000fe200078e00ff */
[----:B------:R-:W-:-:S03]  /*5c50*/  LOP3.LUT R146, R135, R125, R3, 0x96, !PT ;  /* 0x0000007d87927212 */ /* 0x000fc600078e9603 */
[----:B------:R-:W-:Y:S01]  /*5c60*/  VIADD R121, R2, 0x9e3779b9 ;  /* 0x9e3779b902797836 */ /* 0x000fe20000000000 */
[----:B------:R-:W-:Y:S01]  /*5c70*/  LOP3.LUT R144, R117, R127, R2, 0x96, !PT ;  /* 0x0000007f75907212 */ /* 0x000fe200078e9602 */
        /* <DEDUP_REMOVED lines=39> */
[----:B------:R-:W-:Y:S02]  /*5ef0*/  IADD3 R121, PT, PT, R2, -0xe443238, RZ ;  /* 0xf1bbcdc802797810 */ /* 0x000fe40007ffe0ff */
        /* <DEDUP_REMOVED lines=10> */
[----:B------:R-:W-:Y:S01]  /*5fa0*/  LOP3.LUT R121, R114, R124, R145, 0x96, !PT ;  /* 0x0000007c72797212 */ /* 0x000fe200078e9691 */
[----:B------:R-:W-:Y:S01]  /*5fb0*/  IMAD.MOV.U32 R124, RZ, RZ, R0 ;  /* 0x000000ffff7c7224 */ /* 0x000fe200078e0000 */
[----:B------:R-:W-:Y:S01]  /*5fc0*/  MOV R0, R144 ;  /* 0x0000009000007202 */ /* 0x000fe20000000f00 */
[----:B------:R-:W-:-:S07]  /*5fd0*/  IMAD.MOV.U32 R126, RZ, RZ, RZ ;  /* 0x000000ffff7e7224 */ /* 0x000fce00078e00ff */
.L_x_2821:
[----:B------:R-:W-:Y:S05]  /*5fe0*/  BSYNC.RECONVERGENT B1 ;  /* 0x0000000000017941 */ /* 0x000fea0003800200 */
.L_x_2820:
[----:B------:R-:W-:Y:S01]  /*5ff0*/  I2FP.F32.U32 R124, R124 ;  /* 0x0000007c007c7245 */ /* 0x000fe20000201000 */
[----:B------:R-:W-:Y:S01]  /*6000*/  IMAD.U32 R123, R123, 0x10000, RZ ;  /* 0x000100007b7b7824 */ /* 0x000fe200078e00ff */
[----:B------:R-:W-:Y:S01]  /*6010*/  ISETP.NE.AND P3, PT, R126, 0x1, PT ;  /* 0x000000017e00780c */ /* 0x000fe20003f65270 */
[----:B------:R-:W-:Y:S01]  /*6020*/  BSSY.RECONVERGENT B1, `(.L_x_2825) ;  /* 0x000005b000017945 */ /* 0x000fe20003800200 */
[----:B------:R-:W-:Y:S01]  /*6030*/  LOP3.LUT R148, R148, 0xfffffff7, RZ, 0xc0, !PT ;  /* 0xfffffff794947812 */ /* 0x000fe200078ec0ff */
[----:B------:R-:W-:Y:S01]  /*6040*/  FFMA.FTZ R125, R124, R115, 1.1641532182693481445e-10 ;  /* 0x2f0000007c7d7423 */ /* 0x000fe20000010073 */
[----:B------:R-:W-:Y:S01]  /*6050*/  FMUL.FTZ R123, R123, R138 ;  /* 0x0000008a7b7b7220 */ /* 0x000fe20000410000 */
[----:B------:R-:W-:Y:S02]  /*6060*/  HFMA2 R127, -RZ, RZ, 0, 1.1920928955078125e-07 ;  /* 0x00000002ff7f7431 */ /* 0x000fe400000001ff */
[----:B------:R-:W-:Y:S01]  /*6070*/  IMAD.MOV.U32 R124, RZ, RZ, R132 ;  /* 0x000000ffff7c7224 */ /* 0x000fe200078e0084 */
[----:B------:R-:W-:-:S04]  /*6080*/  FSETP.GTU.FTZ.AND P2, PT, R125, R140, PT ;  /* 0x0000008c7d00720b */ /* 0x000fc80003f5c000 */
[----:B------:R-:W-:Y:S02]  /*6090*/  PLOP3.LUT P4, PT, P2, PT, PT, 0x8, 0x80 ;  /* 0x000000000080781c */ /* 0x000fe4000178e170 */
[----:B------:R-:W-:-:S11]  /*60a0*/  FSEL R128, R123, RZ, !P2 ;  /* 0x000000ff7b807208 */ /* 0x000fd60005000000 */
        /* <DEDUP_REMOVED lines=10> */
.L_x_2827:
        /* <DEDUP_REMOVED lines=13> */
.L_x_2829:
[----:B------:R-:W-:Y:S05]  /*6220*/  BSYNC.RECONVERGENT B2 ;  /* 0x0000000000027941 */ /* 0x000fea0003800200 */
.L_x_2828:
        /* <DEDUP_REMOVED lines=58> */
.L_x_2826:
[----:B------:R-:W-:Y:S05]  /*65d0*/  BSYNC.RECONVERGENT B1 ;  /* 0x0000000000017941 */ /* 0x000fea0003800200 */
.L_x_2825:
[----:B------:R-:W-:Y:S01]  /*65e0*/  PRMT R123, R8, 0x7632, R123 ;  /* 0x00007632087b7816 */ /* 0x000fe2000000007b */
[----:B------:R-:W-:Y:S01]  /*65f0*/  BSSY.RECONVERGENT B1, `(.L_x_2830) ;  /* 0x0000062000017945 */ /* 0x000fe20003800200 */
[----:B------:R-:W-:Y:S01]  /*6600*/  I2FP.F32.U32 R124, R124 ;  /* 0x0000007c007c7245 */ /* 0x000fe20000201000 */
[----:B------:R-:W-:Y:S01]  /*6610*/  IMAD.MOV.U32 R126, RZ, RZ, 0x2 ;  /* 0x00000002ff7e7424 */ /* 0x000fe200078e00ff */
[----:B------:R-:W-:Y:S01]  /*6620*/  ISETP.NE.AND P3, PT, R127, 0x1, PT ;  /* 0x000000017f00780c */ /* 0x000fe20003f65270 */
[----:B------:R-:W-:Y:S02]  /*6630*/  IMAD.U32 R125, R123, 0x10000, RZ ;  /* 0x000100007b7d7824 */ /* 0x000fe400078e00ff */
[----:B------:R-:W-:Y:S02]  /*6640*/  FFMA.FTZ R123, R124, R115, 1.1641532182693481445e-10 ;  /* 0x2f0000007c7b7423 */ /* 0x000fe40000010073 */
[----:B------:R-:W-:-:S03]  /*6650*/  FMUL.FTZ R125, R125, R138 ;  /* 0x0000008a7d7d7220 */ /* 0x000fc60000410000 */
[----:B------:R-:W-:Y:S02]  /*6660*/  FSETP.GTU.FTZ.AND P2, PT, R123, R140, PT ;  /* 0x0000008c7b00720b */ /* 0x000fe40003f5c000 */
[----:B------:R-:W-:Y:S02]  /*6670*/  @P1 PRMT R123, R4, 0x7632, R123 ;  /* 0x00007632047b1816 */ /* 0x000fe4000000007b */
[----:B------:R-:W-:Y:S02]  /*6680*/  FSEL R125, R125, RZ, !P2 ;  /* 0x000000ff7d7d7208 */ /* 0x000fe40005000000 */
[----:B------:R-:W-:-:S03]  /*6690*/  @P1 SHF.L.U32 R124, R123, 0x10, RZ ;  /* 0x000000107b7c1819 */ /* 0x000fc600000006ff */
[----:B------:R-:W-:Y:S01]  /*66a0*/  FADD.FTZ R123, R128, R125 ;  /* 0x0000007d807b7221 */ /* 0x000fe20000010000 */
[----:B------:R-:W-:-:S03]  /*66b0*/  SEL R128, RZ, 0x1, P2 ;  /* 0x00000001ff807807 */ /* 0x000fc60001000000 */
        /* <DEDUP_REMOVED lines=13> */
.L_x_2832:
        /* <DEDUP_REMOVED lines=13> */
.L_x_2834:
[----:B------:R-:W-:Y:S05]  /*6860*/  BSYNC.RECONVERGENT B2 ;  /* 0x0000000000027941 */ /* 0x000fea0003800200 */
.L_x_2833:
        /* <DEDUP_REMOVED lines=49> */
[----:B------:R-:W-:Y:S01]  /*6b80*/  LOP3.LUT R121, R121, R144, R123, 0x96, !PT ;  /* 0x0000009079797212 */ /* 0x000fe200078e967b */
[----:B------:R-:W-:Y:S02]  /*6b90*/  IMAD.MOV.U32 R123, RZ, RZ, R0 ;  /* 0x000000ffff7b7224 */ /* 0x000fe400078e0000 */
[----:B------:R-:W-:-:S04]  /*6ba0*/  IMAD.WIDE.U32 R144, R127, -0x326172a9, RZ ;  /* 0xcd9e8d577f907825 */ /* 0x000fc800078e00ff */
[----:B------:R-:W-:Y:S01]  /*6bb0*/  IMAD.WIDE.U32 R126, R121, -0x2daee0ad, RZ ;  /* 0xd2511f53797e7825 */ /* 0x000fe200078e00ff */
[----:B------:R-:W-:Y:S02]  /*6bc0*/  LOP3.LUT R122, R112, R122, R145, 0x96, !PT ;  /* 0x0000007a707a7212 */ /* 0x000fe400078e9691 */
[----:B------:R-:W-:Y:S01]  /*6bd0*/  MOV R132, R144 ;  /* 0x0000009000847202 */ /* 0x000fe20000000f00 */
[----:B------:R-:W-:Y:S02]  /*6be0*/  IMAD.MOV.U32 R0, RZ, RZ, R126 ;  /* 0x000000ffff007224 */ /* 0x000fe400078e007e */
[----:B------:R-:W-:Y:S01]  /*6bf0*/  HFMA2 R126, -RZ, RZ, 0, 0 ;  /* 0x00000000ff7e7431 */ /* 0x000fe200000001ff */
[----:B------:R-:W-:-:S07]  /*6c00*/  LOP3.LUT R121, R114, R124, R127, 0x96, !PT ;  /* 0x0000007c72797212 */ /* 0x000fce00078e967f */
.L_x_2831:
[----:B------:R-:W-:Y:S05]  /*6c10*/  BSYNC.RECONVERGENT B1 ;  /* 0x0000000000017941 */ /* 0x000fea0003800200 */
.L_x_2830:
[----:B------:R-:W-:Y:S01]  /*6c20*/  I2FP.F32.U32 R124, R123 ;  /* 0x0000007b007c7245 */ /* 0x000fe20000201000 */
[----:B------:R-:W-:Y:S01]  /*6c30*/  IMAD.U32 R125, R109, 0x10000, RZ ;  /* 0x000100006d7d7824 */ /* 0x000fe200078e00ff */
[----:B------:R-:W-:Y:S01]  /*6c40*/  ISETP.NE.AND P2, PT, R126, 0x1, PT ;  /* 0x000000017e00780c */ /* 0x000fe20003f45270 */
[----:B------:R-:W-:Y:S01]  /*6c50*/  BSSY.RECONVERGENT B1, `(.L_x_2835) ;  /* 0x000005c000017945 */ /* 0x000fe20003800200 */
[----:B------:R-:W-:Y:S01]  /*6c60*/  LOP3.LUT R148, R148, 0xfffffffb, RZ, 0xc0, !PT ;  /* 0xfffffffb94947812 */ /* 0x000fe200078ec0ff */
[----:B------:R-:W-:Y:S01]  /*6c70*/  FFMA.FTZ R123, R124, R115, 1.1641532182693481445e-10 ;  /* 0x2f0000007c7b7423 */ /* 0x000fe20000010073 */
[----:B------:R-:W-:Y:S01]  /*6c80*/  FMUL.FTZ R125, R125, R138 ;  /* 0x0000008a7d7d7220 */ /* 0x000fe20000410000 */
[----:B------:R-:W-:-:S03]  /*6c90*/  IMAD.MOV.U32 R144, RZ, RZ, 0x2 ;  /* 0x00000002ff907424 */ /* 0x000fc600078e00ff */
[----:B------:R-:W-:Y:S02]  /*6ca0*/  FSETP.GTU.FTZ.AND P3, PT, R123, R140, PT ;  /* 0x0000008c7b00720b */ /* 0x000fe40003f7c000 */
[----:B------:R-:W-:Y:S02]  /*6cb0*/  PRMT R123, R109, 0x7632, R123 ;  /* 0x000076326d7b7816 */ /* 0x000fe4000000007b */
[----:B------:R-:W-:Y:S02]  /*6cc0*/  FSEL R134, R125, RZ, !P3 ;  /* 0x000000ff7d867208 */ /* 0x000fe40005800000 */
[----:B------:R-:W-:Y:S02]  /*6cd0*/  PLOP3.LUT P3, PT, P3, PT, PT, 0x8, 0x80 ;  /* 0x000000000080781c */ /* 0x000fe40001f6e170 */
[----:B------:R-:W-:-:S11]  /*6ce0*/  MOV R109, R132 ;  /* 0x00000084006d7202 */ /* 0x000fd60000000f00 */
        /* <DEDUP_REMOVED lines=10> */
.L_x_2837:
        /* <DEDUP_REMOVED lines=13> */
.L_x_2839:
[----:B------:R-:W-:Y:S05]  /*6e60*/  BSYNC.RECONVERGENT B2 ;  /* 0x0000000000027941 */ /* 0x000fea0003800200 */
.L_x_2838:
        /* <DEDUP_REMOVED lines=46> */
[----:B------:R-:W-:-:S04]  /*7150*/  IMAD.WIDE.U32 R126, R126, -0x326172a9, RZ ;  /* 0xcd9e8d577e7e7825 */ /* 0x000fc800078e00ff */
[----:B------:R-:W-:Y:S01]  /*7160*/  VIADD R121, R3, 0xdb3d7428 ;  /* 0xdb3d742803797836 */ /* 0x000fe20000000000 */
[----:B------:R-:W-:-:S04]  /*7170*/  LOP3.LUT R109, R109, R154, R127, 0x96, !PT ;  /* 0x0000009a6d6d7212 */ /* 0x000fc800078e967f */
[----:B------:R-:W-:Y:S01]  /*7180*/  LOP3.LUT R121, R121, R144, R125, 0x96, !PT ;  /* 0x0000009079797212 */ /* 0x000fe200078e967d */
[----:B------:R-:W-:-:S04]  /*7190*/  IMAD.WIDE.U32 R144, R109, -0x2daee0ad, RZ ;  /* 0xd2511f536d907825 */ /* 0x000fc800078e00ff */
[----:B------:R-:W-:Y:S01]  /*71a0*/  IMAD.WIDE.U32 R154, R121, -0x326172a9, RZ ;  /* 0xcd9e8d57799a7825 */ /* 0x000fe200078e00ff */
[----:B------:R-:W-:-:S03]  /*71b0*/  LOP3.LUT R121, R114, R124, R145, 0x96, !PT ;  /* 0x0000007c72797212 */ /* 0x000fc600078e9691 */
[----:B------:R-:W-:Y:S01]  /*71c0*/  IMAD.MOV.U32 R109, RZ, RZ, R0 ;  /* 0x000000ffff6d7224 */ /* 0x000fe200078e0000 */
[----:B------:R-:W-:Y:S01]  /*71d0*/  LOP3.LUT R122, R112, R126, R155, 0x96, !PT ;  /* 0x0000007e707a7212 */ /* 0x000fe200078e969b */
[----:B------:R-:W-:Y:S02]  /*71e0*/  IMAD.MOV.U32 R0, RZ, RZ, R144 ;  /* 0x000000ffff007224 */ /* 0x000fe400078e0090 */
[----:B------:R-:W-:Y:S01]  /*71f0*/  HFMA2 R144, -RZ, RZ, 0, 0 ;  /* 0x00000000ff907431 */ /* 0x000fe200000001ff */
[----:B------:R-:W-:-:S07]  /*7200*/  MOV R132, R154 ;  /* 0x0000009a00847202 */ /* 0x000fce0000000f00 */
.L_x_2836:
[----:B------:R-:W-:Y:S05]  /*7210*/  BSYNC.RECONVERGENT B1 ;  /* 0x0000000000017941 */ /* 0x000fea0003800200 */
.L_x_2835:
[----:B------:R-:W-:Y:S01]  /*7220*/  I2FP.F32.U32 R124, R109 ;  /* 0x0000006d007c7245 */ /* 0x000fe20000201000 */
[----:B------:R-:W-:Y:S01]  /*7230*/  IMAD.U32 R125, R9, 0x10000, RZ ;  /* 0x00010000097d7824 */ /* 0x000fe200078e00ff */
[----:B------:R-:W-:Y:S01]  /*7240*/  BSSY.RECONVERGENT B1, `(.L_x_2840) ;  /* 0x000005f000017945 */ /* 0x000fe20003800200 */
[----:B------:R-:W-:Y:S02]  /*7250*/  IMAD.MOV.U32 R126, RZ, RZ, 0x2 ;  /* 0x00000002ff7e7424 */ /* 0x000fe400078e00ff */
        /* <DEDUP_REMOVED lines=21> */
.L_x_2842:
        /* <DEDUP_REMOVED lines=13> */
.L_x_2844:
[----:B------:R-:W-:Y:S05]  /*7480*/  BSYNC.RECONVERGENT B2 ;  /* 0x0000000000027941 */ /* 0x000fea0003800200 */
.L_x_2843:
[----:B------:R-:W-:Y:S01]  /*7490*/  IMAD.WIDE.U32 R154, R152, -0x326172a9, RZ ;  /* 0xcd9e8d57989a7825 */ /* 0x000fe200078e00ff */
[----:B------:R-:W-:Y:S02]  /*74a0*/  LOP3.LUT R164, R135, R125, R3, 0x96, !PT ;  /* 0x0000007d87a47212 */ /* 0x000fe400078e9603 */
[----:B------:R-:W-:Y:S01]  /*74b0*/  IADD3 R125, PT, PT, R3, -0x4498517b, RZ ;  /* 0xbb67ae85037d7810 */ /* 0x000fe20007ffe0ff */
[----:B------:R-:W-:Y:S01]  /*74c0*/  VIADD R121, R2, 0x9e3779b9 ;  /* 0x9e3779b902797836 */ /* 0x000fe20000000000 */
[----:B------:R-:W-:Y:S01]  /*74d0*/  LOP3.LUT R156, R117, R155, R2, 0x96, !PT ;  /* 0x0000009b759c7212 */ /* 0x000fe200078e9602 */
[----:B------:R-:W-:-:S04]  /*74e0*/  IMAD.WIDE.U32 R164, R164, -0x326172a9, RZ ;  /* 0xcd9e8d57a4a47825 */ /* 0x000fc800078e00ff */
        /* <DEDUP_REMOVED lines=41> */
[----:B------:R-:W-:-:S03]  /*7780*/  IADD3 R157, PT, PT, R3, -0x24c28bd8, RZ ;  /* 0xdb3d7428039d7810 */ /* 0x000fc60007ffe0ff */
[----:B------:R-:W-:Y:S01]  /*7790*/  IMAD.WIDE.U32 R154, R154, -0x326172a9, RZ ;  /* 0xcd9e8d579a9a7825 */ /* 0x000fe200078e00ff */
[----:B------:R-:W-:-:S04]  /*77a0*/  LOP3.LUT R157, R157, R156, R125, 0x96, !PT ;  /* 0x0000009c9d9d7212 */ /* 0x000fc800078e967d */
[----:B------:R-:W-:Y:S01]  /*77b0*/  LOP3.LUT R121, R121, R164, R155, 0x96, !PT ;  /* 0x000000a479797212 */ /* 0x000fe200078e969b */
[----:B------:R-:W-:-:S04]  /*77c0*/  IMAD.WIDE.U32 R164, R157, -0x326172a9, RZ ;  /* 0xcd9e8d579da47825 */ /* 0x000fc800078e00ff */
[----:B------:R-:W-:Y:S01]  /*77d0*/  IMAD.WIDE.U32 R156, R121, -0x2daee0ad, RZ ;  /* 0xd2511f53799c7825 */ /* 0x000fe200078e00ff */
[----:B------:R-:W-:-:S03]  /*77e0*/  LOP3.LUT R122, R112, R154, R165, 0x96, !PT ;  /* 0x0000009a707a7212 */ /* 0x000fc600078e96a5 */
[----:B------:R-:W-:Y:S01]  /*77f0*/  IMAD.MOV.U32 R132, RZ, RZ, R164 ;  /* 0x000000ffff847224 */ /* 0x000fe200078e00a4 */
[----:B------:R-:W-:Y:S02]  /*7800*/  LOP3.LUT R121, R114, R124, R157, 0x96, !PT ;  /* 0x0000007c72797212 */ /* 0x000fe400078e969d */
[----:B------:R-:W-:Y:S01]  /*7810*/  MOV R124, R0 ;  /* 0x00000000007c7202 */ /* 0x000fe20000000f00 */
[----:B------:R-:W-:-:S07]  /*7820*/  IMAD.MOV.U32 R0, RZ, RZ, R156 ;  /* 0x000000ffff007224 */ /* 0x000fce00078e009c */
.L_x_2841:
[----:B------:R-:W-:Y:S05]  /*7830*/  BSYNC.RECONVERGENT B1 ;  /* 0x0000000000017941 */ /* 0x000fea0003800200 */
.L_x_2840:
[----:B------:R-:W-:Y:S01]  /*7840*/  I2FP.F32.U32 R124, R124 ;  /* 0x0000007c007c7245 */ /* 0x000fe20000201000 */
[----:B------:R-:W-:Y:S01]  /*7850*/  BSSY.RECONVERGENT B1, `(.L_x_2845) ;  /* 0x000005d000017945 */ /* 0x000fe20003800200 */
[----:B------:R-:W-:Y:S01]  /*7860*/  SHF.L.U32 R125, R123, 0x10, RZ ;  /* 0x000000107b7d7819 */ /* 0x000fe200000006ff */
[----:B------:R-:W-:Y:S01]  /*7870*/  IMAD.MOV.U32 R146, RZ, RZ, 0x2 ;  /* 0x00000002ff927424 */ /* 0x000fe200078e00ff */
[----:B------:R-:W-:Y:S01]  /*7880*/  LOP3.LUT R148, R148, 0xfffffffd, RZ, 0xc0, !PT ;  /* 0xfffffffd94947812 */ /* 0x000fe200078ec0ff */
[----:B------:R-:W-:Y:S02]  /*7890*/  FFMA.FTZ R123, R124, R115, 1.1641532182693481445e-10 ;  /* 0x2f0000007c7b7423 */ /* 0x000fe40000010073 */
[----:B------:R-:W-:-:S03]  /*78a0*/  FMUL.FTZ R125, R125, R138 ;  /* 0x0000008a7d7d7220 */ /* 0x000fc60000410000 */
[----:B------:R-:W-:Y:S01]  /*78b0*/  FSETP.GTU.FTZ.AND P2, PT, R123, R140, PT ;  /* 0x0000008c7b00720b */ /* 0x000fe20003f5c000 */
[----:B------:R-:W-:-:S03]  /*78c0*/  IMAD.MOV.U32 R123, RZ, RZ, R132 ;  /* 0x000000ffff7b7224 */ /* 0x000fc600078e0084 */
[----:B------:R-:W-:Y:S02]  /*78d0*/  FSEL R134, R125, RZ, !P2 ;  /* 0x000000ff7d867208 */ /* 0x000fe40005000000 */
[----:B------:R-:W-:Y:S02]  /*78e0*/  PLOP3.LUT P3, PT, P2, PT, PT, 0x8, 0x80 ;  /* 0x000000000080781c */ /* 0x000fe4000176e170 */
[----:B------:R-:W-:-:S11]  /*78f0*/  ISETP.NE.AND P2, PT, R126, 0x1, PT ;  /* 0x000000017e00780c */ /* 0x000fd60003f45270 */
        /* <DEDUP_REMOVED lines=10> */
.L_x_2847:
        /* <DEDUP_REMOVED lines=13> */
.L_x_2849:
[----:B------:R-:W-:Y:S05]  /*7a70*/  BSYNC.RECONVERGENT B2 ;  /* 0x0000000000027941 */ /* 0x000fea0003800200 */
.L_x_2848:
        /* <DEDUP_REMOVED lines=51> */
[----:B------:R-:W-:Y:S01]  /*7db0*/  IMAD.WIDE.U32 R156, R155, -0x326172a9, RZ ;  /* 0xcd9e8d579b9c7825 */ /* 0x000fe200078e00ff */
[----:B------:R-:W-:-:S03]  /*7dc0*/  MOV R123, R0 ;  /* 0x00000000007b7202 */ /* 0x000fc60000000f00 */
[----:B------:R-:W-:Y:S01]  /*7dd0*/  IMAD.WIDE.U32 R154, R121, -0x2daee0ad, RZ ;  /* 0xd2511f53799a7825 */ /* 0x000fe200078e00ff */
[----:B------:R-:W-:-:S03]  /*7de0*/  LOP3.LUT R122, R112, R122, R157, 0x96, !PT ;  /* 0x0000007a707a7212 */ /* 0x000fc600078e969d */
[----:B------:R-:W-:Y:S01]  /*7df0*/  IMAD.MOV.U32 R132, RZ, RZ, R156 ;  /* 0x000000ffff847224 */ /* 0x000fe200078e009c */
[----:B------:R-:W-:Y:S01]  /*7e00*/  LOP3.LUT R121, R114, R124, R155, 0x96, !PT ;  /* 0x0000007c72797212 */ /* 0x000fe200078e969b */
[----:B------:R-:W-:-:S07]  /*7e10*/  IMAD.MOV.U32 R0, RZ, RZ, R154 ;  /* 0x000000ffff007224 */ /* 0x000fce00078e009a */
.L_x_2846:
[----:B------:R-:W-:Y:S05]  /*7e20*/  BSYNC.RECONVERGENT B1 ;  /* 0x0000000000017941 */ /* 0x000fea0003800200 */
.L_x_2845:
[----:B------:R-:W-:Y:S01]  /*7e30*/  I2FP.F32.U32 R124, R123 ;  /* 0x0000007b007c7245 */ /* 0x000fe20000201000 */
[----:B------:R-:W-:Y:S01]  /*7e40*/  BSSY.RECONVERGENT B1, `(.L_x_2850) ;  /* 0x0000062000017945 */ /* 0x000fe20003800200 */
[----:B------:R-:W-:Y:S01]  /*7e50*/  PRMT R123, R9, 0x7632, R123 ;  /* 0x00007632097b7816 */ /* 0x000fe2000000007b */
[----:B------:R-:W-:-:S03]  /*7e60*/  HFMA2 R154, -RZ, RZ, 0, 1.1920928955078125e-07 ;  /* 0x00000002ff9a7431 */ /* 0x000fc600000001ff */
[----:B------:R-:W-:Y:S01]  /*7e70*/  SHF.L.U32 R125, R123, 0x10, RZ ;  /* 0x000000107b7d7819 */ /* 0x000fe200000006ff */
[----:B------:R-:W-:-:S04]  /*7e80*/  FFMA.FTZ R123, R124, R115, 1.1641532182693481445e-10 ;  /* 0x2f0000007c7b7423 */ /* 0x000fc80000010073 */
[----:B------:R-:W-:Y:S01]  /*7e90*/  FMUL.FTZ R125, R125, R138 ;  /* 0x0000008a7d7d7220 */ /* 0x000fe20000410000 */
[----:B------:R-:W-:Y:S02]  /*7ea0*/  FSETP.GTU.FTZ.AND P2, PT, R123, R140, PT ;  /* 0x0000008c7b00720b */ /* 0x000fe40003f5c000 */
[----:B------:R-:W-:Y:S02]  /*7eb0*/  @P1 PRMT R123, R5, 0x7632, R123 ;  /* 0x00007632057b1816 */ /* 0x000fe4000000007b */
[----:B------:R-:W-:Y:S02]  /*7ec0*/  FSEL R125, R125, RZ, !P2 ;  /* 0x000000ff7d7d7208 */ /* 0x000fe40005000000 */
[----:B------:R-:W-:Y:S01]  /*7ed0*/  SEL R126, RZ, 0x1, P2 ;  /* 0x00000001ff7e7807 */ /* 0x000fe20001000000 */
[----:B------:R-:W-:Y:S01]  /*7ee0*/  @P1 IMAD.U32 R124, R123, 0x10000, RZ ;  /* 0x000100007b7c1824 */ /* 0x000fe200078e00ff */
        /* <DEDUP_REMOVED lines=15> */
.L_x_2852:
        /* <DEDUP_REMOVED lines=13> */
.L_x_2854:
[----:B------:R-:W-:Y:S05]  /*80b0*/  BSYNC.RECONVERGENT B2 ;  /* 0x0000000000027941 */ /* 0x000fea0003800200 */
.L_x_2853:
        /* <DEDUP_REMOVED lines=53> */
[----:B------:R-:W-:-:S03]  /*8410*/  LOP3.LUT R122, R112, R122, R165, 0x96, !PT ;  /* 0x0000007a707a7212 */ /* 0x000fc600078e96a5 */
[----:B------:R-:W-:Y:S01]  /*8420*/  IMAD.MOV.U32 R132, RZ, RZ, R164 ;  /* 0x000000ffff847224 */ /* 0x000fe200078e00a4 */
[----:B------:R-:W-:Y:S01]  /*8430*/  MOV R0, R154 ;  /* 0x0000009a00007202 */ /* 0x000fe20000000f00 */
[----:B------:R-:W-:Y:S01]  /*8440*/  IMAD.MOV.U32 R154, RZ, RZ, RZ ;  /* 0x000000ffff9a7224 */ /* 0x000fe200078e00ff */
[----:B------:R-:W-:-:S07]  /*8450*/  LOP3.LUT R121, R114, R124, R155, 0x96, !PT ;  /* 0x0000007c72797212 */ /* 0x000fce00078e969b */
.L_x_2851:
[----:B------:R-:W-:Y:S05]  /*8460*/  BSYNC.RECONVERGENT B1 ;  /* 0x0000000000017941 */ /* 0x000fea0003800200 */
.L_x_2850:
[----:B------:R-:W-:Y:S01]  /*8470*/  I2FP.F32.U32 R124, R123 ;  /* 0x0000007b007c7245 */ /* 0x000fe20000201000 */
[----:B------:R-:W-:Y:S01]  /*8480*/  IMAD.U32 R155, R110, 0x10000, RZ ;  /* 0x000100006e9b7824 */ /* 0x000fe200078e00ff */
[----:B------:R-:W-:Y:S01]  /*8490*/  ISETP.NE.AND P3, PT, R154, 0x1, PT ;  /* 0x000000019a00780c */ /* 0x000fe20003f65270 */
[----:B------:R-:W-:Y:S01]  /*84a0*/  BSSY.RECONVERGENT B1, `(.L_x_2855) ;  /* 0x000005a000017945 */ /* 0x000fe20003800200 */
[----:B------:R-:W-:Y:S02]  /*84b0*/  HFMA2 R146, -RZ, RZ, 0, 1.1920928955078125e-07 ;  /* 0x00000002ff927431 */ /* 0x000fe400000001ff */
[----:B------:R-:W-:Y:S01]  /*84c0*/  FFMA.FTZ R125, R124, R115, 1.1641532182693481445e-10 ;  /* 0x2f0000007c7d7423 */ /* 0x000fe20000010073 */
[----:B------:R-:W-:Y:S01]  /*84d0*/  FMUL.FTZ R134, R155, R138 ;  /* 0x0000008a9b867220 */ /* 0x000fe20000410000 */
[----:B------:R-:W-:Y:S01]  /*84e0*/  PRMT R123, R110, 0x7632, R123 ;  /* 0x000076326e7b7816 */ /* 0x000fe2000000007b */
[----:B------:R-:W-:Y:S02]  /*84f0*/  IMAD.MOV.U32 R110, RZ, RZ, R132 ;  /* 0x000000ffff6e7224 */ /* 0x000fe400078e0084 */
        /* <DEDUP_REMOVED lines=12> */
.L_x_2857:
        /* <DEDUP_REMOVED lines=13> */
.L_x_2859:
[----:B------:R-:W-:Y:S05]  /*8690*/  BSYNC.RECONVERGENT B2 ;  /* 0x0000000000027941 */ /* 0x000fea0003800200 */
.L_x_2858:
        /* <DEDUP_REMOVED lines=56> */
[----:B------:R-:W-:Y:S02]  /*8a20*/  LOP3.LUT R121, R114, R124, R165, 0x96, !PT ;  /* 0x0000007c72797212 */ /* 0x000fe400078e96a5 */
[----:B------:R-:W-:-:S07]  /*8a30*/  MOV R0, R164 ;  /* 0x000000a400007202 */ /* 0x000fce0000000f00 */
.L_x_2856:
[----:B------:R-:W-:Y:S05]  /*8a40*/  BSYNC.RECONVERGENT B1 ;  /* 0x0000000000017941 */ /* 0x000fea0003800200 */
.L_x_2855:
[----:B------:R-:W-:Y:S01]  /*8a50*/  I2FP.F32.U32 R110, R110 ;  /* 0x0000006e006e7245 */ /* 0x000fe20000201000 */
[----:B------:R-:W-:Y:S01]  /*8a60*/  IMAD.U32 R155, R10, 0x10000, RZ ;  /* 0x000100000a9b7824 */ /* 0x000fe200078e00ff */
[----:B------:R-:W-:Y:S01]  /*8a70*/  @P1 SHF.L.U32 R165, R6, 0x10, RZ ;  /* 0x0000001006a51819 */ /* 0x000fe200000006ff */
[----:B------:R-:W-:Y:S01]  /*8a80*/  BSSY.RECONVERGENT B1, `(.L_x_2860) ;  /* 0x000005e000017945 */ /* 0x000fe20003800200 */
[----:B------:R-:W-:Y:S01]  /*8a90*/  MOV R124, R132 ;  /* 0x00000084007c7202 */ /* 0x000fe20000000f00 */
        /* <DEDUP_REMOVED lines=20> */
.L_x_2862:
        /* <DEDUP_REMOVED lines=13> */
.L_x_2864:
[----:B------:R-:W-:Y:S05]  /*8cb0*/  BSYNC.RECONVERGENT B2 ;  /* 0x0000000000027941 */ /* 0x000fea0003800200 */
.L_x_2863:
        /* <DEDUP_REMOVED lines=54> */
[----:B------:R-:W-:Y:S02]  /*9020*/  LOP3.LUT R122, R112, R166, R179, 0x96, !PT ;  /* 0x000000a6707a7212 */ /* 0x000fe400078e96b3 */
[----:B------:R-:W-:Y:S01]  /*9030*/  MOV R132, R178 ;  /* 0x000000b200847202 */ /* 0x000fe20000000f00 */
[----:B------:R-:W-:Y:S01]  /*9040*/  IMAD.MOV.U32 R0, RZ, RZ, R176 ;  /* 0x000000ffff007224 */ /* 0x000fe200078e00b0 */
[----:B------:R-:W-:-:S07]  /*9050*/  LOP3.LUT R121, R114, R164, R177, 0x96, !PT ;  /* 0x000000a472797212 */ /* 0x000fce00078e96b1 */
.L_x_2861:
[----:B------:R-:W-:Y:S05]  /*9060*/  BSYNC.RECONVERGENT B1 ;  /* 0x0000000000017941 */ /* 0x000fea0003800200 */
.L_x_2860:
        /* <DEDUP_REMOVED lines=20> */
.L_x_2867:
        /* <DEDUP_REMOVED lines=13> */
.L_x_2869:
[----:B------:R-:W-:Y:S05]  /*9280*/  BSYNC.RECONVERGENT B2 ;  /* 0x0000000000027941 */ /* 0x000fea0003800200 */
.L_x_2868:
        /* <DEDUP_REMOVED lines=58> */
.L_x_2866:
[----:B------:R-:W-:Y:S05]  /*9630*/  BSYNC.RECONVERGENT B1 ;  /* 0x0000000000017941 */ /* 0x000fea0003800200 */
.L_x_2865:
[----:B------:R-:W-:Y:S01]  /*9640*/  PRMT R123, R10, 0x7632, R123 ;  /* 0x000076320a7b7816 */ /* 0x000fe2000000007b */
[----:B------:R-:W-:Y:S01]  /*9650*/  BSSY.RECONVERGENT B1, `(.L_x_2870) ;  /* 0x0000062000017945 */ /* 0x000fe20003800200 */
[----:B------:R-:W-:Y:S01]  /*9660*/  I2FP.F32.U32 R124, R124 ;  /* 0x0000007c007c7245 */ /* 0x000fe20000201000 */
[----:B------:R-:W-:Y:S02]  /*9670*/  IMAD.MOV.U32 R158, RZ, RZ, 0x2 ;  /* 0x00000002ff9e7424 */ /* 0x000fe400078e00ff */
[----:B------:R-:W-:Y:S02]  /*9680*/  IMAD.U32 R165, R123, 0x10000, RZ ;  /* 0x000100007ba57824 */ /* 0x000fe400078e00ff */
[----:B------:R-:W-:Y:S02]  /*9690*/  FFMA.FTZ R123, R124, R115, 1.1641532182693481445e-10 ;  /* 0x2f0000007c7b7423 */ /* 0x000fe40000010073 */
[----:B------:R-:W-:-:S03]  /*96a0*/  FMUL.FTZ R165, R165, R138 ;  /* 0x0000008aa5a57220 */ /* 0x000fc60000410000 */
        /* <DEDUP_REMOVED lines=20> */
.L_x_2872:
        /* <DEDUP_REMOVED lines=13> */
.L_x_2874:
[----:B------:R-:W-:Y:S05]  /*98c0*/  BSYNC.RECONVERGENT B2 ;  /* 0x0000000000027941 */ /* 0x000fea0003800200 */
.L_x_2873:
        /* <DEDUP_REMOVED lines=58> */
.L_x_2871:
[----:B------:R-:W-:Y:S05]  /*9c70*/  BSYNC.RECONVERGENT B1 ;  /* 0x0000000000017941 */ /* 0x000fea0003800200 */
.L_x_2870:
        /* <DEDUP_REMOVED lines=21> */
.L_x_2877:
        /* <DEDUP_REMOVED lines=13> */
.L_x_2879:
[----:B------:R-:W-:Y:S05]  /*9ea0*/  BSYNC.RECONVERGENT B2 ;  /* 0x0000000000027941 */ /* 0x000fea0003800200 */
.L_x_2878:
        /* <DEDUP_REMOVED lines=12> */
[----:B------:R-:W-:Y:S01]  /*9f70*/  IMAD.WIDE.U32 R164, R121, -0x326172a9, RZ ;  /* 0xcd9e8d5779a47825 */ /* 0x000fe200078e00ff */
[C---:B------:R-:W-:Y:S02]  /*9f80*/  IADD3 R121, PT, PT, R2.reuse, -0x255992d5, RZ ;  /* 0xdaa66d2b02797810 */ /* 0x040fe40007ffe0ff */
[----:B------:R-:W-:Y:S01]  /*9f90*/  LOP3.LUT R177, R177, R176, R123, 0x96, !PT ;  /* 0x000000b0b1b17212 */ /* 0x000fe200078e967b */
        /* <DEDUP_REMOVED lines=10> */
[----:B------:R-:W-:Y:S02]  /*a040*/  IADD3 R111, PT, PT, R2, 0x78dde6e4, RZ ;  /* 0x78dde6e4026f7810 */ /* 0x000fe40007ffe0ff */
[----:B------:R-:W-:Y:S02]  /*a050*/  LOP3.LUT R121, R121, R176, R123, 0x96, !PT ;  /* 0x000000b079797212 */ /* 0x000fe400078e967b */
[----:B------:R-:W-:-:S03]  /*a060*/  LOP3.LUT R111, R111, R178, R165, 0x96, !PT ;  /* 0x000000b26f6f7212 */ /* 0x000fc600078e96a5 */
[----:B------:R-:W-:-:S04]  /*a070*/  IMAD.WIDE.U32 R178, R121, -0x326172a9, RZ ;  /* 0xcd9e8d5779b27825 */ /* 0x000fc800078e00ff */
[----:B------:R-:W-:-:S04]  /*a080*/  IMAD.WIDE.U32 R176, R111, -0x2daee0ad, RZ ;  /* 0xd2511f536fb07825 */ /* 0x000fc800078e00ff */
[----:B------:R-:W-:Y:S02]  /*a090*/  VIADD R121, R2, 0x1715609d ;  /* 0x1715609d02797836 */ /* 0x000fe40000000000 */
[----:B------:R-:W-:-:S03]  /*a0a0*/  VIADD R111, R3, 0xa9066899 ;  /* 0xa9066899036f7836 */ /* 0x000fc60000000000 */
[----:B------:R-:W-:Y:S02]  /*a0b0*/  LOP3.LUT R121, R121, R164, R179, 0x96, !PT ;  /* 0x000000a479797212 */ /* 0x000fe400078e96b3 */
[----:B------:R-:W-:-:S03]  /*a0c0*/  LOP3.LUT R111, R111, R122, R177, 0x96, !PT ;  /* 0x0000007a6f6f7212 */ /* 0x000fc600078e96b1 */
[----:B------:R-:W-:Y:S01]  /*a0d0*/  IMAD.WIDE.U32 R122, R121, -0x2daee0ad, RZ ;  /* 0xd2511f53797a7825 */ /* 0x000fe200078e00ff */
[----:B------:R-:W-:-:S03]  /*a0e0*/  IADD3 R121, PT, PT, R3, 0x646e171e, RZ ;  /* 0x646e171e03797810 */ /* 0x000fc60007ffe0ff */
[----:B------:R-:W-:Y:S01]  /*a0f0*/  IMAD.WIDE.U32 R164, R111, -0x326172a9, RZ ;  /* 0xcd9e8d576fa47825 */ /* 0x000fe200078e00ff */
[----:B------:R-:W-:-:S03]  /*a100*/  LOP3.LUT R121, R121, R176, R123, 0x96, !PT ;  /* 0x000000b079797212 */ /* 0x000fc600078e967b */
[----:B------:R-:W-:-:S05]  /*a110*/  VIADD R111, R2, 0xb54cda56 ;  /* 0xb54cda56026f7836 */ /* 0x000fca0000000000 */
[----:B------:R-:W-:Y:S01]  /*a120*/  LOP3.LUT R111, R111, R178, R165, 0x96, !PT ;  /* 0x000000b26f6f7212 */ /* 0x000fe200078e96a5 */
[----:B------:R-:W-:-:S04]  /*a130*/  IMAD.WIDE.U32 R178, R121, -0x326172a9, RZ ;  /* 0xcd9e8d5779b27825 */ /* 0x000fc800078e00ff */
[----:B------:R-:W-:Y:S02]  /*a140*/  VIADD R121, R2, 0x5384540f ;  /* 0x5384540f02797836 */ /* 0x000fe40000000000 */
[----:B------:R-:W-:-:S03]  /*a150*/  IMAD.WIDE.U32 R176, R111, -0x2daee0ad, RZ ;  /* 0xd2511f536fb07825 */ /* 0x000fc600078e00ff */
[----:B------:R-:W-:Y:S01]  /*a160*/  LOP3.LUT R164, R121, R164, R179, 0x96, !PT ;  /* 0x000000a479a47212 */ /* 0x000fe200078e96b3 */
[----:B------:R-:W-:Y:S01]  /*a170*/  VIADD R111, R2, 0xf1bbcdc8 ;  /* 0xf1bbcdc8026f7836 */ /* 0x000fe20000000000 */
[----:B------:R-:W-:Y:S02]  /*a180*/  LOP3.LUT R122, R113, R122, R177, 0x96, !PT ;  /* 0x0000007a717a7212 */ /* 0x000fe400078e96b1 */
[----:B------:R-:W-:Y:S01]  /*a190*/  IADD3 R121, PT, PT, R3, -0x24c28bd8, RZ ;  /* 0xdb3d742803797810 */ /* 0x000fe20007ffe0ff */
[----:B------:R-:W-:-:S04]  /*a1a0*/  IMAD.WIDE.U32 R164, R164, -0x2daee0ad, RZ ;  /* 0xd2511f53a4a47825 */ /* 0x000fc800078e00ff */
[----:B------:R-:W-:Y:S01]  /*a1b0*/  IMAD.WIDE.U32 R122, R122, -0x326172a9, RZ ;  /* 0xcd9e8d577a7a7825 */ /* 0x000fe200078e00ff */
[----:B------:R-:W-:-:S04]  /*a1c0*/  LOP3.LUT R121, R121, R176, R165, 0x96, !PT ;  /* 0x000000b079797212 */ /* 0x000fc800078e96a5 */
[----:B------:R-:W-:Y:S01]  /*a1d0*/  LOP3.LUT R111, R111, R178, R123, 0x96, !PT ;  /* 0x000000b26f6f7212 */ /* 0x000fe200078e967b */
[----:B------:R-:W-:-:S04]  /*a1e0*/  IMAD.WIDE.U32 R178, R121, -0x326172a9, RZ ;  /* 0xcd9e8d5779b27825 */ /* 0x000fc800078e00ff */
[----:B------:R-:W-:Y:S01]  /*a1f0*/  IMAD.WIDE.U32 R176, R111, -0x2daee0ad, RZ ;  /* 0xd2511f536fb07825 */ /* 0x000fe200078e00ff */
[----:B------:R-:W-:Y:S02]  /*a200*/  MOV R111, R0 ;  /* 0x00000000006f7202 */ /* 0x000fe40000000f00 */
[----:B------:R-:W-:Y:S01]  /*a210*/  LOP3.LUT R122, R112, R122, R179, 0x96, !PT ;  /* 0x0000007a707a7212 */ /* 0x000fe200078e96b3 */
[----:B------:R-:W-:Y:S01]  /*a220*/  IMAD.MOV.U32 R132, RZ, RZ, R178 ;  /* 0x000000ffff847224 */ /* 0x000fe200078e00b2 */
[----:B------:R-:W-:Y:S01]  /*a230*/  LOP3.LUT R121, R114, R164, R177, 0x96, !PT ;  /* 0x000000a472797212 */ /* 0x000fe200078e96b1 */
[----:B------:R-:W-:-:S07]  /*a240*/  IMAD.MOV.U32 R0, RZ, RZ, R176 ;  /* 0x000000ffff007224 */ /* 0x000fce00078e00b0 */
.L_x_2876:
[----:B------:R-:W-:Y:S05]  /*a250*/  BSYNC.RECONVERGENT B1 ;  /* 0x0000000000017941 */ /* 0x000fea0003800200 */
.L_x_2875:
[----:B------:R-:W-:Y:S01]  /*a260*/  I2FP.F32.U32 R154, R111 ;  /* 0x0000006f009a7245 */ /* 0x000fe20000201000 */
[----:B------:R-:W-:Y:S01]  /*a270*/  BSSY.RECONVERGENT B1, `(.L_x_2880) ;  /* 0x0000060000017945 */ /* 0x000fe20003800200 */
[----:B------:R-:W-:Y:S01]  /*a280*/  SHF.L.U32 R123, R11, 0x10, RZ ;  /* 0x000000100b7b7819 */ /* 0x000fe200000006ff */
[----:B------:R-:W-:Y:S02]  /*a290*/  HFMA2 R158, -RZ, RZ, 0, 1.1920928955078125e-07 ;  /* 0x00000002ff9e7431 */ /* 0x000fe400000001ff */
[----:B------:R-:W-:Y:S01]  /*a2a0*/  FFMA.FTZ R111, R154, R115, 1.1641532182693481445e-10 ;  /* 0x2f0000009a6f7423 */ /* 0x000fe20000010073 */
[----:B------:R-:W-:Y:S02]  /*a2b0*/  @P1 IMAD.U32 R154, R7, 0x10000, RZ ;  /* 0x00010000079a1824 */ /* 0x000fe400078e00ff */
[----:B------:R-:W-:Y:S02]  /*a2c0*/  FMUL.FTZ R123, R123, R138 ;  /* 0x0000008a7b7b7220 */ /* 0x000fe40000410000 */
        /* <DEDUP_REMOVED lines=18> */
.L_x_2882:
        /* <DEDUP_REMOVED lines=13> */
.L_x_2884:
[----:B------:R-:W-:Y:S05]  /*a4c0*/  BSYNC.RECONVERGENT B2 ;  /* 0x0000000000027941 */ /* 0x000fea0003800200 */
.L_x_2883:
        /* <DEDUP_REMOVED lines=58> */
.L_x_2881:
[----:B------:R-:W-:Y:S05]  /*a870*/  BSYNC.RECONVERGENT B1 ;  /* 0x0000000000017941 */ /* 0x000fea0003800200 */
.L_x_2880:
        /* <DEDUP_REMOVED lines=20> */
.L_x_2887:
        /* <DEDUP_REMOVED lines=15> */
.L_x_2889:
[----:B------:R-:W-:Y:S05]  /*aab0*/  BSYNC.RECONVERGENT B2 ;  /* 0x0000000000027941 */ /* 0x000fea0003800200 */
.L_x_2888:
        /* <DEDUP_REMOVED lines=57> */
[----:B------:R-:W-:-:S07]  /*ae50*/  MOV R0, R180 ;  /* 0x000000b400007202 */ /* 0x000fce0000000f00 */
.L_x_2886:
[----:B------:R-:W-:Y:S05]  /*ae60*/  BSYNC.RECONVERGENT B1 ;  /* 0x0000000000017941 */ /* 0x000fea0003800200 */
.L_x_2885:
[----:B------:R-:W-:Y:S02]  /*ae70*/  I2FP.F32.U32 R112, R154 ;  /* 0x0000009a00707245 */ /* 0x000fe40000201000 */
[----:B------:R-:W-:Y:S02]  /*ae80*/  PRMT R113, R11, 0x7632, R113 ;  /* 0x000076320b717816 */ /* 0x000fe40000000071 */
[----:B------:R-:W-:Y:S01]  /*ae90*/  PRMT R110, R110, 0x5410, R146 ;  /* 0x000054106e6e7816 */ /* 0x000fe20000000092 */
[----:B------:R-:W-:Y:S01]  /*aea0*/  FFMA.FTZ R115, R112, R115, 1.1641532182693481445e-10 ;  /* 0x2f00000070737423 */ /* 0x000fe20000010073 */
[----:B------:R-:W-:Y:S01]  /*aeb0*/  @P1 PRMT R112, R7, 0x7632, R112 ;  /* 0x0000763207701816 */ /* 0x000fe20000000070 */
[----:B------:R-:W-:Y:S01]  /*aec0*/  IMAD.U32 R113, R113, 0x10000, RZ ;  /* 0x0001000071717824 */ /* 0x000fe200078e00ff */
[----:B------:R-:W-:Y:S02]  /*aed0*/  PRMT R109, R109, 0x5410, R144 ;  /* 0x000054106d6d7816 */ /* 0x000fe40000000090 */
[----:B------:R-:W-:Y:S01]  /*aee0*/  FSETP.GTU.FTZ.AND P6, PT, R115, R140, PT ;  /* 0x0000008c7300720b */ /* 0x000fe20003fdc000 */
[----:B------:R-:W-:Y:S01]  /*aef0*/  FMUL.FTZ R113, R113, R138 ;  /* 0x0000008a71717220 */ /* 0x000fe20000410000 */
[----:B------:R-:W-:-:S02]  /*af00*/  @P1 SHF.L.U32 R177, R112, 0x10, RZ ;  /* 0x0000001070b11819 */ /* 0x000fc400000006ff */
[----:B------:R-:W-:Y:S02]  /*af10*/  SEL R138, RZ, 0x1, P6 ;  /* 0x00000001ff8a7807 */ /* 0x000fe40003000000 */
[----:B------:R-:W-:Y:S02]  /*af20*/  FSEL R113, R113, RZ, !P6 ;  /* 0x000000ff71717208 */ /* 0x000fe40007000000 */
[----:B------:R-:W-:-:S03]  /*af30*/  PRMT R108, R108, 0x5410, R142 ;  /* 0x000054106c6c7816 */ /* 0x000fc6000000008e */
[----:B------:R-:W-:-:S04]  /*af40*/  FADD.FTZ R112, R156, R113 ;  /* 0x000000719c707221 */ /* 0x000fc80000010000 */
[----:B------:R-:W-:Y:S01]  /*af50*/  @P1 FADD.FTZ R177, R112, R177 ;  /* 0x000000b170b11221 */ /* 0x000fe20000010000 */
[----:B------:R-:W-:-:S05]  /*af60*/  @!P1 IMAD.MOV.U32 R177, RZ, RZ, R112 ;  /* 0x000000ffffb19224 */ /* 0x000fca00078e0070 */
[----:B------:R-:W-:-:S04]  /*af70*/  F2FP.BF16.F32.PACK_AB R112, RZ, R177 ;  /* 0x000000b1ff70723e */ /* 0x000fc800000010ff */
[----:B------:R-:W-:-:S07]  /*af80*/  PRMT R111, R111, 0x5410, R112 ;  /* 0x000054106f6f7816 */ /* 0x000fce0000000070 */
.L_x_2809:
[----:B------:R-:W0:Y:S01]  /*af90*/  LDC.64 R112, c[0x0][0x3a8] ;  /* 0x0000ea00ff707b82 */ /* 0x000e220000000a00 */
[----:B------:R-:W-:Y:S02]  /*afa0*/  SEL R146, RZ, 0x1000000, !P5 ;  /* 0x01000000ff927807 */ /* 0x000fe40006800000 */
[----:B------:R-:W-:Y:S02]  /*afb0*/  SEL R144, RZ, 0x10000, !P4 ;  /* 0x00010000ff907807 */ /* 0x000fe40006000000 */
[C---:B------:R-:W-:Y:S02]  /*afc0*/  LOP3.LUT P6, RZ, R148.reuse, 0x8, RZ, 0xc0, !PT ;  /* 0x0000000894ff7812 */ /* 0x040fe400078cc0ff */
[C---:B------:R-:W-:Y:S01]  /*afd0*/  LOP3.LUT P5, RZ, R148.reuse, 0x4, RZ, 0xc0, !PT ;  /* 0x0000000494ff7812 */ /* 0x040fe200078ac0ff */
[----:B------:R-:W1:Y:S01]  /*afe0*/  LDC.64 R114, c[0x0][0x3b0] ;  /* 0x0000ec00ff727b82 */ /* 0x000e620000000a00 */
[----:B------:R-:W-:Y:S02]  /*aff0*/  LOP3.LUT P4, RZ, R148, 0x2, RZ, 0xc0, !PT ;  /* 0x0000000294ff7812 */ /* 0x000fe4000788c0ff */
[----:B------:R-:W-:-:S02]  /*b000*/  SEL R183, RZ, 0x100, !P3 ;  /* 0x00000100ffb77807 */ /* 0x000fc40005800000 */
[----:B------:R-:W-:Y:S02]  /*b010*/  LOP3.LUT P1, RZ, R148, 0x10, RZ, 0xc0, !PT ;  /* 0x0000001094ff7812 */ /* 0x000fe4000782c0ff */
        /* <DEDUP_REMOVED lines=28> */
[----:B------:R-:W-:Y:S02]  /*b1e0*/  LOP3.LUT R109, R111, R181, R109, 0xfe, !PT ;  /* 0x000000b56f6d7212 */ /* 0x000fe400078efe6d */
[----:B------:R-:W-:Y:S02]  /*b1f0*/  LOP3.LUT R179, R112, R108, R110, 0xfe, !PT ;  /* 0x0000006c70b37212 */ /* 0x000fe400078efe6e */
[----:B------:R-:W-:Y:S01]  /*b200*/  LOP3.LUT R111, R109, R113, RZ, 0xfc, !PT ;  /* 0x000000716d6f7212 */ /* 0x000fe200078efcff */
[----:B0-----:R-:W-:Y:S01]  /*b210*/  IMAD.WIDE.U32 R108, R136, 0x8, R114 ;  /* 0x00000008886c7825 */ /* 0x001fe200078e0072 */
[----:B------:R-:W-:-:S05]  /*b220*/  LOP3.LUT R110, R179, 0xff, R130, 0xf8, !PT ;  /* 0x000000ffb36e7812 */ /* 0x000fca00078ef882 */
[----:B------:R1:W-:Y:S02]  /*b230*/  STG.E.64 desc[UR6][R108.64], R110 ;  /* 0x0000006e6c007986 */ /* 0x0003e4000c101b06 */
.L_x_2890:
[----:B------:R-:W-:Y:S01]  /*b240*/  MOV R140, R0 ;  /* 0x00000000008c7202 */ /* 0x000fe20000000f00 */
[----:B------:R-:W-:-:S07]  /*b250*/  VIADD R0, R136, 0x80 ;  /* 0x0000008088007836 */ /* 0x000fce0000000000 */
.L_x_2767:
[----:B------:R-:W-:Y:S05]  /*b260*/  BSYNC.RECONVERGENT B0 ;  /* 0x0000000000007941 */ /* 0x000fea0003800200 */
.L_x_2766:
[----:B------:R-:W-:Y:S01]  /*b270*/  ISETP.GE.U32.AND P0, PT, R116, 0x100, PT ;  /* 0x000001007400780c */ /* 0x000fe20003f06070 */
[----:B------:R-:W-:Y:S01]  /*b280*/  BSSY.RECONVERGENT B0, `(.L_x_2891) ;  /* 0x000099b000007945 */ /* 0x000fe20003800200 */
[----:B------:R-:W-:-:S11]  /*b290*/  LOP3.LUT R148, R148, 0xffffffbf, RZ, 0xc0, !PT ;  /* 0xffffffbf94947812 */ /* 0x000fd600078ec0ff */
[----:B------:R-:W-:Y:S01]  /*b2a0*/  @P0 LOP3.LUT R148, R148, 0x40, RZ, 0xfc, !PT ;  /* 0x0000004094940812 */ /* 0x000fe200078efcff */
[----:B------:R-:W-:Y:S06]  /*b2b0*/  @!P0 BRA `(.L_x_2892) ;  /* 0x00000098005c8947 */ /* 0x000fec0003800000 */
        /* <DEDUP_REMOVED lines=15> */
[----:B------:R-:W-:Y:S01]  /*b3b0*/  BSSY.RECONVERGENT B1, `(.L_x_2894) ;  /* 0x0000059000017945 */ /* 0x000fe20003800200 */
[----:B0-----:R-:W-:Y:S01]  /*b3c0*/  VIADD R112, R2, 0x8ff34781 ;  /* 0x8ff3478102707836 */ /* 0x001fe20000000000 */
[----:B------:R-:W-:Y:S01]  /*b3d0*/  IADD3 R113, PT, PT, R3, 0x1fd5c5a3, RZ ;  /* 0x1fd5c5a303717810 */ /* 0x000fe20007ffe0ff */
[----:B------:R-:W-:Y:S01]  /*b3e0*/  IMAD.MOV.U32 R126, RZ, RZ, 0x2 ;  /* 0x00000002ff7e7424 */ /* 0x000fe200078e00ff */
[----:B------:R-:W-:Y:S01]  /*b3f0*/  MOV R114, R140 ;  /* 0x0000008c00727202 */ /* 0x000fe20000000f00 */
[----:B------:R-:W-:-:S07]  /*b400*/  IMAD.MOV.U32 R115, RZ, RZ, R132 ;  /* 0x000000ffff737224 */ /* 0x000fce00078e0084 */
        /* <DEDUP_REMOVED lines=11> */
.L_x_2896:
        /* <DEDUP_REMOVED lines=13> */
.L_x_2898:
[----:B------:R-:W-:Y:S05]  /*b590*/  BSYNC.RECONVERGENT B2 ;  /* 0x0000000000027941 */ /* 0x000fea0003800200 */
.L_x_2897:
        /* <DEDUP_REMOVED lines=42> */
[----:B------:R-:W-:Y:S02]  /*b840*/  LOP3.LUT R115, R115, R122, R127, 0x96, !PT ;  /* 0x0000007a73737212 */ /* 0x000fe400078e967f */
[----:B------:R-:W-:Y:S02]  /*b850*/  IADD3 R121, PT, PT, R3, -0x24c28bd8, RZ ;  /* 0xdb3d742803797810 */ /* 0x000fe40007ffe0ff */
[----:B------:R-:W-:Y:S01]  /*b860*/  LOP3.LUT R122, R113, R114, R125, 0x96, !PT ;  /* 0x00000072717a7212 */ /* 0x000fe200078e967d */
[----:B------:R-:W-:-:S04]  /*b870*/  IMAD.WIDE.U32 R130, R115, -0x2daee0ad, RZ ;  /* 0xd2511f5373827825 */ /* 0x000fc800078e00ff */
[----:B------:R-:W-:Y:S01]  /*b880*/  IMAD.WIDE.U32 R122, R122, -0x326172a9, RZ ;  /* 0xcd9e8d577a7a7825 */ /* 0x000fe200078e00ff */
[----:B------:R-:W-:-:S03]  /*b890*/  LOP3.LUT R124, R121, R124, R131, 0x96, !PT ;  /* 0x0000007c797c7212 */ /* 0x000fc600078e9683 */
[----:B------:R-:W-:Y:S02]  /*b8a0*/  VIADD R115, R2, 0xf1bbcdc8 ;  /* 0xf1bbcdc802737836 */ /* 0x000fe40000000000 */
[----:B------:R-:W-:Y:S02]  /*b8b0*/  VIADD R121, R3, 0x96a522ad ;  /* 0x96a522ad03797836 */ /* 0x000fe40000000000 */
[----:B------:R-:W-:Y:S01]  /*b8c0*/  IMAD.WIDE.U32 R124, R124, -0x326172a9, RZ ;  /* 0xcd9e8d577c7c7825 */ /* 0x000fe200078e00ff */
[----:B------:R-:W-:-:S03]  /*b8d0*/  LOP3.LUT R114, R115, R126, R123, 0x96, !PT ;  /* 0x0000007e73727212 */ /* 0x000fc600078e967b */
[----:B------:R-:W-:Y:S01]  /*b8e0*/  IMAD.MOV.U32 R126, RZ, RZ, RZ ;  /* 0x000000ffff7e7224 */ /* 0x000fe200078e00ff */
[----:B------:R-:W-:Y:S01]  /*b8f0*/  LOP3.LUT R122, R112, R122, R125, 0x96, !PT ;  /* 0x0000007a707a7212 */ /* 0x000fe200078e967d */
[----:B------:R-:W-:Y:S01]  /*b900*/  IMAD.WIDE.U32 R114, R114, -0x2daee0ad, RZ ;  /* 0xd2511f5372727825 */ /* 0x000fe200078e00ff */
[----:B------:R-:W-:-:S04]  /*b910*/  MOV R132, R124 ;  /* 0x0000007c00847202 */ /* 0x000fc80000000f00 */
[----:B------:R-:W-:Y:S01]  /*b920*/  LOP3.LUT R121, R121, R130, R115, 0x96, !PT ;  /* 0x0000008279797212 */ /* 0x000fe200078e9673 */
[----:B------:R-:W-:-:S07]  /*b930*/  IMAD.MOV.U32 R115, RZ, RZ, R140 ;  /* 0x000000ffff737224 */ /* 0x000fce00078e008c */
.L_x_2895:
[----:B------:R-:W-:Y:S05]  /*b940*/  BSYNC.RECONVERGENT B1 ;  /* 0x0000000000017941 */ /* 0x000fea0003800200 */
.L_x_2894:
        /* <DEDUP_REMOVED lines=26> */
.L_x_2901:
        /* <DEDUP_REMOVED lines=13> */
.L_x_2903:
[----:B------:R-:W-:Y:S05]  /*bbc0*/  BSYNC.RECONVERGENT B2 ;  /* 0x0000000000027941 */ /* 0x000fea0003800200 */
.L_x_2902:
        /* <DEDUP_REMOVED lines=16> */
[----:B------:R-:W-:Y:S01]  /*bcd0*/  LOP3.LUT R121, R121, R142, R127, 0x96, !PT ;  /* 0x0000008e79797212 */ /* 0x000fe200078e967f */
[----:B------:R-:W-:Y:S02]  /*bce0*/  IMAD.MOV.U32 R134, RZ, RZ, RZ ;  /* 0x000000ffff867224 */ /* 0x000fe400078e00ff */
        /* <DEDUP_REMOVED lines=36> */
[----:B------:R-:W-:Y:S02]  /*bf30*/  IADD3 R121, PT, PT, R3, -0x695add53, RZ ;  /* 0x96a522ad03797810 */ /* 0x000fe40007ffe0ff */
[----:B------:R-:W-:Y:S01]  /*bf40*/  LOP3.LUT R122, R112, R126, R143, 0x96, !PT ;  /* 0x0000007e707a7212 */ /* 0x000fe200078e968f */
[----:B------:R-:W-:Y:S01]  /*bf50*/  IMAD.MOV.U32 R132, RZ, RZ, R142 ;  /* 0x000000ffff847224 */ /* 0x000fe200078e008e */
[----:B------:R-:W-:Y:S02]  /*bf60*/  LOP3.LUT R121, R121, R124, R131, 0x96, !PT ;  /* 0x0000007c79797212 */ /* 0x000fe400078e9683 */
[----:B------:R-:W-:-:S07]  /*bf70*/  MOV R114, R130 ;  /* 0x0000008200727202 */ /* 0x000fce0000000f00 */
.L_x_2900:
[----:B------:R-:W-:Y:S05]  /*bf80*/  BSYNC.RECONVERGENT B1 ;  /* 0x0000000000017941 */ /* 0x000fea0003800200 */
.L_x_2899:
[----:B------:R-:W-:Y:S01]  /*bf90*/  I2FP.F32.U32 R108, R108 ;  /* 0x0000006c006c7245 */ /* 0x000fe20000201000 */
[----:B------:R-:W-:Y:S01]  /*bfa0*/  IMAD.U32 R127, R8, 0x10000, RZ ;  /* 0x00010000087f7824 */ /* 0x000fe200078e00ff */
[----:B------:R-:W-:Y:S01]  /*bfb0*/  ISETP.NE.AND P3, PT, R134, 0x1, PT ;  /* 0x000000018600780c */ /* 0x000fe20003f65270 */
[----:B------:R-:W-:Y:S01]  /*bfc0*/  BSSY.RECONVERGENT B1, `(.L_x_2904) ;  /* 0x000005f000017945 */ /* 0x000fe20003800200 */
[----:B------:R-:W-:Y:S01]  /*bfd0*/  @P1 SHF.L.U32 R131, R4, 0x10, RZ ;  /* 0x0000001004831819 */ /* 0x000fe200000006ff */
[----:B------:R-:W-:Y:S01]  /*bfe0*/  FFMA.FTZ R125, R108, R115, 1.1641532182693481445e-10 ;  /* 0x2f0000006c7d7423 */ /* 0x000fe20000010073 */
[----:B------:R-:W-:Y:S01]  /*bff0*/  FMUL.FTZ R127, R127, R138 ;  /* 0x0000008a7f7f7220 */ /* 0x000fe20000410000 */
[----:B------:R-:W-:Y:S01]  /*c000*/  IMAD.MOV.U32 R126, RZ, RZ, 0x2 ;  /* 0x00000002ff7e7424 */ /* 0x000fe200078e00ff */
[----:B------:R-:W-:Y:S02]  /*c010*/  MOV R124, R132 ;  /* 0x00000084007c7202 */ /* 0x000fe40000000f00 */
        /* <DEDUP_REMOVED lines=16> */
.L_x_2906:
        /* <DEDUP_REMOVED lines=13> */
.L_x_2908:
[----:B------:R-:W-:Y:S05]  /*c1f0*/  BSYNC.RECONVERGENT B2 ;  /* 0x0000000000027941 */ /* 0x000fea0003800200 */
.L_x_2907:
        /* <DEDUP_REMOVED lines=32> */
[----:B------:R-:W-:Y:S01]  /*c400*/  VIADD R141, R3, 0x646e171e ;  /* 0x646e171e038d7836 */ /* 0x000fe20000000000 */
[----:B------:R-:W-:-:S03]  /*c410*/  LOP3.LUT R121, R121, R124, R143, 0x96, !PT ;  /* 0x0000007c79797212 */ /* 0x000fc600078e968f */
        /* <DEDUP_REMOVED lines=16> */
[----:B------:R-:W-:Y:S01]  /*c520*/  IMAD.WIDE.U32 R142, R121, -0x2daee0ad, RZ ;  /* 0xd2511f53798e7825 */ /* 0x000fe200078e00ff */
[----:B------:R-:W-:-:S03]  /*c530*/  IADD3 R121, PT, PT, R3, -0x695add53, RZ ;  /* 0x96a522ad03797810 */ /* 0x000fc60007ffe0ff */
[----:B------:R-:W-:Y:S01]  /*c540*/  IMAD.WIDE.U32 R160, R141, -0x326172a9, RZ ;  /* 0xcd9e8d578da07825 */ /* 0x000fe200078e00ff */
[----:B------:R-:W-:-:S03]  /*c550*/  LOP3.LUT R121, R121, R124, R143, 0x96, !PT ;  /* 0x0000007c79797212 */ /* 0x000fc600078e968f */
[----:B------:R-:W-:Y:S01]  /*c560*/  IMAD.MOV.U32 R124, RZ, RZ, R114 ;  /* 0x000000ffff7c7224 */ /* 0x000fe200078e0072 */
[----:B------:R-:W-:Y:S01]  /*c570*/  LOP3.LUT R122, R112, R126, R161, 0x96, !PT ;  /* 0x0000007e707a7212 */ /* 0x000fe200078e96a1 */
[----:B------:R-:W-:Y:S01]  /*c580*/  IMAD.MOV.U32 R132, RZ, RZ, R160 ;  /* 0x000000ffff847224 */ /* 0x000fe200078e00a0 */
[----:B------:R-:W-:Y:S01]  /*c590*/  MOV R114, R142 ;  /* 0x0000008e00727202 */ /* 0x000fe20000000f00 */
[----:B------:R-:W-:-:S07]  /*c5a0*/  IMAD.MOV.U32 R126, RZ, RZ, RZ ;  /* 0x000000ffff7e7224 */ /* 0x000fce00078e00ff */
.L_x_2905:
[----:B------:R-:W-:Y:S05]  /*c5b0*/  BSYNC.RECONVERGENT B1 ;  /* 0x0000000000017941 */ /* 0x000fea0003800200 */
.L_x_2904:
[----:B------:R-:W-:Y:S01]  /*c5c0*/  I2FP.F32.U32 R124, R124 ;  /* 0x0000007c007c7245 */ /* 0x000fe20000201000 */
[----:B------:R-:W-:Y:S01]  /*c5d0*/  IMAD.U32 R125, R123, 0x10000, RZ ;  /* 0x000100007b7d7824 */ /* 0x000fe200078e00ff */
[----:B------:R-:W-:Y:S01]  /*c5e0*/  ISETP.NE.AND P2, PT, R126, 0x1, PT ;  /* 0x000000017e00780c */ /* 0x000fe20003f45270 */
[----:B------:R-:W-:Y:S01]  /*c5f0*/  BSSY.RECONVERGENT B1, `(.L_x_2909) ;  /* 0x000005c000017945 */ /* 0x000fe20003800200 */
[----:B------:R-:W-:Y:S01]  /*c600*/  LOP3.LUT R148, R148, 0xfffffff7, RZ, 0xc0, !PT ;  /* 0xfffffff794947812 */ /* 0x000fe200078ec0ff */
[----:B------:R-:W-:Y:S01]  /*c610*/  FFMA.FTZ R123, R124, R115, 1.1641532182693481445e-10 ;  /* 0x2f0000007c7b7423 */ /* 0x000fe20000010073 */
[----:B------:R-:W-:Y:S01]  /*c620*/  FMUL.FTZ R125, R125, R138 ;  /* 0x0000008a7d7d7220 */ /* 0x000fe20000410000 */
[----:B------:R-:W-:-:S03]  /*c630*/  HFMA2 R127, -RZ, RZ, 0, 1.1920928955078125e-07 ;  /* 0x00000002ff7f7431 */ /* 0x000fc600000001ff */
[----:B------:R-:W-:Y:S01]  /*c640*/  FSETP.GTU.FTZ.AND P3, PT, R123, R140, PT ;  /* 0x0000008c7b00720b */ /* 0x000fe20003f7c000 */
[----:B------:R-:W-:-:S03]  /*c650*/  IMAD.MOV.U32 R123, RZ, RZ, R132 ;  /* 0x000000ffff7b7224 */ /* 0x000fc600078e0084 */
[----:B------:R-:W-:Y:S02]  /*c660*/  FSEL R128, R125, RZ, !P3 ;  /* 0x000000ff7d807208 */ /* 0x000fe40005800000 */
[----:B------:R-:W-:-:S13]  /*c670*/  PLOP3.LUT P3, PT, P3, PT, PT, 0x8, 0x80 ;  /* 0x000000000080781c */ /* 0x000fda0001f6e170 */
        /* <DEDUP_REMOVED lines=10> */
.L_x_2911:
        /* <DEDUP_REMOVED lines=13> */
.L_x_2913:
[----:B------:R-:W-:Y:S05]  /*c7f0*/  BSYNC.RECONVERGENT B2 ;  /* 0x0000000000027941 */ /* 0x000fea0003800200 */
.L_x_2912:
        /* <DEDUP_REMOVED lines=49> */
[----:B------:R-:W-:Y:S02]  /*cb10*/  LOP3.LUT R121, R121, R142, R123, 0x96, !PT ;  /* 0x0000008e79797212 */ /* 0x000fe400078e967b */
[----:B------:R-:W-:Y:S01]  /*cb20*/  MOV R123, R114 ;  /* 0x00000072007b7202 */ /* 0x000fe20000000f00 */
[----:B------:R-:W-:-:S04]  /*cb30*/  IMAD.WIDE.U32 R142, R127, -0x326172a9, RZ ;  /* 0xcd9e8d577f8e7825 */ /* 0x000fc800078e00ff */
[----:B------:R-:W-:Y:S01]  /*cb40*/  IMAD.WIDE.U32 R126, R121, -0x2daee0ad, RZ ;  /* 0xd2511f53797e7825 */ /* 0x000fe200078e00ff */
[----:B------:R-:W-:-:S03]  /*cb50*/  LOP3.LUT R122, R112, R122, R143, 0x96, !PT ;  /* 0x0000007a707a7212 */ /* 0x000fc600078e968f */
[----:B------:R-:W-:Y:S02]  /*cb60*/  VIADD R121, R3, 0x96a522ad ;  /* 0x96a522ad03797836 */ /* 0x000fe40000000000 */
[----:B------:R-:W-:Y:S02]  /*cb70*/  IMAD.MOV.U32 R132, RZ, RZ, R142 ;  /* 0x000000ffff847224 */ /* 0x000fe400078e008e */
[----:B------:R-:W-:Y:S01]  /*cb80*/  IMAD.MOV.U32 R114, RZ, RZ, R126 ;  /* 0x000000ffff727224 */ /* 0x000fe200078e007e */
[----:B------:R-:W-:Y:S01]  /*cb90*/  LOP3.LUT R121, R121, R124, R127, 0x96, !PT ;  /* 0x0000007c79797212 */ /* 0x000fe200078e967f */
[----:B------:R-:W-:-:S07]  /*cba0*/  IMAD.MOV.U32 R127, RZ, RZ, RZ ;  /* 0x000000ffff7f7224 */ /* 0x000fce00078e00ff */
.L_x_2910:
[----:B------:R-:W-:Y:S05]  /*cbb0*/  BSYNC.RECONVERGENT B1 ;  /* 0x0000000000017941 */ /* 0x000fea0003800200 */
.L_x_2909:
        /* <DEDUP_REMOVED lines=9> */
[----:B------:R-:W-:-:S03]  /*cc50*/  FSEL R125, R125, RZ, !P2 ;  /* 0x000000ff7d7d7208 */ /* 0x000fc60005000000 */
[----:B------:R-:W-:Y:S02]  /*cc60*/  @P1 IMAD.U32 R124, R123, 0x10000, RZ ;  /* 0x000100007b7c1824 */ /* 0x000fe400078e00ff */
[----:B------:R-:W-:Y:S01]  /*cc70*/  FADD.FTZ R123, R128, R125 ;  /* 0x0000007d807b7221 */ /* 0x000fe20000010000 */
[----:B------:R-:W-:Y:S02]  /*cc80*/  SEL R128, RZ, 0x1, P2 ;  /* 0x00000001ff807807 */ /* 0x000fe40001000000 */
[----:B------:R-:W-:Y:S01]  /*cc90*/  ISETP.NE.AND P2, PT, R127, 0x1, PT ;  /* 0x000000017f00780c */ /* 0x000fe20003f45270 */
[----:B------:R-:W-:Y:S01]  /*cca0*/  @P1 FADD.FTZ R143, R123, R124 ;  /* 0x0000007c7b8f1221 */ /* 0x000fe20000010000 */
[----:B------:R-:W-:Y:S02]  /*ccb0*/  @!P1 IMAD.MOV.U32 R143, RZ, RZ, R123 ;  /* 0x000000ffff8f9224 */ /* 0x000fe400078e007b */
[----:B------:R-:W-:-:S03]  /*ccc0*/  IMAD.MOV.U32 R123, RZ, RZ, R132 ;  /* 0x000000ffff7b7224 */ /* 0x000fc600078e0084 */
        /* <DEDUP_REMOVED lines=10> */
.L_x_2916:
        /* <DEDUP_REMOVED lines=13> */
.L_x_2918:
[----:B------:R-:W-:Y:S05]  /*ce40*/  BSYNC.RECONVERGENT B2 ;  /* 0x0000000000027941 */ /* 0x000fea0003800200 */
.L_x_2917:
        /* <DEDUP_REMOVED lines=59> */
.L_x_2915:
[----:B------:R-:W-:Y:S05]  /*d200*/  BSYNC.RECONVERGENT B1 ;  /* 0x0000000000017941 */ /* 0x000fea0003800200 */
.L_x_2914:
[----:B------:R-:W-:Y:S01]  /*d210*/  I2FP.F32.U32 R124, R123 ;  /* 0x0000007b007c7245 */ /* 0x000fe20000201000 */
[----:B------:R-:W-:Y:S01]  /*d220*/  BSSY.RECONVERGENT B1, `(.L_x_2919) ;  /* 0x000005f000017945 */ /* 0x000fe20003800200 */
[----:B------:R-:W-:Y:S01]  /*d230*/  SHF.L.U32 R125, R109, 0x10, RZ ;  /* 0x000000106d7d7819 */ /* 0x000fe200000006ff */
[----:B------:R-:W-:Y:S01]  /*d240*/  IMAD.MOV.U32 R144, RZ, RZ, 0x2 ;  /* 0x00000002ff907424 */ /* 0x000fe200078e00ff */
[----:B------:R-:W-:Y:S01]  /*d250*/  LOP3.LUT R148, R148, 0xfffffffb, RZ, 0xc0, !PT ;  /* 0xfffffffb94947812 */ /* 0x000fe200078ec0ff */
[----:B------:R-:W-:Y:S02]  /*d260*/  FFMA.FTZ R123, R124, R115, 1.1641532182693481445e-10 ;  /* 0x2f0000007c7b7423 */ /* 0x000fe40000010073 */
[----:B------:R-:W-:-:S03]  /*d270*/  FMUL.FTZ R125, R125, R138 ;  /* 0x0000008a7d7d7220 */ /* 0x000fc60000410000 */
[----:B------:R-:W-:Y:S02]  /*d280*/  FSETP.GTU.FTZ.AND P2, PT, R123, R140, PT ;  /* 0x0000008c7b00720b */ /* 0x000fe40003f5c000 */
[----:B------:R-:W-:Y:S01]  /*d290*/  PRMT R123, R109, 0x7632, R123 ;  /* 0x000076326d7b7816 */ /* 0x000fe2000000007b */
[----:B------:R-:W-:Y:S01]  /*d2a0*/  IMAD.MOV.U32 R109, RZ, RZ, R132 ;  /* 0x000000ffff6d7224 */ /* 0x000fe200078e0084 */
        /* <DEDUP_REMOVED lines=13> */
.L_x_2921:
        /* <DEDUP_REMOVED lines=13> */
.L_x_2923:
[----:B------:R-:W-:Y:S05]  /*d450*/  BSYNC.RECONVERGENT B2 ;  /* 0x0000000000027941 */ /* 0x000fea0003800200 */
.L_x_2922:
        /* <DEDUP_REMOVED lines=45> */
[----:B------:R-:W-:-:S03]  /*d730*/  LOP3.LUT R126, R113, R124, R161, 0x96, !PT ;  /* 0x0000007c717e7212 */ /* 0x000fc600078e96a1 */
[----:B------:R-:W-:Y:S01]  /*d740*/  IMAD.WIDE.U32 R124, R121, -0x2daee0ad, RZ ;  /* 0xd2511f53797c7825 */ /* 0x000fe200078e00ff */
[----:B------:R-:W-:-:S03]  /*d750*/  IADD3 R121, PT, PT, R3, -0x24c28bd8, RZ ;  /* 0xdb3d742803797810 */ /* 0x000fc60007ffe0ff */
[----:B------:R-:W-:Y:S01]  /*d760*/  IMAD.WIDE.U32 R126, R126, -0x326172a9, RZ ;  /* 0xcd9e8d577e7e7825 */ /* 0x000fe200078e00ff */
[----:B------:R-:W-:-:S04]  /*d770*/  LOP3.LUT R121, R121, R160, R125, 0x96, !PT ;  /* 0x000000a079797212 */ /* 0x000fc800078e967d */
[----:B------:R-:W-:Y:S01]  /*d780*/  LOP3.LUT R109, R109, R162, R127, 0x96, !PT ;  /* 0x000000a26d6d7212 */ /* 0x000fe200078e967f */
[----:B------:R-:W-:-:S04]  /*d790*/  IMAD.WIDE.U32 R162, R121, -0x326172a9, RZ ;  /* 0xcd9e8d5779a27825 */ /* 0x000fc800078e00ff */
[----:B------:R-:W-:Y:S01]  /*d7a0*/  IMAD.WIDE.U32 R160, R109, -0x2daee0ad, RZ ;  /* 0xd2511f536da07825 */ /* 0x000fe200078e00ff */
[----:B------:R-:W-:Y:S02]  /*d7b0*/  LOP3.LUT R122, R112, R126, R163, 0x96, !PT ;  /* 0x0000007e707a7212 */ /* 0x000fe400078e96a3 */
[----:B------:R-:W-:Y:S01]  /*d7c0*/  MOV R132, R162 ;  /* 0x000000a200847202 */ /* 0x000fe20000000f00 */
[----:B------:R-:W-:Y:S02]  /*d7d0*/  VIADD R121, R3, 0x96a522ad ;  /* 0x96a522ad03797836 */ /* 0x000fe40000000000 */
[----:B------:R-:W-:Y:S02]  /*d7e0*/  IMAD.MOV.U32 R109, RZ, RZ, R114 ;  /* 0x000000ffff6d7224 */ /* 0x000fe400078e0072 */
[----:B------:R-:W-:Y:S01]  /*d7f0*/  IMAD.MOV.U32 R114, RZ, RZ, R160 ;  /* 0x000000ffff727224 */ /* 0x000fe200078e00a0 */
[----:B------:R-:W-:-:S07]  /*d800*/  LOP3.LUT R121, R121, R124, R161, 0x96, !PT ;  /* 0x0000007c79797212 */ /* 0x000fce00078e96a1 */
.L_x_2920:
[----:B------:R-:W-:Y:S05]  /*d810*/  BSYNC.RECONVERGENT B1 ;  /* 0x0000000000017941 */ /* 0x000fea0003800200 */
.L_x_2919:
        /* <DEDUP_REMOVED lines=25> */
.L_x_2926:
        /* <DEDUP_REMOVED lines=13> */
.L_x_2928:
[----:B------:R-:W-:Y:S05]  /*da80*/  BSYNC.RECONVERGENT B2 ;  /* 0x0000000000027941 */ /* 0x000fea0003800200 */
.L_x_2927:
        /* <DEDUP_REMOVED lines=25> */
[C---:B------:R-:W-:Y:S02]  /*dc20*/  IADD3 R121, PT, PT, R2.reuse, 0x78dde6e4, RZ ;  /* 0x78dde6e402797810 */ /* 0x040fe40007ffe0ff */
[----:B------:R-:W-:Y:S01]  /*dc30*/  LOP3.LUT R151, R151, R162, R125, 0x96, !PT ;  /* 0x000000a297977212 */ /* 0x000fe200078e967d */
[----:B------:R-:W-:Y:S01]  /*dc40*/  VIADD R125, R2, 0x1715609d ;  /* 0x1715609d027d7836 */ /* 0x000fe20000000000 */
        /* <DEDUP_REMOVED lines=19> */
[----:B------:R-:W-:-:S04]  /*dd80*/  IMAD.WIDE.U32 R124, R125, -0x2daee0ad, RZ ;  /* 0xd2511f537d7c7825 */ /* 0x000fc800078e00ff */
[----:B------:R-:W-:Y:S01]  /*dd90*/  IMAD.WIDE.U32 R160, R160, -0x326172a9, RZ ;  /* 0xcd9e8d57a0a07825 */ /* 0x000fe200078e00ff */
[----:B------:R-:W-:-:S04]  /*dda0*/  LOP3.LUT R151, R151, R162, R125, 0x96, !PT ;  /* 0x000000a297977212 */ /* 0x000fc800078e967d */
[----:B------:R-:W-:Y:S01]  /*ddb0*/  LOP3.LUT R121, R121, R174, R161, 0x96, !PT ;  /* 0x000000ae79797212 */ /* 0x000fe200078e96a1 */
[----:B------:R-:W-:-:S04]  /*ddc0*/  IMAD.WIDE.U32 R174, R151, -0x326172a9, RZ ;  /* 0xcd9e8d5797ae7825 */ /* 0x000fc800078e00ff */
[----:B------:R-:W-:Y:S01]  /*ddd0*/  IMAD.WIDE.U32 R162, R121, -0x2daee0ad, RZ ;  /* 0xd2511f5379a27825 */ /* 0x000fe200078e00ff */
[----:B------:R-:W-:Y:S02]  /*dde0*/  LOP3.LUT R122, R112, R160, R175, 0x96, !PT ;  /* 0x000000a0707a7212 */ /* 0x000fe400078e96af */
[----:B------:R-:W-:Y:S01]  /*ddf0*/  MOV R132, R174 ;  /* 0x000000ae00847202 */ /* 0x000fe20000000f00 */
[----:B------:R-:W-:-:S05]  /*de00*/  VIADD R121, R3, 0x96a522ad ;  /* 0x96a522ad03797836 */ /* 0x000fca0000000000 */
[----:B------:R-:W-:Y:S01]  /*de10*/  LOP3.LUT R121, R121, R124, R163, 0x96, !PT ;  /* 0x0000007c79797212 */ /* 0x000fe200078e96a3 */
[----:B------:R-:W-:Y:S02]  /*de20*/  IMAD.MOV.U32 R124, RZ, RZ, R114 ;  /* 0x000000ffff7c7224 */ /* 0x000fe400078e0072 */
[----:B------:R-:W-:-:S07]  /*de30*/  IMAD.MOV.U32 R114, RZ, RZ, R162 ;  /* 0x000000ffff727224 */ /* 0x000fce00078e00a2 */
.L_x_2925:
[----:B------:R-:W-:Y:S05]  /*de40*/  BSYNC.RECONVERGENT B1 ;  /* 0x0000000000017941 */ /* 0x000fea0003800200 */
.L_x_2924:
[----:B------:R-:W-:Y:S01]  /*de50*/  I2FP.F32.U32 R124, R124 ;  /* 0x0000007c007c7245 */ /* 0x000fe20000201000 */
[----:B------:R-:W-:Y:S01]  /*de60*/  IMAD.U32 R125, R123, 0x10000, RZ ;  /* 0x000100007b7d7824 */ /* 0x000fe200078e00ff */
[----:B------:R-:W-:Y:S01]  /*de70*/  LOP3.LUT R148, R148, 0xfffffffd, RZ, 0xc0, !PT ;  /* 0xfffffffd94947812 */ /* 0x000fe200078ec0ff */
        /* <DEDUP_REMOVED lines=19> */
.L_x_2931:
        /* <DEDUP_REMOVED lines=13> */
.L_x_2933:
[----:B------:R-:W-:Y:S05]  /*e080*/  BSYNC.RECONVERGENT B2 ;  /* 0x0000000000027941 */ /* 0x000fea0003800200 */
.L_x_2932:
        /* <DEDUP_REMOVED lines=20> */
[----:B------:R-:W-:Y:S02]  /*e1d0*/  VIADD R121, R3, 0x32370b8f ;  /* 0x32370b8f03797836 */ /* 0x000fe40000000000 */
[----:B------:R-:W-:-:S03]  /*e1e0*/  IMAD.MOV.U32 R146, RZ, RZ, RZ ;  /* 0x000000ffff927224 */ /* 0x000fc600078e00ff */
        /* <DEDUP_REMOVED lines=36> */
[----:B------:R-:W-:-:S07]  /*e430*/  MOV R114, R160 ;  /* 0x000000a000727202 */ /* 0x000fce0000000f00 */
.L_x_2930:
[----:B------:R-:W-:Y:S05]  /*e440*/  BSYNC.RECONVERGENT B1 ;  /* 0x0000000000017941 */ /* 0x000fea0003800200 */
.L_x_2929:
[----:B------:R-:W-:Y:S01]  /*e450*/  PRMT R123, R9, 0x7632, R123 ;  /* 0x00007632097b7816 */ /* 0x000fe2000000007b */
[----:B------:R-:W-:Y:S01]  /*e460*/  BSSY.RECONVERGENT B1, `(.L_x_2934) ;  /* 0x0000063000017945 */ /* 0x000fe20003800200 */
[----:B------:R-:W-:-:S03]  /*e470*/  I2FP.F32.U32 R124, R124 ;  /* 0x0000007c007c7245 */ /* 0x000fc60000201000 */
[----:B------:R-:W-:Y:S02]  /*e480*/  IMAD.U32 R125, R123, 0x10000, RZ ;  /* 0x000100007b7d7824 */ /* 0x000fe400078e00ff */
[----:B------:R-:W-:Y:S02]  /*e490*/  FFMA.FTZ R123, R124, R115, 1.1641532182693481445e-10 ;  /* 0x2f0000007c7b7423 */ /* 0x000fe40000010073 */
[----:B------:R-:W-:-:S03]  /*e4a0*/  FMUL.FTZ R125, R125, R138 ;  /* 0x0000008a7d7d7220 */ /* 0x000fc60000410000 */
[----:B------:R-:W-:Y:S02]  /*e4b0*/  FSETP.GTU.FTZ.AND P2, PT, R123, R140, PT ;  /* 0x0000008c7b00720b */ /* 0x000fe40003f5c000 */
[----:B------:R-:W-:Y:S02]  /*e4c0*/  @P1 PRMT R123, R5, 0x7632, R123 ;  /* 0x00007632057b1816 */ /* 0x000fe4000000007b */
[----:B------:R-:W-:Y:S02]  /*e4d0*/  FSEL R125, R125, RZ, !P2 ;  /* 0x000000ff7d7d7208 */ /* 0x000fe40005000000 */
[----:B------:R-:W-:Y:S02]  /*e4e0*/  SEL R126, RZ, 0x1, P2 ;  /* 0x00000001ff7e7807 */ /* 0x000fe40001000000 */
[----:B------:R-:W-:Y:S02]  /*e4f0*/  ISETP.NE.AND P2, PT, R146, 0x1, PT ;  /* 0x000000019200780c */ /* 0x000fe40003f45270 */
[----:B------:R-:W-:Y:S01]  /*e500*/  @P1 SHF.L.U32 R124, R123, 0x10, RZ ;  /* 0x000000107b7c1819 */ /* 0x000fe200000006ff */
[----:B------:R-:W-:Y:S01]  /*e510*/  FADD.FTZ R123, R134, R125 ;  /* 0x0000007d867b7221 */ /* 0x000fe20000010000 */
[----:B------:R-:W-:-:S03]  /*e520*/  IMAD.MOV.U32 R134, RZ, RZ, 0x2 ;  /* 0x00000002ff867424 */ /* 0x000fc600078e00ff */
        /* <DEDUP_REMOVED lines=13> */
.L_x_2936:
        /* <DEDUP_REMOVED lines=13> */
.L_x_2938:
[----:B------:R-:W-:Y:S05]  /*e6d0*/  BSYNC.RECONVERGENT B2 ;  /* 0x0000000000027941 */ /* 0x000fea0003800200 */
.L_x_2937:
        /* <DEDUP_REMOVED lines=51> */
[----:B------:R-:W-:-:S04]  /*ea10*/  IMAD.WIDE.U32 R162, R151, -0x326172a9, RZ ;  /* 0xcd9e8d5797a27825 */ /* 0x000fc800078e00ff */
[----:B------:R-:W-:Y:S01]  /*ea20*/  IMAD.WIDE.U32 R160, R121, -0x2daee0ad, RZ ;  /* 0xd2511f5379a07825 */ /* 0x000fe200078e00ff */
[----:B------:R-:W-:Y:S02]  /*ea30*/  IADD3 R121, PT, PT, R3, -0x695add53, RZ ;  /* 0x96a522ad03797810 */ /* 0x000fe40007ffe0ff */
[----:B------:R-:W-:Y:S01]  /*ea40*/  LOP3.LUT R122, R112, R122, R163, 0x96, !PT ;  /* 0x0000007a707a7212 */ /* 0x000fe200078e96a3 */
[----:B------:R-:W-:Y:S01]  /*ea50*/  IMAD.MOV.U32 R123, RZ, RZ, R114 ;  /* 0x000000ffff7b7224 */ /* 0x000fe200078e0072 */
[----:B------:R-:W-:Y:S01]  /*ea60*/  LOP3.LUT R121, R121, R124, R161, 0x96, !PT ;  /* 0x0000007c79797212 */ /* 0x000fe200078e96a1 */
[----:B------:R-:W-:Y:S01]  /*ea70*/  IMAD.MOV.U32 R132, RZ, RZ, R162 ;  /* 0x000000ffff847224 */ /* 0x000fe200078e00a2 */
[----:B------:R-:W-:-:S07]  /*ea80*/  MOV R114, R160 ;  /* 0x000000a000727202 */ /* 0x000fce0000000f00 */
.L_x_2935:
[----:B------:R-:W-:Y:S05]  /*ea90*/  BSYNC.RECONVERGENT B1 ;  /* 0x0000000000017941 */ /* 0x000fea0003800200 */
.L_x_2934:
        /* <DEDUP_REMOVED lines=21> */
.L_x_2941:
        /* <DEDUP_REMOVED lines=13> */
.L_x_2943:
[----:B------:R-:W-:Y:S05]  /*ecc0*/  BSYNC.RECONVERGENT B2 ;  /* 0x0000000000027941 */ /* 0x000fea0003800200 */
.L_x_2942:
[----:B------:R-:W-:Y:S01]  /*ecd0*/  IMAD.WIDE.U32 R160, R152, -0x326172a9, RZ ;  /* 0xcd9e8d5798a07825 */ /* 0x000fe200078e00ff */
[----:B------:R-:W-:Y:S02]  /*ece0*/  LOP3.LUT R174, R135, R125, R3, 0x96, !PT ;  /* 0x0000007d87ae7212 */ /* 0x000fe400078e9603 */
[----:B------:R-:W-:Y:S01]  /*ecf0*/  MOV R110, R114 ;  /* 0x00000072006e7202 */ /* 0x000fe20000000f00 */
[----:B------:R-:W-:Y:S01]  /*ed00*/  VIADD R121, R2, 0x9e3779b9 ;  /* 0x9e3779b902797836 */ /* 0x000fe20000000000 */
[----:B------:R-:W-:Y:S01]  /*ed10*/  LOP3.LUT R162, R117, R161, R2, 0x96, !PT ;  /* 0x000000a175a27212 */ /* 0x000fe200078e9602 */
[----:B------:R-:W-:-:S04]  /*ed20*/  IMAD.WIDE.U32 R174, R174, -0x326172a9, RZ ;  /* 0xcd9e8d57aeae7825 */ /* 0x000fc800078e00ff */
[----:B------:R-:W-:Y:S01]  /*ed30*/  IMAD.WIDE.U32 R162, R162, -0x2daee0ad, RZ ;  /* 0xd2511f53a2a27825 */ /* 0x000fe200078e00ff */
[----:B------:R-:W-:-:S03]  /*ed40*/  LOP3.LUT R121, R121, R160, R175, 0x96, !PT ;  /* 0x000000a079797212 */ /* 0x000fc600078e96af */
[----:B------:R-:W-:Y:S02]  /*ed50*/  VIADD R125, R3, 0xbb67ae85 ;  /* 0xbb67ae85037d7836 */ /* 0x000fe40000000000 */
[----:B------:R-:W-:-:S03]  /*ed60*/  IMAD.MOV.U32 R146, RZ, RZ, RZ ;  /* 0x000000ffff927224 */ /* 0x000fc600078e00ff */
        /* <DEDUP_REMOVED lines=45> */
[----:B------:R-:W-:Y:S02]  /*f040*/  VIADD R121, R3, 0x96a522ad ;  /* 0x96a522ad03797836 */ /* 0x000fe40000000000 */
[----:B------:R-:W-:Y:S02]  /*f050*/  IMAD.MOV.U32 R132, RZ, RZ, R174 ;  /* 0x000000ffff847224 */ /* 0x000fe400078e00ae */
[----:B------:R-:W-:Y:S01]  /*f060*/  IMAD.MOV.U32 R114, RZ, RZ, R162 ;  /* 0x000000ffff727224 */ /* 0x000fe200078e00a2 */
[----:B------:R-:W-:-:S07]  /*f070*/  LOP3.LUT R121, R121, R124, R163, 0x96, !PT ;  /* 0x0000007c79797212 */ /* 0x000fce00078e96a3 */
.L_x_2940:
[----:B------:R-:W-:Y:S05]  /*f080*/  BSYNC.RECONVERGENT B1 ;  /* 0x0000000000017941 */ /* 0x000fea0003800200 */
.L_x_2939:
        /* <DEDUP_REMOVED lines=25> */
.L_x_2946:
        /* <DEDUP_REMOVED lines=13> */
.L_x_2948:
[----:B------:R-:W-:Y:S05]  /*f2f0*/  BSYNC.RECONVERGENT B2 ;  /* 0x0000000000027941 */ /* 0x000fea0003800200 */
.L_x_2947:
        /* <DEDUP_REMOVED lines=59> */
.L_x_2945:
[----:B------:R-:W-:Y:S05]  /*f6b0*/  BSYNC.RECONVERGENT B1 ;  /* 0x0000000000017941 */ /* 0x000fea0003800200 */
.L_x_2944:
        /* <DEDUP_REMOVED lines=20> */
.L_x_2951:
        /* <DEDUP_REMOVED lines=13> */
.L_x_2953:
[----:B------:R-:W-:Y:S05]  /*f8d0*/  BSYNC.RECONVERGENT B2 ;  /* 0x0000000000027941 */ /* 0x000fea0003800200 */
.L_x_2952:
        /* <DEDUP_REMOVED lines=57> */
[----:B------:R-:W-:-:S03]  /*fc70*/  IMAD.MOV.U32 R114, RZ, RZ, R162 ;  /* 0x000000ffff727224 */ /* 0x000fc600078e00a2 */
[----:B------:R-:W-:-:S07]  /*fc80*/  LOP3.LUT R121, R121, R160, R163, 0x96, !PT ;  /* 0x000000a079797212 */ /* 0x000fce00078e96a3 */
.L_x_2950:
[----:B------:R-:W-:Y:S05]  /*fc90*/  BSYNC.RECONVERGENT B1 ;  /* 0x0000000000017941 */ /* 0x000fea0003800200 */
.L_x_2949:
        /* <DEDUP_REMOVED lines=27> */
.L_x_2956:
        /* <DEDUP_REMOVED lines=13> */
.L_x_2958:
[----:B------:R-:W-:Y:S05]  /*ff20*/  BSYNC.RECONVERGENT B2 ;  /* 0x0000000000027941 */ /* 0x000fea0003800200 */
.L_x_2957:
        /* <DEDUP_REMOVED lines=59> */
.L_x_2955:
[----:B------:R-:W-:Y:S05]  /*102e0*/  BSYNC.RECONVERGENT B1 ;  /* 0x0000000000017941 */ /* 0x000fea0003800200 */
.L_x_2954:
[----:B------:R-:W-:Y:S01]  /*102f0*/  I2FP.F32.U32 R134, R123 ;  /* 0x0000007b00867245 */ /* 0x000fe20000201000 */
[----:B------:R-:W-:Y:S01]  /*10300*/  IMAD.U32 R161, R111, 0x10000, RZ ;  /* 0x000100006fa17824 */ /* 0x000fe200078e00ff */
[----:B------:R-:W-:Y:S01]  /*10310*/  ISETP.NE.AND P5, PT, R158, 0x1, PT ;  /* 0x000000019e00780c */ /* 0x000fe20003fa5270 */
[----:B------:R-:W-:Y:S01]  /*10320*/  BSSY.RECONVERGENT B1, `(.L_x_2959) ;  /* 0x000005b000017945 */ /* 0x000fe20003800200 */
[----:B------:R-:W-:Y:S02]  /*10330*/  IMAD.MOV.U32 R160, RZ, RZ, 0x2 ;  /* 0x00000002ffa07424 */ /* 0x000fe400078e00ff */
[----:B------:R-:W-:Y:S01]  /*10340*/  FFMA.FTZ R123, R134, R115, 1.1641532182693481445e-10 ;  /* 0x2f000000867b7423 */ /* 0x000fe20000010073 */
[----:B------:R-:W-:Y:S01]  /*10350*/  FMUL.FTZ R161, R161, R138 ;  /* 0x0000008aa1a17220 */ /* 0x000fe20000410000 */
[----:B------:R-:W-:Y:S02]  /*10360*/  PRMT R134, R111, 0x7632, R134 ;  /* 0x000076326f867816 */ /* 0x000fe40000000086 */
[----:B------:R-:W-:-:S02]  /*10370*/  MOV R111, R132 ;  /* 0x00000084006f7202 */ /* 0x000fc40000000f00 */
        /* <DEDUP_REMOVED lines=12> */
.L_x_2961:
        /* <DEDUP_REMOVED lines=13> */
.L_x_2963:
[----:B------:R-:W-:Y:S05]  /*10510*/  BSYNC.RECONVERGENT B2 ;  /* 0x0000000000027941 */ /* 0x000fea0003800200 */
.L_x_2962:
        /* <DEDUP_REMOVED lines=59> */
.L_x_2960:
[----:B------:R-:W-:Y:S05]  /*108d0*/  BSYNC.RECONVERGENT B1 ;  /* 0x0000000000017941 */ /* 0x000fea0003800200 */
.L_x_2959:
        /* <DEDUP_REMOVED lines=25> */
.L_x_2966:
        /* <DEDUP_REMOVED lines=13> */
.L_x_2968:
[----:B------:R-:W-:Y:S05]  /*10b40*/  BSYNC.RECONVERGENT B2 ;  /* 0x0000000000027941 */ /* 0x000fea0003800200 */
.L_x_2967:
        /* <DEDUP_REMOVED lines=59> */
.L_x_2965:
[----:B------:R-:W-:Y:S05]  /*10f00*/  BSYNC.RECONVERGENT B1 ;  /* 0x0000000000017941 */ /* 0x000fea0003800200 */
.L_x_2964:
        /* <DEDUP_REMOVED lines=20> */
.L_x_2971:
        /* <DEDUP_REMOVED lines=15> */
.L_x_2973:
[----:B------:R-:W-:Y:S05]  /*11140*/  BSYNC.RECONVERGENT B2 ;  /* 0x0000000000027941 */ /* 0x000fea0003800200 */
.L_x_2972:
        /* <DEDUP_REMOVED lines=59> */
.L_x_2970:
[----:B------:R-:W-:Y:S05]  /*11500*/  BSYNC.RECONVERGENT B1 ;  /* 0x0000000000017941 */ /* 0x000fea0003800200 */
.L_x_2969:
        /* <DEDUP_REMOVED lines=19> */
.L_x_2893:
        /* <DEDUP_REMOVED lines=16> */
.L_x_2977:
        /* <DEDUP_REMOVED lines=13> */
.L_x_2979:
[----:B------:R-:W-:Y:S05]  /*11810*/  BSYNC.RECONVERGENT B2 ;  /* 0x0000000000027941 */ /* 0x000fea0003800200 */
.L_x_2978:
[----:B------:R-:W-:Y:S01]  /*11820*/  IMAD.WIDE.U32 R114, R152, -0x326172a9, RZ ;  /* 0xcd9e8d5798727825 */ /* 0x000fe200078e00ff */
[----:B------:R-:W-:Y:S02]  /*11830*/  LOP3.LUT R160, R135, R113, R3, 0x96, !PT ;  /* 0x0000007187a07212 */ /* 0x000fe400078e9603 */
[----:B------:R-:W-:Y:S01]  /*11840*/  IADD3 R131, PT, PT, R3, 0x76cf5d0a, RZ ;  /* 0x76cf5d0a03837810 */ /* 0x000fe20007ffe0ff */
[----:B------:R-:W-:Y:S01]  /*11850*/  VIADD R113, R2, 0x9e3779b9 ;  /* 0x9e3779b902717836 */ /* 0x000fe20000000000 */
[----:B------:R-:W-:Y:S01]  /*11860*/  LOP3.LUT R142, R117, R115, R2, 0x96, !PT ;  /* 0x00000073758e7212 */ /* 0x000fe200078e9602 */
[----:B------:R-:W-:-:S04]  /*11870*/  IMAD.WIDE.U32 R160, R160, -0x326172a9, RZ ;  /* 0xcd9e8d57a0a07825 */ /* 0x000fc800078e00ff */
[----:B------:R-:W-:Y:S01]  /*11880*/  IMAD.WIDE.U32 R142, R142, -0x2daee0ad, RZ ;  /* 0xd2511f538e8e7825 */ /* 0x000fe200078e00ff */
[----:B------:R-:W-:-:S03]  /*11890*/  LOP3.LUT R113, R113, R114, R161, 0x96, !PT ;  /* 0x0000007271717212 */ /* 0x000fc600078e96a1 */
[----:B------:R-:W-:Y:S02]  /*118a0*/  VIADD R115, R3, 0xbb67ae85 ;  /* 0xbb67ae8503737836 */ /* 0x000fe40000000000 */
[----:B------:R-:W-:Y:S02]  /*118b0*/  VIADD R121, R2, 0x3c6ef372 ;  /* 0x3c6ef37202797836 */ /* 0x000fe40000000000 */
[----:B------:R-:W-:Y:S01]  /*118c0*/  IMAD.MOV.U32 R141, RZ, RZ, RZ ;  /* 0x000000ffff8d7224 */ /* 0x000fe200078e00ff */
        /* <DEDUP_REMOVED lines=20> */
[----:B------:R-:W-:Y:S02]  /*11a10*/  LOP3.LUT R113, R113, R114, R161, 0x96, !PT ;  /* 0x0000007271717212 */ /* 0x000fe400078e96a1 */
[----:B------:R-:W-:Y:S01]  /*11a20*/  IADD3 R121, PT, PT, R2, -0x4ab325aa, RZ ;  /* 0xb54cda5602797810 */ /* 0x000fe20007ffe0ff */
        /* <DEDUP_REMOVED lines=28> */
.L_x_2976:
[----:B------:R-:W-:Y:S05]  /*11bf0*/  BSYNC.RECONVERGENT B1 ;  /* 0x0000000000017941 */ /* 0x000fea0003800200 */
.L_x_2975:
[----:B------:R-:W0:Y:S01]  /*11c00*/  LDC R113, c[0x0][0x408] ;  /* 0x00010200ff717b82 */ /* 0x000e220000000800 */
[----:B------:R-:W-:Y:S01]  /*11c10*/  I2FP.F32.U32 R131, R112 ;  /* 0x0000007000837245 */ /* 0x000fe20000201000 */
[----:B------:R-:W-:Y:S01]  /*11c20*/  IMAD.MOV.U32 R140, RZ, RZ, 0x2f800000 ;  /* 0x2f800000ff8c7424 */ /* 0x000fe200078e00ff */
[----:B-----5:R-:W-:Y:S01]  /*11c30*/  SHF.L.U32 R134, R108, 0x10, RZ ;  /* 0x000000106c867819 */ /* 0x020fe200000006ff */
[----:B------:R-:W-:Y:S01]  /*11c40*/  BSSY.RECONVERGENT B1, `(.L_x_2980) ;  /* 0x0000064000017945 */ /* 0x000fe20003800200 */
[----:B------:R-:W-:Y:S01]  /*11c50*/  ISETP.NE.AND P3, PT, R141, 0x1, PT ;  /* 0x000000018d00780c */ /* 0x000fe20003f65270 */
[----:B------:R-:W-:Y:S01]  /*11c60*/  FFMA.FTZ R112, R131, R140, 1.1641532182693481445e-10 ;  /* 0x2f00000083707423 */ /* 0x000fe2000001008c */
[----:B------:R-:W-:Y:S01]  /*11c70*/  LOP3.LUT R148, R148, 0xffffffef, RZ, 0xc0, !PT ;  /* 0xffffffef94947812 */ /* 0x000fe200078ec0ff */
[----:B------:R-:W1:Y:S01]  /*11c80*/  LDC R115, c[0x0][0x404] ;  /* 0x00010100ff737b82 */ /* 0x000e620000000800 */
[----:B------:R-:W-:Y:S01]  /*11c90*/  PRMT R108, R108, 0x7632, R108 ;  /* 0x000076326c6c7816 */ /* 0x000fe2000000006c */
[----:B------:R-:W-:-:S02]  /*11ca0*/  IMAD.MOV.U32 R142, RZ, RZ, 0x2 ;  /* 0x00000002ff8e7424 */ /* 0x000fc400078e00ff */
[----:B0-----:R-:W-:Y:S01]  /*11cb0*/  FMUL.FTZ R134, R134, R113 ;  /* 0x0000007186867220 */ /* 0x001fe20000410000 */
[----:B-1----:R-:W-:Y:S01]  /*11cc0*/  FSETP.GTU.FTZ.AND P2, PT, R112, R115, PT ;  /* 0x000000737000720b */ /* 0x002fe20003f5c000 */
[----:B------:R-:W-:-:S03]  /*11cd0*/  @P1 IMAD.U32 R112, R4, 0x10000, RZ ;  /* 0x0001000004701824 */ /* 0x000fc600078e00ff */
[----:B------:R-:W-:Y:S02]  /*11ce0*/  FSEL R131, R134, RZ, !P2 ;  /* 0x000000ff86837208 */ /* 0x000fe40005000000 */
[----:B------:R-:W-:Y:S02]  /*11cf0*/  PLOP3.LUT P2, PT, P2, PT, PT, 0x8, 0x80 ;  /* 0x000000000080781c */ /* 0x000fe4000174e170 */
[----:B------:R-:W-:Y:S01]  /*11d00*/  MOV R134, R132 ;  /* 0x0000008400867202 */ /* 0x000fe20000000f00 */
[----:B------:R-:W-:-:S05]  /*11d10*/  @P1 FADD.FTZ R131, R112, R131 ;  /* 0x0000008370831221 */ /* 0x000fca0000010000 */
        /* <DEDUP_REMOVED lines=11> */
.L_x_2982:
        /* <DEDUP_REMOVED lines=13> */
.L_x_2984:
[----:B------:R-:W-:Y:S05]  /*11ea0*/  BSYNC.RECONVERGENT B2 ;  /* 0x0000000000027941 */ /* 0x000fea0003800200 */
.L_x_2983:
        /* <DEDUP_REMOVED lines=20> */
[----:B------:R-:W-:-:S03]  /*11ff0*/  IMAD.MOV.U32 R134, RZ, RZ, R114 ;  /* 0x000000ffff867224 */ /* 0x000fc600078e0072 */
        /* <DEDUP_REMOVED lines=9> */
[----:B------:R-:W-:-:S03]  /*12090*/  IADD3 R121, PT, PT, R3, -0x56f99767, RZ ;  /* 0xa906689903797810 */ /* 0x000fc60007ffe0ff */
[----:B------:R-:W-:Y:S01]  /*120a0*/  VIADD R141, R2, 0x1715609d ;  /* 0x1715609d028d7836 */ /* 0x000fe20000000000 */
[----:B------:R-:W-:-:S04]  /*120b0*/  LOP3.LUT R121, R121, R142, R163, 0x96, !PT ;  /* 0x0000008e79797212 */ /* 0x000fc800078e96a3 */
[----:B------:R-:W-:Y:S01]  /*120c0*/  LOP3.LUT R141, R141, R160, R175, 0x96, !PT ;  /* 0x000000a08d8d7212 */ /* 0x000fe200078e96af */
[----:B------:R-:W-:-:S04]  /*120d0*/  IMAD.WIDE.U32 R160, R121, -0x326172a9, RZ ;  /* 0xcd9e8d5779a07825 */ /* 0x000fc800078e00ff */
[----:B------:R-:W-:Y:S02]  /*120e0*/  VIADD R121, R2, 0xb54cda56 ;  /* 0xb54cda5602797836 */ /* 0x000fe40000000000 */
[----:B------:R-:W-:-:S03]  /*120f0*/  IMAD.WIDE.U32 R142, R141, -0x2daee0ad, RZ ;  /* 0xd2511f538d8e7825 */ /* 0x000fc600078e00ff */
[----:B------:R-:W-:Y:S01]  /*12100*/  LOP3.LUT R121, R121, R174, R161, 0x96, !PT ;  /* 0x000000ae79797212 */ /* 0x000fe200078e96a1 */
        /* <DEDUP_REMOVED lines=18> */
[----:B------:R-:W-:Y:S02]  /*12230*/  VIADD R141, R2, 0x8ff34781 ;  /* 0x8ff34781028d7836 */ /* 0x000fe40000000000 */
[----:B------:R-:W-:Y:S01]  /*12240*/  HFMA2 R142, -RZ, RZ, 0, 0 ;  /* 0x00000000ff8e7431 */ /* 0x000fe200000001ff */
[----:B------:R-:W-:Y:S01]  /*12250*/  MOV R132, R174 ;  /* 0x000000ae00847202 */ /* 0x000fe20000000f00 */
[----:B------:R-:W-:Y:S01]  /*12260*/  IMAD.MOV.U32 R114, RZ, RZ, R162 ;  /* 0x000000ffff727224 */ /* 0x000fe200078e00a2 */
[----:B------:R-:W-:-:S07]  /*12270*/  LOP3.LUT R122, R141, R160, R175, 0x96, !PT ;  /* 0x000000a08d7a7212 */ /* 0x000fce00078e96af */
.L_x_2981:
[----:B------:R-:W-:Y:S05]  /*12280*/  BSYNC.RECONVERGENT B1 ;  /* 0x0000000000017941 */ /* 0x000fea0003800200 */
.L_x_2980:
[----:B------:R-:W-:Y:S01]  /*12290*/  I2FP.F32.U32 R141, R134 ;  /* 0x00000086008d7245 */ /* 0x000fe20000201000 */
[----:B------:R-:W-:Y:S01]  /*122a0*/  IMAD.U32 R134, R108, 0x10000, RZ ;  /* 0x000100006c867824 */ /* 0x000fe200078e00ff */
[----:B------:R-:W-:Y:S01]  /*122b0*/  ISETP.NE.AND P2, PT, R142, 0x1, PT ;  /* 0x000000018e00780c */ /* 0x000fe20003f45270 */
[----:B------:R-:W-:Y:S01]  /*122c0*/  BSSY.RECONVERGENT B1, `(.L_x_2985) ;  /* 0x0000062000017945 */ /* 0x000fe20003800200 */
[----:B------:R-:W-:Y:S01]  /*122d0*/  LOP3.LUT R148, R148, 0xfffffff7, RZ, 0xc0, !PT ;  /* 0xfffffff794947812 */ /* 0x000fe200078ec0ff */
[----:B------:R-:W-:Y:S01]  /*122e0*/  FFMA.FTZ R108, R141, R140, 1.1641532182693481445e-10 ;  /* 0x2f0000008d6c7423 */ /* 0x000fe2000001008c */
[----:B------:R-:W-:Y:S01]  /*122f0*/  FMUL.FTZ R134, R134, R113 ;  /* 0x0000007186867220 */ /* 0x000fe20000410000 */
[----:B------:R-:W-:Y:S01]  /*12300*/  @P1 PRMT R141, R4, 0x7632, R141 ;  /* 0x00007632048d1816 */ /* 0x000fe2000000008d */
[----:B------:R-:W-:Y:S02]  /*12310*/  HFMA2 R144, -RZ, RZ, 0, 1.1920928955078125e-07 ;  /* 0x00000002ff907431 */ /* 0x000fe400000001ff */
[----:B------:R-:W-:-:S02]  /*12320*/  FSETP.GTU.FTZ.AND P3, PT, R108, R115, PT ;  /* 0x000000736c00720b */ /* 0x000fc40003f7c000 */
[----:B------:R-:W-:Y:S02]  /*12330*/  @P1 IMAD.U32 R108, R141, 0x10000, RZ ;  /* 0x000100008d6c1824 */ /* 0x000fe400078e00ff */
        /* <DEDUP_REMOVED lines=15> */
.L_x_2987:
        /* <DEDUP_REMOVED lines=13> */
.L_x_2989:
[----:B------:R-:W-:Y:S05]  /*12500*/  BSYNC.RECONVERGENT B2 ;  /* 0x0000000000027941 */ /* 0x000fea0003800200 */
.L_x_2988:
        /* <DEDUP_REMOVED lines=57> */
[----:B------:R-:W-:Y:S01]  /*128a0*/  LOP3.LUT R122, R141, R162, R179, 0x96, !PT ;  /* 0x000000a28d7a7212 */ /* 0x000fe200078e96b3 */
[----:B------:R-:W-:Y:S01]  /*128b0*/  IMAD.MOV.U32 R132, RZ, RZ, R178 ;  /* 0x000000ffff847224 */ /* 0x000fe200078e00b2 */
[----:B------:R-:W-:Y:S02]  /*128c0*/  LOP3.LUT R121, R121, R160, R175, 0x96, !PT ;  /* 0x000000a079797212 */ /* 0x000fe400078e96af */
[----:B------:R-:W-:-:S07]  /*128d0*/  MOV R114, R174 ;  /* 0x000000ae00727202 */ /* 0x000fce0000000f00 */
.L_x_2986:
[----:B------:R-:W-:Y:S05]  /*128e0*/  BSYNC.RECONVERGENT B1 ;  /* 0x0000000000017941 */ /* 0x000fea0003800200 */
.L_x_2985:
[----:B------:R-:W-:Y:S01]  /*128f0*/  I2FP.F32.U32 R141, R134 ;  /* 0x00000086008d7245 */ /* 0x000fe20000201000 */
[----:B------:R-:W-:Y:S01]  /*12900*/  IMAD.U32 R142, R109, 0x10000, RZ ;  /* 0x000100006d8e7824 */ /* 0x000fe200078e00ff */
[----:B------:R-:W-:Y:S01]  /*12910*/  LOP3.LUT R148, R148, 0xfffffffb, RZ, 0xc0, !PT ;  /* 0xfffffffb94947812 */ /* 0x000fe200078ec0ff */
[----:B------:R-:W-:Y:S01]  /*12920*/  BSSY.RECONVERGENT B1, `(.L_x_2990) ;  /* 0x0000062000017945 */ /* 0x000fe20003800200 */
[----:B------:R-:W-:Y:S02]  /*12930*/  IMAD.MOV.U32 R146, RZ, RZ, 0x2 ;  /* 0x00000002ff927424 */ /* 0x000fe400078e00ff */
[----:B------:R-:W-:Y:S01]  /*12940*/  FFMA.FTZ R134, R141, R140, 1.1641532182693481445e-10 ;  /* 0x2f0000008d867423 */ /* 0x000fe2000001008c */
[----:B------:R-:W-:-:S04]  /*12950*/  FMUL.FTZ R142, R142, R113 ;  /* 0x000000718e8e7220 */ /* 0x000fc80000410000 */
[----:B------:R-:W-:Y:S02]  /*12960*/  FSETP.GTU.FTZ.AND P2, PT, R134, R115, PT ;  /* 0x000000738600720b */ /* 0x000fe40003f5c000 */
[----:B------:R-:W-:Y:S02]  /*12970*/  @P1 SHF.L.U32 R134, R5, 0x10, RZ ;  /* 0x0000001005861819 */ /* 0x000fe400000006ff */
[----:B------:R-:W-:Y:S01]  /*12980*/  FSEL R141, R142, RZ, !P2 ;  /* 0x000000ff8e8d7208 */ /* 0x000fe20005000000 */
[----:B------:R-:W-:Y:S01]  /*12990*/  IMAD.MOV.U32 R142, RZ, RZ, R132 ;  /* 0x000000ffff8e7224 */ /* 0x000fe200078e0084 */
[----:B------:R-:W-:Y:S02]  /*129a0*/  PLOP3.LUT P3, PT, P2, PT, PT, 0x8, 0x80 ;  /* 0x000000000080781c */ /* 0x000fe4000176e170 */
[----:B------:R-:W-:Y:S01]  /*129b0*/  ISETP.NE.AND P2, PT, R144, 0x1, PT ;  /* 0x000000019000780c */ /* 0x000fe20003f45270 */
[----:B------:R-:W-:Y:S01]  /*129c0*/  @P1 FADD.FTZ R141, R134, R141 ;  /* 0x0000008d868d1221 */ /* 0x000fe20000010000 */
[----:B------:R-:W-:-:S04]  /*129d0*/  PRMT R134, R109, 0x7632, R134 ;  /* 0x000076326d867816 */ /* 0x000fc80000000086 */
        /* <DEDUP_REMOVED lines=11> */
.L_x_2992:
        /* <DEDUP_REMOVED lines=13> */
.L_x_2994:
[----:B------:R-:W-:Y:S05]  /*12b60*/  BSYNC.RECONVERGENT B2 ;  /* 0x0000000000027941 */ /* 0x000fea0003800200 */
.L_x_2993:
        /* <DEDUP_REMOVED lines=15> */
[----:B------:R-:W-:Y:S02]  /*12c60*/  VIADD R121, R2, 0x3c6ef372 ;  /* 0x3c6ef37202797836 */ /* 0x000fe40000000000 */
[----:B------:R-:W-:-:S03]  /*12c70*/  IMAD.MOV.U32 R146, RZ, RZ, RZ ;  /* 0x000000ffff927224 */ /* 0x000fc600078e00ff */
        /* <DEDUP_REMOVED lines=8> */
[----:B------:R-:W-:-:S03]  /*12d00*/  IADD3 R121, PT, PT, R2, 0x78dde6e4, RZ ;  /* 0x78dde6e402797810 */ /* 0x000fc60007ffe0ff */
[----:B------:R-:W-:Y:S01]  /*12d10*/  VIADD R151, R3, 0xed9eba14 ;  /* 0xed9eba1403977836 */ /* 0x000fe20000000000 */
[----:B------:R-:W-:-:S04]  /*12d20*/  LOP3.LUT R121, R121, R178, R163, 0x96, !PT ;  /* 0x000000b279797212 */ /* 0x000fc800078e96a3 */
[----:B------:R-:W-:Y:S01]  /*12d30*/  LOP3.LUT R151, R151, R174, R161, 0x96, !PT ;  /* 0x000000ae97977212 */ /* 0x000fe200078e96a1 */
[----:B------:R-:W-:-:S04]  /*12d40*/  IMAD.WIDE.U32 R174, R121, -0x2daee0ad, RZ ;  /* 0xd2511f5379ae7825 */ /* 0x000fc800078e00ff */
[----:B------:R-:W-:-:S04]  /*12d50*/  IMAD.WIDE.U32 R178, R151, -0x326172a9, RZ ;  /* 0xcd9e8d5797b27825 */ /* 0x000fc800078e00ff */
[----:B------:R-:W-:Y:S02]  /*12d60*/  VIADD R121, R3, 0xa9066899 ;  /* 0xa906689903797836 */ /* 0x000fe40000000000 */
[----:B------:R-:W-:-:S03]  /*12d70*/  VIADD R151, R2, 0x1715609d ;  /* 0x1715609d02977836 */ /* 0x000fc60000000000 */
[----:B------:R-:W-:Y:S02]  /*12d80*/  LOP3.LUT R121, R121, R160, R175, 0x96, !PT ;  /* 0x000000a079797212 */ /* 0x000fe400078e96af */
[----:B------:R-:W-:-:S03]  /*12d90*/  LOP3.LUT R151, R151, R162, R179, 0x96, !PT ;  /* 0x000000a297977212 */ /* 0x000fc600078e96b3 */
[----:B------:R-:W-:-:S04]  /*12da0*/  IMAD.WIDE.U32 R162, R121, -0x326172a9, RZ ;  /* 0xcd9e8d5779a27825 */ /* 0x000fc800078e00ff */
[----:B------:R-:W-:Y:S01]  /*12db0*/  IMAD.WIDE.U32 R160, R151, -0x2daee0ad, RZ ;  /* 0xd2511f5397a07825 */ /* 0x000fe200078e00ff */
[----:B------:R-:W-:-:S03]  /*12dc0*/  IADD3 R151, PT, PT, R3, 0x646e171e, RZ ;  /* 0x646e171e03977810 */ /* 0x000fc60007ffe0ff */
[----:B------:R-:W-:Y:S01]  /*12dd0*/  VIADD R121, R2, 0xb54cda56 ;  /* 0xb54cda5602797836 */ /* 0x000fe20000000000 */
[----:B------:R-:W-:-:S04]  /*12de0*/  LOP3.LUT R151, R151, R174, R161, 0x96, !PT ;  /* 0x000000ae97977212 */ /* 0x000fc800078e96a1 */
        /* <DEDUP_REMOVED lines=15> */
[----:B------:R-:W-:-:S03]  /*12ee0*/  IADD3 R151, PT, PT, R2, -0x700cb87f, RZ ;  /* 0x8ff3478102977810 */ /* 0x000fc60007ffe0ff */
[----:B------:R-:W-:Y:S01]  /*12ef0*/  VIADD R121, R3, 0x96a522ad ;  /* 0x96a522ad03797836 */ /* 0x000fe20000000000 */
[----:B------:R-:W-:Y:S01]  /*12f00*/  LOP3.LUT R122, R151, R162, R179, 0x96, !PT ;  /* 0x000000a2977a7212 */ /* 0x000fe200078e96b3 */
[----:B------:R-:W-:Y:S02]  /*12f10*/  IMAD.MOV.U32 R132, RZ, RZ, R178 ;  /* 0x000000ffff847224 */ /* 0x000fe400078e00b2 */
[----:B------:R-:W-:Y:S01]  /*12f20*/  IMAD.MOV.U32 R114, RZ, RZ, R174 ;  /* 0x000000ffff727224 */ /* 0x000fe200078e00ae */
[----:B------:R-:W-:-:S07]  /*12f30*/  LOP3.LUT R121, R121, R160, R175, 0x96, !PT ;  /* 0x000000a079797212 */ /* 0x000fce00078e96af */
.L_x_2991:
[----:B------:R-:W-:Y:S05]  /*12f40*/  BSYNC.RECONVERGENT B1 ;  /* 0x0000000000017941 */ /* 0x000fea0003800200 */
.L_x_2990:
[----:B------:R-:W-:Y:S01]  /*12f50*/  I2FP.F32.U32 R151, R142 ;  /* 0x0000008e00977245 */ /* 0x000fe20000201000 */
[----:B------:R-:W-:Y:S01]  /*12f60*/  BSSY.RECONVERGENT B1, `(.L_x_2995) ;  /* 0x0000064000017945 */ /* 0x000fe20003800200 */
[----:B------:R-:W-:Y:S01]  /*12f70*/  SHF.L.U32 R142, R134, 0x10, RZ ;  /* 0x00000010868e7819 */ /* 0x000fe200000006ff */
[----:B------:R-:W-:Y:S01]  /*12f80*/  IMAD.MOV.U32 R154, RZ, RZ, 0x2 ;  /* 0x00000002ff9a7424 */ /* 0x000fe200078e00ff */
[----:B------:R-:W-:Y:S01]  /*12f90*/  @P1 PRMT R144, R5, 0x7632, R144 ;  /* 0x0000763205901816 */ /* 0x000fe20000000090 */
[----:B------:R-:W-:Y:S01]  /*12fa0*/  FFMA.FTZ R134, R151, R140, 1.1641532182693481445e-10 ;  /* 0x2f00000097867423 */ /* 0x000fe2000001008c */
[----:B------:R-:W-:Y:S01]  /*12fb0*/  LOP3.LUT R148, R148, 0xfffffffd, RZ, 0xc0, !PT ;  /* 0xfffffffd94947812 */ /* 0x000fe200078ec0ff */
[----:B------:R-:W-:Y:S02]  /*12fc0*/  FMUL.FTZ R142, R142, R113 ;  /* 0x000000718e8e7220 */ /* 0x000fe40000410000 */
[----:B------:R-:W-:Y:S01]  /*12fd0*/  @P1 IMAD.U32 R144, R144, 0x10000, RZ ;  /* 0x0001000090901824 */ /* 0x000fe200078e00ff */
[----:B------:R-:W-:-:S02]  /*12fe0*/  FSETP.GTU.FTZ.AND P2, PT, R134, R115, PT ;  /* 0x000000738600720b */ /* 0x000fc40003f5c000 */
[----:B------:R-:W-:Y:S02]  /*12ff0*/  MOV R134, R132 ;  /* 0x0000008400867202 */ /* 0x000fe40000000f00 */
[----:B------:R-:W-:Y:S02]  /*13000*/  FSEL R153, R142, RZ, !P2 ;  /* 0x000000ff8e997208 */ /* 0x000fe40005000000 */
[----:B------:R-:W-:Y:S02]  /*13010*/  PLOP3.LUT P3, PT, P2, PT, PT, 0x8, 0x80 ;  /* 0x000000000080781c */ /* 0x000fe4000176e170 */
[----:B------:R-:W-:Y:S01]  /*13020*/  ISETP.NE.AND P2, PT, R146, 0x1, PT ;  /* 0x000000019200780c */ /* 0x000fe20003f45270 */
[----:B------:R-:W-:-:S05]  /*13030*/  @P1 FADD.FTZ R153, R144, R153 ;  /* 0x0000009990991221 */ /* 0x000fca0000010000 */
[----:B------:R-:W-:-:S05]  /*13040*/  F2FP.BF16.F32.PACK_AB R142, RZ, R153 ;  /* 0x00000099ff8e723e */ /* 0x000fca00000010ff */
        /* <DEDUP_REMOVED lines=10> */
.L_x_2997:
        /* <DEDUP_REMOVED lines=13> */
.L_x_2999:
[----:B------:R-:W-:Y:S05]  /*131c0*/  BSYNC.RECONVERGENT B2 ;  /* 0x0000000000027941 */ /* 0x000fea0003800200 */
.L_x_2998:
        /* <DEDUP_REMOVED lines=54> */
[----:B------:R-:W-:Y:S01]  /*13530*/  IMAD.WIDE.U32 R174, R121, -0x2daee0ad, RZ ;  /* 0xd2511f5379ae7825 */ /* 0x000fe200078e00ff */
[----:B------:R-:W-:-:S03]  /*13540*/  MOV R132, R178 ;  /* 0x000000b200847202 */ /* 0x000fc60000000f00 */
[----:B------:R-:W-:Y:S02]  /*13550*/  VIADD R151, R2, 0x8ff34781 ;  /* 0x8ff3478102977836 */ /* 0x000fe40000000000 */
[----:B------:R-:W-:Y:S02]  /*13560*/  VIADD R121, R3, 0x96a522ad ;  /* 0x96a522ad03797836 */ /* 0x000fe40000000000 */
[----:B------:R-:W-:Y:S01]  /*13570*/  IMAD.MOV.U32 R114, RZ, RZ, R174 ;  /* 0x000000ffff727224 */ /* 0x000fe200078e00ae */
[----:B------:R-:W-:Y:S02]  /*13580*/  LOP3.LUT R122, R151, R162, R179, 0x96, !PT ;  /* 0x000000a2977a7212 */ /* 0x000fe400078e96b3 */
[----:B------:R-:W-:-:S07]  /*13590*/  LOP3.LUT R121, R121, R160, R175, 0x96, !PT ;  /* 0x000000a079797212 */ /* 0x000fce00078e96af */
.L_x_2996:
[----:B------:R-:W-:Y:S05]  /*135a0*/  BSYNC.RECONVERGENT B1 ;  /* 0x0000000000017941 */ /* 0x000fea0003800200 */
.L_x_2995:
[----:B------:R-:W-:Y:S01]  /*135b0*/  I2FP.F32.U32 R151, R134 ;  /* 0x0000008600977245 */ /* 0x000fe20000201000 */
[----:B------:R-:W-:Y:S01]  /*135c0*/  IMAD.U32 R144, R110, 0x10000, RZ ;  /* 0x000100006e907824 */ /* 0x000fe200078e00ff */
[----:B------:R-:W-:Y:S01]  /*135d0*/  ISETP.NE.AND P3, PT, R154, 0x1, PT ;  /* 0x000000019a00780c */ /* 0x000fe20003f65270 */
[----:B------:R-:W-:Y:S01]  /*135e0*/  @P1 IMAD.U32 R146, R6, 0x10000, RZ ;  /* 0x0001000006921824 */ /* 0x000fe200078e00ff */
[----:B------:R-:W-:Y:S01]  /*135f0*/  BSSY.RECONVERGENT B1, `(.L_x_3000) ;  /* 0x000005f000017945 */ /* 0x000fe20003800200 */
[----:B------:R-:W-:Y:S01]  /*13600*/  FFMA.FTZ R134, R151, R140, 1.1641532182693481445e-10 ;  /* 0x2f00000097867423 */ /* 0x000fe2000001008c */
[----:B------:R-:W-:Y:S01]  /*13610*/  FMUL.FTZ R144, R144, R113 ;  /* 0x0000007190907220 */ /* 0x000fe20000410000 */
[----:B------:R-:W-:-:S03]  /*13620*/  MOV R156, 0x2 ;  /* 0x00000002009c7802 */ /* 0x000fc60000000f00 */
[----:B------:R-:W-:Y:S02]  /*13630*/  FSETP.GTU.FTZ.AND P2, PT, R134, R115, PT ;  /* 0x000000738600720b */ /* 0x000fe40003f5c000 */
[----:B------:R-:W-:Y:S02]  /*13640*/  PRMT R134, R110, 0x7632, R134 ;  /* 0x000076326e867816 */ /* 0x000fe40000000086 */
        /* <DEDUP_REMOVED lines=14> */
.L_x_3002:
        /* <DEDUP_REMOVED lines=13> */
.L_x_3004:
[----:B------:R-:W-:Y:S05]  /*13800*/  BSYNC.RECONVERGENT B2 ;  /* 0x0000000000027941 */ /* 0x000fea0003800200 */
.L_x_3003:
        /* <DEDUP_REMOVED lines=61> */
.L_x_3001:
[----:B------:R-:W-:Y:S05]  /*13be0*/  BSYNC.RECONVERGENT B1 ;  /* 0x0000000000017941 */ /* 0x000fea0003800200 */
.L_x_3000:
        /* <DEDUP_REMOVED lines=24> */
.L_x_3007:
        /* <DEDUP_REMOVED lines=13> */
.L_x_3009:
[----:B------:R-:W-:Y:S05]  /*13e40*/  BSYNC.RECONVERGENT B2 ;  /* 0x0000000000027941 */ /* 0x000fea0003800200 */
.L_x_3008:
        /* <DEDUP_REMOVED lines=61> */
.L_x_3006:
[----:B------:R-:W-:Y:S05]  /*14220*/  BSYNC.RECONVERGENT B1 ;  /* 0x0000000000017941 */ /* 0x000fea0003800200 */
.L_x_3005:
[----:B------:R-:W-:Y:S01]  /*14230*/  I2FP.F32.U32 R161, R134 ;  /* 0x0000008600a17245 */ /* 0x000fe20000201000 */
[----:B------:R-:W-:Y:S01]  /*14240*/  @P1 IMAD.U32 R154, R7, 0x10000, RZ ;  /* 0x00010000079a1824 */ /* 0x000fe200078e00ff */
[----:B------:R-:W-:Y:S01]  /*14250*/  SHF.L.U32 R146, R111, 0x10, RZ ;  /* 0x000000106f927819 */ /* 0x000fe200000006ff */
[----:B------:R-:W-:Y:S01]  /*14260*/  BSSY.RECONVERGENT B1, `(.L_x_3010) ;  /* 0x0000060000017945 */ /* 0x000fe20003800200 */
[----:B------:R-:W-:Y:S01]  /*14270*/  ISETP.NE.AND P5, PT, R158, 0x1, PT ;  /* 0x000000019e00780c */ /* 0x000fe20003fa5270 */
[----:B------:R-:W-:Y:S02]  /*14280*/  FFMA.FTZ R134, R161, R140, 1.1641532182693481445e-10 ;  /* 0x2f000000a1867423 */ /* 0x000fe4000001008c */
[----:B------:R-:W-:-:S03]  /*14290*/  FMUL.FTZ R146, R146, R113 ;  /* 0x0000007192927220 */ /* 0x000fc60000410000 */
[----:B------:R-:W-:Y:S01]  /*142a0*/  FSETP.GTU.FTZ.AND P4, PT, R134, R115, PT ;  /* 0x000000738600720b */ /* 0x000fe20003f9c000 */
[----:B------:R-:W-:-:S03]  /*142b0*/  IMAD.MOV.U32 R134, RZ, RZ, 0x2 ;  /* 0x00000002ff867424 */ /* 0x000fc600078e00ff */
[----:B------:R-:W-:Y:S02]  /*142c0*/  FSEL R161, R146, RZ, !P4 ;  /* 0x000000ff92a17208 */ /* 0x000fe40006000000 */
[----:B------:R-:W-:Y:S02]  /*142d0*/  PRMT R146, R111, 0x7632, R146 ;  /* 0x000076326f927816 */ /* 0x000fe40000000092 */
[----:B------:R-:W-:Y:S01]  /*142e0*/  PLOP3.LUT P4, PT, P4, PT, PT, 0x8, 0x80 ;  /* 0x000000000080781c */ /* 0x000fe2000278e170 */
[----:B------:R-:W-:Y:S01]  /*142f0*/  @P1 FADD.FTZ R161, R154, R161 ;  /* 0x000000a19aa11221 */ /* 0x000fe20000010000 */
        /* <DEDUP_REMOVED lines=11> */
.L_x_3012:
        /* <DEDUP_REMOVED lines=13> */
.L_x_3014:
[----:B------:R-:W-:Y:S05]  /*14480*/  BSYNC.RECONVERGENT B2 ;  /* 0x0000000000027941 */ /* 0x000fea0003800200 */
.L_x_3013:
        /* <DEDUP_REMOVED lines=61> */
.L_x_3011:
[----:B------:R-:W-:Y:S05]  /*14860*/  BSYNC.RECONVERGENT B1 ;  /* 0x0000000000017941 */ /* 0x000fea0003800200 */
.L_x_3010:
[----:B------:R-:W-:Y:S01]  /*14870*/  I2FP.F32.U32 R175, R154 ;  /* 0x0000009a00af7245 */ /* 0x000fe20000201000 */
[----:B------:R-:W-:Y:S01]  /*14880*/  IMAD.U32 R146, R146, 0x10000, RZ ;  /* 0x0001000092927824 */ /* 0x000fe200078e00ff */
[----:B------:R-:W-:Y:S02]  /*14890*/  @P1 PRMT R154, R7, 0x7632, R154 ;  /* 0x00007632079a1816 */ /* 0x000fe4000000009a */
[----:B------:R-:W-:Y:S01]  /*148a0*/  PRMT R110, R110, 0x5410, R144 ;  /* 0x000054106e6e7816 */ /* 0x000fe20000000090 */
[----:B------:R-:W-:Y:S01]  /*148b0*/  FFMA.FTZ R140, R175, R140, 1.1641532182693481445e-10 ;  /* 0x2f000000af8c7423 */ /* 0x000fe2000001008c */
[----:B------:R-:W-:Y:S01]  /*148c0*/  FMUL.FTZ R146, R146, R113 ;  /* 0x0000007192927220 */ /* 0x000fe20000410000 */
[----:B------:R-:W-:Y:S01]  /*148d0*/  @P1 IMAD.U32 R154, R154, 0x10000, RZ ;  /* 0x000100009a9a1824 */ /* 0x000fe200078e00ff */
[----:B------:R-:W-:Y:S02]  /*148e0*/  PRMT R109, R109, 0x5410, R142 ;  /* 0x000054106d6d7816 */ /* 0x000fe4000000008e */
[----:B------:R-:W-:-:S02]  /*148f0*/  FSETP.GTU.FTZ.AND P5, PT, R140, R115, PT ;  /* 0x000000738c00720b */ /* 0x000fc40003fbc000 */
[----:B------:R-:W-:Y:S02]  /*14900*/  PRMT R108, R112, 0x5410, R108 ;  /* 0x00005410706c7816 */ /* 0x000fe4000000006c */
[----:B------:R-:W-:Y:S02]  /*14910*/  FSEL R175, R146, RZ, !P5 ;  /* 0x000000ff92af7208 */ /* 0x000fe40006800000 */
[----:B------:R-:W-:-:S03]  /*14920*/  PLOP3.LUT P5, PT, P5, PT, PT, 0x8, 0x80 ;  /* 0x000000000080781c */ /* 0x000fc60002fae170 */
[----:B------:R-:W-:-:S05]  /*14930*/  @P1 FADD.FTZ R175, R154, R175 ;  /* 0x000000af9aaf1221 */ /* 0x000fca0000010000 */
[----:B------:R-:W-:-:S04]  /*14940*/  F2FP.BF16.F32.PACK_AB R113, RZ, R175 ;  /* 0x000000afff71723e */ /* 0x000fc800000010ff */
[----:B------:R-:W-:-:S07]  /*14950*/  PRMT R111, R111, 0x5410, R113 ;  /* 0x000054106f6f7816 */ /* 0x000fce0000000071 */
.L_x_2974:
        /* <DEDUP_REMOVED lines=8> */
[----:B------:R-:W-:Y:S02]  /*149e0*/  SEL R142, RZ, 0x1000000, !P4 ;  /* 0x01000000ff8e7807 */ /* 0x000fe40006000000 */
[----:B------:R-:W-:Y:S02]  /*149f0*/  SEL R140, RZ, 0x10000, !P5 ;  /* 0x00010000ff8c7807 */ /* 0x000fe40006800000 */
[----:B------:R-:W-:Y:S02]  /*14a00*/  SEL R115, RZ, 0x100, !P6 ;  /* 0x00000100ff737807 */ /* 0x000fe40007000000 */
[----:B------:R-:W-:Y:S02]  /*14a10*/  LOP3.LUT P1, RZ, R148, 0x10, RZ, 0xc0, !PT ;  /* 0x0000001094ff7812 */ /* 0x000fe4000782c0ff */
        /* <DEDUP_REMOVED lines=31> */
.L_x_3015:
[----:B------:R-:W-:Y:S02]  /*14c10*/  IMAD.MOV.U32 R140, RZ, RZ, R114 ;  /* 0x000000ffff8c7224 */ /* 0x000fe400078e0072 */
[----:B------:R-:W-:-:S07]  /*14c20*/  VIADD R0, R0, 0x80 ;  /* 0x0000008000007836 */ /* 0x000fce0000000000 */
.L_x_2892:
[----:B------:R-:W-:Y:S05]  /*14c30*/  BSYNC.RECONVERGENT B0 ;  /* 0x0000000000007941 */ /* 0x000fea0003800200 */
.L_x_2891:
        /* <DEDUP_REMOVED lines=19> */
[----:B0-----:R-:W-:Y:S01]  /*14d70*/  IADD3 R112, PT, PT, R2, -0x700cb87f, RZ ;  /* 0x8ff3478102707810 */ /* 0x001fe20007ffe0ff */
[----:B------:R-:W-:Y:S01]  /*14d80*/  VIADD R113, R3, 0x1fd5c5a3 ;  /* 0x1fd5c5a303717836 */ /* 0x000fe20000000000 */
[----:B------:R-:W-:Y:S01]  /*14d90*/  MOV R115, R132 ;  /* 0x0000008400737202 */ /* 0x000fe20000000f00 */
[----:B------:R-:W-:Y:S02]  /*14da0*/  IMAD.MOV.U32 R126, RZ, RZ, 0x2 ;  /* 0x00000002ff7e7424 */ /* 0x000fe400078e00ff */
[----:B------:R-:W-:-:S06]  /*14db0*/  IMAD.MOV.U32 R114, RZ, RZ, R140 ;  /* 0x000000ffff727224 */ /* 0x000fcc00078e008c */
        /* <DEDUP_REMOVED lines=11> */
.L_x_3021:
        /* <DEDUP_REMOVED lines=13> */
.L_x_3023:
[----:B------:R-:W-:Y:S05]  /*14f40*/  BSYNC.RECONVERGENT B2 ;  /* 0x0000000000027941 */ /* 0x000fea0003800200 */
.L_x_3022:
        /* <DEDUP_REMOVED lines=48> */
[----:B------:R-:W-:Y:S01]  /*15250*/  IADD3 R121, PT, PT, R3, -0x695add53, RZ ;  /* 0x96a522ad03797810 */ /* 0x000fe20007ffe0ff */
[----:B------:R-:W-:Y:S02]  /*15260*/  VIADD R115, R2, 0xf1bbcdc8 ;  /* 0xf1bbcdc802737836 */ /* 0x000fe40000000000 */
[----:B------:R-:W-:-:S03]  /*15270*/  IMAD.WIDE.U32 R124, R124, -0x326172a9, RZ ;  /* 0xcd9e8d577c7c7825 */ /* 0x000fc600078e00ff */
[----:B------:R-:W-:Y:S01]  /*15280*/  LOP3.LUT R114, R115, R126, R123, 0x96, !PT ;  /* 0x0000007e73727212 */ /* 0x000fe200078e967b */
[----:B------:R-:W-:Y:S01]  /*15290*/  HFMA2 R126, -RZ, RZ, 0, 0 ;  /* 0x00000000ff7e7431 */ /* 0x000fe200000001ff */
[----:B------:R-:W-:Y:S01]  /*152a0*/  LOP3.LUT R122, R112, R122, R125, 0x96, !PT ;  /* 0x0000007a707a7212 */ /* 0x000fe200078e967d */
[----:B------:R-:W-:Y:S02]  /*152b0*/  IMAD.MOV.U32 R132, RZ, RZ, R124 ;  /* 0x000000ffff847224 */ /* 0x000fe400078e007c */
[----:B------:R-:W-:-:S05]  /*152c0*/  IMAD.WIDE.U32 R114, R114, -0x2daee0ad, RZ ;  /* 0xd2511f5372727825 */ /* 0x000fca00078e00ff */
[----:B------:R-:W-:Y:S01]  /*152d0*/  LOP3.LUT R121, R121, R128, R115, 0x96, !PT ;  /* 0x0000008079797212 */ /* 0x000fe200078e9673 */
[----:B------:R-:W-:-:S07]  /*152e0*/  IMAD.MOV.U32 R115, RZ, RZ, R140 ;  /* 0x000000ffff737224 */ /* 0x000fce00078e008c */
.L_x_3020:
[----:B------:R-:W-:Y:S05]  /*152f0*/  BSYNC.RECONVERGENT B1 ;  /* 0x0000000000017941 */ /* 0x000fea0003800200 */
.L_x_3019:
[----:B------:R-:W0:Y:S01]  /*15300*/  LDC R140, c[0x0][0x408] ;  /* 0x00010200ff8c7b82 */ /* 0x000e220000000800 */
[----:B------:R-:W-:Y:S01]  /*15310*/  I2FP.F32.U32 R124, R115 ;  /* 0x00000073007c7245 */ /* 0x000fe20000201000 */
[----:B------:R-:W-:Y:S01]  /*15320*/  IMAD.MOV.U32 R115, RZ, RZ, 0x2f800000 ;  /* 0x2f800000ff737424 */ /* 0x000fe200078e00ff */
[----:B------:R-:W-:Y:S01]  /*15330*/  ISETP.NE.AND P3, PT, R126, 0x1, PT ;  /* 0x000000017e00780c */ /* 0x000fe20003f65270 */
[----:B-----5:R-:W-:Y:S01]  /*15340*/  IMAD.U32 R125, R108, 0x10000, RZ ;  /* 0x000100006c7d7824 */ /* 0x020fe200078e00ff */
[----:B------:R-:W-:Y:S01]  /*15350*/  LOP3.LUT R148, R148, 0xffffffdf, RZ, 0xc0, !PT ;  /* 0xffffffdf94947812 */ /* 0x000fe200078ec0ff */
[----:B------:R-:W-:Y:S01]  /*15360*/  FFMA.FTZ R123, R124, R115, 1.1641532182693481445e-10 ;  /* 0x2f0000007c7b7423 */ /* 0x000fe20000010073 */
[----:B------:R-:W-:Y:S01]  /*15370*/  BSSY.RECONVERGENT B1, `(.L_x_3024) ;  /* 0x000005c000017945 */ /* 0x000fe20003800200 */
[----:B------:R-:W1:Y:S01]  /*15380*/  LDC R138, c[0x0][0x404] ;  /* 0x00010100ff8a7b82 */ /* 0x000e620000000800 */
[----:B------:R-:W-:Y:S02]  /*15390*/  HFMA2 R128, -RZ, RZ, 0, 1.1920928955078125e-07 ;  /* 0x00000002ff807431 */ /* 0x000fe400000001ff */
[----:B0-----:R-:W-:Y:S01]  /*153a0*/  FMUL.FTZ R125, R125, R140 ;  /* 0x0000008c7d7d7220 */ /* 0x001fe20000410000 */
[----:B-1----:R-:W-:-:S02]  /*153b0*/  FSETP.GTU.FTZ.AND P4, PT, R123, R138, PT ;  /* 0x0000008a7b00720b */ /* 0x002fc40003f9c000 */
[----:B------:R-:W-:Y:S01]  /*153c0*/  PRMT R123, R108, 0x7632, R123 ;  /* 0x000076326c7b7816 */ /* 0x000fe2000000007b */
[----:B------:R-:W-:Y:S01]  /*153d0*/  IMAD.MOV.U32 R108, RZ, RZ, R132 ;  /* 0x000000ffff6c7224 */ /* 0x000fe200078e0084 */
        /* <DEDUP_REMOVED lines=12> */
.L_x_3026:
        /* <DEDUP_REMOVED lines=13> */
.L_x_3028:
[----:B------:R-:W-:Y:S05]  /*15570*/  BSYNC.RECONVERGENT B2 ;  /* 0x0000000000027941 */ /* 0x000fea0003800200 */
.L_x_3027:
        /* <DEDUP_REMOVED lines=59> */
.L_x_3025:
[----:B------:R-:W-:Y:S05]  /*15930*/  BSYNC.RECONVERGENT B1 ;  /* 0x0000000000017941 */ /* 0x000fea0003800200 */
.L_x_3024:
[----:B------:R-:W-:Y:S01]  /*15940*/  I2FP.F32.U32 R108, R108 ;  /* 0x0000006c006c7245 */ /* 0x000fe20000201000 */
[----:B------:R-:W-:Y:S01]  /*15950*/  @P2 IMAD.U32 R129, R4, 0x10000, RZ ;  /* 0x0001000004812824 */ /* 0x000fe200078e00ff */
[----:B------:R-:W-:Y:S01]  /*15960*/  SHF.L.U32 R127, R8, 0x10, RZ ;  /* 0x00000010087f7819 */ /* 0x000fe200000006ff */
[----:B------:R-:W-:Y:S01]  /*15970*/  BSSY.RECONVERGENT B1, `(.L_x_3029) ;  /* 0x000005f000017945 */ /* 0x000fe20003800200 */
[----:B------:R-:W-:Y:S02]  /*15980*/  HFMA2 R126, -RZ, RZ, 0, 1.1920928955078125e-07 ;  /* 0x00000002ff7e7431 */ /* 0x000fe400000001ff */
[----:B------:R-:W-:Y:S01]  /*15990*/  FFMA.FTZ R125, R108, R115, 1.1641532182693481445e-10 ;  /* 0x2f0000006c7d7423 */ /* 0x000fe20000010073 */
[----:B------:R-:W-:Y:S02]  /*159a0*/  IMAD.MOV.U32 R124, RZ, RZ, R132 ;  /* 0x000000ffff7c7224 */ /* 0x000fe400078e0084 */
[----:B------:R-:W-:Y:S02]  /*159b0*/  FMUL.FTZ R127, R127, R140 ;  /* 0x0000008c7f7f7220 */ /* 0x000fe40000410000 */
[----:B------:R-:W-:-:S04]  /*159c0*/  FSETP.GTU.FTZ.AND P3, PT, R125, R138, PT ;  /* 0x0000008a7d00720b */ /* 0x000fc80003f7c000 */
[----:B------:R-:W-:-:S05]  /*159d0*/  FSEL R125, R127, RZ, !P3 ;  /* 0x000000ff7f7d7208 */ /* 0x000fca0005800000 */
[----:B------:R-:W-:Y:S01]  /*159e0*/  FADD.FTZ R108, R130, R125 ;  /* 0x0000007d826c7221 */ /* 0x000fe20000010000 */
[----:B------:R-:W-:Y:S02]  /*159f0*/  SEL R130, RZ, 0x1, P3 ;  /* 0x00000001ff827807 */ /* 0x000fe40001800000 */
        /* <DEDUP_REMOVED lines=13> */
.L_x_3031:
        /* <DEDUP_REMOVED lines=13> */
.L_x_3033:
[----:B------:R-:W-:Y:S05]  /*15ba0*/  BSYNC.RECONVERGENT B2 ;  /* 0x0000000000027941 */ /* 0x000fea0003800200 */
.L_x_3032:
        /* <DEDUP_REMOVED lines=55> */
[----:B------:R-:W-:Y:S01]  /*15f20*/  IMAD.MOV.U32 R126, RZ, RZ, RZ ;  /* 0x000000ffff7e7224 */ /* 0x000fe200078e00ff */
[----:B------:R-:W-:Y:S02]  /*15f30*/  LOP3.LUT R121, R121, R124, R159, 0x96, !PT ;  /* 0x0000007c79797212 */ /* 0x000fe400078e969f */
[----:B------:R-:W-:Y:S01]  /*15f40*/  MOV R124, R114 ;  /* 0x00000072007c7202 */ /* 0x000fe20000000f00 */
[----:B------:R-:W-:-:S07]  /*15f50*/  IMAD.MOV.U32 R114, RZ, RZ, R158 ;  /* 0x000000ffff727224 */ /* 0x000fce00078e009e */
.L_x_3030:
[----:B------:R-:W-:Y:S05]  /*15f60*/  BSYNC.RECONVERGENT B1 ;  /* 0x0000000000017941 */ /* 0x000fea0003800200 */
.L_x_3029:
        /* <DEDUP_REMOVED lines=22> */
.L_x_3036:
        /* <DEDUP_REMOVED lines=13> */
.L_x_3038:
[----:B------:R-:W-:Y:S05]  /*161a0*/  BSYNC.RECONVERGENT B2 ;  /* 0x0000000000027941 */ /* 0x000fea0003800200 */
.L_x_3037:
        /* <DEDUP_REMOVED lines=57> */
[----:B------:R-:W-:Y:S01]  /*16540*/  LOP3.LUT R121, R121, R124, R127, 0x96, !PT ;  /* 0x0000007c79797212 */ /* 0x000fe200078e967f */
[----:B------:R-:W-:-:S07]  /*16550*/  HFMA2 R127, -RZ, RZ, 0, 0 ;  /* 0x00000000ff7f7431 */ /* 0x000fce00000001ff */
.L_x_3035:
[----:B------:R-:W-:Y:S05]  /*16560*/  BSYNC.RECONVERGENT B1 ;  /* 0x0000000000017941 */ /* 0x000fea0003800200 */
.L_x_3034:
[----:B------:R-:W-:Y:S01]  /*16570*/  I2FP.F32.U32 R124, R123 ;  /* 0x0000007b007c7245 */ /* 0x000fe20000201000 */
[----:B------:R-:W-:Y:S01]  /*16580*/  BSSY.RECONVERGENT B1, `(.L_x_3039) ;  /* 0x0000063000017945 */ /* 0x000fe20003800200 */
[----:B------:R-:W-:Y:S01]  /*16590*/  PRMT R123, R8, 0x7632, R123 ;  /* 0x00007632087b7816 */ /* 0x000fe2000000007b */
[----:B------:R-:W-:-:S04]  /*165a0*/  IMAD.MOV.U32 R126, RZ, RZ, 0x2 ;  /* 0x00000002ff7e7424 */ /* 0x000fc800078e00ff */
        /* <DEDUP_REMOVED lines=23> */
.L_x_3041:
        /* <DEDUP_REMOVED lines=13> */
.L_x_3043:
[----:B------:R-:W-:Y:S05]  /*167f0*/  BSYNC.RECONVERGENT B2 ;  /* 0x0000000000027941 */ /* 0x000fea0003800200 */
.L_x_3042:
        /* <DEDUP_REMOVED lines=56> */
[----:B------:R-:W-:Y:S02]  /*16b80*/  IMAD.MOV.U32 R114, RZ, RZ, R126 ;  /* 0x000000ffff727224 */ /* 0x000fe400078e007e */
[----:B------:R-:W-:Y:S01]  /*16b90*/  HFMA2 R126, -RZ, RZ, 0, 0 ;  /* 0x00000000ff7e7431 */ /* 0x000fe200000001ff */
[----:B------:R-:W-:-:S07]  /*16ba0*/  LOP3.LUT R121, R121, R124, R127, 0x96, !PT ;  /* 0x0000007c79797212 */ /* 0x000fce00078e967f */
.L_x_3040:
[----:B------:R-:W-:Y:S05]  /*16bb0*/  BSYNC.RECONVERGENT B1 ;  /* 0x0000000000017941 */ /* 0x000fea0003800200 */
.L_x_3039:
[----:B------:R-:W-:Y:S01]  /*16bc0*/  I2FP.F32.U32 R124, R123 ;  /* 0x0000007b007c7245 */ /* 0x000fe20000201000 */
[C---:B------:R-:W-:Y:S01]  /*16bd0*/  IMAD.U32 R127, R109.reuse, 0x10000, RZ ;  /* 0x000100006d7f7824 */ /* 0x040fe200078e00ff */
[----:B------:R-:W-:Y:S01]  /*16be0*/  LOP3.LUT R148, R148, 0xfffffff7, RZ, 0xc0, !PT ;  /* 0xfffffff794947812 */ /* 0x000fe200078ec0ff */
        /* <DEDUP_REMOVED lines=20> */
.L_x_3046:
        /* <DEDUP_REMOVED lines=13> */
.L_x_3048:
[----:B------:R-:W-:Y:S05]  /*16e00*/  BSYNC.RECONVERGENT B2 ;  /* 0x0000000000027941 */ /* 0x000fea0003800200 */
.L_x_3047:
        /* <DEDUP_REMOVED lines=59> */
.L_x_3045:
[----:B------:R-:W-:Y:S05]  /*171c0*/  BSYNC.RECONVERGENT B1 ;  /* 0x0000000000017941 */ /* 0x000fea0003800200 */
.L_x_3044:
        /* <DEDUP_REMOVED lines=25> */
.L_x_3051:
        /* <DEDUP_REMOVED lines=13> */
.L_x_3053:
[----:B------:R-:W-:Y:S05]  /*17430*/  BSYNC.RECONVERGENT B2 ;  /* 0x0000000000027941 */ /* 0x000fea0003800200 */
.L_x_3052:
        /* <DEDUP_REMOVED lines=59> */
.L_x_3050:
[----:B------:R-:W-:Y:S05]  /*177f0*/  BSYNC.RECONVERGENT B1 ;  /* 0x0000000000017941 */ /* 0x000fea0003800200 */
.L_x_3049:
[----:B------:R-:W-:Y:S01]  /*17800*/  I2FP.F32.U32 R124, R124 ;  /* 0x0000007c007c7245 */ /* 0x000fe20000201000 */
[----:B------:R-:W-:Y:S01]  /*17810*/  IMAD.U32 R125, R123, 0x10000, RZ ;  /* 0x000100007b7d7824 */ /* 0x000fe200078e00ff */
[----:B------:R-:W-:Y:S01]  /*17820*/  LOP3.LUT R148, R148, 0xfffffffb, RZ, 0xc0, !PT ;  /* 0xfffffffb94947812 */ /* 0x000fe200078ec0ff */
        /* <DEDUP_REMOVED lines=19> */
.L_x_3056:
        /* <DEDUP_REMOVED lines=13> */
.L_x_3058:
[----:B------:R-:W-:Y:S05]  /*17a30*/  BSYNC.RECONVERGENT B2 ;  /* 0x0000000000027941 */ /* 0x000fea0003800200 */
.L_x_3057:
[----:B------:R-:W-:Y:S01]  /*17a40*/  IMAD.WIDE.U32 R124, R152, -0x326172a9, RZ ;  /* 0xcd9e8d57987c7825 */ /* 0x000fe200078e00ff */
[----:B------:R-:W-:-:S03]  /*17a50*/  LOP3.LUT R168, R135, R123, R3, 0x96, !PT ;  /* 0x0000007b87a87212 */ /* 0x000fc600078e9603 */
[----:B------:R-:W-:Y:S01]  /*17a60*/  HFMA2 R146, -RZ, RZ, 0, 0 ;  /* 0x00000000ff927431 */ /* 0x000fe200000001ff */
        /* <DEDUP_REMOVED lines=52> */
[----:B------:R-:W-:-:S03]  /*17db0*/  IMAD.MOV.U32 R132, RZ, RZ, R168 ;  /* 0x000000ffff847224 */ /* 0x000fc600078e00a8 */
[----:B------:R-:W-:Y:S02]  /*17dc0*/  LOP3.LUT R121, R121, R124, R159, 0x96, !PT ;  /* 0x0000007c79797212 */ /* 0x000fe400078e969f */
[----:B------:R-:W-:Y:S01]  /*17dd0*/  MOV R124, R114 ;  /* 0x00000072007c7202 */ /* 0x000fe20000000f00 */
[----:B------:R-:W-:-:S07]  /*17de0*/  IMAD.MOV.U32 R114, RZ, RZ, R158 ;  /* 0x000000ffff727224 */ /* 0x000fce00078e009e */
.L_x_3055:
[----:B------:R-:W-:Y:S05]  /*17df0*/  BSYNC.RECONVERGENT B1 ;  /* 0x0000000000017941 */ /* 0x000fea0003800200 */
.L_x_3054:
[----:B------:R-:W-:Y:S01]  /*17e00*/  PRMT R123, R9, 0x7632, R123 ;  /* 0x00007632097b7816 */ /* 0x000fe2000000007b */
[----:B------:R-:W-:Y:S01]  /*17e10*/  BSSY.RECONVERGENT B1, `(.L_x_3059) ;  /* 0x0000063000017945 */ /* 0x000fe20003800200 */
[----:B------:R-:W-:Y:S02]  /*17e20*/  I2FP.F32.U32 R124, R124 ;  /* 0x0000007c007c7245 */ /* 0x000fe40000201000 */
[----:B------:R-:W-:Y:S01]  /*17e30*/  MOV R154, 0x2 ;  /* 0x00000002009a7802 */ /* 0x000fe20000000f00 */
        /* <DEDUP_REMOVED lines=23> */
.L_x_3061:
        /* <DEDUP_REMOVED lines=13> */
.L_x_3063:
[----:B------:R-:W-:Y:S05]  /*18080*/  BSYNC.RECONVERGENT B2 ;  /* 0x0000000000027941 */ /* 0x000fea0003800200 */
.L_x_3062:
        /* <DEDUP_REMOVED lines=25> */
[C---:B------:R-:W-:Y:S02]  /*18220*/  IADD3 R121, PT, PT, R2.reuse, 0x78dde6e4, RZ ;  /* 0x78dde6e402797810 */ /* 0x040fe40007ffe0ff */
[----:B------:R-:W-:Y:S01]  /*18230*/  LOP3.LUT R159, R159, R158, R123, 0x96, !PT ;  /* 0x0000009e9f9f7212 */ /* 0x000fe200078e967b */
[----:B------:R-:W-:Y:S01]  /*18240*/  VIADD R123, R2, 0x1715609d ;  /* 0x1715609d027b7836 */ /* 0x000fe20000000000 */
[----:B------:R-:W-:-:S03]  /*18250*/  LOP3.LUT R121, R121, R168, R125, 0x96, !PT ;  /* 0x000000a879797212 */ /* 0x000fc600078e967d */
        /* <DEDUP_REMOVED lines=25> */
[----:B------:R-:W-:Y:S02]  /*183f0*/  IADD3 R121, PT, PT, R3, -0x695add53, RZ ;  /* 0x96a522ad03797810 */ /* 0x000fe40007ffe0ff */
[----:B------:R-:W-:Y:S01]  /*18400*/  LOP3.LUT R122, R112, R122, R169, 0x96, !PT ;  /* 0x0000007a707a7212 */ /* 0x000fe200078e96a9 */
[----:B------:R-:W-:Y:S01]  /*18410*/  IMAD.MOV.U32 R132, RZ, RZ, R168 ;  /* 0x000000ffff847224 */ /* 0x000fe200078e00a8 */
[----:B------:R-:W-:Y:S01]  /*18420*/  LOP3.LUT R121, R121, R124, R159, 0x96, !PT ;  /* 0x0000007c79797212 */ /* 0x000fe200078e969f */
[----:B------:R-:W-:-:S07]  /*18430*/  IMAD.MOV.U32 R114, RZ, RZ, R158 ;  /* 0x000000ffff727224 */ /* 0x000fce00078e009e */
.L_x_3060:
[----:B------:R-:W-:Y:S05]  /*18440*/  BSYNC.RECONVERGENT B1 ;  /* 0x0000000000017941 */ /* 0x000fea0003800200 */
.L_x_3059:
[----:B------:R-:W-:Y:S01]  /*18450*/  I2FP.F32.U32 R124, R123 ;  /* 0x0000007b007c7245 */ /* 0x000fe20000201000 */
[----:B------:R-:W-:Y:S01]  /*18460*/  IMAD.U32 R159, R110, 0x10000, RZ ;  /* 0x000100006e9f7824 */ /* 0x000fe200078e00ff */
[----:B------:R-:W-:Y:S01]  /*18470*/  LOP3.LUT R148, R148, 0xfffffffd, RZ, 0xc0, !PT ;  /* 0xfffffffd94947812 */ /* 0x000fe200078ec0ff */
[----:B------:R-:W-:Y:S01]  /*18480*/  BSSY.RECONVERGENT B1, `(.L_x_3064) ;  /* 0x000005d000017945 */ /* 0x000fe20003800200 */
        /* <DEDUP_REMOVED lines=19> */
.L_x_3066:
        /* <DEDUP_REMOVED lines=13> */
.L_x_3068:
[----:B------:R-:W-:Y:S05]  /*18690*/  BSYNC.RECONVERGENT B2 ;  /* 0x0000000000027941 */ /* 0x000fea0003800200 */
.L_x_3067:
[----:B------:R-:W-:Y:S01]  /*186a0*/  IMAD.WIDE.U32 R158, R152, -0x326172a9, RZ ;  /* 0xcd9e8d57989e7825 */ /* 0x000fe200078e00ff */
[----:B------:R-:W-:-:S03]  /*186b0*/  LOP3.LUT R170, R135, R125, R3, 0x96, !PT ;  /* 0x0000007d87aa7212 */ /* 0x000fc600078e9603 */
[----:B------:R-:W-:Y:S01]  /*186c0*/  HFMA2 R146, -RZ, RZ, 0, 0 ;  /* 0x00000000ff927431 */ /* 0x000fe200000001ff */
[----:B------:R-:W-:Y:S01]  /*186d0*/  IADD3 R125, PT, PT, R3, -0x4498517b, RZ ;  /* 0xbb67ae85037d7810 */ /* 0x000fe20007ffe0ff */
[----:B------:R-:W-:Y:S01]  /*186e0*/  VIADD R121, R2, 0x9e3779b9 ;  /* 0x9e3779b902797836 */ /* 0x000fe20000000000 */
[----:B------:R-:W-:Y:S01]  /*186f0*/  LOP3.LUT R168, R117, R159, R2, 0x96, !PT ;  /* 0x0000009f75a87212 */ /* 0x000fe200078e9602 */
[----:B------:R-:W-:Y:S01]  /*18700*/  IMAD.WIDE.U32 R170, R170, -0x326172a9, RZ ;  /* 0xcd9e8d57aaaa7825 */ /* 0x000fe200078e00ff */
[----:B------:R-:W-:-:S03]  /*18710*/  MOV R110, R114 ;  /* 0x00000072006e7202 */ /* 0x000fc60000000f00 */
        /* <DEDUP_REMOVED lines=46> */
[----:B------:R-:W-:Y:S02]  /*18a00*/  IADD3 R121, PT, PT, R3, -0x695add53, RZ ;  /* 0x96a522ad03797810 */ /* 0x000fe40007ffe0ff */
[----:B------:R-:W-:Y:S01]  /*18a10*/  LOP3.LUT R122, R112, R158, R171, 0x96, !PT ;  /* 0x0000009e707a7212 */ /* 0x000fe200078e96ab */
[----:B------:R-:W-:Y:S01]  /*18a20*/  IMAD.MOV.U32 R132, RZ, RZ, R170 ;  /* 0x000000ffff847224 */ /* 0x000fe200078e00aa */
[----:B------:R-:W-:Y:S01]  /*18a30*/  LOP3.LUT R121, R121, R124, R169, 0x96, !PT ;  /* 0x0000007c79797212 */ /* 0x000fe200078e96a9 */
[----:B------:R-:W-:-:S07]  /*18a40*/  IMAD.MOV.U32 R114, RZ, RZ, R168 ;  /* 0x000000ffff727224 */ /* 0x000fce00078e00a8 */
.L_x_3065:
[----:B------:R-:W-:Y:S05]  /*18a50*/  BSYNC.RECONVERGENT B1 ;  /* 0x0000000000017941 */ /* 0x000fea0003800200 */
.L_x_3064:
        /* <DEDUP_REMOVED lines=12> */
[----:B------:R-:W-:-:S03]  /*18b20*/  MOV R134, 0x2 ;  /* 0x0000000200867802 */ /* 0x000fc60000000f00 */
[--C-:B------:R-:W-:Y:S01]  /*18b30*/  @P2 FADD.FTZ R159, R169, R110.reuse ;  /* 0x0000006ea99f2221 */ /* 0x100fe20000010000 */
[----:B------:R-:W-:-:S05]  /*18b40*/  @!P2 IMAD.MOV.U32 R159, RZ, RZ, R110 ;  /* 0x000000ffff9fa224 */ /* 0x000fca00078e006e */
[----:B------:R-:W-:Y:S02]  /*18b50*/  F2FP.BF16.F32.PACK_AB R110, RZ, R159 ;  /* 0x0000009fff6e723e */ /* 0x000fe400000010ff */
        /* <DEDUP_REMOVED lines=9> */
.L_x_3071:
        /* <DEDUP_REMOVED lines=13> */
.L_x_3073:
[----:B------:R-:W-:Y:S05]  /*18cc0*/  BSYNC.RECONVERGENT B2 ;  /* 0x0000000000027941 */ /* 0x000fea0003800200 */
.L_x_3072:
        /* <DEDUP_REMOVED lines=59> */
.L_x_3070:
[----:B------:R-:W-:Y:S05]  /*19080*/  BSYNC.RECONVERGENT B1 ;  /* 0x0000000000017941 */ /* 0x000fea0003800200 */
.L_x_3069:
[----:B------:R-:W-:Y:S01]  /*19090*/  I2FP.F32.U32 R124, R124 ;  /* 0x0000007c007c7245 */ /* 0x000fe20000201000 */
[----:B------:R-:W-:Y:S01]  /*190a0*/  IMAD.U32 R169, R123, 0x10000, RZ ;  /* 0x000100007ba97824 */ /* 0x000fe200078e00ff */
[----:B------:R-:W-:Y:S01]  /*190b0*/  ISETP.NE.AND P4, PT, R134, 0x1, PT ;  /* 0x000000018600780c */ /* 0x000fe20003f85270 */
[----:B------:R-:W-:Y:S01]  /*190c0*/  BSSY.RECONVERGENT B1, `(.L_x_3074) ;  /* 0x000005a000017945 */ /* 0x000fe20003800200 */
[----:B------:R-:W-:Y:S01]  /*190d0*/  MOV R154, 0x2 ;  /* 0x00000002009a7802 */ /* 0x000fe20000000f00 */
        /* <DEDUP_REMOVED lines=15> */
.L_x_3076:
        /* <DEDUP_REMOVED lines=13> */
.L_x_3078:
[----:B------:R-:W-:Y:S05]  /*192a0*/  BSYNC.RECONVERGENT B2 ;  /* 0x0000000000027941 */ /* 0x000fea0003800200 */
.L_x_3077:
        /* <DEDUP_REMOVED lines=59> */
.L_x_3075:
[----:B------:R-:W-:Y:S05]  /*19660*/  BSYNC.RECONVERGENT B1 ;  /* 0x0000000000017941 */ /* 0x000fea0003800200 */
.L_x_3074:
        /* <DEDUP_REMOVED lines=27> */
.L_x_3081:
        /* <DEDUP_REMOVED lines=13> */
.L_x_3083:
[----:B------:R-:W-:Y:S05]  /*198f0*/  BSYNC.RECONVERGENT B2 ;  /* 0x0000000000027941 */ /* 0x000fea0003800200 */
.L_x_3082:
        /* <DEDUP_REMOVED lines=59> */
.L_x_3080:
[----:B------:R-:W-:Y:S05]  /*19cb0*/  BSYNC.RECONVERGENT B1 ;  /* 0x0000000000017941 */ /* 0x000fea0003800200 */
.L_x_3079:
[----:B------:R-:W-:Y:S01]  /*19cc0*/  I2FP.F32.U32 R134, R123 ;  /* 0x0000007b00867245 */ /* 0x000fe20000201000 */
[----:B------:R-:W-:Y:S01]  /*19cd0*/  IMAD.U32 R171, R111, 0x10000, RZ ;  /* 0x000100006fab7824 */ /* 0x000fe200078e00ff */
[----:B------:R-:W-:Y:S01]  /*19ce0*/  ISETP.NE.AND P5, PT, R158, 0x1, PT ;  /* 0x000000019e00780c */ /* 0x000fe20003fa5270 */
[----:B------:R-:W-:Y:S01]  /*19cf0*/  BSSY.RECONVERGENT B1, `(.L_x_3084) ;  /* 0x000005b000017945 */ /* 0x000fe20003800200 */
[----:B------:R-:W-:Y:S01]  /*19d00*/  MOV R160, 0x2 ;  /* 0x0000000200a07802 */ /* 0x000fe20000000f00 */
        /* <DEDUP_REMOVED lines=16> */
.L_x_3086:
        /* <DEDUP_REMOVED lines=13> */
.L_x_3088:
[----:B------:R-:W-:Y:S05]  /*19ee0*/  BSYNC.RECONVERGENT B2 ;  /* 0x0000000000027941 */ /* 0x000fea0003800200 */
.L_x_3087:
        /* <DEDUP_REMOVED lines=21> */
[----:B------:R-:W-:-:S03]  /*1a040*/  LOP3.LUT R111, R111, R122, R173, 0x96, !PT ;  /* 0x0000007a6f6f7212 */ /* 0x000fc600078e96ad */
        /* <DEDUP_REMOVED lines=29> */
[----:B------:R-:W-:Y:S01]  /*1a220*/  IMAD.WIDE.U32 R178, R121, -0x326172a9, RZ ;  /* 0xcd9e8d5779b27825 */ /* 0x000fe200078e00ff */
[----:B------:R-:W-:-:S03]  /*1a230*/  IADD3 R121, PT, PT, R3, -0x695add53, RZ ;  /* 0x96a522ad03797810 */ /* 0x000fc60007ffe0ff */
[----:B------:R-:W-:Y:S01]  /*1a240*/  IMAD.WIDE.U32 R172, R111, -0x2daee0ad, RZ ;  /* 0xd2511f536fac7825 */ /* 0x000fe200078e00ff */
[----:B------:R-:W-:Y:S02]  /*1a250*/  MOV R111, R114 ;  /* 0x00000072006f7202 */ /* 0x000fe40000000f00 */
[----:B------:R-:W-:Y:S01]  /*1a260*/  LOP3.LUT R122, R112, R122, R179, 0x96, !PT ;  /* 0x0000007a707a7212 */ /* 0x000fe200078e96b3 */
[----:B------:R-:W-:Y:S01]  /*1a270*/  IMAD.MOV.U32 R132, RZ, RZ, R178 ;  /* 0x000000ffff847224 */ /* 0x000fe200078e00b2 */
[----:B------:R-:W-:Y:S01]  /*1a280*/  LOP3.LUT R121, R121, R170, R173, 0x96, !PT ;  /* 0x000000aa79797212 */ /* 0x000fe200078e96ad */
[----:B------:R-:W-:-:S07]  /*1a290*/  IMAD.MOV.U32 R114, RZ, RZ, R172 ;  /* 0x000000ffff727224 */ /* 0x000fce00078e00ac */
.L_x_3085:
[----:B------:R-:W-:Y:S05]  /*1a2a0*/  BSYNC.RECONVERGENT B1 ;  /* 0x0000000000017941 */ /* 0x000fea0003800200 */
.L_x_3084:
[----:B------:R-:W-:Y:S01]  /*1a2b0*/  I2FP.F32.U32 R154, R111 ;  /* 0x0000006f009a7245 */ /* 0x000fe20000201000 */
[----:B------:R-:W-:Y:S01]  /*1a2c0*/  IMAD.U32 R123, R11, 0x10000, RZ ;  /* 0x000100000b7b7824 */ /* 0x000fe200078e00ff */
[----:B------:R-:W-:Y:S01]  /*1a2d0*/  BSSY.RECONVERGENT B1, `(.L_x_3089) ;  /* 0x0000060000017945 */ /* 0x000fe20003800200 */
[----:B------:R-:W-:Y:S02]  /*1a2e0*/  MOV R158, 0x2 ;  /* 0x00000002009e7802 */ /* 0x000fe40000000f00 */
        /* <DEDUP_REMOVED lines=21> */
.L_x_3091:
        /* <DEDUP_REMOVED lines=13> */
.L_x_3093:
[----:B------:R-:W-:Y:S05]  /*1a510*/  BSYNC.RECONVERGENT B2 ;  /* 0x0000000000027941 */ /* 0x000fea0003800200 */
.L_x_3092:
        /* <DEDUP_REMOVED lines=59> */
.L_x_3090:
[----:B------:R-:W-:Y:S05]  /*1a8d0*/  BSYNC.RECONVERGENT B1 ;  /* 0x0000000000017941 */ /* 0x000fea0003800200 */
.L_x_3089:
        /* <DEDUP_REMOVED lines=20> */
.L_x_3096:
        /* <DEDUP_REMOVED lines=15> */
.L_x_3098:
[----:B------:R-:W-:Y:S05]  /*1ab10*/  BSYNC.RECONVERGENT B2 ;  /* 0x0000000000027941 */ /* 0x000fea0003800200 */
.L_x_3097:
        /* <DEDUP_REMOVED lines=59> */
.L_x_3095:
[----:B------:R-:W-:Y:S05]  /*1aed0*/  BSYNC.RECONVERGENT B1 ;  /* 0x0000000000017941 */ /* 0x000fea0003800200 */
.L_x_3094:
        /* <DEDUP_REMOVED lines=12> */
[----:B------:R-:W-:Y:S02]  /*1afa0*/  MOV R140, R114 ;  /* 0x00000072008c7202 */ /* 0x000fe40000000f00 */
[----:B------:R-:W-:Y:S01]  /*1afb0*/  PRMT R108, R108, 0x5410, R142 ;  /* 0x000054106c6c7816 */ /* 0x000fe2000000008e */
[----:B------:R-:W-:-:S04]  /*1afc0*/  FADD.FTZ R112, R156, R113 ;  /* 0x000000719c707221 */ /* 0x000fc80000010000 */
[----:B------:R-:W-:Y:S01]  /*1afd0*/  @P2 FADD.FTZ R173, R112, R173 ;  /* 0x000000ad70ad2221 */ /* 0x000fe20000010000 */
[----:B------:R-:W-:-:S05]  /*1afe0*/  @!P2 IMAD.MOV.U32 R173, RZ, RZ, R112 ;  /* 0x000000ffffada224 */ /* 0x000fca00078e0070 */
[----:B------:R-:W-:-:S04]  /*1aff0*/  F2FP.BF16.F32.PACK_AB R112, RZ, R173 ;  /* 0x000000adff70723e */ /* 0x000fc800000010ff */
[----:B------:R-:W-:Y:S01]  /*1b000*/  PRMT R111, R111, 0x5410, R112 ;  /* 0x000054106f6f7816 */ /* 0x000fe20000000070 */
[----:B------:R-:W-:Y:S06]  /*1b010*/  BRA `(.L_x_3099) ;  /* 0x0000003000d47947 */ /* 0x000fec0003800000 */
.L_x_3018:
[----:B------:R-:W-:Y:S01]  /*1b020*/  ISETP.NE.AND P3, PT, R134, 0x1, PT ;  /* 0x000000018600780c */ /* 0x000fe20003f65270 */
[----:B------:R-:W-:Y:S01]  /*1b030*/  BSSY.RECONVERGENT B1, `(.L_x_3100) ;  /* 0x000005a000017945 */ /* 0x000fe20003800200 */
[----:B------:R-:W-:Y:S01]  /*1b040*/  IMAD.MOV.U32 R137, RZ, RZ, 0x2 ;  /* 0x00000002ff897424 */ /* 0x000fe200078e00ff */
[----:B0-----:R-:W-:Y:S01]  /*1b050*/  MOV R112, R132 ;  /* 0x0000008400707202 */ /* 0x001fe20000000f00 */
        /* <DEDUP_REMOVED lines=12> */
.L_x_3102:
        /* <DEDUP_REMOVED lines=13> */
.L_x_3104:
[----:B------:R-:W-:Y:S05]  /*1b1f0*/  BSYNC.RECONVERGENT B2 ;  /* 0x0000000000027941 */ /* 0x000fea0003800200 */
.L_x_3103:
[----:B------:R-:W-:Y:S01]  /*1b200*/  IMAD.WIDE.U32 R114, R152, -0x326172a9, RZ ;  /* 0xcd9e8d5798727825 */ /* 0x000fe200078e00ff */
[----:B------:R-:W-:-:S03]  /*1b210*/  LOP3.LUT R168, R135, R113, R3, 0x96, !PT ;  /* 0x0000007187a87212 */ /* 0x000fc600078e9603 */
[----:B------:R-:W-:Y:S01]  /*1b220*/  HFMA2 R137, -RZ, RZ, 0, 0 ;  /* 0x00000000ff897431 */ /* 0x000fe200000001ff */
[C---:B------:R-:W-:Y:S01]  /*1b230*/  IADD3 R121, PT, PT, R2.reuse, 0x3c6ef372, RZ ;  /* 0x3c6ef37202797810 */ /* 0x040fe20007ffe0ff */
[----:B------:R-:W-:Y:S01]  /*1b240*/  VIADD R113, R2, 0x9e3779b9 ;  /* 0x9e3779b902717836 */ /* 0x000fe20000000000 */
        /* <DEDUP_REMOVED lines=56> */
.L_x_3101:
[----:B------:R-:W-:Y:S05]  /*1b5d0*/  BSYNC.RECONVERGENT B1 ;  /* 0x0000000000017941 */ /* 0x000fea0003800200 */
.L_x_3100:
        /* <DEDUP_REMOVED lines=9> */
[----:B------:R-:W-:Y:S01]  /*1b670*/  HFMA2 R142, -RZ, RZ, 0, 1.1920928955078125e-07 ;  /* 0x00000002ff8e7431 */ /* 0x000fe200000001ff */
[----:B------:R-:W-:Y:S01]  /*1b680*/  PRMT R108, R108, 0x7632, R108 ;  /* 0x000076326c6c7816 */ /* 0x000fe2000000006c */
[----:B0-----:R-:W-:Y:S01]  /*1b690*/  FMUL.FTZ R134, R134, R113 ;  /* 0x0000007186867220 */ /* 0x001fe20000410000 */
[----:B-1----:R-:W-:Y:S01]  /*1b6a0*/  FSETP.GTU.FTZ.AND P4, PT, R112, R115, PT ;  /* 0x000000737000720b */ /* 0x002fe20003f9c000 */
[----:B------:R-:W-:-:S03]  /*1b6b0*/  @P2 IMAD.U32 R112, R4, 0x10000, RZ ;  /* 0x0001000004702824 */ /* 0x000fc600078e00ff */
        /* <DEDUP_REMOVED lines=15> */
.L_x_3107:
        /* <DEDUP_REMOVED lines=13> */
.L_x_3109:
[----:B------:R-:W-:Y:S05]  /*1b880*/  BSYNC.RECONVERGENT B2 ;  /* 0x0000000000027941 */ /* 0x000fea0003800200 */
.L_x_3108:
        /* <DEDUP_REMOVED lines=57> */
[----:B------:R-:W-:Y:S01]  /*1bc20*/  LOP3.LUT R122, R137, R168, R173, 0x96, !PT ;  /* 0x000000a8897a7212 */ /* 0x000fe200078e96ad */
[----:B------:R-:W-:Y:S01]  /*1bc30*/  IMAD.MOV.U32 R132, RZ, RZ, R172 ;  /* 0x000000ffff847224 */ /* 0x000fe200078e00ac */
[----:B------:R-:W-:Y:S01]  /*1bc40*/  LOP3.LUT R121, R121, R158, R171, 0x96, !PT ;  /* 0x0000009e79797212 */ /* 0x000fe200078e96ab */
[----:B------:R-:W-:-:S07]  /*1bc50*/  IMAD.MOV.U32 R114, RZ, RZ, R170 ;  /* 0x000000ffff727224 */ /* 0x000fce00078e00aa */
.L_x_3106:
[----:B------:R-:W-:Y:S05]  /*1bc60*/  BSYNC.RECONVERGENT B1 ;  /* 0x0000000000017941 */ /* 0x000fea0003800200 */
.L_x_3105:
        /* <DEDUP_REMOVED lines=14> */
[----:B------:R-:W-:-:S04]  /*1bd50*/  MOV R134, R132 ;  /* 0x0000008400867202 */ /* 0x000fc80000000f00 */
[----:B------:R-:W-:-:S05]  /*1bd60*/  F2FP.BF16.F32.PACK_AB R108, RZ, R139 ;  /* 0x0000008bff6c723e */ /* 0x000fca00000010ff */
[----:B------:R-:W-:Y:S02]  /*1bd70*/  @P4 LOP3.LUT R148, R148, 0x10, RZ, 0xfc, !PT ;  /* 0x0000001094944812 */ /* 0x000fe400078efcff */
        /* <DEDUP_REMOVED lines=9> */
.L_x_3112:
        /* <DEDUP_REMOVED lines=13> */
.L_x_3114:
[----:B------:R-:W-:Y:S05]  /*1bee0*/  BSYNC.RECONVERGENT B2 ;  /* 0x0000000000027941 */ /* 0x000fea0003800200 */
.L_x_3113:
[----:B------:R-:W-:Y:S01]  /*1bef0*/  IMAD.WIDE.U32 R168, R152, -0x326172a9, RZ ;  /* 0xcd9e8d5798a87825 */ /* 0x000fe200078e00ff */
[----:B------:R-:W-:Y:S02]  /*1bf00*/  LOP3.LUT R172, R135, R159, R3, 0x96, !PT ;  /* 0x0000009f87ac7212 */ /* 0x000fe400078e9603 */
[----:B------:R-:W-:Y:S01]  /*1bf10*/  IADD3 R121, PT, PT, R2, -0x61c88647, RZ ;  /* 0x9e3779b902797810 */ /* 0x000fe20007ffe0ff */
[----:B------:R-:W-:Y:S01]  /*1bf20*/  VIADD R137, R3, 0xbb67ae85 ;  /* 0xbb67ae8503897836 */ /* 0x000fe20000000000 */
[----:B------:R-:W-:Y:S01]  /*1bf30*/  LOP3.LUT R170, R117, R169, R2, 0x96, !PT ;  /* 0x000000a975aa7212 */ /* 0x000fe200078e9602 */
[----:B------:R-:W-:Y:S01]  /*1bf40*/  IMAD.WIDE.U32 R172, R172, -0x326172a9, RZ ;  /* 0xcd9e8d57acac7825 */ /* 0x000fe200078e00ff */
[----:B------:R-:W-:-:S03]  /*1bf50*/  IADD3 R149, PT, PT, R3, 0x76cf5d0a, RZ ;  /* 0x76cf5d0a03957810 */ /* 0x000fc60007ffe0ff */
[----:B------:R-:W-:Y:S01]  /*1bf60*/  IMAD.WIDE.U32 R170, R170, -0x2daee0ad, RZ ;  /* 0xd2511f53aaaa7825 */ /* 0x000fe200078e00ff */
[----:B------:R-:W-:-:S03]  /*1bf70*/  LOP3.LUT R121, R121, R168, R173, 0x96, !PT ;  /* 0x000000a879797212 */ /* 0x000fc600078e96ad */
[----:B------:R-:W-:Y:S01]  /*1bf80*/  IMAD.MOV.U32 R134, RZ, RZ, R114 ;  /* 0x000000ffff867224 */ /* 0x000fe200078e0072 */
        /* <DEDUP_REMOVED lines=44> */
[----:B------:R-:W-:-:S03]  /*1c250*/  IADD3 R137, PT, PT, R2, -0x700cb87f, RZ ;  /* 0x8ff3478102897810 */ /* 0x000fc60007ffe0ff */
[----:B------:R-:W-:Y:S01]  /*1c260*/  IMAD.WIDE.U32 R170, R121, -0x2daee0ad, RZ ;  /* 0xd2511f5379aa7825 */ /* 0x000fe200078e00ff */
[----:B------:R-:W-:Y:S02]  /*1c270*/  LOP3.LUT R122, R137, R168, R173, 0x96, !PT ;  /* 0x000000a8897a7212 */ /* 0x000fe400078e96ad */
[----:B------:R-:W-:Y:S01]  /*1c280*/  MOV R132, R172 ;  /* 0x000000ac00847202 */ /* 0x000fe20000000f00 */
[----:B------:R-:W-:Y:S01]  /*1c290*/  VIADD R121, R3, 0x96a522ad ;  /* 0x96a522ad03797836 */ /* 0x000fe20000000000 */
[----:B------:R-:W-:-:S04]  /*1c2a0*/  MOV R114, R170 ;  /* 0x000000aa00727202 */ /* 0x000fc80000000f00 */
[----:B------:R-:W-:-:S07]  /*1c2b0*/  LOP3.LUT R121, R121, R158, R171, 0x96, !PT ;  /* 0x0000009e79797212 */ /* 0x000fce00078e96ab */
.L_x_3111:
[----:B------:R-:W-:Y:S05]  /*1c2c0*/  BSYNC.RECONVERGENT B1 ;  /* 0x0000000000017941 */ /* 0x000fea0003800200 */
.L_x_3110:
[----:B------:R-:W-:Y:S01]  /*1c2d0*/  I2FP.F32.U32 R137, R134 ;  /* 0x0000008600897245 */ /* 0x000fe20000201000 */
[----:B------:R-:W-:Y:S01]  /*1c2e0*/  @P2 IMAD.U32 R144, R5, 0x10000, RZ ;  /* 0x0001000005902824 */ /* 0x000fe200078e00ff */
[----:B------:R-:W-:Y:S01]  /*1c2f0*/  SHF.L.U32 R142, R109, 0x10, RZ ;  /* 0x000000106d8e7819 */ /* 0x000fe200000006ff */
[----:B------:R-:W-:Y:S01]  /*1c300*/  BSSY.RECONVERGENT B1, `(.L_x_3115) ;  /* 0x0000062000017945 */ /* 0x000fe20003800200 */
[----:B------:R-:W-:Y:S01]  /*1c310*/  LOP3.LUT R148, R148, 0xfffffff7, RZ, 0xc0, !PT ;  /* 0xfffffff794947812 */ /* 0x000fe200078ec0ff */
[----:B------:R-:W-:Y:S01]  /*1c320*/  FFMA.FTZ R134, R137, R140, 1.1641532182693481445e-10 ;  /* 0x2f00000089867423 */ /* 0x000fe2000001008c */
[----:B------:R-:W-:Y:S02]  /*1c330*/  HFMA2 R154, -RZ, RZ, 0, 1.1920928955078125e-07 ;  /* 0x00000002ff9a7431 */ /* 0x000fe400000001ff */
[----:B------:R-:W-:Y:S02]  /*1c340*/  FMUL.FTZ R142, R142, R113 ;  /* 0x000000718e8e7220 */ /* 0x000fe40000410000 */
[----:B------:R-:W-:-:S02]  /*1c350*/  FSETP.GTU.FTZ.AND P3, PT, R134, R115, PT ;  /* 0x000000738600720b */ /* 0x000fc40003f7c000 */
[----:B------:R-:W-:Y:S02]  /*1c360*/  PRMT R134, R109, 0x7632, R134 ;  /* 0x000076326d867816 */ /* 0x000fe40000000086 */
[----:B------:R-:W-:Y:S01]  /*1c370*/  FSEL R137, R142, RZ, !P3 ;  /* 0x000000ff8e897208 */ /* 0x000fe20005800000 */
[----:B------:R-:W-:Y:S01]  /*1c380*/  IMAD.MOV.U32 R142, RZ, RZ, R132 ;  /* 0x000000ffff8e7224 */ /* 0x000fe200078e0084 */
        /* <DEDUP_REMOVED lines=14> */
.L_x_3117:
        /* <DEDUP_REMOVED lines=13> */
.L_x_3119:
[----:B------:R-:W-:Y:S05]  /*1c540*/  BSYNC.RECONVERGENT B2 ;  /* 0x0000000000027941 */ /* 0x000fea0003800200 */
.L_x_3118:
        /* <DEDUP_REMOVED lines=61> */
.L_x_3116:
[----:B------:R-:W-:Y:S05]  /*1c920*/  BSYNC.RECONVERGENT B1 ;  /* 0x0000000000017941 */ /* 0x000fea0003800200 */
.L_x_3115:
[----:B------:R-:W-:Y:S01]  /*1c930*/  I2FP.F32.U32 R149, R142 ;  /* 0x0000008e00957245 */ /* 0x000fe20000201000 */
[----:B------:R-:W-:Y:S01]  /*1c940*/  IMAD.U32 R142, R134, 0x10000, RZ ;  /* 0x00010000868e7824 */ /* 0x000fe200078e00ff */
[----:B------:R-:W-:Y:S01]  /*1c950*/  @P2 PRMT R144, R5, 0x7632, R144 ;  /* 0x0000763205902816 */ /* 0x000fe20000000090 */
[----:B------:R-:W-:Y:S01]  /*1c960*/  BSSY.RECONVERGENT B1, `(.L_x_3120) ;  /* 0x0000062000017945 */ /* 0x000fe20003800200 */
[----:B------:R-:W-:Y:S01]  /*1c970*/  LOP3.LUT R148, R148, 0xfffffffb, RZ, 0xc0, !PT ;  /* 0xfffffffb94947812 */ /* 0x000fe200078ec0ff */
[----:B------:R-:W-:Y:S01]  /*1c980*/  FFMA.FTZ R134, R149, R140, 1.1641532182693481445e-10 ;  /* 0x2f00000095867423 */ /* 0x000fe2000001008c */
[----:B------:R-:W-:Y:S01]  /*1c990*/  FMUL.FTZ R142, R142, R113 ;  /* 0x000000718e8e7220 */ /* 0x000fe20000410000 */
[----:B------:R-:W-:Y:S01]  /*1c9a0*/  @P2 SHF.L.U32 R144, R144, 0x10, RZ ;  /* 0x0000001090902819 */ /* 0x000fe200000006ff */
[----:B------:R-:W-:Y:S02]  /*1c9b0*/  IMAD.MOV.U32 R156, RZ, RZ, 0x2 ;  /* 0x00000002ff9c7424 */ /* 0x000fe400078e00ff */
        /* <DEDUP_REMOVED lines=17> */
.L_x_3122:
        /* <DEDUP_REMOVED lines=13> */
.L_x_3124:
[----:B------:R-:W-:Y:S05]  /*1cba0*/  BSYNC.RECONVERGENT B2 ;  /* 0x0000000000027941 */ /* 0x000fea0003800200 */
.L_x_3123:
        /* <DEDUP_REMOVED lines=51> */
[C---:B------:R-:W-:Y:S01]  /*1cee0*/  IADD3 R159, PT, PT, R2.reuse, -0x700cb87f, RZ ;  /* 0x8ff34781029f7810 */ /* 0x040fe20007ffe0ff */
[----:B------:R-:W-:-:S05]  /*1cef0*/  VIADD R121, R2, 0xf1bbcdc8 ;  /* 0xf1bbcdc802797836 */ /* 0x000fca0000000000 */
[----:B------:R-:W-:Y:S01]  /*1cf00*/  LOP3.LUT R121, R121, R172, R169, 0x96, !PT ;  /* 0x000000ac79797212 */ /* 0x000fe200078e96a9 */
[----:B------:R-:W-:-:S04]  /*1cf10*/  IMAD.WIDE.U32 R172, R171, -0x326172a9, RZ ;  /* 0xcd9e8d57abac7825 */ /* 0x000fc800078e00ff */
[----:B------:R-:W-:Y:S01]  /*1cf20*/  IMAD.WIDE.U32 R170, R121, -0x2daee0ad, RZ ;  /* 0xd2511f5379aa7825 */ /* 0x000fe200078e00ff */
[----:B------:R-:W-:Y:S02]  /*1cf30*/  LOP3.LUT R122, R159, R168, R173, 0x96, !PT ;  /* 0x000000a89f7a7212 */ /* 0x000fe400078e96ad */
[----:B------:R-:W-:Y:S01]  /*1cf40*/  MOV R132, R172 ;  /* 0x000000ac00847202 */ /* 0x000fe20000000f00 */
[----:B------:R-:W-:Y:S01]  /*1cf50*/  VIADD R121, R3, 0x96a522ad ;  /* 0x96a522ad03797836 */ /* 0x000fe20000000000 */
[----:B------:R-:W-:-:S04]  /*1cf60*/  MOV R114, R170 ;  /* 0x000000aa00727202 */ /* 0x000fc80000000f00 */
[----:B------:R-:W-:-:S07]  /*1cf70*/  LOP3.LUT R121, R121, R158, R171, 0x96, !PT ;  /* 0x0000009e79797212 */ /* 0x000fce00078e96ab */
.L_x_3121:
[----:B------:R-:W-:Y:S05]  /*1cf80*/  BSYNC.RECONVERGENT B1 ;  /* 0x0000000000017941 */ /* 0x000fea0003800200 */
.L_x_3120:
        /* <DEDUP_REMOVED lines=26> */
.L_x_3127:
        /* <DEDUP_REMOVED lines=13> */
.L_x_3129:
[----:B------:R-:W-:Y:S05]  /*1d200*/  BSYNC.RECONVERGENT B2 ;  /* 0x0000000000027941 */ /* 0x000fea0003800200 */
.L_x_3128:
        /* <DEDUP_REMOVED lines=56> */
[----:B------:R-:W-:Y:S02]  /*1d590*/  IADD3 R121, PT, PT, R3, -0x695add53, RZ ;  /* 0x96a522ad03797810 */ /* 0x000fe40007ffe0ff */
[----:B------:R-:W-:Y:S01]  /*1d5a0*/  LOP3.LUT R122, R169, R170, R179, 0x96, !PT ;  /* 0x000000aaa97a7212 */ /* 0x000fe200078e96b3 */
[----:B------:R-:W-:Y:S01]  /*1d5b0*/  IMAD.MOV.U32 R132, RZ, RZ, R178 ;  /* 0x000000ffff847224 */ /* 0x000fe200078e00b2 */
[----:B------:R-:W-:Y:S01]  /*1d5c0*/  LOP3.LUT R121, R121, R168, R173, 0x96, !PT ;  /* 0x000000a879797212 */ /* 0x000fe200078e96ad */
[----:B------:R-:W-:-:S07]  /*1d5d0*/  IMAD.MOV.U32 R114, RZ, RZ, R172 ;  /* 0x000000ffff727224 */ /* 0x000fce00078e00ac */
.L_x_3126:
[----:B------:R-:W-:Y:S05]  /*1d5e0*/  BSYNC.RECONVERGENT B1 ;  /* 0x0000000000017941 */ /* 0x000fea0003800200 */
.L_x_3125:
        /* <DEDUP_REMOVED lines=24> */
.L_x_3132:
        /* <DEDUP_REMOVED lines=13> */
.L_x_3134:
[----:B------:R-:W-:Y:S05]  /*1d840*/  BSYNC.RECONVERGENT B2 ;  /* 0x0000000000027941 */ /* 0x000fea0003800200 */
.L_x_3133:
        /* <DEDUP_REMOVED lines=61> */
.L_x_3131:
[----:B------:R-:W-:Y:S05]  /*1dc20*/  BSYNC.RECONVERGENT B1 ;  /* 0x0000000000017941 */ /* 0x000fea0003800200 */
.L_x_3130:
        /* <DEDUP_REMOVED lines=8> */
[----:B------:R-:W-:-:S03]  /*1dcb0*/  HFMA2 R134, -RZ, RZ, 0, 1.1920928955078125e-07 ;  /* 0x00000002ff867431 */ /* 0x000fc600000001ff */
[----:B------:R-:W-:Y:S02]  /*1dcc0*/  FSEL R171, R146, RZ, !P4 ;  /* 0x000000ff92ab7208 */ /* 0x000fe40006000000 */
[----:B------:R-:W-:Y:S02]  /*1dcd0*/  PRMT R146, R111, 0x7632, R146 ;  /* 0x000076326f927816 */ /* 0x000fe40000000092 */
[----:B------:R-:W-:Y:S01]  /*1dce0*/  PLOP3.LUT P4, PT, P4, PT, PT, 0x8, 0x80 ;  /* 0x000000000080781c */ /* 0x000fe2000278e170 */
        /* <DEDUP_REMOVED lines=12> */
.L_x_3137:
        /* <DEDUP_REMOVED lines=13> */
.L_x_3139:
[----:B------:R-:W-:Y:S05]  /*1de80*/  BSYNC.RECONVERGENT B2 ;  /* 0x0000000000027941 */ /* 0x000fea0003800200 */
.L_x_3138:
        /* <DEDUP_REMOVED lines=61> */
.L_x_3136:
[----:B------:R-:W-:Y:S05]  /*1e260*/  BSYNC.RECONVERGENT B1 ;  /* 0x0000000000017941 */ /* 0x000fea0003800200 */
.L_x_3135:
[----:B------:R-:W-:Y:S01]  /*1e270*/  I2FP.F32.U32 R173, R154 ;  /* 0x0000009a00ad7245 */ /* 0x000fe20000201000 */
[----:B------:R-:W-:Y:S01]  /*1e280*/  IMAD.U32 R146, R146, 0x10000, RZ ;  /* 0x0001000092927824 */ /* 0x000fe200078e00ff */
[----:B------:R-:W-:Y:S02]  /*1e290*/  @P2 PRMT R154, R7, 0x7632, R154 ;  /* 0x00007632079a2816 */ /* 0x000fe4000000009a */
[----:B------:R-:W-:Y:S01]  /*1e2a0*/  PRMT R110, R110, 0x5410, R144 ;  /* 0x000054106e6e7816 */ /* 0x000fe20000000090 */
[----:B------:R-:W-:Y:S01]  /*1e2b0*/  FFMA.FTZ R140, R173, R140, 1.1641532182693481445e-10 ;  /* 0x2f000000ad8c7423 */ /* 0x000fe2000001008c */
[----:B------:R-:W-:Y:S01]  /*1e2c0*/  FMUL.FTZ R146, R146, R113 ;  /* 0x0000007192927220 */ /* 0x000fe20000410000 */
[----:B------:R-:W-:Y:S02]  /*1e2d0*/  @P2 SHF.L.U32 R154, R154, 0x10, RZ ;  /* 0x000000109a9a2819 */ /* 0x000fe400000006ff */
[----:B------:R-:W-:Y:S02]  /*1e2e0*/  PRMT R109, R109, 0x5410, R142 ;  /* 0x000054106d6d7816 */ /* 0x000fe4000000008e */
[----:B------:R-:W-:Y:S01]  /*1e2f0*/  FSETP.GTU.FTZ.AND P5, PT, R140, R115, PT ;  /* 0x000000738c00720b */ /* 0x000fe20003fbc000 */
[----:B------:R-:W-:Y:S01]  /*1e300*/  IMAD.MOV.U32 R140, RZ, RZ, R114 ;  /* 0x000000ffff8c7224 */ /* 0x000fe200078e0072 */
[----:B------:R-:W-:-:S02]  /*1e310*/  PRMT R108, R112, 0x5410, R108 ;  /* 0x00005410706c7816 */ /* 0x000fc4000000006c */
[----:B------:R-:W-:Y:S02]  /*1e320*/  FSEL R173, R146, RZ, !P5 ;  /* 0x000000ff92ad7208 */ /* 0x000fe40006800000 */
[----:B------:R-:W-:-:S03]  /*1e330*/  PLOP3.LUT P5, PT, P5, PT, PT, 0x8, 0x80 ;  /* 0x000000000080781c */ /* 0x000fc60002fae170 */
[----:B------:R-:W-:-:S05]  /*1e340*/  @P2 FADD.FTZ R173, R154, R173 ;  /* 0x000000ad9aad2221 */ /* 0x000fca0000010000 */
[----:B------:R-:W-:-:S04]  /*1e350*/  F2FP.BF16.F32.PACK_AB R113, RZ, R173 ;  /* 0x000000adff71723e */ /* 0x000fc800000010ff */
[----:B------:R-:W-:-:S07]  /*1e360*/  PRMT R111, R111, 0x5410, R113 ;  /* 0x000054106f6f7816 */ /* 0x000fce0000000071 */
.L_x_3099:
[----:B------:R-:W0:Y:S01]  /*1e370*/  LDC.64 R112, c[0x0][0x3a8] ;  /* 0x0000ea00ff707b82 */ /* 0x000e220000000a00 */
[----:B------:R-:W-:Y:S02]  /*1e380*/  SEL R154, RZ, 0x1000000, !P5 ;  /* 0x01000000ff9a7807 */ /* 0x000fe40006800000 */
[----:B------:R-:W-:Y:S02]  /*1e390*/  SEL R146, RZ, 0x10000, !P4 ;  /* 0x00010000ff927807 */ /* 0x000fe40006000000 */
[----:B------:R-:W-:Y:S02]  /*1e3a0*/  SEL R183, RZ, 0x100, !P3 ;  /* 0x00000100ffb77807 */ /* 0x000fe40005800000 */
[C---:B------:R-:W-:Y:S01]  /*1e3b0*/  LOP3.LUT P5, RZ, R148.reuse, 0x10, RZ, 0xc0, !PT ;  /* 0x0000001094ff7812 */ /* 0x040fe200078ac0ff */
[----:B------:R-:W1:Y:S01]  /*1e3c0*/  LDC.64 R114, c[0x0][0x3b0] ;  /* 0x0000ec00ff727b82 */ /* 0x000e620000000a00 */
[C---:B------:R-:W-:Y:S02]  /*1e3d0*/  LOP3.LUT P4, RZ, R148.reuse, 0x8, RZ, 0xc0, !PT ;  /* 0x0000000894ff7812 */ /* 0x040fe4000788c0ff */
[----:B------:R-:W-:-:S02]  /*1e3e0*/  LOP3.LUT P3, RZ, R148, 0x4, RZ, 0xc0, !PT ;  /* 0x0000000494ff7812 */ /* 0x000fc4000786c0ff */
[C---:B------:R-:W-:Y:S02]  /*1e3f0*/  LOP3.LUT P6, RZ, R148.reuse, 0x2, RZ, 0xc0, !PT ;  /* 0x0000000294ff7812 */ /* 0x040fe400078cc0ff */
[----:B------:R-:W-:Y:S02]  /*1e400*/  LOP3.LUT P2, RZ, R148, 0x20, RZ, 0xc0, !PT ;  /* 0x0000002094ff7812 */ /* 0x000fe4000784c0ff */
        /* <DEDUP_REMOVED lines=14> */
[----:B--2---:R-:W-:Y:S01]  /*1e4f0*/  SHF.L.U32 R109, R123, 0x10, RZ ;  /* 0x000000107b6d7819 */ /* 0x004fe200000006ff */
        /* <DEDUP_REMOVED lines=19> */
.L_x_3017:
[----:B------:R-:W-:Y:S05]  /*1e630*/  BSYNC.RECONVERGENT B0 ;  /* 0x0000000000007941 */ /* 0x000fea0003800200 */
.L_x_3016:
[----:B------:R-:W-:Y:S01]  /*1e640*/  FADD.FTZ R0, RZ, R133 ;  /* 0x00000085ff007221 */ /* 0x000fe20000010000 */
        /* <DEDUP_REMOVED lines=12> */
[----:B0123--:R-:W-:-:S04]  /*1e710*/  FADD.FTZ R108, R131, R0 ;  /* 0x00000000836c7221 */ /* 0x00ffc80000010000 */
        /* <DEDUP_REMOVED lines=43> */
[----:B------:R-:W-:Y:S01]  /*1e9d0*/  FFMA.FTZ R0, R111, R111, R0 ;  /* 0x0000006f6f007223 */ /* 0x000fe20000010000 */
[----:B------:R-:W-:-:S04]  /*1e9e0*/  FADD.FTZ R111, R143, -R108 ;  /* 0x8000006c8f6f7221 */ /* 0x000fc80000010000 */
[----:B------:R-:W-:Y:S01]  /*1e9f0*/  FSEL R109, R0, RZ, P1 ;  /* 0x000000ff006d7208 */ /* 0x000fe20000800000 */
[----:B------:R-:W-:-:S04]  /*1ea00*/  FADD.FTZ R0, R131, -R108 ;  /* 0x8000006c83007221 */ /* 0x000fc80000010000 */
        /* <DEDUP_REMOVED lines=27> */
[----:B------:R-:W-:-:S05]  /*1ebc0*/  @P2 FFMA.FTZ R109, R111, R111, R110 ;  /* 0x0000006f6f6d2223 */ /* 0x000fca000001006e */
[----:B------:R-:W0:Y:S02]  /*1ebd0*/  SHFL.BFLY PT, R0, R109, 0x1, 0x1f ;  /* 0x0c201f006d007f89 */ /* 0x000e2400000e0000 */
[----:B0-----:R-:W-:-:S05]  /*1ebe0*/  FADD.FTZ R110, R109, R0 ;  /* 0x000000006d6e7221 */ /* 0x001fca0000010000 */
[----:B------:R-:W0:Y:S02]  /*1ebf0*/  SHFL.BFLY PT, R111, R110, 0x2, 0x1f ;  /* 0x0c401f006e6f7f89 */ /* 0x000e2400000e0000 */
[----:B0-----:R-:W-:-:S05]  /*1ec00*/  FADD.FTZ R111, R110, R111 ;  /* 0x0000006f6e6f7221 */ /* 0x001fca0000010000 */
[----:B------:R-:W0:Y:S02]  /*1ec10*/  SHFL.BFLY PT, R0, R111, 0x4, 0x1f ;  /* 0x0c801f006f007f89 */ /* 0x000e2400000e0000 */
[----:B0-----:R-:W-:Y:S02]  /*1ec20*/  FADD.FTZ R112, R111, R0 ;  /* 0x000000006f707221 */ /* 0x001fe40000010000 */
[----:B------:R-:W0:Y:S03]  /*1ec30*/  S2R R0, SR_TID.X ;  /* 0x0000000000007919 */ /* 0x000e260000002100 */
[----:B------:R-:W1:Y:S02]  /*1ec40*/  SHFL.BFLY PT, R113, R112, 0x8, 0x1f ;  /* 0x0d001f0070717f89 */ /* 0x000e6400000e0000 */
[----:B-1----:R-:W-:Y:S01]  /*1ec50*/  FADD.FTZ R113, R112, R113 ;  /* 0x0000007170717221 */ /* 0x002fe20000010000 */
[----:B0-----:R-:W-:-:S04]  /*1ec60*/  LOP3.LUT P2, RZ, R0, 0x1f, RZ, 0xc0, !PT ;  /* 0x0000001f00ff7812 */ /* 0x001fc8000784c0ff */
[----:B------:R-:W0:Y:S01]  /*1ec70*/  SHFL.BFLY PT, R114, R113, 0x10, 0x1f ;  /* 0x0e001f0071727f89 */ /* 0x000e2200000e0000 */
[----:B------:R-:W-:-:S04]  /*1ec80*/  LOP3.LUT R115, R0, 0x1f, RZ, 0xc0, !PT ;  /* 0x0000001f00737812 */ /* 0x000fc800078ec0ff */
[----:B------:R-:W-:Y:S01]  /*1ec90*/  ISETP.GT.U32.AND P3, PT, R115, 0x3, PT ;  /* 0x000000037300780c */ /* 0x000fe20003f64070 */
[----:B------:R-:W-:Y:S02]  /*1eca0*/  IMAD.MOV.U32 R115, RZ, RZ, RZ ;  /* 0x000000ffff737224 */ /* 0x000fe400078e00ff */
[----:B0-----:R-:W-:Y:S01]  /*1ecb0*/  FADD.FTZ R109, R113, R114 ;  /* 0x00000072716d7221 */ /* 0x001fe20000010000 */
[----:B------:R-:W-:Y:S09]  /*1ecc0*/  @P2 BRA `(.L_x_3141) ;  /* 0x00000000001c2947 */ /* 0x000ff20003800000 */
[----:B------:R-:W0:Y:S01]  /*1ecd0*/  S2UR UR5, SR_CgaCtaId ;  /* 0x00000000000579c3 */ /* 0x000e220000008800 */
[----:B------:R-:W-:Y:S01]  /*1ece0*/  UMOV UR4, 0x400 ;  /* 0x0000040000047882 */ /* 0x000fe20000000000 */
[----:B------:R-:W-:-:S04]  /*1ecf0*/  SHF.R.U32.HI R110, RZ, 0x2, R0 ;  /* 0x00000002ff6e7819 */ /* 0x000fc80000011600 */
[----:B------:R-:W-:Y:S01]  /*1ed00*/  LOP3.LUT R110, R110, 0x18, RZ, 0xc0, !PT ;  /* 0x000000186e6e7812 */ /* 0x000fe200078ec0ff */
[----:B0-----:R-:W-:-:S04]  /*1ed10*/  ULEA UR4, UR5, UR4, 0x18 ;  /* 0x0000000405047291 */ /* 0x001fc8000f8ec0ff */
[----:B------:R-:W-:-:S09]  /*1ed20*/  @UP1 UIADD3 UR4, UPT, UPT, UR4, 0x20, URZ ;  /* 0x0000002004041890 */ /* 0x000fd2000fffe0ff */
[----:B------:R0:W-:Y:S03]  /*1ed30*/  STS.64 [R110+UR4], R108 ;  /* 0x0000006c6e007988 */ /* 0x0001e60008000a04 */
.L_x_3141:
[----:B------:R-:W-:Y:S05]  /*1ed40*/  BSYNC.RECONVERGENT B0 ;  /* 0x0000000000007941 */ /* 0x000fea0003800200 */
.L_x_3140:
        /* <DEDUP_REMOVED lines=12> */
.L_x_3143:
[----:B------:R-:W-:Y:S05]  /*1ee10*/  BSYNC.RECONVERGENT B0 ;  /* 0x0000000000007941 */ /* 0x000fea0003800200 */
.L_x_3142:
[----:B------:R-:W1:Y:S01]  /*1ee20*/  SHFL.DOWN PT, R110, R115, 0x2, 0x1f ;  /* 0x08401f00736e7f89 */ /* 0x000e6200000e0000 */
[----:B------:R-:W-:Y:S01]  /*1ee30*/  ISETP.NE.AND P2, PT, R0, RZ, PT ;  /* 0x000000ff0000720c */ /* 0x000fe20003f45270 */
[----:B------:R-:W-:Y:S01]  /*1ee40*/  BSSY.RECONVERGENT B0, `(.L_x_3144) ;  /* 0x0000061000007945 */ /* 0x000fe20003800200 */
[----:B------:R-:W-:Y:S01]  /*1ee50*/  ISETP.NE.AND P3, PT, RZ, UR12, PT ;  /* 0x0000000cff007c0c */ /* 0x000fe2000bf65270 */
[----:B0-----:R-:W0:Y:S04]  /*1ee60*/  SHFL.DOWN PT, R111, R108, 0x2, 0x1f ;  /* 0x08401f006c6f7f89 */ /* 0x001e2800000e0000 */
[----:B------:R-:W2:Y:S01]  /*1ee70*/  SHFL.DOWN PT, R112, R109, 0x2, 0x1f ;  /* 0x08401f006d707f89 */ /* 0x000ea200000e0000 */
[----:B-1----:R-:W-:Y:S02]  /*1ee80*/  IADD3 R113, PT, PT, R110, R115, RZ ;  /* 0x000000736e717210 */ /* 0x002fe40007ffe0ff */
[----:B------:R-:W-:-:S02]  /*1ee90*/  I2FP.F32.S32 R144, R110 ;  /* 0x0000006e00907245 */ /* 0x000fc40000201400 */
[----:B------:R-:W-:Y:S01]  /*1eea0*/  I2FP.F32.S32 R114, R113 ;  /* 0x0000007100727245 */ /* 0x000fe20000201400 */
[----:B------:R-:W1:Y:S01]  /*1eeb0*/  SHFL.DOWN PT, R146, R113, 0x1, 0x1f ;  /* 0x08201f0071927f89 */ /* 0x000e6200000e0000 */
[----:B------:R-:W-:Y:S01]  /*1eec0*/  I2FP.F32.S32 R110, R115 ;  /* 0x00000073006e7245 */ /* 0x000fe20000201400 */
[C---:B0-----:R-:W-:Y:S01]  /*1eed0*/  FMUL.FTZ R179, R111.reuse, R144 ;  /* 0x000000906fb37220 */ /* 0x041fe20000410000 */
[----:B------:R-:W0:Y:S01]  /*1eee0*/  MUFU.RCP R142, R114 ;  /* 0x00000072008e7308 */ /* 0x000e220000001000 */
[----:B------:R-:W-:Y:S01]  /*1eef0*/  FADD.FTZ R111, -R111, R108 ;  /* 0x0000006c6f6f7221 */ /* 0x000fe20000010100 */
[----:B--2---:R-:W-:Y:S01]  /*1ef00*/  FADD.FTZ R109, R112, R109 ;  /* 0x0000006d706d7221 */ /* 0x004fe20000010000 */
[----:B------:R-:W-:Y:S02]  /*1ef10*/  FFMA.FTZ R179, R110, R108, R179 ;  /* 0x0000006c6eb37223 */ /* 0x000fe400000100b3 */
[----:B------:R-:W-:-:S04]  /*1ef20*/  FMUL.FTZ R111, R111, R111 ;  /* 0x0000006f6f6f7220 */ /* 0x000fc80000410000 */
[----:B------:R-:W-:-:S04]  /*1ef30*/  FMUL.FTZ R111, R111, R110 ;  /* 0x0000006e6f6f7220 */ /* 0x000fc80000410000 */
[----:B------:R-:W-:Y:S01]  /*1ef40*/  FMUL.FTZ R111, R111, R144 ;  /* 0x000000906f6f7220 */ /* 0x000fe20000410000 */
[----:B0-----:R-:W-:-:S03]  /*1ef50*/  FMUL.FTZ R179, R142, R179 ;  /* 0x000000b38eb37220 */ /* 0x001fc60000410000 */
[----:B------:R-:W-:Y:S02]  /*1ef60*/  FFMA.FTZ R109, R142, R111, R109 ;  /* 0x0000006f8e6d7223 */ /* 0x000fe4000001006d */
[----:B------:R-:W0:Y:S01]  /*1ef70*/  LDC R142, c[0x0][0x448] ;  /* 0x00011200ff8e7b82 */ /* 0x000e220000000800 */
[----:B-1----:R-:W-:Y:S01]  /*1ef80*/  IMAD.IADD R113, R113, 0x1, R146 ;  /* 0x0000000171717824 */ /* 0x002fe200078e0292 */
[----:B------:R-:W1:Y:S01]  /*1ef90*/  SHFL.DOWN PT, R108, R179, 0x1, 0x1f ;  /* 0x08201f00b36c7f89 */ /* 0x000e6200000e0000 */
[----:B------:R-:W-:-:S03]  /*1efa0*/  I2FP.F32.S32 R146, R146 ;  /* 0x0000009200927245 */ /* 0x000fc60000201400 */
[----:B------:R-:W2:Y:S01]  /*1efb0*/  SHFL.DOWN PT, R110, R109, 0x1, 0x1f ;  /* 0x08201f006d6e7f89 */ /* 0x000ea200000e0000 */
[----:B------:R-:W-:-:S06]  /*1efc0*/  I2FP.F32.S32 R113, R113 ;  /* 0x0000007100717245 */ /* 0x000fcc0000201400 */
        /* <DEDUP_REMOVED lines=14> */
[----:B-1----:R-:W-:-:S04]  /*1f0b0*/  @!P2 IMAD.WIDE R108, R118, 0x4, R108 ;  /* 0x00000004766ca825 */ /* 0x002fc800078e026c */
[C---:B--2---:R-:W-:Y:S01]  /*1f0c0*/  FMUL.FTZ R114, R179.reuse, R179 ;  /* 0x000000b3b3727220 */ /* 0x044fe20000410000 */
[----:B------:R-:W-:Y:S01]  /*1f0d0*/  FSEL R144, R179, RZ, !P3 ;  /* 0x000000ffb3907208 */ /* 0x000fe20005800000 */
[----:B------:R1:W-:Y:S03]  /*1f0e0*/  @!P2 STG.E desc[UR6][R108.64], R179 ;  /* 0x000000b36c00a986 */ /* 0x0003e6000c101906 */
[----:B------:R-:W-:Y:S01]  /*1f0f0*/  FSEL R115, R114, RZ, P3 ;  /* 0x000000ff72737208 */ /* 0x000fe20001800000 */
[----:B---3--:R-:W-:-:S04]  /*1f100*/  @!P2 IMAD.WIDE R110, R118, 0x4, R110 ;  /* 0x00000004766ea825 */ /* 0x008fc800078e026e */
[----:B0-----:R-:W-:-:S04]  /*1f110*/  FFMA.FTZ R114, R113, UR13, R142 ;  /* 0x0000000d71727c23 */ /* 0x001fc8000801008e */
[----:B------:R-:W-:-:S04]  /*1f120*/  FADD.FTZ R114, R114, R115 ;  /* 0x0000007372727221 */ /* 0x000fc80000010000 */
[----:B------:R-:W0:Y:S02]  /*1f130*/  MUFU.RSQ R142, R114 ;  /* 0x00000072008e7308 */ /* 0x000e240000001400 */
[----:B0-----:R1:W-:Y:S01]  /*1f140*/  @!P2 STG.E desc[UR6][R110.64], R142 ;  /* 0x0000008e6e00a986 */ /* 0x0013e2000c101906 */
[----:B------:R-:W-:Y:S05]  /*1f150*/  @!P1 BRA `(.L_x_3145) ;  /* 0x0000000000bc9947 */ /* 0x000fea0003800000 */
[----:B------:R-:W0:Y:S01]  /*1f160*/  LDC.64 R180, c[0x0][0x428] ;  /* 0x00010a00ffb47b82 */ /* 0x000e220000000a00 */
[--C-:B-1----:R-:W-:Y:S01]  /*1f170*/  FADD.FTZ R109, R133, -R144.reuse ;  /* 0x80000090856d7221 */ /* 0x102fe20000010000 */
[--C-:B------:R-:W-:Y:S01]  /*1f180*/  FADD.FTZ R113, R147, -R144.reuse ;  /* 0x8000009093717221 */ /* 0x100fe20000010000 */
[--C-:B------:R-:W-:Y:S01]  /*1f190*/  FADD.FTZ R115, R145, -R144.reuse ;  /* 0x8000009091737221 */ /* 0x100fe20000010000 */
[--C-:B------:R-:W-:Y:S01]  /*1f1a0*/  FADD.FTZ R183, R157, -R144.reuse ;  /* 0x800000909db77221 */ /* 0x100fe20000010000 */
[--C-:B------:R-:W-:Y:S01]  /*1f1b0*/  FADD.FTZ R185, R155, -R144.reuse ;  /* 0x800000909bb97221 */ /* 0x100fe20000010000 */
[----:B------:R-:W-:Y:S01]  /*1f1c0*/  FADD.FTZ R187, R167, -R144 ;  /* 0x80000090a7bb7221 */ /* 0x000fe20000010000 */
[C---:B------:R-:W-:Y:S01]  /*1f1d0*/  FMUL.FTZ R111, R142.reuse, R109 ;  /* 0x0000006d8e6f7220 */ /* 0x040fe20000410000 */
[----:B------:R-:W1:Y:S01]  /*1f1e0*/  LDC.64 R178, c[0x0][0x430] ;  /* 0x00010c00ffb27b82 */ /* 0x000e620000000a00 */
        /* <DEDUP_REMOVED lines=10> */
[----:B------:R-:W-:Y:S01]  /*1f290*/  FADD.FTZ R189, R177, -R144 ;  /* 0x80000090b1bd7221 */ /* 0x000fe20000010000 */
[----:B------:R-:W-:Y:S01]  /*1f2a0*/  FFMA.FTZ R112, R185, R100, R64 ;  /* 0x00000064b9707223 */ /* 0x000fe20000010040 */
[----:B------:R-:W-:Y:S01]  /*1f2b0*/  FFMA.FTZ R183, R154, R101, R65 ;  /* 0x000000659ab77223 */ /* 0x000fe20000010041 */
[----:B------:R-:W-:Y:S01]  /*1f2c0*/  F2FP.BF16.F32.PACK_AB R108, R109, R108 ;  /* 0x0000006c6d6c723e */ /* 0x000fe200000010ff */
[C---:B------:R-:W-:Y:S01]  /*1f2d0*/  FMUL.FTZ R187, R142.reuse, R187 ;  /* 0x000000bb8ebb7220 */ /* 0x040fe20000410000 */
[----:B------:R-:W-:Y:S01]  /*1f2e0*/  FMUL.FTZ R156, R142, R189 ;  /* 0x000000bd8e9c7220 */ /* 0x000fe20000410000 */
[----:B------:R-:W-:Y:S01]  /*1f2f0*/  F2FP.BF16.F32.PACK_AB R109, R113, R110 ;  /* 0x0000006e716d723e */ /* 0x000fe200000010ff */
[----:B------:R-:W-:Y:S01]  /*1f300*/  FFMA.FTZ R113, R115, R98, R46 ;  /* 0x0000006273717223 */ /* 0x000fe2000001002e */
[----:B------:R-:W-:Y:S01]  /*1f310*/  F2FP.BF16.F32.PACK_AB R110, R183, R112 ;  /* 0x00000070b76e723e */ /* 0x000fe200000010ff */
[----:B------:R-:W-:Y:S01]  /*1f320*/  FFMA.FTZ R112, R111, R96, R44 ;  /* 0x000000606f707223 */ /* 0x000fe2000001002c */
[----:B------:R-:W-:Y:S01]  /*1f330*/  FFMA.FTZ R111, R187, R102, R66 ;  /* 0x00000066bb6f7223 */ /* 0x000fe20000010042 */
[C---:B------:R-:W-:Y:S01]  /*1f340*/  FFMA.FTZ R158, R156.reuse, R103, R67 ;  /* 0x000000679c9e7223 */ /* 0x040fe20000010043 */
[----:B------:R-:W-:Y:S01]  /*1f350*/  FFMA.FTZ R185, R185, R92, R48 ;  /* 0x0000005cb9b97223 */ /* 0x000fe20000010030 */
[----:B------:R-:W-:Y:S01]  /*1f360*/  FFMA.FTZ R115, R187, R94, R50 ;  /* 0x0000005ebb737223 */ /* 0x000fe20000010032 */
[----:B------:R-:W-:Y:S01]  /*1f370*/  FFMA.FTZ R156, R156, R95, R51 ;  /* 0x0000005f9c9c7223 */ /* 0x000fe20000010033 */
[----:B------:R-:W-:Y:S01]  /*1f380*/  FFMA.FTZ R154, R154, R93, R49 ;  /* 0x0000005d9a9a7223 */ /* 0x000fe20000010031 */
[----:B------:R-:W-:Y:S01]  /*1f390*/  FFMA.FTZ R146, R146, R99, R47 ;  /* 0x0000006392927223 */ /* 0x000fe2000001002f */
[----:B------:R-:W-:Y:S01]  /*1f3a0*/  FFMA.FTZ R183, R114, R97, R45 ;  /* 0x0000006172b77223 */ /* 0x000fe2000001002d */
[----:B------:R-:W-:Y:S01]  /*1f3b0*/  F2FP.BF16.F32.PACK_AB R111, R158, R111 ;  /* 0x0000006f9e6f723e */ /* 0x000fe200000010ff */
[----:B0-----:R-:W-:Y:S01]  /*1f3c0*/  IMAD.WIDE.U32 R180, R136, 0x10, R180 ;  /* 0x0000001088b47825 */ /* 0x001fe200078e00b4 */
[----:B------:R-:W-:-:S02]  /*1f3d0*/  F2FP.BF16.F32.PACK_AB R115, R156, R115 ;  /* 0x000000739c73723e */ /* 0x000fc400000010ff */
[----:B------:R-:W-:Y:S01]  /*1f3e0*/  F2FP.BF16.F32.PACK_AB R114, R154, R185 ;  /* 0x000000b99a72723e */ /* 0x000fe200000010ff */
[----:B-1----:R-:W-:Y:S01]  /*1f3f0*/  IMAD.WIDE.U32 R178, R136, 0x10, R178 ;  /* 0x0000001088b27825 */ /* 0x002fe200078e00b2 */
[----:B------:R-:W-:Y:S01]  /*1f400*/  F2FP.BF16.F32.PACK_AB R113, R146, R113 ;  /* 0x000000719271723e */ /* 0x000fe200000010ff */
[----:B------:R0:W-:Y:S01]  /*1f410*/  STG.E.128 desc[UR6][R180.64], R108 ;  /* 0x0000006cb4007986 */ /* 0x0001e2000c101d06 */
[----:B------:R-:W-:Y:S02]  /*1f420*/  F2FP.BF16.F32.PACK_AB R112, R183, R112 ;  /* 0x00000070b770723e */ /* 0x000fe400000010ff */
[----:B------:R-:W-:-:S03]  /*1f430*/  IADD3 R136, PT, PT, R136, 0x80, RZ ;  /* 0x0000008088887810 */ /* 0x000fc60007ffe0ff */
[----:B------:R0:W-:Y:S04]  /*1f440*/  STG.E.128 desc[UR6][R178.64], R112 ;  /* 0x00000070b2007986 */ /* 0x0001e8000c101d06 */
.L_x_3145:
[----:B------:R-:W-:Y:S05]  /*1f450*/  BSYNC.RECONVERGENT B0 ;  /* 0x0000000000007941 */ /* 0x000fea0003800200 */
.L_x_3144:
[----:B------:R-:W-:Y:S01]  /*1f460*/  LOP3.LUT P1, RZ, R148, 0x40, RZ, 0xc0, !PT ;  /* 0x0000004094ff7812 */ /* 0x000fe2000782c0ff */
[----:B------:R-:W-:-:S12]  /*1f470*/  BSSY.RECONVERGENT B0, `(.L_x_3146) ;  /* 0x0000031000007945 */ /* 0x000fd80003800200 */
[----:B------:R-:W-:Y:S05]  /*1f480*/  @!P1 BRA `(.L_x_3147) ;  /* 0x0000000000bc9947 */ /* 0x000fea0003800000 */
[----:B0-----:R-:W0:Y:S01]  /*1f490*/  LDC.64 R180, c[0x0][0x428] ;  /* 0x00010a00ffb47b82 */ /* 0x001e220000000a00 */
        /* <DEDUP_REMOVED lines=43> */
[----:B------:R-:W-:Y:S01]  /*1f750*/  F2FP.BF16.F32.PACK_AB R112, R183, R112 ;  /* 0x00000070b770723e */ /* 0x000fe200000010ff */
[----:B------:R-:W-:-:S04]  /*1f760*/  VIADD R136, R136, 0x80 ;  /* 0x0000008088887836 */ /* 0x000fc80000000000 */
[----:B------:R2:W-:Y:S03]  /*1f770*/  STG.E.128 desc[UR6][R178.64], R112 ;  /* 0x00000070b2007986 */ /* 0x0005e6000c101d06 */
.L_x_3147:
[----:B------:R-:W-:Y:S05]  /*1f780*/  BSYNC.RECONVERGENT B0 ;  /* 0x0000000000007941 */ /* 0x000fea0003800200 */
.L_x_3146:
[----:B------:R-:W-:Y:S04]  /*1f790*/  BSSY.RECONVERGENT B0, `(.L_x_3148) ;  /* 0x0000030000007945 */ /* 0x000fe80003800200 */
[----:B------:R-:W-:Y:S05]  /*1f7a0*/  @!P0 BRA `(.L_x_3149) ;  /* 0x0000000000b88947 */ /* 0x000fea0003800000 */
[----:B012---:R-:W0:Y:S01]  /*1f7b0*/  LDC.64 R108, c[0x0][0x430] ;  /* 0x00010c00ff6c7b82 */ /* 0x007e220000000a00 */
[--C-:B------:R-:W-:Y:S01]  /*1f7c0*/  FADD.FTZ R115, R137, -R144.reuse ;  /* 0x8000009089737221 */ /* 0x100fe20000010000 */
[--C-:B------:R-:W-:Y:S01]  /*1f7d0*/  FADD.FTZ R181, R149, -R144.reuse ;  /* 0x8000009095b57221 */ /* 0x100fe20000010000 */
[--C-:B------:R-:W-:Y:S01]  /*1f7e0*/  FADD.FTZ R111, R129, -R144.reuse ;  /* 0x80000090816f7221 */ /* 0x100fe20000010000 */
[--C-:B------:R-:W-:Y:S01]  /*1f7f0*/  FADD.FTZ R113, R139, -R144.reuse ;  /* 0x800000908b717221 */ /* 0x100fe20000010000 */
[--C-:B------:R-:W-:Y:S01]  /*1f800*/  FADD.FTZ R183, R159, -R144.reuse ;  /* 0x800000909fb77221 */ /* 0x100fe20000010000 */
[--C-:B------:R-:W-:Y:S01]  /*1f810*/  FADD.FTZ R187, R169, -R144.reuse ;  /* 0x80000090a9bb7221 */ /* 0x100fe20000010000 */
[--C-:B------:R-:W-:Y:S01]  /*1f820*/  FADD.FTZ R189, R171, -R144.reuse ;  /* 0x80000090abbd7221 */ /* 0x100fe20000010000 */
[----:B------:R-:W1:Y:S01]  /*1f830*/  LDC.64 R178, c[0x0][0x428] ;  /* 0x00010a00ffb27b82 */ /* 0x000e620000000a00 */
[----:B------:R-:W-:Y:S01]  /*1f840*/  FADD.FTZ R191, R173, -R144 ;  /* 0x80000090adbf7221 */ /* 0x000fe20000010000 */
        /* <DEDUP_REMOVED lines=9> */
[C---:B------:R-:W-:Y:S01]  /*1f8e0*/  FMUL.FTZ R146, R142.reuse, R187 ;  /* 0x000000bb8e927220 */ /* 0x040fe20000410000 */
[C---:B------:R-:W-:Y:S01]  /*1f8f0*/  FMUL.FTZ R189, R142.reuse, R189 ;  /* 0x000000bd8ebd7220 */ /* 0x040fe20000410000 */
[----:B------:R-:W-:Y:S01]  /*1f900*/  FMUL.FTZ R154, R142, R191 ;  /* 0x000000bf8e9a7220 */ /* 0x000fe20000410000 */
[----:B------:R-:W-:Y:S01]  /*1f910*/  FFMA.FTZ R142, R185, R36, R24 ;  /* 0x00000024b98e7223 */ /* 0x000fe20000010018 */
[----:B------:R-:W-:Y:S01]  /*1f920*/  FFMA.FTZ R187, R146, R37, R25 ;  /* 0x0000002592bb7223 */ /* 0x000fe20000010019 */
[----:B0-----:R-:W-:Y:S01]  /*1f930*/  IMAD.WIDE.U32 R180, R136, 0x10, R108 ;  /* 0x0000001088b47825 */ /* 0x001fe200078e006c */
[----:B------:R-:W-:-:S03]  /*1f940*/  F2FP.BF16.F32.PACK_AB R109, R183, R112 ;  /* 0x00000070b76d723e */ /* 0x000fc600000010ff */
[----:B------:R-:W-:Y:S01]  /*1f950*/  FFMA.FTZ R112, R111, R32, R12 ;  /* 0x000000206f707223 */ /* 0x000fe2000001000c */
[----:B------:R-:W-:Y:S01]  /*1f960*/  F2FP.BF16.F32.PACK_AB R108, R113, R110 ;  /* 0x0000006e716c723e */ /* 0x000fe200000010ff */
[----:B------:R-:W-:Y:S01]  /*1f970*/  FFMA.FTZ R113, R115, R34, R14 ;  /* 0x0000002273717223 */ /* 0x000fe2000001000e */
[----:B------:R-:W-:Y:S01]  /*1f980*/  FFMA.FTZ R111, R189, R38, R26 ;  /* 0x00000026bd6f7223 */ /* 0x000fe2000001001a */
[----:B------:R-:W-:Y:S01]  /*1f990*/  FFMA.FTZ R185, R185, R28, R16 ;  /* 0x0000001cb9b97223 */ /* 0x000fe20000010010 */
[----:B------:R-:W-:Y:S01]  /*1f9a0*/  FFMA.FTZ R115, R189, R30, R18 ;  /* 0x0000001ebd737223 */ /* 0x000fe20000010012 */
[----:B-1----:R-:W-:-:S04]  /*1f9b0*/  IMAD.WIDE.U32 R178, R136, 0x10, R178 ;  /* 0x0000001088b27825 */ /* 0x002fc800078e00b2 */
[C---:B------:R-:W-:Y:S01]  /*1f9c0*/  FFMA.FTZ R136, R154.reuse, R39, R27 ;  /* 0x000000279a887223 */ /* 0x040fe2000001001b */
[----:B------:R-:W-:Y:S01]  /*1f9d0*/  FFMA.FTZ R154, R154, R31, R19 ;  /* 0x0000001f9a9a7223 */ /* 0x000fe20000010013 */
[----:B------:R-:W-:Y:S01]  /*1f9e0*/  FFMA.FTZ R146, R146, R29, R17 ;  /* 0x0000001d92927223 */ /* 0x000fe20000010011 */
[----:B------:R-:W-:Y:S01]  /*1f9f0*/  FFMA.FTZ R144, R144, R35, R15 ;  /* 0x0000002390907223 */ /* 0x000fe2000001000f */
[----:B------:R-:W-:Y:S01]  /*1fa00*/  FFMA.FTZ R183, R114, R33, R13 ;  /* 0x0000002172b77223 */ /* 0x000fe2000001000d */
[----:B------:R-:W-:Y:S02]  /*1fa10*/  F2FP.BF16.F32.PACK_AB R110, R187, R142 ;  /* 0x0000008ebb6e723e */ /* 0x000fe400000010ff */
[----:B------:R-:W-:Y:S02]  /*1fa20*/  F2FP.BF16.F32.PACK_AB R111, R136, R111 ;  /* 0x0000006f886f723e */ /* 0x000fe400000010ff */
[----:B------:R-:W-:Y:S02]  /*1fa30*/  F2FP.BF16.F32.PACK_AB R115, R154, R115 ;  /* 0x000000739a73723e */ /* 0x000fe400000010ff */
[----:B------:R-:W-:Y:S01]  /*1fa40*/  F2FP.BF16.F32.PACK_AB R114, R146, R185 ;  /* 0x000000b99272723e */ /* 0x000fe200000010ff */
[----:B------:R3:W-:Y:S01]  /*1fa50*/  STG.E.128 desc[UR6][R178.64], R108 ;  /* 0x0000006cb2007986 */ /* 0x0007e2000c101d06 */
[----:B------:R-:W-:-:S02]  /*1fa60*/  F2FP.BF16.F32.PACK_AB R113, R144, R113 ;  /* 0x000000719071723e */ /* 0x000fc400000010ff */
[----:B------:R-:W-:-:S05]  /*1fa70*/  F2FP.BF16.F32.PACK_AB R112, R183, R112 ;  /* 0x00000070b770723e */ /* 0x000fca00000010ff */
[----:B------:R3:W-:Y:S02]  /*1fa80*/  STG.E.128 desc[UR6][R180.64], R112 ;  /* 0x00000070b4007986 */ /* 0x0007e4000c101d06 */
.L_x_3149:
[----:B------:R-:W-:Y:S05]  /*1fa90*/  BSYNC.RECONVERGENT B0 ;  /* 0x0000000000007941 */ /* 0x000fea0003800200 */
.L_x_3148:
[----:B0123--:R-:W0:Y:S01]  /*1faa0*/  LDC.64 R108, c[0x0][0x380] ;  /* 0x0000e000ff6c7b82 */ /* 0x00fe220000000a00 */
[----:B------:R-:W-:Y:S01]  /*1fab0*/  UPLOP3.LUT UP1, UPT, UPT, UPT, UP1, 0x40, 0x4 ;  /* 0x000000000004789c */ /* 0x000fe20003f2e810 */
[----:B0-----:R-:W-:-:S04]  /*1fac0*/  IADD3 R118, PT, PT, R118, R108, RZ ;  /* 0x0000006c76767210 */ /* 0x001fc80007ffe0ff */
[----:B------:R-:W-:-:S13]  /*1fad0*/  ISETP.GE.AND P0, PT, R118, R109, PT ;  /* 0x0000006d7600720c */ /* 0x000fda0003f06270 */
[----:B------:R-:W-:Y:S05]  /*1fae0*/  @!P0 BRA `(.L_x_3150) ;  /* 0xfffffe1c009c8947 */ /* 0x000fea000383ffff */
[----:B------:R-:W-:Y:S05]  /*1faf0*/  EXIT ;  /* 0x000000000000794d */ /* 0x000fea0003800000 */
.L_x_3151:
        /* <DEDUP_REMOVED lines=16> */
.L_x_13584:


//--------------------- .text._ZN10layer_norm31ln_parallel_residual_fwd_kernelINS_13Kernel_traitsIf13__nv_bfloat16S2_S2_fjLj3072ELj1ELj1ELj4ELj16ENS_18Kernel_traits_baseILj3072EfS2_S2_S2_fjLj128EEEEELb1ELb0ELb1EEEvNS_9FwdParamsE --------------------------
	.section	.text._ZN10layer_norm31ln_parallel_residual_fwd_kernelINS_13Kernel_traitsIf13__nv_bfloat16S2_S2_fjLj3072ELj1ELj1ELj4ELj16ENS_18Kernel_traits_baseILj3072EfS2_S2_S2_fjLj128EEEEELb1ELb0ELb1EEEvNS_9FwdParamsE,"ax",@progbits
	.align	128
        .global         _ZN10layer_norm31ln_parallel_residual_fwd_kernelINS_13Kernel_traitsIf13__nv_bfloat16S2_S2_fjLj3072ELj1ELj1ELj4ELj16ENS_18Kernel_traits_baseILj3072EfS2_S2_S2_fjLj128EEEEELb1ELb0ELb1EEEvNS_9FwdParamsE
        .type           _ZN10layer_norm31ln_parallel_residual_fwd_kernelINS_13Kernel_traitsIf13__nv_bfloat16S2_S2_fjLj3072ELj1ELj1ELj4ELj16ENS_18Kernel_traits_baseILj3072EfS2_S2_S2_fjLj128EEEEELb1ELb0ELb1EEEvNS_9FwdParamsE,@function
        .size           _ZN10layer_norm31ln_parallel_residual_fwd_kernelINS_13Kernel_traitsIf13__nv_bfloat16S2_S2_fjLj3072ELj1ELj1ELj4ELj16ENS_18Kernel_traits_baseILj3072EfS2_S2_S2_fjLj128EEEEELb1ELb0ELb1EEEvNS_9FwdParamsE,(.L_x_13585 - _ZN10layer_norm31ln_parallel_residual_fwd_kernelINS_13Kernel_traitsIf13__nv_bfloat16S2_S2_fjLj3072ELj1ELj1ELj4ELj16ENS_18Kernel_traits_baseILj3072EfS2_S2_S2_fjLj128EEEEELb1ELb0ELb1EEEvNS_9FwdParamsE)
        .other          _ZN10layer_norm31ln_parallel_residual_fwd_kernelINS_13Kernel_traitsIf13__nv_bfloat16S2_S2_fjLj3072ELj1ELj1ELj4ELj16ENS_18Kernel_traits_baseILj3072EfS2_S2_S2_fjLj128EEEEELb1ELb0ELb1EEEvNS_9FwdParamsE,@"STO_CUDA_ENTRY STV_DEFAULT"
_ZN10layer_norm31ln_parallel_residual_fwd_kernelINS_13Kernel_traitsIf13__nv_bfloat16S2_S2_fjLj3072ELj1ELj1ELj4ELj16ENS_18Kernel_traits_baseILj3072EfS2_S2_S2_fjLj128EEEEELb1ELb0ELb1EEEvNS_9FwdParamsE:
.text._ZN10layer_norm31ln_parallel_residual_fwd_kernelINS_13Kernel_traitsIf13__nv_bfloat16S2_S2_fjLj3072ELj1ELj1ELj4ELj16ENS_18Kernel_traits_baseILj3072EfS2_S2_S2_fjLj128EEEEELb1ELb0ELb1EEEvNS_9FwdParamsE:
[----:B------:R-:W-:Y:S01]  /*0000*/  LDC R1, c[0x0][0x37c] ;  /* 0x0000df00ff017b82 */ /* 0x000fe20000000800 */
[----:B------:R-:W0:Y:S07]  /*0010*/  LDCU.U8 UR4, c[0x0][0x464] ;  /* 0x00008c80ff0477ac */ /* 0x000e2e0008000000 */
[----:B------:R-:W1:Y:S01]  /*0020*/  LDC R4, c[0x0][0x458] ;  /* 0x00011600ff047b82 */ /* 0x000e620000000800 */
[----:B------:R-:W2:Y:S01]  /*0030*/  LDCU.64 UR8, c[0x0][0x450] ;  /* 0x00008a00ff0877ac */ /* 0x000ea20008000a00 */
[----:B------:R-:W3:Y:S06]  /*0040*/  LDCU.64 UR10, c[0x0][0x358] ;  /* 0x00006b00ff0a77ac */ /* 0x000eec0008000a00 */
[----:B------:R-:W1:Y:S01]  /*0050*/  LDC R5, c[0x0][0x45c] ;  /* 0x00011700ff057b82 */ /* 0x000e620000000800 */
[----:B0-----:R-:W-:Y:S01]  /*0060*/  ISETP.NE.AND P0, PT, RZ, UR4, PT ;  /* 0x00000004ff007c0c */ /* 0x001fe2000bf05270 */
[----:B------:R-:W0:Y:S01]  /*0070*/  LDCU.64 UR4, c[0x0][0x438] ;  /* 0x00008700ff0477ac */ /* 0x000e220008000a00 */
[----:B--2---:R-:W-:-:S02]  /*0080*/  IMAD.U32 R2, RZ, RZ, UR8 ;  /* 0x00000008ff027e24 */ /* 0x004fc4000f8e00ff */
[----:B------:R-:W-:-:S09]  /*0090*/  IMAD.U32 R3, RZ, RZ, UR9 ;  /* 0x00000009ff037e24 */ /* 0x000fd2000f8e00ff */
[----:B---3--:R-:W2:Y:S01]  /*00a0*/  @P0 LDG.E.64 R2, desc[UR10][R2.64] ;  /* 0x0000000a02020981 */ /* 0x008ea2000c1e1b00 */
[----:B------:R-:W3:Y:S03]  /*00b0*/  @P0 LDC R9, c[0x0][0x460] ;  /* 0x00011800ff090b82 */ /* 0x000ee60000000800 */
[----:B-1----:R-:W3:Y:S01]  /*00c0*/  @P0 LDG.E.64 R6, desc[UR10][R4.64] ;  /* 0x0000000a04060981 */ /* 0x002ee2000c1e1b00 */
[----:B0-----:R-:W-:Y:S01]  /*00d0*/  UISETP.NE.U32.AND UP0, UPT, UR4, URZ, UPT ;  /* 0x000000ff0400728c */ /* 0x001fe2000bf05070 */
[----:B------:R-:W0:Y:S03]  /*00e0*/  S2R R138, SR_TID.X ;  /* 0x00000000008a7919 */ /* 0x000e260000002100 */
[----:B------:R-:W0:Y:S01]  /*00f0*/  S2UR UR18, SR_CTAID.X ;  /* 0x00000000001279c3 */ /* 0x000e220000002500 */
[----:B------:R-:W-:-:S07]  /*0100*/  UISETP.NE.AND.EX UP0, UPT, UR5, URZ, UPT, UP0 ;  /* 0x000000ff0500728c */ /* 0x000fce000bf05300 */
[----:B------:R-:W0:Y:S02]  /*0110*/  LDC R135, c[0x0][0x360] ;  /* 0x0000d800ff877b82 */ /* 0x000e240000000800 */
[----:B0-----:R-:W-:Y:S01]  /*0120*/  IMAD R135, R135, UR18, R138 ;  /* 0x0000001287877c24 */ /* 0x001fe2000f8e028a */
[----:B--2---:R-:W-:Y:S02]  /*0130*/  @P0 R2UR UR8, R2 ;  /* 0x00000000020802ca */ /* 0x004fe400000e0000 */
[----:B------:R-:W-:Y:S02]  /*0140*/  @P0 R2UR UR9, R3 ;  /* 0x00000000030902ca */ /* 0x000fe400000e0000 */
[----:B---3--:R-:W-:-:S05]  /*0150*/  @P0 IADD3 R4, P1, PT, R6, R9, RZ ;  /* 0x0000000906040210 */ /* 0x008fca0007f3e0ff */
[----:B------:R-:W-:-:S04]  /*0160*/  @P0 IMAD.X R5, RZ, RZ, R7, P1 ;  /* 0x000000ffff050224 */ /* 0x000fc800008e0607 */
[----:B------:R-:W-:Y:S01]  /*0170*/  UIADD3 UR6, UPT, UPT, UR8, -0x61c88647, URZ ;  /* 0x9e3779b908067890 */ /* 0x000fe2000fffe0ff */
[--C-:B------:R-:W-:Y:S01]  /*0180*/  SHF.R.U64 R134, R4, 0x2, R5.reuse ;  /* 0x0000000204867819 */ /* 0x100fe20000001205 */
[----:B------:R-:W-:Y:S01]  /*0190*/  UIADD3 UR7, UPT, UPT, UR9, -0x4498517b, URZ ;  /* 0xbb67ae8509077890 */ /* 0x000fe2000fffe0ff */
[----:B------:R-:W-:Y:S01]  /*01a0*/  SHF.R.U32.HI R0, RZ, 0x2, R5 ;  /* 0x00000002ff007819 */ /* 0x000fe20000011605 */
[----:B------:R-:W-:Y:S02]  /*01b0*/  UIADD3 UR19, UPT, UPT, UR8, 0x3c6ef372, URZ ;  /* 0x3c6ef37208137890 */ /* 0x000fe4000fffe0ff */
[----:B------:R-:W-:Y:S02]  /*01c0*/  UIADD3 UR12, UPT, UPT, UR9, 0x76cf5d0a, URZ ;  /* 0x76cf5d0a090c7890 */ /* 0x000fe4000fffe0ff */
[----:B------:R-:W-:Y:S02]  /*01d0*/  UIADD3 UR13, UPT, UPT, UR8, -0x255992d5, URZ ;  /* 0xdaa66d2b080d7890 */ /* 0x000fe4000fffe0ff */
[----:B------:R-:W-:-:S02]  /*01e0*/  UIADD3 UR20, UPT, UPT, UR9, 0x32370b8f, URZ ;  /* 0x32370b8f09147890 */ /* 0x000fc4000fffe0ff */
[----:B------:R-:W-:Y:S02]  /*01f0*/  UIADD3 UR14, UPT, UPT, UR8, 0x78dde6e4, URZ ;  /* 0x78dde6e4080e7890 */ /* 0x000fe4000fffe0ff */
[----:B------:R-:W-:Y:S02]  /*0200*/  UIADD3 UR15, UPT, UPT, UR9, -0x126145ec, URZ ;  /* 0xed9eba14090f7890 */ /* 0x000fe4000fffe0ff */
[----:B------:R-:W-:Y:S02]  /*0210*/  UIADD3 UR16, UPT, UPT, UR9, -0x56f99767, URZ ;  /* 0xa906689909107890 */ /* 0x000fe4000fffe0ff */
[----:B------:R-:W-:Y:S02]  /*0220*/  UIADD3 UR17, UPT, UPT, UR8, -0x4ab325aa, URZ ;  /* 0xb54cda5608117890 */ /* 0x000fe4000fffe0ff */
[----:B------:R-:W-:Y:S02]  /*0230*/  UIADD3 UR23, UPT, UPT, UR9, 0x646e171e, URZ ;  /* 0x646e171e09177890 */ /* 0x000fe4000fffe0ff */
[----:B------:R-:W-:-:S02]  /*0240*/  UIADD3 UR25, UPT, UPT, UR8, 0x5384540f, URZ ;  /* 0x5384540f08197890 */ /* 0x000fc4000fffe0ff */
[----:B------:R-:W-:Y:S02]  /*0250*/  UIADD3 UR26, UPT, UPT, UR9, 0x1fd5c5a3, URZ ;  /* 0x1fd5c5a3091a7890 */ /* 0x000fe4000fffe0ff */
[----:B------:R-:W-:Y:S02]  /*0260*/  UIADD3 UR21, UPT, UPT, UR9, -0x24c28bd8, URZ ;  /* 0xdb3d742809157890 */ /* 0x000fe4000fffe0ff */
[----:B------:R-:W-:Y:S01]  /*0270*/  UIADD3 UR27, UPT, UPT, UR8, -0x700cb87f, URZ ;  /* 0x8ff34781081b7890 */ /* 0x000fe2000fffe0ff */
[----:B------:R-:W-:Y:S11]  /*0280*/  BRA.U UP0, `(.L_x_3152) ;  /* 0x0000000500187547 */ /* 0x000ff6000b800000 */
        /* <DEDUP_REMOVED lines=43> */
[----:B------:R-:W-:Y:S01]  /*0540*/  CS2R R104, SRZ ;  /* 0x0000000000687805 */ /* 0x000fe2000001ff00 */
[----:B0-----:R-:W-:Y:S06]  /*0550*/  BRA `(.L_x_3154) ;  /* 0x0000000400887947 */ /* 0x001fec0003800000 */
.L_x_3153:
        /* <DEDUP_REMOVED lines=25> */
.L_x_3152:
        /* <DEDUP_REMOVED lines=37> */
.L_x_3155:
        /* <DEDUP_REMOVED lines=35> */
[----:B---3--:R-:W-:-:S07]  /*0b70*/  CS2R R104, SRZ ;  /* 0x0000000000687805 */ /* 0x008fce000001ff00 */
.L_x_3154:
[----:B------:R-:W1:Y:S02]  /*0b80*/  LDCU UR4, c[0x0][0x384] ;  /* 0x00007080ff0477ac */ /* 0x000e640008000800 */
[----:B-1----:R-:W-:-:S06]  /*0b90*/  UISETP.GE.AND UP0, UPT, UR18, UR4, UPT ;  /* 0x000000041200728c */ /* 0x002fcc000bf06270 */
[----:B------:R-:W-:-:S13]  /*0ba0*/  PLOP3.LUT P0, PT, PT, PT, UP0, 0x80, 0x8 ;  /* 0x000000000008781c */ /* 0x000fda0003f0f008 */
[----:B------:R-:W-:Y:S05]  /*0bb0*/  @P0 EXIT ;  /* 0x000000000000094d */ /* 0x000fea0003800000 */
[----:B0---4-:R-:W-:Y:S01]  /*0bc0*/  IMAD.HI.U32 R3, R135, -0x326172a9, RZ ;  /* 0xcd9e8d5787037827 */ /* 0x011fe200078e00ff */
[----:B------:R-:W0:Y:S01]  /*0bd0*/  LDCU.64 UR4, c[0x0][0x398] ;  /* 0x00007300ff0477ac */ /* 0x000e220008000a00 */
[----:B------:R-:W-:Y:S02]  /*0be0*/  LOP3.LUT R137, R4, 0x3, RZ, 0xc0, !PT ;  /* 0x0000000304897812 */ /* 0x000fe400078ec0ff */
[----:B------:R-:W-:Y:S02]  /*0bf0*/  HFMA2 R4, -RZ, RZ, 0, 0 ;  /* 0x00000000ff047431 */ /* 0x000fe400000001ff */
[----:B------:R-:W-:Y:S01]  /*0c00*/  IMAD.HI.U32 R2, R134, -0x2daee0ad, RZ ;  /* 0xd2511f5386027827 */ /* 0x000fe200078e00ff */
        /* <DEDUP_REMOVED lines=8> */
[----:B------:R-:W-:Y:S01]  /*0c90*/  IMAD.HI.U32 R5, R2, -0x326172a9, RZ ;  /* 0xcd9e8d5702057827 */ /* 0x000fe200078e00ff */
[----:B------:R-:W-:-:S02]  /*0ca0*/  UIADD3 UR7, UPT, UPT, UR9, -0x695add53, URZ ;  /* 0x96a522ad09077890 */ /* 0x000fc4000fffe0ff */
[----:B0-----:R-:W-:Y:S01]  /*0cb0*/  UISETP.NE.U32.AND UP0, UPT, UR4, URZ, UPT ;  /* 0x000000ff0400728c */ /* 0x001fe2000bf05070 */
[----:B------:R-:W-:Y:S01]  /*0cc0*/  IMAD R9, R2, -0x326172a9, RZ ;  /* 0xcd9e8d5702097824 */ /* 0x000fe200078e02ff */
[----:B------:R-:W-:Y:S01]  /*0cd0*/  LOP3.LUT R5, R6, UR6, R5, 0x96, !PT ;  /* 0x0000000606057c12 */ /* 0x000fe2000f8e9605 */
[----:B------:R-:W-:Y:S01]  /*0ce0*/  IMAD R6, R3, -0x2daee0ad, RZ ;  /* 0xd2511f5303067824 */ /* 0x000fe200078e02ff */
[----:B------:R-:W-:Y:S01]  /*0cf0*/  UISETP.NE.AND.EX UP0, UPT, UR5, URZ, UPT, UP0 ;  /* 0x000000ff0500728c */ /* 0x000fe2000bf05300 */
[----:B------:R-:W-:Y:S01]  /*0d00*/  IMAD.HI.U32 R2, R7, -0x326172a9, RZ ;  /* 0xcd9e8d5707027827 */ /* 0x000fe200078e00ff */
[----:B------:R-:W-:Y:S02]  /*0d10*/  UIADD3 UR5, UPT, UPT, UR8, 0x1715609d, URZ ;  /* 0x1715609d08057890 */ /* 0x000fe4000fffe0ff */
[----:B------:R-:W-:Y:S01]  /*0d20*/  UIADD3 UR6, UPT, UPT, UR8, -0xe443238, URZ ;  /* 0xf1bbcdc808067890 */ /* 0x000fe2000fffe0ff */
[----:B------:R-:W-:Y:S01]  /*0d30*/  IMAD.HI.U32 R3, R5, -0x2daee0ad, RZ ;  /* 0xd2511f5305037827 */ /* 0x000fe200078e00ff */
[----:B------:R-:W-:Y:S01]  /*0d40*/  LOP3.LUT R2, R9, UR19, R2, 0x96, !PT ;  /* 0x0000001309027c12 */ /* 0x000fe2000f8e9602 */
[----:B------:R-:W0:Y:S01]  /*0d50*/  LDCU UR4, c[0x0][0x404] ;  /* 0x00008080ff0477ac */ /* 0x000e220008000800 */
[----:B------:R-:W-:Y:S01]  /*0d60*/  PLOP3.LUT P0, PT, PT, PT, UP0, 0x80, 0x8 ;  /* 0x000000000008781c */ /* 0x000fe20003f0f008 */
        /* <DEDUP_REMOVED lines=9> */
[----:B------:R-:W-:Y:S01]  /*0e00*/  IMAD R6, R3, -0x326172a9, RZ ;  /* 0xcd9e8d5703067824 */ /* 0x000fe200078e02ff */
[----:B------:R-:W3:Y:S01]  /*0e10*/  LDCU.64 UR12, c[0x0][0x3a0] ;  /* 0x00007400ff0c77ac */ /* 0x000ee20008000a00 */
[----:B------:R-:W-:-:S04]  /*0e20*/  IMAD.HI.U32 R3, R8, -0x326172a9, RZ ;  /* 0xcd9e8d5708037827 */ /* 0x000fc800078e00ff */
[----:B------:R-:W-:Y:S01]  /*0e30*/  IMAD.HI.U32 R2, R5, -0x2daee0ad, RZ ;  /* 0xd2511f5305027827 */ /* 0x000fe200078e00ff */
[----:B------:R-:W-:-:S03]  /*0e40*/  LOP3.LUT R3, R6, UR14, R3, 0x96, !PT ;  /* 0x0000000e06037c12 */ /* 0x000fc6000f8e9603 */
[----:B------:R-:W-:Y:S01]  /*0e50*/  IMAD R8, R8, -0x326172a9, RZ ;  /* 0xcd9e8d5708087824 */ /* 0x000fe200078e02ff */
[----:B------:R-:W-:Y:S01]  /*0e60*/  LOP3.LUT R2, R7, UR15, R2, 0x96, !PT ;  /* 0x0000000f07027c12 */ /* 0x000fe2000f8e9602 */
[----:B------:R-:W-:Y:S01]  /*0e70*/  IMAD R7, R5, -0x2daee0ad, RZ ;  /* 0xd2511f5305077824 */ /* 0x000fe200078e02ff */
[----:B------:R-:W4:Y:S01]  /*0e80*/  LDCU.64 UR14, c[0x0][0x398] ;  /* 0x00007300ff0e77ac */ /* 0x000f220008000a00 */
[----:B------:R-:W-:-:S04]  /*0e90*/  IMAD.HI.U32 R6, R3, -0x2daee0ad, RZ ;  /* 0xd2511f5303067827 */ /* 0x000fc800078e00ff */
[----:B------:R-:W-:Y:S01]  /*0ea0*/  IMAD.HI.U32 R5, R2, -0x326172a9, RZ ;  /* 0xcd9e8d5702057827 */ /* 0x000fe200078e00ff */
[----:B------:R-:W-:-:S03]  /*0eb0*/  LOP3.LUT R6, R7, UR16, R6, 0x96, !PT ;  /* 0x0000001007067c12 */ /* 0x000fc6000f8e9606 */
[----:B------:R-:W-:Y:S01]  /*0ec0*/  IMAD R7, R2, -0x326172a9, RZ ;  /* 0xcd9e8d5702077824 */ /* 0x000fe200078e02ff */
[----:B------:R-:W-:Y:S01]  /*0ed0*/  LOP3.LUT R5, R8, UR5, R5, 0x96, !PT ;  /* 0x0000000508057c12 */ /* 0x000fe2000f8e9605 */
[----:B------:R-:W-:Y:S01]  /*0ee0*/  IMAD R8, R3, -0x2daee0ad, RZ ;  /* 0xd2511f5303087824 */ /* 0x000fe200078e02ff */
[----:B------:R-:W0:Y:S01]  /*0ef0*/  LDCU UR5, c[0x0][0x408] ;  /* 0x00008100ff0577ac */ /* 0x000e220008000800 */
[----:B------:R-:W-:-:S04]  /*0f00*/  IMAD.HI.U32 R2, R6, -0x326172a9, RZ ;  /* 0xcd9e8d5706027827 */ /* 0x000fc800078e00ff */
[----:B------:R-:W-:Y:S01]  /*0f10*/  IMAD.HI.U32 R3, R5, -0x2daee0ad, RZ ;  /* 0xd2511f5305037827 */ /* 0x000fe200078e00ff */
[----:B------:R-:W-:Y:S01]  /*0f20*/  LOP3.LUT R2, R7, UR17, R2, 0x96, !PT ;  /* 0x0000001107027c12 */ /* 0x000fe2000f8e9602 */
[----:B------:R-:W0:Y:S02]  /*0f30*/  LDCU.64 UR16, c[0x0][0x380] ;  /* 0x00007000ff1077ac */ /* 0x000e240008000a00 */
[----:B------:R-:W-:Y:S01]  /*0f40*/  IMAD R6, R6, -0x326172a9, RZ ;  /* 0xcd9e8d5706067824 */ /* 0x000fe200078e02ff */
[----:B------:R-:W-:Y:S01]  /*0f50*/  LOP3.LUT R3, R8, UR23, R3, 0x96, !PT ;  /* 0x0000001708037c12 */ /* 0x000fe2000f8e9603 */
[----:B------:R-:W-:Y:S01]  /*0f60*/  IMAD R8, R5, -0x2daee0ad, RZ ;  /* 0xd2511f5305087824 */ /* 0x000fe200078e02ff */
[----:B------:R-:W0:Y:S01]  /*0f70*/  LDCU.U8 UR23, c[0x0][0x410] ;  /* 0x00008200ff1777ac */ /* 0x000e220008000000 */
        /* <DEDUP_REMOVED lines=17> */
[----:B01234-:R-:W-:-:S07]  /*1090*/  IMAD R6, R9, -0x326172a9, RZ ;  /* 0xcd9e8d5709067824 */ /* 0x01ffce00078e02ff */
.L_x_3385:
        /* <DEDUP_REMOVED lines=12> */
[----:B------:R-:W-:Y:S01]  /*1160*/  UISETP.NE.U32.AND UP0, UPT, UR14, URZ, UPT ;  /* 0x000000ff0e00728c */ /* 0x000fe2000bf05070 */
[----:B-1----:R-:W-:-:S04]  /*1170*/  @P0 IMAD.WIDE.U32 R120, R124, 0x10, R120 ;  /* 0x000000107c780825 */ /* 0x002fc800078e0078 */
[----:B--2---:R-:W-:Y:S01]  /*1180*/  @P1 IMAD.WIDE.U32 R122, R124, 0x10, R122 ;  /* 0x000000107c7a1825 */ /* 0x004fe200078e007a */
[----:B------:R-:W-:Y:S01]  /*1190*/  UISETP.NE.AND.EX UP0, UPT, UR15, URZ, UPT, UP0 ;  /* 0x000000ff0f00728c */ /* 0x000fe2000bf05300 */
[----:B------:R0:W5:Y:S04]  /*11a0*/  @P0 LDG.E.128 R112, desc[UR10][R120.64] ;  /* 0x0000000a78700981 */ /* 0x000168000c1e1d00 */
[----:B------:R1:W5:Y:S01]  /*11b0*/  @P1 LDG.E.128 R108, desc[UR10][R122.64] ;  /* 0x0000000a7a6c1981 */ /* 0x000362000c1e1d00 */
[----:B------:R-:W-:Y:S02]  /*11c0*/  UIADD3 UR6, UPT, UPT, UR8, 0x5384540f, URZ ;  /* 0x5384540f08067890 */ /* 0x000fe4000fffe0ff */
[----:B------:R-:W-:Y:S01]  /*11d0*/  UIADD3 UR7, UPT, UPT, UR9, -0x4498517b, URZ ;  /* 0xbb67ae8509077890 */ /* 0x000fe2000fffe0ff */
[----:B0-----:R-:W-:Y:S01]  /*11e0*/  IMAD.MOV.U32 R120, RZ, RZ, 0x2f800000 ;  /* 0x2f800000ff787424 */ /* 0x001fe200078e00ff */
[----:B------:R-:W-:-:S02]  /*11f0*/  UIADD3 UR25, UPT, UPT, UR9, -0x126145ec, URZ ;  /* 0xed9eba1409197890 */ /* 0x000fc4000fffe0ff */
[----:B------:R-:W-:Y:S02]  /*1200*/  UIADD3 UR26, UPT, UPT, UR9, 0x1fd5c5a3, URZ ;  /* 0x1fd5c5a3091a7890 */ /* 0x000fe4000fffe0ff */
[----:B------:R-:W-:Y:S02]  /*1210*/  UIADD3 UR27, UPT, UPT, UR8, -0x700cb87f, URZ ;  /* 0x8ff34781081b7890 */ /* 0x000fe4000fffe0ff */
[----:B------:R-:W-:Y:S02]  /*1220*/  UIADD3 UR28, UPT, UPT, UR8, 0x78dde6e4, URZ ;  /* 0x78dde6e4081c7890 */ /* 0x000fe4000fffe0ff */
[----:B------:R-:W-:Y:S02]  /*1230*/  UIADD3 UR29, UPT, UPT, UR8, -0x61c88647, URZ ;  /* 0x9e3779b9081d7890 */ /* 0x000fe4000fffe0ff */
[----:B------:R-:W-:Y:S02]  /*1240*/  UIADD3 UR30, UPT, UPT, UR9, 0x646e171e, URZ ;  /* 0x646e171e091e7890 */ /* 0x000fe4000fffe0ff */
[----:B------:R-:W-:-:S02]  /*1250*/  UIADD3 UR31, UPT, UPT, UR9, -0x56f99767, URZ ;  /* 0xa9066899091f7890 */ /* 0x000fc4000fffe0ff */
[----:B------:R-:W-:Y:S02]  /*1260*/  UIADD3 UR32, UPT, UPT, UR8, -0x255992d5, URZ ;  /* 0xdaa66d2b08207890 */ /* 0x000fe4000fffe0ff */
[----:B------:R-:W-:Y:S02]  /*1270*/  UIADD3 UR33, UPT, UPT, UR8, -0x4ab325aa, URZ ;  /* 0xb54cda5608217890 */ /* 0x000fe4000fffe0ff */
        /* <DEDUP_REMOVED lines=17> */
.L_x_3158:
        /* <DEDUP_REMOVED lines=12> */
.L_x_3159:
[----:B------:R-:W-:Y:S01]  /*1450*/  IMAD.WIDE.U32 R122, R135, -0x326172a9, RZ ;  /* 0xcd9e8d57877a7825 */ /* 0x000fe200078e00ff */
[----:B------:R-:W-:Y:S01]  /*1460*/  LOP3.LUT R128, R4, UR9, R3, 0x96, !PT ;  /* 0x0000000904807c12 */ /* 0x000fe2000f8e9603 */
[----:B------:R-:W-:Y:S01]  /*1470*/  UIADD3 UR35, UPT, UPT, UR8, 0x1715609d, URZ ;  /* 0x1715609d08237890 */ /* 0x000fe2000fffe0ff */
        /* <DEDUP_REMOVED lines=36> */
[----:B------:R-:W-:Y:S01]  /*16c0*/  UIADD3 UR35, UPT, UPT, UR9, -0x695add53, URZ ;  /* 0x96a522ad09237890 */ /* 0x000fe2000fffe0ff */
[----:B------:R-:W-:-:S04]  /*16d0*/  IMAD.WIDE.U32 R126, R126, -0x326172a9, RZ ;  /* 0xcd9e8d577e7e7825 */ /* 0x000fc800078e00ff */
[----:B------:R-:W-:Y:S01]  /*16e0*/  IMAD.WIDE.U32 R128, R128, -0x2daee0ad, RZ ;  /* 0xd2511f5380807825 */ /* 0x000fe200078e00ff */
[----:B------:R-:W-:-:S03]  /*16f0*/  LOP3.LUT R3, R122, UR27, R127, 0x96, !PT ;  /* 0x0000001b7a037c12 */ /* 0x000fc6000f8e967f */
[----:B------:R-:W-:Y:S01]  /*1700*/  IMAD.MOV.U32 R6, RZ, RZ, R126 ;  /* 0x000000ffff067224 */ /* 0x000fe200078e007e */
[----:B------:R-:W-:-:S07]  /*1710*/  LOP3.LUT R2, R2, UR35, R129, 0x96, !PT ;  /* 0x0000002302027c12 */ /* 0x000fce000f8e9681 */
.L_x_3157:
[----:B------:R-:W-:Y:S01]  /*1720*/  I2FP.F32.U32 R121, R121 ;  /* 0x0000007900797245 */ /* 0x000fe20000201000 */
[----:B-----5:R-:W-:Y:S01]  /*1730*/  IMAD.U32 R122, R116, 0x10000, RZ ;  /* 0x00010000747a7824 */ /* 0x020fe200078e00ff */
[----:B------:R-:W-:Y:S01]  /*1740*/  ISETP.NE.AND P2, PT, R125, 0x1, PT ;  /* 0x000000017d00780c */ /* 0x000fe20003f45270 */
[----:B------:R-:W-:Y:S02]  /*1750*/  @P1 IMAD.U32 R126, R108, 0x10000, RZ ;  /* 0x000100006c7e1824 */ /* 0x000fe400078e00ff */
[----:B------:R-:W-:Y:S02]  /*1760*/  HFMA2 R127, -RZ, RZ, 0, 1.1920928955078125e-07 ;  /* 0x00000002ff7f7431 */ /* 0x000fe400000001ff */
[----:B------:R-:W-:Y:S01]  /*1770*/  FFMA.FTZ R121, R121, R120, 1.1641532182693481445e-10 ;  /* 0x2f00000079797423 */ /* 0x000fe20000010078 */
[----:B------:R-:W-:Y:S01]  /*1780*/  FMUL.FTZ R122, R122, UR5 ;  /* 0x000000057a7a7c20 */ /* 0x000fe20008410000 */
[----:B------:R-:W-:-:S03]  /*1790*/  PRMT R116, R116, 0x7632, R116 ;  /* 0x0000763274747816 */ /* 0x000fc60000000074 */
        /* <DEDUP_REMOVED lines=16> */
.L_x_3161:
        /* <DEDUP_REMOVED lines=12> */
.L_x_3162:
[----:B------:R-:W-:Y:S01]  /*1960*/  IMAD.WIDE.U32 R136, R135, -0x326172a9, RZ ;  /* 0xcd9e8d5787887825 */ /* 0x000fe200078e00ff */
[----:B------:R-:W-:Y:S01]  /*1970*/  LOP3.LUT R2, R4, UR9, R131, 0x96, !PT ;  /* 0x0000000904027c12 */ /* 0x000fe2000f8e9683 */
[----:B------:R-:W-:Y:S02]  /*1980*/  UIADD3 UR35, UPT, UPT, UR8, 0x1715609d, URZ ;  /* 0x1715609d08237890 */ /* 0x000fe4000fffe0ff */
        /* <DEDUP_REMOVED lines=43> */
.L_x_3160:
[----:B------:R-:W-:Y:S01]  /*1c40*/  I2FP.F32.U32 R121, R121 ;  /* 0x0000007900797245 */ /* 0x000fe20000201000 */
[----:B------:R-:W-:Y:S01]  /*1c50*/  IMAD.U32 R116, R116, 0x10000, RZ ;  /* 0x0001000074747824 */ /* 0x000fe200078e00ff */
[----:B------:R-:W-:Y:S01]  /*1c60*/  ISETP.NE.AND P2, PT, R127, 0x1, PT ;  /* 0x000000017f00780c */ /* 0x000fe20003f45270 */
[----:B------:R-:W-:Y:S01]  /*1c70*/  IMAD.MOV.U32 R131, RZ, RZ, 0x2 ;  /* 0x00000002ff837424 */ /* 0x000fe200078e00ff */
[----:B------:R-:W-:Y:S01]  /*1c80*/  @P1 PRMT R125, R108, 0x7632, R125 ;  /* 0x000076326c7d1816 */ /* 0x000fe2000000007d */
[----:B------:R-:W-:Y:S01]  /*1c90*/  FFMA.FTZ R121, R121, R120, 1.1641532182693481445e-10 ;  /* 0x2f00000079797423 */ /* 0x000fe20000010078 */
[----:B------:R-:W-:-:S03]  /*1ca0*/  FMUL.FTZ R116, R116, UR5 ;  /* 0x0000000574747c20 */ /* 0x000fc60008410000 */
[----:B------:R-:W-:Y:S01]  /*1cb0*/  @P1 IMAD.U32 R130, R125, 0x10000, RZ ;  /* 0x000100007d821824 */ /* 0x000fe200078e00ff */
[----:B------:R-:W-:-:S04]  /*1cc0*/  FSETP.GTU.FTZ.AND P0, PT, R121, UR4, PT ;  /* 0x0000000479007c0b */ /* 0x000fc8000bf1c000 */
        /* <DEDUP_REMOVED lines=15> */
.L_x_3164:
        /* <DEDUP_REMOVED lines=12> */
.L_x_3165:
[----:B------:R-:W-:Y:S01]  /*1e80*/  IMAD.WIDE.U32 R138, R135, -0x326172a9, RZ ;  /* 0xcd9e8d57878a7825 */ /* 0x000fe200078e00ff */
[----:B------:R-:W-:Y:S01]  /*1e90*/  LOP3.LUT R2, R4, UR9, R137, 0x96, !PT ;  /* 0x0000000904027c12 */ /* 0x000fe2000f8e9689 */
[----:B------:R-:W-:Y:S02]  /*1ea0*/  UIADD3 UR35, UPT, UPT, UR8, 0x1715609d, URZ ;  /* 0x1715609d08237890 */ /* 0x000fe4000fffe0ff */
        /* <DEDUP_REMOVED lines=42> */
[----:B------:R-:W-:-:S07]  /*2150*/  IMAD.MOV.U32 R131, RZ, RZ, RZ ;  /* 0x000000ffff837224 */ /* 0x000fce00078e00ff */
.L_x_3163:
[----:B------:R-:W-:Y:S01]  /*2160*/  I2FP.F32.U32 R121, R116 ;  /* 0x0000007400797245 */ /* 0x000fe20000201000 */
[----:B------:R-:W-:Y:S01]  /*2170*/  @P1 IMAD.U32 R130, R109, 0x10000, RZ ;  /* 0x000100006d821824 */ /* 0x000fe200078e00ff */
[----:B------:R-:W-:Y:S01]  /*2180*/  SHF.L.U32 R116, R117, 0x10, RZ ;  /* 0x0000001075747819 */ /* 0x000fe200000006ff */
[----:B------:R-:W-:Y:S01]  /*2190*/  IMAD.MOV.U32 R136, RZ, RZ, 0x2 ;  /* 0x00000002ff887424 */ /* 0x000fe200078e00ff */
[----:B------:R-:W-:Y:S01]  /*21a0*/  ISETP.NE.AND P2, PT, R131, 0x1, PT ;  /* 0x000000018300780c */ /* 0x000fe20003f45270 */
[----:B------:R-:W-:Y:S02]  /*21b0*/  FFMA.FTZ R121, R121, R120, 1.1641532182693481445e-10 ;  /* 0x2f00000079797423 */ /* 0x000fe40000010078 */
[----:B------:R-:W-:-:S03]  /*21c0*/  FMUL.FTZ R116, R116, UR5 ;  /* 0x0000000574747c20 */ /* 0x000fc60008410000 */
[----:B------:R-:W-:Y:S02]  /*21d0*/  FSETP.GTU.FTZ.AND P0, PT, R121, UR4, PT ;  /* 0x0000000479007c0b */ /* 0x000fe4000bf1c000 */
[----:B------:R-:W-:Y:S01]  /*21e0*/  PRMT R121, R117, 0x7632, R121 ;  /* 0x0000763275797816 */ /* 0x000fe20000000079 */
[----:B------:R-:W-:Y:S01]  /*21f0*/  IMAD.MOV.U32 R117, RZ, RZ, R6 ;  /* 0x000000ffff757224 */ /* 0x000fe200078e0006 */
        /* <DEDUP_REMOVED lines=14> */
.L_x_3167:
        /* <DEDUP_REMOVED lines=12> */
.L_x_3168:
        /* <DEDUP_REMOVED lines=46> */
.L_x_3166:
        /* <DEDUP_REMOVED lines=23> */
.L_x_3170:
        /* <DEDUP_REMOVED lines=12> */
.L_x_3171:
[----:B------:R-:W-:Y:S01]  /*28b0*/  IMAD.WIDE.U32 R2, R135, -0x326172a9, RZ ;  /* 0xcd9e8d5787027825 */ /* 0x000fe200078e00ff */
[----:B------:R-:W-:Y:S01]  /*28c0*/  LOP3.LUT R116, R4, UR9, R145, 0x96, !PT ;  /* 0x0000000904747c12 */ /* 0x000fe2000f8e9691 */
[----:B------:R-:W-:Y:S02]  /*28d0*/  UIADD3 UR35, UPT, UPT, UR8, 0x1715609d, URZ ;  /* 0x1715609d08237890 */ /* 0x000fe4000fffe0ff */
        /* <DEDUP_REMOVED lines=43> */
.L_x_3169:
[----:B------:R-:W-:Y:S01]  /*2b90*/  I2FP.F32.U32 R117, R117 ;  /* 0x0000007500757245 */ /* 0x000fe20000201000 */
[----:B------:R-:W-:Y:S01]  /*2ba0*/  IMAD.U32 R116, R118, 0x10000, RZ ;  /* 0x0001000076747824 */ /* 0x000fe200078e00ff */
[----:B------:R-:W-:Y:S01]  /*2bb0*/  ISETP.NE.AND P0, PT, R131, 0x1, PT ;  /* 0x000000018300780c */ /* 0x000fe20003f05270 */
[----:B------:R-:W-:Y:S01]  /*2bc0*/  @P1 IMAD.U32 R136, R110, 0x10000, RZ ;  /* 0x000100006e881824 */ /* 0x000fe200078e00ff */
[----:B------:R-:W-:Y:S01]  /*2bd0*/  PRMT R118, R118, 0x7632, R118 ;  /* 0x0000763276767816 */ /* 0x000fe20000000076 */
[----:B------:R-:W-:Y:S01]  /*2be0*/  FFMA.FTZ R117, R117, R120, 1.1641532182693481445e-10 ;  /* 0x2f00000075757423 */ /* 0x000fe20000010078 */
[----:B------:R-:W-:-:S04]  /*2bf0*/  FMUL.FTZ R116, R116, UR5 ;  /* 0x0000000574747c20 */ /* 0x000fc80008410000 */
[----:B------:R-:W-:Y:S01]  /*2c00*/  FSETP.GTU.FTZ.AND P3, PT, R117, UR4, PT ;  /* 0x0000000475007c0b */ /* 0x000fe2000bf7c000 */
[----:B------:R-:W-:-:S03]  /*2c10*/  IMAD.MOV.U32 R117, RZ, RZ, R6 ;  /* 0x000000ffff757224 */ /* 0x000fc600078e0006 */
        /* <DEDUP_REMOVED lines=14> */
.L_x_3173:
        /* <DEDUP_REMOVED lines=12> */
.L_x_3174:
        /* <DEDUP_REMOVED lines=46> */
.L_x_3172:
        /* <DEDUP_REMOVED lines=8> */
[----:B------:R-:W-:Y:S02]  /*3120*/  FSETP.GTU.FTZ.AND P0, PT, R117, UR4, PT ;  /* 0x0000000475007c0b */ /* 0x000fe4000bf1c000 */
        /* <DEDUP_REMOVED lines=14> */
.L_x_3176:
        /* <DEDUP_REMOVED lines=12> */
.L_x_3177:
        /* <DEDUP_REMOVED lines=46> */
.L_x_3175:
[----:B------:R-:W-:Y:S01]  /*35b0*/  I2FP.F32.U32 R117, R117 ;  /* 0x0000007500757245 */ /* 0x000fe20000201000 */
[----:B------:R-:W-:Y:S01]  /*35c0*/  @P1 IMAD.U32 R118, R111, 0x10000, RZ ;  /* 0x000100006f761824 */ /* 0x000fe200078e00ff */
[----:B------:R-:W-:Y:S01]  /*35d0*/  SHF.L.U32 R116, R119, 0x10, RZ ;  /* 0x0000001077747819 */ /* 0x000fe200000006ff */
[----:B------:R-:W-:Y:S01]  /*35e0*/  IMAD.MOV.U32 R146, RZ, RZ, 0x2 ;  /* 0x00000002ff927424 */ /* 0x000fe200078e00ff */
[----:B------:R-:W-:Y:S01]  /*35f0*/  ISETP.NE.AND P5, PT, R137, 0x1, PT ;  /* 0x000000018900780c */ /* 0x000fe20003fa5270 */
[----:B------:R-:W-:Y:S01]  /*3600*/  FFMA.FTZ R117, R117, R120, 1.1641532182693481445e-10 ;  /* 0x2f00000075757423 */ /* 0x000fe20000010078 */
[----:B------:R-:W-:Y:S01]  /*3610*/  PRMT R145, R119, 0x7632, R145 ;  /* 0x0000763277917816 */ /* 0x000fe20000000091 */
[----:B------:R-:W-:-:S03]  /*3620*/  FMUL.FTZ R116, R116, UR5 ;  /* 0x0000000574747c20 */ /* 0x000fc60008410000 */
        /* <DEDUP_REMOVED lines=15> */
.L_x_3179:
        /* <DEDUP_REMOVED lines=12> */
.L_x_3180:
        /* <DEDUP_REMOVED lines=46> */
.L_x_3178:
[----:B------:R-:W-:Y:S01]  /*3ac0*/  I2FP.F32.U32 R117, R117 ;  /* 0x0000007500757245 */ /* 0x000fe20000201000 */
[----:B------:R-:W-:Y:S01]  /*3ad0*/  IMAD.U32 R145, R145, 0x10000, RZ ;  /* 0x0001000091917824 */ /* 0x000fe200078e00ff */
[----:B------:R-:W-:Y:S02]  /*3ae0*/  @P1 PRMT R116, R111, 0x7632, R116 ;  /* 0x000076326f741816 */ /* 0x000fe40000000074 */
[----:B------:R-:W-:Y:S01]  /*3af0*/  PRMT R118, R142, 0x5410, R144 ;  /* 0x000054108e767816 */ /* 0x000fe20000000090 */
[----:B------:R-:W-:Y:S01]  /*3b00*/  FFMA.FTZ R117, R117, R120, 1.1641532182693481445e-10 ;  /* 0x2f00000075757423 */ /* 0x000fe20000010078 */
[----:B------:R-:W-:Y:S01]  /*3b10*/  FMUL.FTZ R145, R145, UR5 ;  /* 0x0000000591917c20 */ /* 0x000fe20008410000 */
[----:B------:R-:W-:-:S03]  /*3b20*/  @P1 SHF.L.U32 R116, R116, 0x10, RZ ;  /* 0x0000001074741819 */ /* 0x000fc600000006ff */
        /* <DEDUP_REMOVED lines=9> */
.L_x_3156:
[----:B------:R-:W-:Y:S01]  /*3bc0*/  ISETP.NE.AND P0, PT, R137, 0x1, PT ;  /* 0x000000018900780c */ /* 0x000fe20003f05270 */
[----:B------:R-:W-:Y:S01]  /*3bd0*/  UIADD3 UR35, UPT, UPT, UR9, -0x695add53, URZ ;  /* 0x96a522ad09237890 */ /* 0x000fe2000fffe0ff */
[----:B------:R-:W-:Y:S01]  /*3be0*/  IMAD.MOV.U32 R8, RZ, RZ, 0x2 ;  /* 0x00000002ff087424 */ /* 0x000fe200078e00ff */
        /* <DEDUP_REMOVED lines=15> */
.L_x_3183:
        /* <DEDUP_REMOVED lines=12> */
.L_x_3184:
        /* <DEDUP_REMOVED lines=41> */
.L_x_3182:
[----:B------:R-:W-:Y:S01]  /*4030*/  I2FP.F32.U32 R5, R5 ;  /* 0x0000000500057245 */ /* 0x000fe20000201000 */
[----:B-----5:R-:W-:Y:S01]  /*4040*/  IMAD.U32 R7, R116, 0x10000, RZ ;  /* 0x0001000074077824 */ /* 0x020fe200078e00ff */
[----:B------:R-:W-:Y:S01]  /*4050*/  ISETP.NE.AND P2, PT, R8, 0x1, PT ;  /* 0x000000010800780c */ /* 0x000fe20003f45270 */
[----:B------:R-:W-:Y:S01]  /*4060*/  HFMA2 R9, -RZ, RZ, 0, 1.1920928955078125e-07 ;  /* 0x00000002ff097431 */ /* 0x000fe200000001ff */
[----:B------:R-:W-:Y:S01]  /*4070*/  PRMT R116, R116, 0x7632, R116 ;  /* 0x0000763274747816 */ /* 0x000fe20000000074 */
[----:B------:R-:W-:-:S05]  /*4080*/  FFMA.FTZ R5, R5, R120, 1.1641532182693481445e-10 ;  /* 0x2f00000005057423 */ /* 0x000fca0000010078 */
[----:B------:R-:W-:Y:S01]  /*4090*/  FSETP.GTU.FTZ.AND P0, PT, R5, UR4, PT ;  /* 0x0000000405007c0b */ /* 0x000fe2000bf1c000 */
[----:B------:R-:W-:Y:S01]  /*40a0*/  FMUL.FTZ R5, R7, UR5 ;  /* 0x0000000507057c20 */ /* 0x000fe20008410000 */
[----:B------:R-:W-:Y:S02]  /*40b0*/  IMAD.MOV.U32 R7, RZ, RZ, R6 ;  /* 0x000000ffff077224 */ /* 0x000fe400078e0006 */
        /* <DEDUP_REMOVED lines=12> */
.L_x_3186:
        /* <DEDUP_REMOVED lines=12> */
.L_x_3187:
        /* <DEDUP_REMOVED lines=43> */
.L_x_3185:
[----:B------:R-:W-:Y:S01]  /*44f0*/  I2FP.F32.U32 R7, R7 ;  /* 0x0000000700077245 */ /* 0x000fe20000201000 */
[----:B------:R-:W-:Y:S01]  /*4500*/  IMAD.U32 R8, R112, 0x10000, RZ ;  /* 0x0001000070087824 */ /* 0x000fe200078e00ff */
[----:B------:R-:W-:Y:S01]  /*4510*/  ISETP.NE.AND P2, PT, R9, 0x1, PT ;  /* 0x000000010900780c */ /* 0x000fe20003f45270 */
[----:B------:R-:W-:Y:S02]  /*4520*/  @P1 IMAD.U32 R10, R108, 0x10000, RZ ;  /* 0x000100006c0a1824 */ /* 0x000fe400078e00ff */
[----:B------:R-:W-:Y:S01]  /*4530*/  FFMA.FTZ R7, R7, R120, 1.1641532182693481445e-10 ;  /* 0x2f00000007077423 */ /* 0x000fe20000010078 */
[----:B------:R-:W-:-:S04]  /*4540*/  FMUL.FTZ R8, R8, UR5 ;  /* 0x0000000508087c20 */ /* 0x000fc80008410000 */
[----:B------:R-:W-:Y:S01]  /*4550*/  FSETP.GTU.FTZ.AND P0, PT, R7, UR4, PT ;  /* 0x0000000407007c0b */ /* 0x000fe2000bf1c000 */
[----:B------:R-:W-:-:S03]  /*4560*/  IMAD.MOV.U32 R7, RZ, RZ, R6 ;  /* 0x000000ffff077224 */ /* 0x000fc600078e0006 */
[----:B------:R-:W-:-:S05]  /*4570*/  FSEL R8, R8, RZ, !P0 ;  /* 0x000000ff08087208 */ /* 0x000fca0004000000 */
[----:B------:R-:W-:-:S04]  /*4580*/  FADD.FTZ R5, R5, R8 ;  /* 0x0000000805057221 */ /* 0x000fc80000010000 */
        /* <DEDUP_REMOVED lines=14> */
.L_x_3189:
        /* <DEDUP_REMOVED lines=12> */
.L_x_3190:
        /* <DEDUP_REMOVED lines=41> */
[----:B------:R-:W-:Y:S01]  /*49c0*/  LOP3.LUT R2, R2, UR35, R9, 0x96, !PT ;  /* 0x0000002302027c12 */ /* 0x000fe2000f8e9609 */
[----:B------:R-:W-:-:S07]  /*49d0*/  IMAD.MOV.U32 R128, RZ, RZ, R8 ;  /* 0x000000ffff807224 */ /* 0x000fce00078e0008 */
.L_x_3188:
        /* <DEDUP_REMOVED lines=20> */
.L_x_3192:
        /* <DEDUP_REMOVED lines=12> */
.L_x_3193:
        /* <DEDUP_REMOVED lines=41> */
[----:B------:R-:W-:Y:S02]  /*4e70*/  IMAD.MOV.U32 R128, RZ, RZ, R10 ;  /* 0x000000ffff807224 */ /* 0x000fe400078e000a */
[----:B------:R-:W-:-:S07]  /*4e80*/  IMAD.MOV.U32 R11, RZ, RZ, RZ ;  /* 0x000000ffff0b7224 */ /* 0x000fce00078e00ff */
.L_x_3191:
[----:B------:R-:W-:Y:S02]  /*4e90*/  I2FP.F32.U32 R9, R8 ;  /* 0x0000000800097245 */ /* 0x000fe40000201000 */
        /* <DEDUP_REMOVED lines=10> */
[----:B------:R-:W-:-:S03]  /*4f40*/  IMAD.MOV.U32 R10, RZ, RZ, 0x2 ;  /* 0x00000002ff0a7424 */ /* 0x000fc600078e00ff */
[----:B------:R-:W-:Y:S01]  /*4f50*/  @P1 FADD.FTZ R143, R7, R8 ;  /* 0x00000008078f1221 */ /* 0x000fe20000010000 */
[----:B------:R-:W-:Y:S01]  /*4f60*/  @!P1 IMAD.MOV.U32 R143, RZ, RZ, R7 ;  /* 0x000000ffff8f9224 */ /* 0x000fe200078e0007 */
[----:B------:R-:W-:Y:S01]  /*4f70*/  SEL R7, RZ, 0x1, P0 ;  /* 0x00000001ff077807 */ /* 0x000fe20000000000 */
        /* <DEDUP_REMOVED lines=11> */
.L_x_3195:
        /* <DEDUP_REMOVED lines=12> */
.L_x_3196:
        /* <DEDUP_REMOVED lines=43> */
.L_x_3194:
[----:B------:R-:W-:Y:S01]  /*53a0*/  I2FP.F32.U32 R9, R8 ;  /* 0x0000000800097245 */ /* 0x000fe20000201000 */
[C---:B------:R-:W-:Y:S01]  /*53b0*/  IMAD.U32 R8, R117.reuse, 0x10000, RZ ;  /* 0x0001000075087824 */ /* 0x040fe200078e00ff */
[----:B------:R-:W-:Y:S01]  /*53c0*/  ISETP.NE.AND P2, PT, R10, 0x1, PT ;  /* 0x000000010a00780c */ /* 0x000fe20003f45270 */
[----:B------:R-:W-:Y:S01]  /*53d0*/  HFMA2 R11, -RZ, RZ, 0, 1.1920928955078125e-07 ;  /* 0x00000002ff0b7431 */ /* 0x000fe200000001ff */
[----:B------:R-:W-:Y:S01]  /*53e0*/  PRMT R117, R117, 0x7632, R117 ;  /* 0x0000763275757816 */ /* 0x000fe20000000075 */
        /* <DEDUP_REMOVED lines=16> */
.L_x_3198:
        /* <DEDUP_REMOVED lines=12> */
.L_x_3199:
        /* <DEDUP_REMOVED lines=41> */
[----:B------:R-:W-:Y:S01]  /*5840*/  LOP3.LUT R2, R2, UR35, R131, 0x96, !PT ;  /* 0x0000002302027c12 */ /* 0x000fe2000f8e9683 */
[----:B------:R-:W-:-:S07]  /*5850*/  IMAD.MOV.U32 R128, RZ, RZ, R130 ;  /* 0x000000ffff807224 */ /* 0x000fce00078e0082 */
.L_x_3197:
        /* <DEDUP_REMOVED lines=24> */
.L_x_3201:
        /* <DEDUP_REMOVED lines=12> */
.L_x_3202:
        /* <DEDUP_REMOVED lines=43> */
.L_x_3200:
        /* <DEDUP_REMOVED lines=19> */
.L_x_3204:
        /* <DEDUP_REMOVED lines=12> */
.L_x_3205:
        /* <DEDUP_REMOVED lines=43> */
.L_x_3203:
        /* <DEDUP_REMOVED lines=9> */
[----:B------:R-:W-:Y:S01]  /*6280*/  @P1 SHF.L.U32 R10, R11, 0x10, RZ ;  /* 0x000000100b0a1819 */ /* 0x000fe200000006ff */
[----:B------:R-:W-:Y:S02]  /*6290*/  IMAD.MOV.U32 R11, RZ, RZ, R6 ;  /* 0x000000ffff0b7224 */ /* 0x000fe400078e0006 */
[----:B------:R-:W-:Y:S01]  /*62a0*/  FADD.FTZ R9, R9, R130 ;  /* 0x0000008209097221 */ /* 0x000fe20000010000 */
[----:B------:R-:W-:-:S03]  /*62b0*/  IMAD.MOV.U32 R130, RZ, RZ, 0x2 ;  /* 0x00000002ff827424 */ /* 0x000fc600078e00ff */
        /* <DEDUP_REMOVED lines=13> */
.L_x_3207:
        /* <DEDUP_REMOVED lines=12> */
.L_x_3208:
        /* <DEDUP_REMOVED lines=43> */
.L_x_3206:
[----:B------:R-:W-:Y:S01]  /*6700*/  I2FP.F32.U32 R11, R11 ;  /* 0x0000000b000b7245 */ /* 0x000fe20000201000 */
[----:B------:R-:W-:Y:S01]  /*6710*/  IMAD.U32 R10, R118, 0x10000, RZ ;  /* 0x00010000760a7824 */ /* 0x000fe200078e00ff */
[----:B------:R-:W-:Y:S01]  /*6720*/  ISETP.NE.AND P0, PT, R130, 0x1, PT ;  /* 0x000000018200780c */ /* 0x000fe20003f05270 */
[----:B------:R-:W-:Y:S01]  /*6730*/  HFMA2 R131, -RZ, RZ, 0, 1.1920928955078125e-07 ;  /* 0x00000002ff837431 */ /* 0x000fe200000001ff */
[----:B------:R-:W-:Y:S01]  /*6740*/  PRMT R118, R118, 0x7632, R118 ;  /* 0x0000763276767816 */ /* 0x000fe20000000076 */
        /* <DEDUP_REMOVED lines=15> */
.L_x_3210:
        /* <DEDUP_REMOVED lines=12> */
.L_x_3211:
        /* <DEDUP_REMOVED lines=43> */
.L_x_3209:
[----:B------:R-:W-:Y:S01]  /*6bb0*/  I2FP.F32.U32 R11, R11 ;  /* 0x0000000b000b7245 */ /* 0x000fe20000201000 */
[----:B------:R-:W-:Y:S02]  /*6bc0*/  IMAD.U32 R10, R114, 0x10000, RZ ;  /* 0x00010000720a7824 */ /* 0x000fe400078e00ff */
[----:B------:R-:W-:Y:S02]  /*6bd0*/  @P1 IMAD.U32 R130, R110, 0x10000, RZ ;  /* 0x000100006e821824 */ /* 0x000fe400078e00ff */
        /* <DEDUP_REMOVED lines=9> */
[----:B------:R-:W-:Y:S01]  /*6c70*/  MOV R130, 0x2 ;  /* 0x0000000200827802 */ /* 0x000fe20000000f00 */
[----:B------:R-:W-:-:S03]  /*6c80*/  IMAD.MOV.U32 R11, RZ, RZ, R6 ;  /* 0x000000ffff0b7224 */ /* 0x000fc600078e0006 */
        /* <DEDUP_REMOVED lines=10> */
.L_x_3213:
        /* <DEDUP_REMOVED lines=12> */
.L_x_3214:
        /* <DEDUP_REMOVED lines=43> */
.L_x_3212:
        /* <DEDUP_REMOVED lines=19> */
.L_x_3216:
        /* <DEDUP_REMOVED lines=12> */
.L_x_3217:
        /* <DEDUP_REMOVED lines=43> */
.L_x_3215:
        /* <DEDUP_REMOVED lines=8> */
[----:B------:R-:W-:-:S04]  /*75c0*/  IMAD.MOV.U32 R131, RZ, RZ, R6 ;  /* 0x000000ffff837224 */ /* 0x000fc800078e0006 */
[----:B------:R-:W-:Y:S02]  /*75d0*/  FSEL R132, R118, RZ, !P4 ;  /* 0x000000ff76847208 */ /* 0x000fe40006000000 */
[----:B------:R-:W-:Y:S02]  /*75e0*/  SEL R118, RZ, 0x1, P4 ;  /* 0x00000001ff767807 */ /* 0x000fe40002000000 */
[----:B------:R-:W-:Y:S01]  /*75f0*/  ISETP.NE.AND P4, PT, R133, 0x1, PT ;  /* 0x000000018500780c */ /* 0x000fe20003f85270 */
[----:B------:R-:W-:-:S04]  /*7600*/  FADD.FTZ R11, R11, R132 ;  /* 0x000000840b0b7221 */ /* 0x000fc80000010000 */
[----:B------:R-:W-:Y:S01]  /*7610*/  @P1 FADD.FTZ R139, R11, R130 ;  /* 0x000000820b8b1221 */ /* 0x000fe20000010000 */
        /* <DEDUP_REMOVED lines=13> */
.L_x_3219:
        /* <DEDUP_REMOVED lines=12> */
.L_x_3220:
        /* <DEDUP_REMOVED lines=43> */
.L_x_3218:
        /* <DEDUP_REMOVED lines=20> */
.L_x_3222:
        /* <DEDUP_REMOVED lines=12> */
.L_x_3223:
        /* <DEDUP_REMOVED lines=43> */
.L_x_3221:
        /* <DEDUP_REMOVED lines=25> */
.L_x_3225:
        /* <DEDUP_REMOVED lines=12> */
.L_x_3226:
        /* <DEDUP_REMOVED lines=43> */
.L_x_3224:
        /* <DEDUP_REMOVED lines=19> */
.L_x_3228:
        /* <DEDUP_REMOVED lines=14> */
.L_x_3229:
        /* <DEDUP_REMOVED lines=41> */
[----:B------:R-:W-:Y:S01]  /*88b0*/  IMAD.MOV.U32 R128, RZ, RZ, R118 ;  /* 0x000000ffff807224 */ /* 0x000fe200078e0076 */
[----:B------:R-:W-:-:S07]  /*88c0*/  LOP3.LUT R2, R2, UR35, R119, 0x96, !PT ;  /* 0x0000002302027c12 */ /* 0x000fce000f8e9677 */
.L_x_3227:
[----:B------:R-:W-:Y:S02]  /*88d0*/  I2FP.F32.U32 R119, R136 ;  /* 0x0000008800777245 */ /* 0x000fe40000201000 */
[----:B------:R-:W-:Y:S02]  /*88e0*/  PRMT R118, R115, 0x7632, R118 ;  /* 0x0000763273767816 */ /* 0x000fe40000000076 */
[----:B------:R-:W-:Y:S01]  /*88f0*/  PRMT R117, R129, 0x5410, R117 ;  /* 0x0000541081757816 */ /* 0x000fe20000000075 */
[----:B------:R-:W-:Y:S01]  /*8900*/  FFMA.FTZ R119, R119, R120, 1.1641532182693481445e-10 ;  /* 0x2f00000077777423 */ /* 0x000fe20000010078 */
[----:B------:R-:W-:Y:S01]  /*8910*/  PRMT R116, R126, 0x5410, R116 ;  /* 0x000054107e747816 */ /* 0x000fe20000000074 */
[----:B------:R-:W-:-:S03]  /*8920*/  IMAD.U32 R118, R118, 0x10000, RZ ;  /* 0x0001000076767824 */ /* 0x000fc600078e00ff */
[----:B------:R-:W-:Y:S01]  /*8930*/  FSETP.GTU.FTZ.AND P6, PT, R119, UR4, PT ;  /* 0x0000000477007c0b */ /* 0x000fe2000bfdc000 */
[----:B------:R-:W-:Y:S01]  /*8940*/  FMUL.FTZ R118, R118, UR5 ;  /* 0x0000000576767c20 */ /* 0x000fe20008410000 */
[----:B------:R-:W-:-:S04]  /*8950*/  @P1 PRMT R119, R111, 0x7632, R119 ;  /* 0x000076326f771816 */ /* 0x000fc80000000077 */
[----:B------:R-:W-:Y:S02]  /*8960*/  FSEL R142, R118, RZ, !P6 ;  /* 0x000000ff768e7208 */ /* 0x000fe40007000000 */
[----:B------:R-:W-:Y:S02]  /*8970*/  @P1 SHF.L.U32 R136, R119, 0x10, RZ ;  /* 0x0000001077881819 */ /* 0x000fe400000006ff */
[----:B------:R-:W-:Y:S01]  /*8980*/  SEL R118, RZ, 0x1, P6 ;  /* 0x00000001ff767807 */ /* 0x000fe20003000000 */
[----:B------:R-:W-:-:S04]  /*8990*/  FADD.FTZ R133, R133, R142 ;  /* 0x0000008e85857221 */ /* 0x000fc80000010000 */
[----:B------:R-:W-:Y:S01]  /*89a0*/  @P1 FADD.FTZ R149, R133, R136 ;  /* 0x0000008885951221 */ /* 0x000fe20000010000 */
[--C-:B------:R-:W-:Y:S01]  /*89b0*/  @!P1 IMAD.MOV.U32 R149, RZ, RZ, R133.reuse ;  /* 0x000000ffff959224 */ /* 0x100fe200078e0085 */
[----:B------:R-:W-:Y:S02]  /*89c0*/  PRMT R133, R118, 0x7610, R133 ;  /* 0x0000761076857816 */ /* 0x000fe40000000085 */
[----:B------:R-:W-:Y:S02]  /*89d0*/  PRMT R118, R138, 0x5410, R140 ;  /* 0x000054108a767816 */ /* 0x000fe4000000008c */
[----:B------:R-:W-:-:S04]  /*89e0*/  F2FP.BF16.F32.PACK_AB R119, RZ, R149 ;  /* 0x00000095ff77723e */ /* 0x000fc800000010ff */
[----:B------:R-:W-:-:S07]  /*89f0*/  PRMT R119, R130, 0x5410, R119 ;  /* 0x0000541082777816 */ /* 0x000fce0000000077 */
.L_x_3181:
[----:B------:R-:W0:Y:S01]  /*8a00*/  LDC.64 R168, c[0x0][0x3a8] ;  /* 0x0000ea00ffa87b82 */ /* 0x000e220000000a00 */
[----:B------:R-:W-:Y:S02]  /*8a10*/  SEL R155, RZ, 0x100, !P0 ;  /* 0x00000100ff9b7807 */ /* 0x000fe40004000000 */
[----:B------:R-:W-:Y:S02]  /*8a20*/  ISETP.NE.U32.AND P0, PT, RZ, UR14, PT ;  /* 0x0000000eff007c0c */ /* 0x000fe4000bf05070 */
[----:B------:R-:W-:Y:S02]  /*8a30*/  ISETP.NE.AND P6, PT, R122, RZ, PT ;  /* 0x000000ff7a00720c */ /* 0x000fe40003fc5270 */
[----:B------:R-:W-:Y:S01]  /*8a40*/  SEL R126, RZ, 0x1000000, !P5 ;  /* 0x01000000ff7e7807 */ /* 0x000fe20006800000 */
[----:B------:R-:W1:Y:S01]  /*8a50*/  LDC.64 R166, c[0x0][0x3b0] ;  /* 0x0000ec00ffa67b82 */ /* 0x000e620000000a00 */
[----:B------:R-:W-:Y:S02]  /*8a60*/  SEL R122, RZ, 0x10000, !P4 ;  /* 0x00010000ff7a7807 */ /* 0x000fe40006000000 */
[----:B------:R-:W-:-:S02]  /*8a70*/  ISETP.NE.AND P5, PT, R125, RZ, PT ;  /* 0x000000ff7d00720c */ /* 0x000fc40003fa5270 */
[----:B------:R-:W-:Y:S02]  /*8a80*/  ISETP.NE.AND P4, PT, R127, RZ, PT ;  /* 0x000000ff7f00720c */ /* 0x000fe40003f85270 */
[----:B------:R-:W-:Y:S01]  /*8a90*/  ISETP.NE.AND.EX P0, PT, RZ, UR15, PT, P0 ;  /* 0x0000000fff007c0c */ /* 0x000fe2000bf05300 */
[----:B------:R-:W2:Y:S01]  /*8aa0*/  @P1 LDC.64 R136, c[0x0][0x3a0] ;  /* 0x0000e800ff881b82 */ /* 0x000ea20000000a00 */
[----:B------:R-:W-:Y:S02]  /*8ab0*/  LOP3.LUT R155, R155, R126, R122, 0xfe, !PT ;  /* 0x0000007e9b9b7212 */ /* 0x000fe400078efe7a */
[----:B------:R-:W-:Y:S02]  /*8ac0*/  SEL R126, RZ, 0x1000000, !P2 ;  /* 0x01000000ff7e7807 */ /* 0x000fe40005000000 */
[----:B------:R-:W-:Y:S02]  /*8ad0*/  SEL R125, RZ, 0x10000, !P4 ;  /* 0x00010000ff7d7807 */ /* 0x000fe40006000000 */
[----:B------:R-:W-:Y:S01]  /*8ae0*/  SEL R122, RZ, 0x100, !P5 ;  /* 0x00000100ff7a7807 */ /* 0x000fe20006800000 */
[----:B0-----:R-:W-:Y:S01]  /*8af0*/  IMAD.WIDE.U32 R160, R124, 0x10, R168 ;  /* 0x000000107ca07825 */ /* 0x001fe200078e00a8 */
[----:B------:R-:W-:-:S02]  /*8b00*/  SEL R154, RZ, 0x1, !P3 ;  /* 0x00000001ff9a7807 */ /* 0x000fc40005800000 */
[----:B------:R-:W-:Y:S01]  /*8b10*/  LOP3.LUT R122, R122, R126, R125, 0xfe, !PT ;  /* 0x0000007e7a7a7212 */ /* 0x000fe200078efe7d */
[----:B------:R-:W0:Y:S01]  /*8b20*/  @P0 LDC.64 R144, c[0x0][0x398] ;  /* 0x0000e600ff900b82 */ /* 0x000e220000000a00 */
[----:B------:R-:W-:Y:S01]  /*8b30*/  SEL R125, RZ, 0x1, !P6 ;  /* 0x00000001ff7d7807 */ /* 0x000fe20007000000 */
[----:B------:R3:W-:Y:S01]  /*8b40*/  STG.E.128 desc[UR10][R160.64], R116 ;  /* 0x00000074a0007986 */ /* 0x0007e2000c101d0a */
[----:B------:R-:W-:Y:S01]  /*8b50*/  LOP3.LUT R155, R155, R154, RZ, 0xfc, !PT ;  /* 0x0000009a9b9b7212 */ /* 0x000fe200078efcff */
[----:B-1----:R-:W-:Y:S01]  /*8b60*/  IMAD.WIDE.U32 R156, R124, 0x8, R166 ;  /* 0x000000087c9c7825 */ /* 0x002fe200078e00a6 */
[----:B------:R-:W-:-:S03]  /*8b70*/  LOP3.LUT R154, R122, R125, RZ, 0xfc, !PT ;  /* 0x0000007d7a9a7212 */ /* 0x000fc600078efcff */
[----:B------:R-:W-:Y:S02]  /*8b80*/  VIADD R126, R124, 0x80 ;  /* 0x000000807c7e7836 */ /* 0x000fe40000000000 */
[----:B------:R3:W-:Y:S02]  /*8b90*/  STG.E.64 desc[UR10][R156.64], R154 ;  /* 0x0000009a9c007986 */ /* 0x0007e4000c101b0a */
[----:B------:R-:W-:-:S04]  /*8ba0*/  IMAD.WIDE.U32 R152, R126, 0x10, R158 ;  /* 0x000000107e987825 */ /* 0x000fc800078e009e */
[----:B--2---:R-:W-:-:S04]  /*8bb0*/  @P1 IMAD.WIDE.U32 R136, R126, 0x10, R136 ;  /* 0x000000107e881825 */ /* 0x004fc800078e0088 */
[----:B0-----:R-:W-:Y:S01]  /*8bc0*/  @P0 IMAD.WIDE.U32 R144, R126, 0x10, R144 ;  /* 0x000000107e900825 */ /* 0x001fe200078e0090 */
[----:B---3--:R-:W-:Y:S06]  /*8bd0*/  @!P0 BRA `(.L_x_3230) ;  /* 0x0000000000508947 */ /* 0x008fec0003800000 */
[----:B------:R-:W-:Y:S01]  /*8be0*/  IMAD.U32 R116, R132, 0x10000, RZ ;  /* 0x0001000084747824 */ /* 0x000fe200078e00ff */
[----:B------:R-:W-:Y:S02]  /*8bf0*/  LOP3.LUT R118, R133, 0xffff, RZ, 0xc0, !PT ;  /* 0x0000ffff85767812 */ /* 0x000fe400078ec0ff */
[----:B------:R-:W-:Y:S02]  /*8c00*/  PRMT R119, R11, 0x7104, RZ ;  /* 0x000071040b777816 */ /* 0x000fe400000000ff */
[----:B------:R-:W-:Y:S02]  /*8c10*/  LOP3.LUT R125, R116, 0xff0000, RZ, 0xc0, !PT ;  /* 0x00ff0000747d7812 */ /* 0x000fe400078ec0ff */
[----:B------:R-:W0:Y:S01]  /*8c20*/  LDC.64 R116, c[0x0][0x3b8] ;  /* 0x0000ee00ff747b82 */ /* 0x000e220000000a00 */
[----:B------:R-:W-:Y:S02]  /*8c30*/  LOP3.LUT R156, R9, 0xff, RZ, 0xc0, !PT ;  /* 0x000000ff099c7812 */ /* 0x000fe400078ec0ff */
[----:B------:R-:W-:-:S02]  /*8c40*/  PRMT R118, R125, 0x4210, R118 ;  /* 0x000042107d767816 */ /* 0x000fc40000000076 */
[----:B------:R-:W-:Y:S01]  /*8c50*/  LOP3.LUT R154, R8, 0xff, RZ, 0xc0, !PT ;  /* 0x000000ff089a7812 */ /* 0x000fe200078ec0ff */
[----:B------:R-:W-:Y:S01]  /*8c60*/  IMAD.WIDE.U32 R156, R156, 0x1000000, RZ ;  /* 0x010000009c9c7825 */ /* 0x000fe200078e00ff */
[----:B------:R-:W-:Y:S02]  /*8c70*/  LOP3.LUT R119, R118, 0xff00, R119, 0xf8, !PT ;  /* 0x0000ff0076777812 */ /* 0x000fe400078ef877 */
[----:B------:R-:W-:Y:S01]  /*8c80*/  LOP3.LUT R118, R7, 0xff, RZ, 0xc0, !PT ;  /* 0x000000ff07767812 */ /* 0x000fe200078ec0ff */
[----:B------:R-:W-:Y:S01]  /*8c90*/  IMAD.WIDE.U32 R154, R154, 0x10000, RZ ;  /* 0x000100009a9a7825 */ /* 0x000fe200078e00ff */
[----:B------:R-:W-:-:S03]  /*8ca0*/  LOP3.LUT R125, R119, 0xff, R10, 0xf8, !PT ;  /* 0x000000ff777d7812 */ /* 0x000fc600078ef80a */
[----:B------:R-:W-:Y:S01]  /*8cb0*/  IMAD.WIDE.U32 R118, R118, 0x100, RZ ;  /* 0x0000010076767825 */ /* 0x000fe200078e00ff */
[----:B------:R-:W-:Y:S02]  /*8cc0*/  LOP3.LUT R125, R155, R125, R157, 0xfe, !PT ;  /* 0x0000007d9b7d7212 */ /* 0x000fe400078efe9d */
[----:B------:R-:W-:Y:S02]  /*8cd0*/  LOP3.LUT R154, R118, R156, R154, 0xfe, !PT ;  /* 0x0000009c769a7212 */ /* 0x000fe400078efe9a */
[----:B------:R-:W-:Y:S02]  /*8ce0*/  LOP3.LUT R119, R125, R119, RZ, 0xfc, !PT ;  /* 0x000000777d777212 */ /* 0x000fe400078efcff */
[----:B------:R-:W-:Y:S01]  /*8cf0*/  LOP3.LUT R118, R154, 0xff, R5, 0xf8, !PT ;  /* 0x000000ff9a767812 */ /* 0x000fe200078ef805 */
[----:B0-----:R-:W-:-:S05]  /*8d00*/  IMAD.WIDE.U32 R116, R124, 0x8, R116 ;  /* 0x000000087c747825 */ /* 0x001fca00078e0074 */
[----:B------:R0:W-:Y:S02]  /*8d10*/  STG.E.64 desc[UR10][R116.64], R118 ;  /* 0x0000007674007986 */ /* 0x0001e4000c101b0a */
.L_x_3230:
[----:B------:R1:W5:Y:S04]  /*8d20*/  @P0 LDG.E.128 R112, desc[UR10][R144.64] ;  /* 0x0000000a90700981 */ /* 0x000368000c1e1d00 */
[----:B------:R1:W5:Y:S04]  /*8d30*/  @P1 LDG.E.128 R108, desc[UR10][R136.64] ;  /* 0x0000000a886c1981 */ /* 0x000368000c1e1d00 */
[----:B0-----:R1:W5:Y:S01]  /*8d40*/  LDG.E.128 R116, desc[UR10][R152.64] ;  /* 0x0000000a98747981 */ /* 0x001362000c1e1d00 */
[----:B------:R-:W-:Y:S05]  /*8d50*/  @!P0 BRA `(.L_x_3231) ;  /* 0x0000005000448947 */ /* 0x000fea0003800000 */
        /* <DEDUP_REMOVED lines=15> */
.L_x_3233:
        /* <DEDUP_REMOVED lines=12> */
.L_x_3234:
        /* <DEDUP_REMOVED lines=41> */
[----:B------:R-:W-:-:S03]  /*91a0*/  LOP3.LUT R3, R8, UR27, R7, 0x96, !PT ;  /* 0x0000001b08037c12 */ /* 0x000fc6000f8e9607 */
[----:B------:R-:W-:Y:S01]  /*91b0*/  IMAD.MOV.U32 R8, RZ, RZ, RZ ;  /* 0x000000ffff087224 */ /* 0x000fe200078e00ff */
[----:B------:R-:W-:Y:S02]  /*91c0*/  LOP3.LUT R2, R2, UR35, R11, 0x96, !PT ;  /* 0x0000002302027c12 */ /* 0x000fe4000f8e960b */
[----:B------:R-:W-:-:S07]  /*91d0*/  MOV R122, R10 ;  /* 0x0000000a007a7202 */ /* 0x000fce0000000f00 */
.L_x_3232:
[----:B------:R-:W-:Y:S01]  /*91e0*/  I2FP.F32.U32 R5, R5 ;  /* 0x0000000500057245 */ /* 0x000fe20000201000 */
[----:B-----5:R-:W-:Y:S01]  /*91f0*/  IMAD.U32 R7, R116, 0x10000, RZ ;  /* 0x0001000074077824 */ /* 0x020fe200078e00ff */
[----:B------:R-:W-:Y:S02]  /*9200*/  ISETP.NE.AND P3, PT, R8, 0x1, PT ;  /* 0x000000010800780c */ /* 0x000fe40003f65270 */
[----:B------:R-:W-:Y:S01]  /*9210*/  PRMT R116, R116, 0x7632, R116 ;  /* 0x0000763274747816 */ /* 0x000fe20000000074 */
[----:B------:R-:W-:Y:S01]  /*9220*/  FFMA.FTZ R5, R5, R120, 1.1641532182693481445e-10 ;  /* 0x2f00000005057423 */ /* 0x000fe20000010078 */
[----:B------:R-:W-:-:S04]  /*9230*/  MOV R9, 0x2 ;  /* 0x0000000200097802 */ /* 0x000fc80000000f00 */
        /* <DEDUP_REMOVED lines=15> */
.L_x_3236:
        /* <DEDUP_REMOVED lines=12> */
.L_x_3237:
        /* <DEDUP_REMOVED lines=41> */
[----:B------:R-:W-:Y:S01]  /*9680*/  IMAD.MOV.U32 R7, RZ, RZ, R122 ;  /* 0x000000ffff077224 */ /* 0x000fe200078e007a */
[----:B------:R-:W-:Y:S01]  /*9690*/  LOP3.LUT R2, R2, UR35, R9, 0x96, !PT ;  /* 0x0000002302027c12 */ /* 0x000fe2000f8e9609 */
[----:B------:R-:W-:Y:S02]  /*96a0*/  IMAD.MOV.U32 R122, RZ, RZ, R8 ;  /* 0x000000ffff7a7224 */ /* 0x000fe400078e0008 */
[----:B------:R-:W-:-:S07]  /*96b0*/  IMAD.MOV.U32 R9, RZ, RZ, RZ ;  /* 0x000000ffff097224 */ /* 0x000fce00078e00ff */
.L_x_3235:
        /* <DEDUP_REMOVED lines=8> */
[----:B------:R-:W-:-:S05]  /*9740*/  FSEL R8, R8, RZ, !P2 ;  /* 0x000000ff08087208 */ /* 0x000fca0005000000 */
[----:B------:R-:W-:Y:S01]  /*9750*/  FADD.FTZ R5, R5, R8 ;  /* 0x0000000805057221 */ /* 0x000fe20000010000 */
[----:B------:R-:W-:-:S03]  /*9760*/  IMAD.MOV.U32 R8, RZ, RZ, 0x2 ;  /* 0x00000002ff087424 */ /* 0x000fc600078e00ff */
        /* <DEDUP_REMOVED lines=13> */
.L_x_3239:
        /* <DEDUP_REMOVED lines=12> */
.L_x_3240:
        /* <DEDUP_REMOVED lines=40> */
[----:B------:R-:W-:Y:S02]  /*9b80*/  LOP3.LUT R3, R10, UR27, R7, 0x96, !PT ;  /* 0x0000001b0a037c12 */ /* 0x000fe4000f8e9607 */
[----:B------:R-:W-:Y:S01]  /*9b90*/  MOV R7, R122 ;  /* 0x0000007a00077202 */ /* 0x000fe20000000f00 */
[----:B------:R-:W-:Y:S01]  /*9ba0*/  IMAD.MOV.U32 R122, RZ, RZ, R8 ;  /* 0x000000ffff7a7224 */ /* 0x000fe200078e0008 */
[----:B------:R-:W-:Y:S01]  /*9bb0*/  LOP3.LUT R2, R2, UR35, R9, 0x96, !PT ;  /* 0x0000002302027c12 */ /* 0x000fe2000f8e9609 */
[----:B------:R-:W-:-:S07]  /*9bc0*/  IMAD.MOV.U32 R8, RZ, RZ, RZ ;  /* 0x000000ffff087224 */ /* 0x000fce00078e00ff */
.L_x_3238:
        /* <DEDUP_REMOVED lines=20> */
.L_x_3242:
        /* <DEDUP_REMOVED lines=12> */
.L_x_3243:
        /* <DEDUP_REMOVED lines=45> */
.L_x_3241:
[----:B------:R-:W-:Y:S02]  /*a0a0*/  I2FP.F32.U32 R7, R7 ;  /* 0x0000000700077245 */ /* 0x000fe40000201000 */
[----:B------:R-:W-:Y:S02]  /*a0b0*/  PRMT R8, R112, 0x7632, R8 ;  /* 0x0000763270087816 */ /* 0x000fe40000000008 */
[----:B------:R-:W-:Y:S01]  /*a0c0*/  ISETP.NE.AND P3, PT, R10, 0x1, PT ;  /* 0x000000010a00780c */ /* 0x000fe20003f65270 */
[----:B------:R-:W-:Y:S01]  /*a0d0*/  FFMA.FTZ R7, R7, R120, 1.1641532182693481445e-10 ;  /* 0x2f00000007077423 */ /* 0x000fe20000010078 */
[----:B------:R-:W-:-:S04]  /*a0e0*/  SHF.L.U32 R8, R8, 0x10, RZ ;  /* 0x0000001008087819 */ /* 0x000fc800000006ff */
[----:B------:R-:W-:Y:S01]  /*a0f0*/  FSETP.GTU.FTZ.AND P2, PT, R7, UR4, PT ;  /* 0x0000000407007c0b */ /* 0x000fe2000bf5c000 */
[----:B------:R-:W-:Y:S01]  /*a100*/  FMUL.FTZ R8, R8, UR5 ;  /* 0x0000000508087c20 */ /* 0x000fe20008410000 */
[----:B------:R-:W-:-:S04]  /*a110*/  @P1 PRMT R7, R108, 0x7632, R7 ;  /* 0x000076326c071816 */ /* 0x000fc80000000007 */
[----:B------:R-:W-:Y:S01]  /*a120*/  FSEL R9, R8, RZ, !P2 ;  /* 0x000000ff08097208 */ /* 0x000fe20005000000 */
[----:B------:R-:W-:-:S04]  /*a130*/  @P1 IMAD.U32 R7, R7, 0x10000, RZ ;  /* 0x0001000007071824 */ /* 0x000fc800078e00ff */
[----:B------:R-:W-:Y:S01]  /*a140*/  FADD.FTZ R116, R116, R9 ;  /* 0x0000000974747221 */ /* 0x000fe20000010000 */
[----:B------:R-:W-:-:S03]  /*a150*/  MOV R9, R6 ;  /* 0x0000000600097202 */ /* 0x000fc60000000f00 */
[----:B------:R-:W-:Y:S01]  /*a160*/  @P1 FADD.FTZ R129, R116, R7 ;  /* 0x0000000774811221 */ /* 0x000fe20000010000 */
[----:B------:R-:W-:Y:S01]  /*a170*/  @!P1 IMAD.MOV.U32 R129, RZ, RZ, R116 ;  /* 0x000000ffff819224 */ /* 0x000fe200078e0074 */
[----:B------:R-:W-:Y:S01]  /*a180*/  SEL R7, RZ, 0x1, P2 ;  /* 0x00000001ff077807 */ /* 0x000fe20001000000 */
[----:B------:R-:W-:-:S03]  /*a190*/  IMAD.MOV.U32 R116, RZ, RZ, 0x2 ;  /* 0x00000002ff747424 */ /* 0x000fc600078e00ff */
[----:B-1----:R-:W-:Y:S01]  /*a1a0*/  F2FP.BF16.F32.PACK_AB R136, RZ, R129 ;  /* 0x00000081ff88723e */ /* 0x002fe200000010ff */
        /* <DEDUP_REMOVED lines=9> */
.L_x_3245:
        /* <DEDUP_REMOVED lines=12> */
.L_x_3246:
        /* <DEDUP_REMOVED lines=46> */
.L_x_3244:
[----:B------:R-:W-:Y:S01]  /*a5e0*/  I2FP.F32.U32 R9, R9 ;  /* 0x0000000900097245 */ /* 0x000fe20000201000 */
[----:B------:R-:W-:Y:S01]  /*a5f0*/  IMAD.MOV.U32 R11, RZ, RZ, R6 ;  /* 0x000000ffff0b7224 */ /* 0x000fe200078e0006 */
[----:B------:R-:W-:Y:S02]  /*a600*/  ISETP.NE.AND P3, PT, R116, 0x1, PT ;  /* 0x000000017400780c */ /* 0x000fe40003f65270 */
[----:B------:R-:W-:Y:S01]  /*a610*/  SHF.L.U32 R8, R117, 0x10, RZ ;  /* 0x0000001075087819 */ /* 0x000fe200000006ff */
[----:B------:R-:W-:-:S04]  /*a620*/  FFMA.FTZ R9, R9, R120, 1.1641532182693481445e-10 ;  /* 0x2f00000009097423 */ /* 0x000fc80000010078 */
[----:B------:R-:W-:Y:S01]  /*a630*/  FMUL.FTZ R8, R8, UR5 ;  /* 0x0000000508087c20 */ /* 0x000fe20008410000 */
[----:B------:R-:W-:Y:S02]  /*a640*/  FSETP.GTU.FTZ.AND P2, PT, R9, UR4, PT ;  /* 0x0000000409007c0b */ /* 0x000fe4000bf5c000 */
[----:B------:R-:W-:Y:S01]  /*a650*/  PRMT R9, R117, 0x7632, R9 ;  /* 0x0000763275097816 */ /* 0x000fe20000000009 */
[----:B------:R-:W-:Y:S01]  /*a660*/  IMAD.MOV.U32 R117, RZ, RZ, 0x2 ;  /* 0x00000002ff757424 */ /* 0x000fe200078e00ff */
        /* <DEDUP_REMOVED lines=12> */
.L_x_3248:
        /* <DEDUP_REMOVED lines=12> */
.L_x_3249:
        /* <DEDUP_REMOVED lines=46> */
.L_x_3247:
[----:B------:R-:W-:Y:S01]  /*aad0*/  I2FP.F32.U32 R11, R11 ;  /* 0x0000000b000b7245 */ /* 0x000fe20000201000 */
[----:B------:R-:W-:Y:S01]  /*aae0*/  IMAD.U32 R10, R113, 0x10000, RZ ;  /* 0x00010000710a7824 */ /* 0x000fe200078e00ff */
[----:B------:R-:W-:Y:S01]  /*aaf0*/  ISETP.NE.AND P3, PT, R117, 0x1, PT ;  /* 0x000000017500780c */ /* 0x000fe20003f65270 */
[----:B------:R-:W-:Y:S02]  /*ab00*/  @P1 IMAD.U32 R127, R109, 0x10000, RZ ;  /* 0x000100006d7f1824 */ /* 0x000fe400078e00ff */
[----:B------:R-:W-:Y:S01]  /*ab10*/  FFMA.FTZ R11, R11, R120, 1.1641532182693481445e-10 ;  /* 0x2f0000000b0b7423 */ /* 0x000fe20000010078 */
[----:B------:R-:W-:-:S04]  /*ab20*/  FMUL.FTZ R10, R10, UR5 ;  /* 0x000000050a0a7c20 */ /* 0x000fc80008410000 */
[----:B------:R-:W-:-:S04]  /*ab30*/  FSETP.GTU.FTZ.AND P2, PT, R11, UR4, PT ;  /* 0x000000040b007c0b */ /* 0x000fc8000bf5c000 */
[----:B------:R-:W-:Y:S01]  /*ab40*/  FSEL R11, R10, RZ, !P2 ;  /* 0x000000ff0a0b7208 */ /* 0x000fe20005000000 */
[----:B------:R-:W-:-:S04]  /*ab50*/  IMAD.MOV.U32 R10, RZ, RZ, 0x2 ;  /* 0x00000002ff0a7424 */ /* 0x000fc800078e00ff */
        /* <DEDUP_REMOVED lines=15> */
.L_x_3251:
        /* <DEDUP_REMOVED lines=12> */
.L_x_3252:
        /* <DEDUP_REMOVED lines=46> */
.L_x_3250:
        /* <DEDUP_REMOVED lines=20> */
.L_x_3254:
        /* <DEDUP_REMOVED lines=12> */
.L_x_3255:
        /* <DEDUP_REMOVED lines=46> */
.L_x_3253:
[----:B------:R-:W-:Y:S01]  /*b4d0*/  I2FP.F32.U32 R11, R11 ;  /* 0x0000000b000b7245 */ /* 0x000fe20000201000 */
[----:B------:R-:W-:Y:S01]  /*b4e0*/  IMAD.MOV.U32 R117, RZ, RZ, 0x2 ;  /* 0x00000002ff757424 */ /* 0x000fe200078e00ff */
[----:B------:R-:W-:-:S03]  /*b4f0*/  PRMT R10, R113, 0x7632, R10 ;  /* 0x00007632710a7816 */ /* 0x000fc6000000000a */
        /* <DEDUP_REMOVED lines=8> */
[----:B------:R-:W-:Y:S02]  /*b580*/  SEL R9, RZ, 0x1, P2 ;  /* 0x00000001ff097807 */ /* 0x000fe40001000000 */
[----:B------:R-:W-:Y:S01]  /*b590*/  ISETP.NE.AND P2, PT, R116, 0x1, PT ;  /* 0x000000017400780c */ /* 0x000fe20003f45270 */
[----:B------:R-:W-:Y:S01]  /*b5a0*/  @P1 FADD.FTZ R147, R10, R11 ;  /* 0x0000000b0a931221 */ /* 0x000fe20000010000 */
[----:B------:R-:W-:Y:S01]  /*b5b0*/  @!P1 IMAD.MOV.U32 R147, RZ, RZ, R10 ;  /* 0x000000ffff939224 */ /* 0x000fe200078e000a */
[----:B------:R-:W-:-:S04]  /*b5c0*/  MOV R11, R6 ;  /* 0x00000006000b7202 */ /* 0x000fc80000000f00 */
[----:B------:R-:W-:-:S06]  /*b5d0*/  F2FP.BF16.F32.PACK_AB R133, RZ, R147 ;  /* 0x00000093ff85723e */ /* 0x000fcc00000010ff */
        /* <DEDUP_REMOVED lines=9> */
.L_x_3257:
        /* <DEDUP_REMOVED lines=12> */
.L_x_3258:
        /* <DEDUP_REMOVED lines=46> */
.L_x_3256:
[----:B------:R-:W-:Y:S01]  /*ba10*/  I2FP.F32.U32 R11, R11 ;  /* 0x0000000b000b7245 */ /* 0x000fe20000201000 */
[----:B------:R-:W-:Y:S01]  /*ba20*/  IMAD.MOV.U32 R116, RZ, RZ, 0x2 ;  /* 0x00000002ff747424 */ /* 0x000fe200078e00ff */
[----:B------:R-:W-:Y:S02]  /*ba30*/  ISETP.NE.AND P3, PT, R117, 0x1, PT ;  /* 0x000000017500780c */ /* 0x000fe40003f65270 */
[C---:B------:R-:W-:Y:S01]  /*ba40*/  SHF.L.U32 R10, R118.reuse, 0x10, RZ ;  /* 0x00000010760a7819 */ /* 0x040fe200000006ff */
[----:B------:R-:W-:Y:S01]  /*ba50*/  FFMA.FTZ R11, R11, R120, 1.1641532182693481445e-10 ;  /* 0x2f0000000b0b7423 */ /* 0x000fe20000010078 */
[----:B------:R-:W-:-:S03]  /*ba60*/  PRMT R118, R118, 0x7632, R118 ;  /* 0x0000763276767816 */ /* 0x000fc60000000076 */
[----:B------:R-:W-:Y:S01]  /*ba70*/  FMUL.FTZ R10, R10, UR5 ;  /* 0x000000050a0a7c20 */ /* 0x000fe20008410000 */
        /* <DEDUP_REMOVED lines=13> */
.L_x_3260:
        /* <DEDUP_REMOVED lines=12> */
.L_x_3261:
        /* <DEDUP_REMOVED lines=46> */
.L_x_3259:
        /* <DEDUP_REMOVED lines=24> */
.L_x_3263:
        /* <DEDUP_REMOVED lines=12> */
.L_x_3264:
[----:B------:R-:W-:Y:S01]  /*c130*/  IMAD.WIDE.U32 R2, R135, -0x326172a9, RZ ;  /* 0xcd9e8d5787027825 */ /* 0x000fe200078e00ff */
[----:B------:R-:W-:Y:S01]  /*c140*/  LOP3.LUT R116, R4, UR9, R155, 0x96, !PT ;  /* 0x0000000904747c12 */ /* 0x000fe2000f8e969b */
[----:B------:R-:W-:Y:S02]  /*c150*/  UIADD3 UR35, UPT, UPT, UR8, 0x1715609d, URZ ;  /* 0x1715609d08237890 */ /* 0x000fe4000fffe0ff */
        /* <DEDUP_REMOVED lines=43> */
.L_x_3262:
        /* <DEDUP_REMOVED lines=19> */
.L_x_3266:
        /* <DEDUP_REMOVED lines=12> */
.L_x_3267:
[----:B------:R-:W-:Y:S01]  /*c600*/  IMAD.WIDE.U32 R2, R135, -0x326172a9, RZ ;  /* 0xcd9e8d5787027825 */ /* 0x000fe200078e00ff */
[----:B------:R-:W-:Y:S01]  /*c610*/  LOP3.LUT R116, R4, UR9, R155, 0x96, !PT ;  /* 0x0000000904747c12 */ /* 0x000fe2000f8e969b */
[----:B------:R-:W-:Y:S02]  /*c620*/  UIADD3 UR35, UPT, UPT, UR8, 0x1715609d, URZ ;  /* 0x1715609d08237890 */ /* 0x000fe4000fffe0ff */
        /* <DEDUP_REMOVED lines=43> */
.L_x_3265:
        /* <DEDUP_REMOVED lines=12> */
[----:B------:R-:W-:Y:S01]  /*c9a0*/  FADD.FTZ R11, R11, R142 ;  /* 0x0000008e0b0b7221 */ /* 0x000fe20000010000 */
[----:B------:R-:W-:-:S03]  /*c9b0*/  IMAD.MOV.U32 R142, RZ, RZ, 0x2 ;  /* 0x00000002ff8e7424 */ /* 0x000fc600078e00ff */
[----:B------:R-:W-:Y:S01]  /*c9c0*/  @P1 FADD.FTZ R155, R11, R118 ;  /* 0x000000760b9b1221 */ /* 0x000fe20000010000 */
        /* <DEDUP_REMOVED lines=12> */
.L_x_3269:
        /* <DEDUP_REMOVED lines=12> */
.L_x_3270:
        /* <DEDUP_REMOVED lines=46> */
.L_x_3268:
[----:B------:R-:W-:Y:S01]  /*ce30*/  I2FP.F32.U32 R117, R117 ;  /* 0x0000007500757245 */ /* 0x000fe20000201000 */
[----:B------:R-:W-:Y:S01]  /*ce40*/  IMAD.MOV.U32 R118, RZ, RZ, R6 ;  /* 0x000000ffff767224 */ /* 0x000fe200078e0006 */
[----:B------:R-:W-:Y:S02]  /*ce50*/  ISETP.NE.AND P5, PT, R142, 0x1, PT ;  /* 0x000000018e00780c */ /* 0x000fe40003fa5270 */
[----:B------:R-:W-:Y:S01]  /*ce60*/  SHF.L.U32 R116, R119, 0x10, RZ ;  /* 0x0000001077747819 */ /* 0x000fe200000006ff */
        /* <DEDUP_REMOVED lines=16> */
.L_x_3272:
        /* <DEDUP_REMOVED lines=12> */
.L_x_3273:
        /* <DEDUP_REMOVED lines=42> */
[----:B------:R-:W-:Y:S01]  /*d2d0*/  MOV R118, R122 ;  /* 0x0000007a00767202 */ /* 0x000fe20000000f00 */
[----:B------:R-:W-:Y:S01]  /*d2e0*/  IMAD.MOV.U32 R122, RZ, RZ, R116 ;  /* 0x000000ffff7a7224 */ /* 0x000fe200078e0074 */
[----:B------:R-:W-:Y:S01]  /*d2f0*/  LOP3.LUT R2, R2, UR35, R117, 0x96, !PT ;  /* 0x0000002302027c12 */ /* 0x000fe2000f8e9675 */
[----:B------:R-:W-:-:S07]  /*d300*/  IMAD.MOV.U32 R119, RZ, RZ, RZ ;  /* 0x000000ffff777224 */ /* 0x000fce00078e00ff */
.L_x_3271:
[----:B------:R-:W-:Y:S01]  /*d310*/  I2FP.F32.U32 R117, R118 ;  /* 0x0000007600757245 */ /* 0x000fe20000201000 */
[----:B------:R-:W-:Y:S01]  /*d320*/  @P1 IMAD.U32 R153, R111, 0x10000, RZ ;  /* 0x000100006f991824 */ /* 0x000fe200078e00ff */
[----:B------:R-:W-:-:S03]  /*d330*/  SHF.L.U32 R116, R115, 0x10, RZ ;  /* 0x0000001073747819 */ /* 0x000fc600000006ff */
        /* <DEDUP_REMOVED lines=10> */
[----:B------:R-:W-:Y:S01]  /*d3e0*/  PRMT R132, R116, 0x7610, R132 ;  /* 0x0000761074847816 */ /* 0x000fe20000000084 */
[----:B------:R-:W-:-:S03]  /*d3f0*/  HFMA2 R116, -RZ, RZ, 0, 1.1920928955078125e-07 ;  /* 0x00000002ff747431 */ /* 0x000fc600000001ff */
        /* <DEDUP_REMOVED lines=10> */
.L_x_3275:
        /* <DEDUP_REMOVED lines=12> */
.L_x_3276:
[----:B------:R-:W-:Y:S01]  /*d560*/  LOP3.LUT R116, R4, UR9, R3, 0x96, !PT ;  /* 0x0000000904747c12 */ /* 0x000fe2000f8e9603 */
[----:B------:R-:W-:Y:S01]  /*d570*/  IMAD.WIDE.U32 R118, R135, -0x326172a9, RZ ;  /* 0xcd9e8d5787767825 */ /* 0x000fe200078e00ff */
[----:B------:R-:W-:-:S03]  /*d580*/  UIADD3 UR35, UPT, UPT, UR8, 0x1715609d, URZ ;  /* 0x1715609d08237890 */ /* 0x000fc6000fffe0ff */
        /* <DEDUP_REMOVED lines=20> */
[----:B------:R-:W-:-:S04]  /*d6d0*/  UIADD3 UR35, UPT, UPT, UR8, -0xe443238, URZ ;  /* 0xf1bbcdc808237890 */ /* 0x000fc8000fffe0ff */
        /* <DEDUP_REMOVED lines=14> */
[----:B------:R-:W-:-:S03]  /*d7c0*/  UIADD3 UR35, UPT, UPT, UR9, -0x695add53, URZ ;  /* 0x96a522ad09237890 */ /* 0x000fc6000fffe0ff */
[----:B------:R-:W-:Y:S01]  /*d7d0*/  IMAD.MOV.U32 R6, RZ, RZ, R116 ;  /* 0x000000ffff067224 */ /* 0x000fe200078e0074 */
[----:B------:R-:W-:Y:S01]  /*d7e0*/  LOP3.LUT R3, R118, UR27, R117, 0x96, !PT ;  /* 0x0000001b76037c12 */ /* 0x000fe2000f8e9675 */
[----:B------:R-:W-:-:S05]  /*d7f0*/  IMAD.WIDE.U32 R116, R119, -0x2daee0ad, RZ ;  /* 0xd2511f5377747825 */ /* 0x000fca00078e00ff */
[----:B------:R-:W-:Y:S01]  /*d800*/  LOP3.LUT R2, R2, UR35, R117, 0x96, !PT ;  /* 0x0000002302027c12 */ /* 0x000fe2000f8e9675 */
[----:B------:R-:W-:Y:S01]  /*d810*/  IMAD.MOV.U32 R117, RZ, RZ, R122 ;  /* 0x000000ffff757224 */ /* 0x000fe200078e007a */
[----:B------:R-:W-:Y:S01]  /*d820*/  MOV R122, R116 ;  /* 0x00000074007a7202 */ /* 0x000fe20000000f00 */
[----:B------:R-:W-:-:S07]  /*d830*/  IMAD.MOV.U32 R116, RZ, RZ, RZ ;  /* 0x000000ffff747224 */ /* 0x000fce00078e00ff */
.L_x_3274:
[----:B------:R-:W-:Y:S01]  /*d840*/  I2FP.F32.U32 R117, R117 ;  /* 0x0000007500757245 */ /* 0x000fe20000201000 */
[----:B------:R-:W-:Y:S01]  /*d850*/  IMAD.U32 R144, R144, 0x10000, RZ ;  /* 0x0001000090907824 */ /* 0x000fe200078e00ff */
[----:B------:R-:W-:-:S03]  /*d860*/  ISETP.NE.AND P6, PT, R116, 0x1, PT ;  /* 0x000000017400780c */ /* 0x000fc60003fc5270 */
[----:B------:R-:W-:Y:S01]  /*d870*/  FFMA.FTZ R117, R117, R120, 1.1641532182693481445e-10 ;  /* 0x2f00000075757423 */ /* 0x000fe20000010078 */
[----:B------:R-:W-:-:S04]  /*d880*/  FMUL.FTZ R144, R144, UR5 ;  /* 0x0000000590907c20 */ /* 0x000fc80008410000 */
[----:B------:R-:W-:Y:S01]  /*d890*/  FSETP.GTU.FTZ.AND P5, PT, R117, UR4, PT ;  /* 0x0000000475007c0b */ /* 0x000fe2000bfbc000 */
[----:B------:R-:W-:-:S03]  /*d8a0*/  IMAD.MOV.U32 R117, RZ, RZ, R6 ;  /* 0x000000ffff757224 */ /* 0x000fc600078e0006 */
[----:B------:R-:W-:Y:S02]  /*d8b0*/  FSEL R152, R144, RZ, !P5 ;  /* 0x000000ff90987208 */ /* 0x000fe40006800000 */
[----:B------:R-:W-:Y:S02]  /*d8c0*/  PLOP3.LUT P5, PT, P5, PT, PT, 0x8, 0x80 ;  /* 0x000000000080781c */ /* 0x000fe40002fae170 */
[----:B------:R-:W-:Y:S01]  /*d8d0*/  MOV R144, 0x2 ;  /* 0x0000000200907802 */ /* 0x000fe20000000f00 */
        /* <DEDUP_REMOVED lines=9> */
.L_x_3278:
        /* <DEDUP_REMOVED lines=14> */
.L_x_3279:
[----:B------:R-:W-:Y:S01]  /*da50*/  LOP3.LUT R116, R4, UR9, R3, 0x96, !PT ;  /* 0x0000000904747c12 */ /* 0x000fe2000f8e9603 */
[----:B------:R-:W-:Y:S01]  /*da60*/  IMAD.WIDE.U32 R118, R135, -0x326172a9, RZ ;  /* 0xcd9e8d5787767825 */ /* 0x000fe200078e00ff */
[----:B------:R-:W-:-:S03]  /*da70*/  UIADD3 UR35, UPT, UPT, UR8, 0x1715609d, URZ ;  /* 0x1715609d08237890 */ /* 0x000fc6000fffe0ff */
        /* <DEDUP_REMOVED lines=42> */
[----:B------:R-:W-:-:S07]  /*dd20*/  MOV R122, R116 ;  /* 0x00000074007a7202 */ /* 0x000fce0000000f00 */
.L_x_3277:
[----:B------:R-:W-:Y:S02]  /*dd30*/  I2FP.F32.U32 R117, R117 ;  /* 0x0000007500757245 */ /* 0x000fe40000201000 */
[----:B------:R-:W-:Y:S02]  /*dd40*/  PRMT R116, R115, 0x7632, R116 ;  /* 0x0000763273747816 */ /* 0x000fe40000000074 */
[----:B------:R-:W-:Y:S01]  /*dd50*/  PRMT R118, R150, 0x5410, R148 ;  /* 0x0000541096767816 */ /* 0x000fe20000000094 */
[----:B------:R-:W-:Y:S02]  /*dd60*/  FFMA.FTZ R117, R117, R120, 1.1641532182693481445e-10 ;  /* 0x2f00000075757423 */ /* 0x000fe40000010078 */
[----:B------:R-:W-:-:S03]  /*dd70*/  IMAD.U32 R116, R116, 0x10000, RZ ;  /* 0x0001000074747824 */ /* 0x000fc600078e00ff */
[----:B------:R-:W-:Y:S01]  /*dd80*/  FSETP.GTU.FTZ.AND P6, PT, R117, UR4, PT ;  /* 0x0000000475007c0b */ /* 0x000fe2000bfdc000 */
[----:B------:R-:W-:-:S05]  /*dd90*/  FMUL.FTZ R116, R116, UR5 ;  /* 0x0000000574747c20 */ /* 0x000fca0008410000 */
[----:B------:R-:W-:Y:S02]  /*dda0*/  FSEL R117, R116, RZ, !P6 ;  /* 0x000000ff74757208 */ /* 0x000fe40007000000 */
[----:B------:R-:W-:-:S03]  /*ddb0*/  SEL R116, RZ, 0x1, P6 ;  /* 0x00000001ff747807 */ /* 0x000fc60003000000 */
[--C-:B------:R-:W-:Y:S01]  /*ddc0*/  FADD.FTZ R152, R152, R117.reuse ;  /* 0x0000007598987221 */ /* 0x100fe20000010000 */
[----:B------:R-:W-:-:S04]  /*ddd0*/  @P1 PRMT R117, R111, 0x7632, R117 ;  /* 0x000076326f751816 */ /* 0x000fc80000000075 */
[----:B------:R-:W-:-:S05]  /*dde0*/  @P1 SHF.L.U32 R117, R117, 0x10, RZ ;  /* 0x0000001075751819 */ /* 0x000fca00000006ff */
        /* <DEDUP_REMOVED lines=8> */
.L_x_3231:
        /* <DEDUP_REMOVED lines=15> */
.L_x_3282:
        /* <DEDUP_REMOVED lines=12> */
.L_x_3283:
[----:B------:R-:W-:Y:S01]  /*e020*/  IMAD.WIDE.U32 R2, R135, -0x326172a9, RZ ;  /* 0xcd9e8d5787027825 */ /* 0x000fe200078e00ff */
[----:B-1----:R-:W-:Y:S01]  /*e030*/  LOP3.LUT R136, R4, UR9, R147, 0x96, !PT ;  /* 0x0000000904887c12 */ /* 0x002fe2000f8e9693 */
        /* <DEDUP_REMOVED lines=44> */
.L_x_3281:
[----:B------:R-:W-:Y:S01]  /*e300*/  I2FP.F32.U32 R125, R125 ;  /* 0x0000007d007d7245 */ /* 0x000fe20000201000 */
[----:B-----5:R-:W-:Y:S01]  /*e310*/  IMAD.U32 R127, R116, 0x10000, RZ ;  /* 0x00010000747f7824 */ /* 0x020fe200078e00ff */
[----:B------:R-:W-:Y:S01]  /*e320*/  ISETP.NE.AND P3, PT, R129, 0x1, PT ;  /* 0x000000018100780c */ /* 0x000fe20003f65270 */
[----:B------:R-:W-:Y:S01]  /*e330*/  @P1 IMAD.U32 R128, R108, 0x10000, RZ ;  /* 0x000100006c801824 */ /* 0x000fe200078e00ff */
[----:B------:R-:W-:Y:S01]  /*e340*/  PRMT R116, R116, 0x7632, R116 ;  /* 0x0000763274747816 */ /* 0x000fe20000000074 */
[----:B------:R-:W-:Y:S01]  /*e350*/  FFMA.FTZ R125, R125, R120, 1.1641532182693481445e-10 ;  /* 0x2f0000007d7d7423 */ /* 0x000fe20000010078 */
[----:B------:R-:W-:Y:S01]  /*e360*/  FMUL.FTZ R127, R127, UR5 ;  /* 0x000000057f7f7c20 */ /* 0x000fe20008410000 */
[----:B-1----:R-:W-:-:S03]  /*e370*/  MOV R137, 0x2 ;  /* 0x0000000200897802 */ /* 0x002fc60000000f00 */
        /* <DEDUP_REMOVED lines=16> */
.L_x_3285:
        /* <DEDUP_REMOVED lines=12> */
.L_x_3286:
        /* <DEDUP_REMOVED lines=46> */
.L_x_3284:
[----:B------:R-:W-:Y:S01]  /*e820*/  I2FP.F32.U32 R127, R127 ;  /* 0x0000007f007f7245 */ /* 0x000fe20000201000 */
[----:B------:R-:W-:Y:S01]  /*e830*/  IMAD.U32 R116, R116, 0x10000, RZ ;  /* 0x0001000074747824 */ /* 0x000fe200078e00ff */
[----:B------:R-:W-:Y:S01]  /*e840*/  @P1 PRMT R129, R108, 0x7632, R129 ;  /* 0x000076326c811816 */ /* 0x000fe20000000081 */
[----:B------:R-:W-:Y:S01]  /*e850*/  IMAD.MOV.U32 R144, RZ, RZ, 0x2 ;  /* 0x00000002ff907424 */ /* 0x000fe200078e00ff */
[----:B------:R-:W-:Y:S01]  /*e860*/  ISETP.NE.AND P3, PT, R137, 0x1, PT ;  /* 0x000000018900780c */ /* 0x000fe20003f65270 */
[----:B------:R-:W-:Y:S01]  /*e870*/  FFMA.FTZ R127, R127, R120, 1.1641532182693481445e-10 ;  /* 0x2f0000007f7f7423 */ /* 0x000fe20000010078 */
[----:B------:R-:W-:Y:S01]  /*e880*/  FMUL.FTZ R116, R116, UR5 ;  /* 0x0000000574747c20 */ /* 0x000fe20008410000 */
[----:B------:R-:W-:-:S03]  /*e890*/  @P1 SHF.L.U32 R130, R129, 0x10, RZ ;  /* 0x0000001081821819 */ /* 0x000fc600000006ff */
        /* <DEDUP_REMOVED lines=16> */
.L_x_3288:
        /* <DEDUP_REMOVED lines=12> */
.L_x_3289:
[----:B------:R-:W-:Y:S01]  /*ea60*/  IMAD.WIDE.U32 R2, R135, -0x326172a9, RZ ;  /* 0xcd9e8d5787027825 */ /* 0x000fe200078e00ff */
[----:B------:R-:W-:Y:S01]  /*ea70*/  LOP3.LUT R144, R4, UR9, R153, 0x96, !PT ;  /* 0x0000000904907c12 */ /* 0x000fe2000f8e9699 */
[----:B------:R-:W-:Y:S01]  /*ea80*/  UIADD3 UR35, UPT, UPT, UR8, 0x1715609d, URZ ;  /* 0x1715609d08237890 */ /* 0x000fe2000fffe0ff */
        /* <DEDUP_REMOVED lines=43> */
.L_x_3287:
        /* <DEDUP_REMOVED lines=11> */
[----:B------:R-:W-:Y:S02]  /*edf0*/  PRMT R138, R117, 0x7632, R138 ;  /* 0x00007632758a7816 */ /* 0x000fe4000000008a */
[----:B------:R-:W-:Y:S02]  /*ee00*/  P2R R137, PR, RZ, 0x4 ;  /* 0x00000004ff897803 */ /* 0x000fe40000000000 */
[----:B------:R-:W-:Y:S02]  /*ee10*/  F2FP.BF16.F32.PACK_AB R142, RZ, R127 ;  /* 0x0000007fff8e723e */ /* 0x000fe400000010ff */
[----:B------:R-:W-:Y:S01]  /*ee20*/  MOV R117, R6 ;  /* 0x0000000600757202 */ /* 0x000fe20000000f00 */
        /* <DEDUP_REMOVED lines=9> */
.L_x_3291:
        /* <DEDUP_REMOVED lines=12> */
.L_x_3292:
        /* <DEDUP_REMOVED lines=41> */
[----:B------:R-:W-:Y:S01]  /*f210*/  HFMA2 R145, -RZ, RZ, 0, 0 ;  /* 0x00000000ff917431 */ /* 0x000fe200000001ff */
[----:B------:R-:W-:Y:S02]  /*f220*/  MOV R6, R144 ;  /* 0x0000009000067202 */ /* 0x000fe40000000f00 */
[----:B------:R-:W-:Y:S01]  /*f230*/  LOP3.LUT R2, R2, UR35, R117, 0x96, !PT ;  /* 0x0000002302027c12 */ /* 0x000fe2000f8e9675 */
[----:B------:R-:W-:Y:S02]  /*f240*/  IMAD.MOV.U32 R117, RZ, RZ, R122 ;  /* 0x000000ffff757224 */ /* 0x000fe400078e007a */
[----:B------:R-:W-:-:S07]  /*f250*/  IMAD.MOV.U32 R122, RZ, RZ, R116 ;  /* 0x000000ffff7a7224 */ /* 0x000fce00078e0074 */
.L_x_3290:
[----:B------:R-:W-:Y:S01]  /*f260*/  I2FP.F32.U32 R117, R117 ;  /* 0x0000007500757245 */ /* 0x000fe20000201000 */
[----:B------:R-:W-:Y:S01]  /*f270*/  IMAD.U32 R138, R138, 0x10000, RZ ;  /* 0x000100008a8a7824 */ /* 0x000fe200078e00ff */
[----:B------:R-:W-:Y:S02]  /*f280*/  ISETP.NE.AND P2, PT, R145, 0x1, PT ;  /* 0x000000019100780c */ /* 0x000fe40003f45270 */
[----:B------:R-:W-:Y:S01]  /*f290*/  @P1 PRMT R116, R109, 0x7632, R116 ;  /* 0x000076326d741816 */ /* 0x000fe20000000074 */
[----:B------:R-:W-:Y:S01]  /*f2a0*/  FFMA.FTZ R117, R117, R120, 1.1641532182693481445e-10 ;  /* 0x2f00000075757423 */ /* 0x000fe20000010078 */
[----:B------:R-:W-:Y:S01]  /*f2b0*/  FMUL.FTZ R138, R138, UR5 ;  /* 0x000000058a8a7c20 */ /* 0x000fe20008410000 */
[----:B------:R-:W-:Y:S02]  /*f2c0*/  MOV R148, 0x2 ;  /* 0x0000000200947802 */ /* 0x000fe40000000f00 */
[----:B------:R-:W-:Y:S01]  /*f2d0*/  @P1 IMAD.U32 R116, R116, 0x10000, RZ ;  /* 0x0001000074741824 */ /* 0x000fe200078e00ff */
        /* <DEDUP_REMOVED lines=16> */
.L_x_3294:
        /* <DEDUP_REMOVED lines=12> */
.L_x_3295:
        /* <DEDUP_REMOVED lines=46> */
.L_x_3293:
        /* <DEDUP_REMOVED lines=23> */
.L_x_3297:
        /* <DEDUP_REMOVED lines=12> */
.L_x_3298:
        /* <DEDUP_REMOVED lines=43> */
[----:B------:R-:W-:Y:S02]  /*fc60*/  LOP3.LUT R2, R2, UR35, R117, 0x96, !PT ;  /* 0x0000002302027c12 */ /* 0x000fe4000f8e9675 */
[----:B------:R-:W-:Y:S01]  /*fc70*/  MOV R117, R122 ;  /* 0x0000007a00757202 */ /* 0x000fe20000000f00 */
[----:B------:R-:W-:-:S07]  /*fc80*/  IMAD.MOV.U32 R122, RZ, RZ, R116 ;  /* 0x000000ffff7a7224 */ /* 0x000fce00078e0074 */
.L_x_3296:
        /* <DEDUP_REMOVED lines=23> */
.L_x_3300:
        /* <DEDUP_REMOVED lines=12> */
.L_x_3301:
        /* <DEDUP_REMOVED lines=40> */
[----:B------:R-:W-:Y:S01]  /*10140*/  IMAD.WIDE.U32 R116, R117, -0x2daee0ad, RZ ;  /* 0xd2511f5375747825 */ /* 0x000fe200078e00ff */
[----:B------:R-:W-:-:S03]  /*10150*/  MOV R6, R152 ;  /* 0x0000009800067202 */ /* 0x000fc60000000f00 */
[----:B------:R-:W-:Y:S01]  /*10160*/  HFMA2 R152, -RZ, RZ, 0, 0 ;  /* 0x00000000ff987431 */ /* 0x000fe200000001ff */
[----:B------:R-:W-:Y:S01]  /*10170*/  LOP3.LUT R2, R2, UR35, R117, 0x96, !PT ;  /* 0x0000002302027c12 */ /* 0x000fe2000f8e9675 */
[----:B------:R-:W-:Y:S02]  /*10180*/  IMAD.MOV.U32 R117, RZ, RZ, R122 ;  /* 0x000000ffff757224 */ /* 0x000fe400078e007a */
[----:B------:R-:W-:-:S07]  /*10190*/  IMAD.MOV.U32 R122, RZ, RZ, R116 ;  /* 0x000000ffff7a7224 */ /* 0x000fce00078e0074 */
.L_x_3299:
[----:B------:R-:W-:Y:S01]  /*101a0*/  I2FP.F32.U32 R117, R117 ;  /* 0x0000007500757245 */ /* 0x000fe20000201000 */
[C---:B------:R-:W-:Y:S01]  /*101b0*/  IMAD.U32 R116, R119.reuse, 0x10000, RZ ;  /* 0x0001000077747824 */ /* 0x040fe200078e00ff */
[----:B------:R-:W-:Y:S02]  /*101c0*/  ISETP.NE.AND P5, PT, R152, 0x1, PT ;  /* 0x000000019800780c */ /* 0x000fe40003fa5270 */
[----:B------:R-:W-:Y:S01]  /*101d0*/  PRMT R150, R119, 0x7632, R150 ;  /* 0x0000763277967816 */ /* 0x000fe20000000096 */
[----:B------:R-:W-:Y:S01]  /*101e0*/  FFMA.FTZ R117, R117, R120, 1.1641532182693481445e-10 ;  /* 0x2f00000075757423 */ /* 0x000fe20000010078 */
[----:B------:R-:W-:Y:S01]  /*101f0*/  FMUL.FTZ R116, R116, UR5 ;  /* 0x0000000574747c20 */ /* 0x000fe20008410000 */
[----:B------:R-:W-:-:S03]  /*10200*/  MOV R144, 0x2 ;  /* 0x0000000200907802 */ /* 0x000fc60000000f00 */
[----:B------:R-:W-:Y:S01]  /*10210*/  FSETP.GTU.FTZ.AND P4, PT, R117, UR4, PT ;  /* 0x0000000475007c0b */ /* 0x000fe2000bf9c000 */
[----:B------:R-:W-:-:S03]  /*10220*/  IMAD.MOV.U32 R117, RZ, RZ, R6 ;  /* 0x000000ffff757224 */ /* 0x000fc600078e0006 */
[----:B------:R-:W-:Y:S01]  /*10230*/  FSEL R153, R116, RZ, !P4 ;  /* 0x000000ff74997208 */ /* 0x000fe20006000000 */
[----:B------:R-:W-:Y:S01]  /*10240*/  @P1 IMAD.U32 R116, R111, 0x10000, RZ ;  /* 0x000100006f741824 */ /* 0x000fe200078e00ff */
        /* <DEDUP_REMOVED lines=12> */
.L_x_3303:
        /* <DEDUP_REMOVED lines=12> */
.L_x_3304:
        /* <DEDUP_REMOVED lines=41> */
[----:B------:R-:W-:-:S04]  /*10660*/  IMAD.WIDE.U32 R116, R144, -0x2daee0ad, RZ ;  /* 0xd2511f5390747825 */ /* 0x000fc800078e00ff */
[----:B------:R-:W-:Y:S01]  /*10670*/  IMAD.MOV.U32 R144, RZ, RZ, RZ ;  /* 0x000000ffff907224 */ /* 0x000fe200078e00ff */
[----:B------:R-:W-:Y:S01]  /*10680*/  LOP3.LUT R2, R2, UR35, R117, 0x96, !PT ;  /* 0x0000002302027c12 */ /* 0x000fe2000f8e9675 */
[----:B------:R-:W-:Y:S01]  /*10690*/  IMAD.MOV.U32 R117, RZ, RZ, R122 ;  /* 0x000000ffff757224 */ /* 0x000fe200078e007a */
[----:B------:R-:W-:-:S07]  /*106a0*/  MOV R122, R116 ;  /* 0x00000074007a7202 */ /* 0x000fce0000000f00 */
.L_x_3302:
        /* <DEDUP_REMOVED lines=15> */
.L_x_3280:
[----:B------:R-:W-:Y:S01]  /*107a0*/  ISETP.NE.AND P6, PT, R128, RZ, PT ;  /* 0x000000ff8000720c */ /* 0x000fe20003fc5270 */
[----:B------:R-:W-:Y:S01]  /*107b0*/  IMAD.WIDE.U32 R160, R126, 0x10, R168 ;  /* 0x000000107ea07825 */ /* 0x000fe200078e00a8 */
[----:B------:R-:W-:Y:S01]  /*107c0*/  SEL R136, RZ, 0x1000000, !P5 ;  /* 0x01000000ff887807 */ /* 0x000fe20006800000 */
[----:B------:R-:W0:Y:S01]  /*107d0*/  @P0 LDC.64 R164, c[0x0][0x398] ;  /* 0x0000e600ffa40b82 */ /* 0x000e220000000a00 */
[----:B------:R-:W-:Y:S02]  /*107e0*/  SEL R128, RZ, 0x10000, !P4 ;  /* 0x00010000ff807807 */ /* 0x000fe40006000000 */
[----:B------:R-:W-:Y:S01]  /*107f0*/  SEL R163, RZ, 0x100, !P3 ;  /* 0x00000100ffa37807 */ /* 0x000fe20005800000 */
[----:B------:R1:W-:Y:S01]  /*10800*/  STG.E.128 desc[UR10][R160.64], R116 ;  /* 0x00000074a0007986 */ /* 0x0003e2000c101d0a */
[----:B------:R-:W-:Y:S02]  /*10810*/  ISETP.NE.AND P5, PT, R130, RZ, PT ;  /* 0x000000ff8200720c */ /* 0x000fe40003fa5270 */
        /* <DEDUP_REMOVED lines=8> */
[----:B-1----:R-:W-:Y:S01]  /*108a0*/  IMAD.WIDE.U32 R118, R126, 0x8, R166 ;  /* 0x000000087e767825 */ /* 0x002fe200078e00a6 */
[----:B------:R-:W-:Y:S01]  /*108b0*/  LOP3.LUT R137, R163, R136, RZ, 0xfc, !PT ;  /* 0x00000088a3897212 */ /* 0x000fe200078efcff */
[----:B------:R-:W1:Y:S01]  /*108c0*/  @P1 LDC.64 R116, c[0x0][0x3a0] ;  /* 0x0000e800ff741b82 */ /* 0x000e620000000a00 */
[----:B------:R-:W-:-:S04]  /*108d0*/  SEL R163, RZ, 0x1, !P6 ;  /* 0x00000001ffa37807 */ /* 0x000fc80007000000 */
[----:B------:R-:W-:Y:S01]  /*108e0*/  LOP3.LUT R136, R128, R163, RZ, 0xfc, !PT ;  /* 0x000000a380887212 */ /* 0x000fe200078efcff */
[----:B------:R-:W-:-:S04]  /*108f0*/  VIADD R128, R124, 0x100 ;  /* 0x000001007c807836 */ /* 0x000fc80000000000 */
[----:B------:R2:W-:Y:S01]  /*10900*/  STG.E.64 desc[UR10][R118.64], R136 ;  /* 0x0000008876007986 */ /* 0x0005e2000c101b0a */
[----:B0-----:R-:W-:Y:S01]  /*10910*/  @P0 IMAD.WIDE.U32 R164, R128, 0x10, R164 ;  /* 0x0000001080a40825 */ /* 0x001fe200078e00a4 */
[----:B--2---:R-:W-:Y:S06]  /*10920*/  @!P0 BRA `(.L_x_3305) ;  /* 0x0000000000508947 */ /* 0x004fec0003800000 */
[----:B------:R-:W-:Y:S01]  /*10930*/  IMAD.U32 R118, R132, 0x10000, RZ ;  /* 0x0001000084767824 */ /* 0x000fe200078e00ff */
[----:B------:R-:W-:Y:S02]  /*10940*/  PRMT R137, R11, 0x7104, RZ ;  /* 0x000071040b897816 */ /* 0x000fe400000000ff */
[----:B------:R-:W-:Y:S02]  /*10950*/  LOP3.LUT R162, R9, 0xff, RZ, 0xc0, !PT ;  /* 0x000000ff09a27812 */ /* 0x000fe400078ec0ff */
[----:B------:R-:W-:Y:S02]  /*10960*/  LOP3.LUT R119, R118, 0xff0000, RZ, 0xc0, !PT ;  /* 0x00ff000076777812 */ /* 0x000fe400078ec0ff */
[----:B------:R-:W-:Y:S01]  /*10970*/  LOP3.LUT R118, R133, 0xffff, RZ, 0xc0, !PT ;  /* 0x0000ffff85767812 */ /* 0x000fe200078ec0ff */
[----:B------:R-:W-:Y:S01]  /*10980*/  IMAD.WIDE.U32 R162, R162, 0x1000000, RZ ;  /* 0x01000000a2a27825 */ /* 0x000fe200078e00ff */
[----:B------:R-:W-:Y:S02]  /*10990*/  LOP3.LUT R160, R8, 0xff, RZ, 0xc0, !PT ;  /* 0x000000ff08a07812 */ /* 0x000fe400078ec0ff */
[----:B------:R-:W-:-:S02]  /*109a0*/  PRMT R130, R119, 0x4210, R118 ;  /* 0x0000421077827816 */ /* 0x000fc40000000076 */
[----:B------:R-:W0:Y:S01]  /*109b0*/  LDC.64 R118, c[0x0][0x3b8] ;  /* 0x0000ee00ff767b82 */ /* 0x000e220000000a00 */
[----:B------:R-:W-:Y:S01]  /*109c0*/  LOP3.LUT R136, R7, 0xff, RZ, 0xc0, !PT ;  /* 0x000000ff07887812 */ /* 0x000fe200078ec0ff */
[----:B------:R-:W-:Y:S01]  /*109d0*/  IMAD.WIDE.U32 R160, R160, 0x10000, RZ ;  /* 0x00010000a0a07825 */ /* 0x000fe200078e00ff */
[----:B------:R-:W-:-:S04]  /*109e0*/  LOP3.LUT R137, R130, 0xff00, R137, 0xf8, !PT ;  /* 0x0000ff0082897812 */ /* 0x000fc800078ef889 */
[----:B------:R-:W-:Y:S01]  /*109f0*/  LOP3.LUT R171, R137, 0xff, R10, 0xf8, !PT ;  /* 0x000000ff89ab7812 */ /* 0x000fe200078ef80a */
[----:B------:R-:W-:-:S03]  /*10a00*/  IMAD.WIDE.U32 R136, R136, 0x100, RZ ;  /* 0x0000010088887825 */ /* 0x000fc600078e00ff */
[----:B------:R-:W-:Y:S02]  /*10a10*/  LOP3.LUT R171, R161, R171, R163, 0xfe, !PT ;  /* 0x000000aba1ab7212 */ /* 0x000fe400078efea3 */
[----:B------:R-:W-:Y:S02]  /*10a20*/  LOP3.LUT R160, R136, R162, R160, 0xfe, !PT ;  /* 0x000000a288a07212 */ /* 0x000fe400078efea0 */
[----:B------:R-:W-:Y:S02]  /*10a30*/  LOP3.LUT R137, R171, R137, RZ, 0xfc, !PT ;  /* 0x00000089ab897212 */ /* 0x000fe400078efcff */
[----:B------:R-:W-:Y:S01]  /*10a40*/  LOP3.LUT R136, R160, 0xff, R5, 0xf8, !PT ;  /* 0x000000ffa0887812 */ /* 0x000fe200078ef805 */
[----:B0-----:R-:W-:-:S05]  /*10a50*/  IMAD.WIDE.U32 R118, R126, 0x8, R118 ;  /* 0x000000087e767825 */ /* 0x001fca00078e0076 */
[----:B------:R0:W-:Y:S02]  /*10a60*/  STG.E.64 desc[UR10][R118.64], R136 ;  /* 0x0000008876007986 */ /* 0x0001e4000c101b0a */
.L_x_3305:
[C---:B01----:R-:W-:Y:S01]  /*10a70*/  @P1 IMAD.WIDE.U32 R136, R128.reuse, 0x10, R116 ;  /* 0x0000001080881825 */ /* 0x043fe200078e0074 */
[----:B------:R0:W5:Y:S03]  /*10a80*/  @P0 LDG.E.128 R112, desc[UR10][R164.64] ;  /* 0x0000000aa4700981 */ /* 0x000166000c1e1d00 */
[----:B------:R-:W-:Y:S01]  /*10a90*/  IMAD.WIDE.U32 R116, R128, 0x10, R158 ;  /* 0x0000001080747825 */ /* 0x000fe200078e009e */
[----:B------:R0:W5:Y:S05]  /*10aa0*/  @P1 LDG.E.128 R108, desc[UR10][R136.64] ;  /* 0x0000000a886c1981 */ /* 0x00016a000c1e1d00 */
[----:B------:R-:W5:Y:S01]  /*10ab0*/  LDG.E.128 R116, desc[UR10][R116.64] ;  /* 0x0000000a74747981 */ /* 0x000f62000c1e1d00 */
[----:B------:R-:W-:Y:S05]  /*10ac0*/  @!P0 BRA `(.L_x_3306) ;  /* 0x0000005000408947 */ /* 0x000fea0003800000 */
[----:B------:R-:W-:Y:S01]  /*10ad0*/  ISETP.NE.AND P2, PT, R144, 0x1, PT ;  /* 0x000000019000780c */ /* 0x000fe20003f45270 */
[----:B------:R-:W-:Y:S02]  /*10ae0*/  HFMA2 R8, -RZ, RZ, 0, 1.1920928955078125e-07 ;  /* 0x00000002ff087431 */ /* 0x000fe400000001ff */
[----:B------:R-:W-:Y:S02]  /*10af0*/  IMAD.MOV.U32 R5, RZ, RZ, R6 ;  /* 0x000000ffff057224 */ /* 0x000fe400078e0006 */
[----:B0-----:R-:W-:-:S08]  /*10b00*/  IMAD.MOV.U32 R136, RZ, RZ, R122 ;  /* 0x000000ffff887224 */ /* 0x001fd000078e007a */
        /* <DEDUP_REMOVED lines=11> */
.L_x_3308:
        /* <DEDUP_REMOVED lines=12> */
.L_x_3309:
        /* <DEDUP_REMOVED lines=43> */
[----:B------:R-:W-:-:S07]  /*10f30*/  LOP3.LUT R2, R2, UR35, R137, 0x96, !PT ;  /* 0x0000002302027c12 */ /* 0x000fce000f8e9689 */
.L_x_3307:
[----:B------:R-:W-:Y:S01]  /*10f40*/  I2FP.F32.U32 R5, R5 ;  /* 0x0000000500057245 */ /* 0x000fe20000201000 */
[----:B------:R-:W-:Y:S01]  /*10f50*/  IMAD.MOV.U32 R9, RZ, RZ, 0x2 ;  /* 0x00000002ff097424 */ /* 0x000fe200078e00ff */
[----:B------:R-:W-:Y:S02]  /*10f60*/  ISETP.NE.AND P3, PT, R8, 0x1, PT ;  /* 0x000000010800780c */ /* 0x000fe40003f65270 */
[C---:B-----5:R-:W-:Y:S01]  /*10f70*/  SHF.L.U32 R7, R116.reuse, 0x10, RZ ;  /* 0x0000001074077819 */ /* 0x060fe200000006ff */
[----:B------:R-:W-:Y:S01]  /*10f80*/  FFMA.FTZ R5, R5, R120, 1.1641532182693481445e-10 ;  /* 0x2f00000005057423 */ /* 0x000fe20000010078 */
[----:B------:R-:W-:-:S04]  /*10f90*/  PRMT R116, R116, 0x7632, R116 ;  /* 0x0000763274747816 */ /* 0x000fc80000000074 */
        /* <DEDUP_REMOVED lines=15> */
.L_x_3311:
        /* <DEDUP_REMOVED lines=12> */
.L_x_3312:
        /* <DEDUP_REMOVED lines=43> */
[----:B------:R-:W-:Y:S01]  /*11400*/  IMAD.MOV.U32 R9, RZ, RZ, RZ ;  /* 0x000000ffff097224 */ /* 0x000fe200078e00ff */
[----:B------:R-:W-:-:S07]  /*11410*/  MOV R136, R8 ;  /* 0x0000000800887202 */ /* 0x000fce0000000f00 */
.L_x_3310:
[----:B------:R-:W-:Y:S01]  /*11420*/  I2FP.F32.U32 R7, R7 ;  /* 0x0000000700077245 */ /* 0x000fe20000201000 */
[----:B------:R-:W-:Y:S01]  /*11430*/  IMAD.U32 R8, R112, 0x10000, RZ ;  /* 0x0001000070087824 */ /* 0x000fe200078e00ff */
[----:B------:R-:W-:Y:S02]  /*11440*/  ISETP.NE.AND P3, PT, R9, 0x1, PT ;  /* 0x000000010900780c */ /* 0x000fe40003f65270 */
[----:B------:R-:W-:Y:S01]  /*11450*/  @P1 SHF.L.U32 R10, R108, 0x10, RZ ;  /* 0x000000106c0a1819 */ /* 0x000fe200000006ff */
[----:B------:R-:W-:Y:S01]  /*11460*/  FFMA.FTZ R7, R7, R120, 1.1641532182693481445e-10 ;  /* 0x2f00000007077423 */ /* 0x000fe20000010078 */
[----:B------:R-:W-:-:S04]  /*11470*/  FMUL.FTZ R8, R8, UR5 ;  /* 0x0000000508087c20 */ /* 0x000fc80008410000 */
        /* <DEDUP_REMOVED lines=18> */
.L_x_3314:
        /* <DEDUP_REMOVED lines=12> */
.L_x_3315:
        /* <DEDUP_REMOVED lines=45> */
.L_x_3313:
        /* <DEDUP_REMOVED lines=20> */
.L_x_3317:
        /* <DEDUP_REMOVED lines=12> */
.L_x_3318:
        /* <DEDUP_REMOVED lines=45> */
.L_x_3316:
        /* <DEDUP_REMOVED lines=12> */
[----:B------:R-:W-:-:S03]  /*11ec0*/  MOV R9, R6 ;  /* 0x0000000600097202 */ /* 0x000fc60000000f00 */
        /* <DEDUP_REMOVED lines=13> */
.L_x_3320:
        /* <DEDUP_REMOVED lines=12> */
.L_x_3321:
        /* <DEDUP_REMOVED lines=46> */
.L_x_3319:
[----:B------:R-:W-:Y:S01]  /*12340*/  I2FP.F32.U32 R9, R9 ;  /* 0x0000000900097245 */ /* 0x000fe20000201000 */
[----:B------:R-:W-:Y:S01]  /*12350*/  IMAD.U32 R8, R117, 0x10000, RZ ;  /* 0x0001000075087824 */ /* 0x000fe200078e00ff */
[----:B------:R-:W-:Y:S01]  /*12360*/  ISETP.NE.AND P3, PT, R11, 0x1, PT ;  /* 0x000000010b00780c */ /* 0x000fe20003f65270 */
[----:B------:R-:W-:Y:S01]  /*12370*/  IMAD.MOV.U32 R10, RZ, RZ, 0x2 ;  /* 0x00000002ff0a7424 */ /* 0x000fe200078e00ff */
[----:B------:R-:W-:Y:S01]  /*12380*/  PRMT R117, R117, 0x7632, R117 ;  /* 0x0000763275757816 */ /* 0x000fe20000000075 */
        /* <DEDUP_REMOVED lines=16> */
.L_x_3323:
        /* <DEDUP_REMOVED lines=12> */
.L_x_3324:
        /* <DEDUP_REMOVED lines=46> */
.L_x_3322:
        /* <DEDUP_REMOVED lines=24> */
.L_x_3326:
        /* <DEDUP_REMOVED lines=12> */
.L_x_3327:
[----:B------:R-:W-:Y:S01]  /*12a70*/  LOP3.LUT R164, R4, UR9, R3, 0x96, !PT ;  /* 0x0000000904a47c12 */ /* 0x000fe2000f8e9603 */
[----:B------:R-:W-:Y:S01]  /*12a80*/  IMAD.WIDE.U32 R10, R135, -0x326172a9, RZ ;  /* 0xcd9e8d57870a7825 */ /* 0x000fe200078e00ff */
[----:B------:R-:W-:Y:S01]  /*12a90*/  UIADD3 UR35, UPT, UPT, UR8, 0x1715609d, URZ ;  /* 0x1715609d08237890 */ /* 0x000fe2000fffe0ff */
[----:B------:R-:W-:Y:S02]  /*12aa0*/  MOV R9, R136 ;  /* 0x0000008800097202 */ /* 0x000fe40000000f00 */
        /* <DEDUP_REMOVED lines=40> */
[----:B------:R-:W-:Y:S01]  /*12d30*/  IMAD.MOV.U32 R136, RZ, RZ, R10 ;  /* 0x000000ffff887224 */ /* 0x000fe200078e000a */
[----:B------:R-:W-:-:S07]  /*12d40*/  LOP3.LUT R2, R2, UR35, R11, 0x96, !PT ;  /* 0x0000002302027c12 */ /* 0x000fce000f8e960b */
.L_x_3325:
        /* <DEDUP_REMOVED lines=20> */
.L_x_3329:
        /* <DEDUP_REMOVED lines=12> */
.L_x_3330:
        /* <DEDUP_REMOVED lines=46> */
.L_x_3328:
[----:B------:R-:W-:Y:S01]  /*13230*/  I2FP.F32.U32 R11, R11 ;  /* 0x0000000b000b7245 */ /* 0x000fe20000201000 */
[----:B------:R-:W-:Y:S01]  /*13240*/  HFMA2 R137, -RZ, RZ, 0, 1.1920928955078125e-07 ;  /* 0x00000002ff897431 */ /* 0x000fe200000001ff */
[----:B------:R-:W-:-:S03]  /*13250*/  PRMT R10, R113, 0x7632, R10 ;  /* 0x00007632710a7816 */ /* 0x000fc6000000000a */
[----:B------:R-:W-:Y:S01]  /*13260*/  FFMA.FTZ R11, R11, R120, 1.1641532182693481445e-10 ;  /* 0x2f0000000b0b7423 */ /* 0x000fe20000010078 */
[----:B------:R-:W-:-:S04]  /*13270*/  SHF.L.U32 R10, R10, 0x10, RZ ;  /* 0x000000100a0a7819 */ /* 0x000fc800000006ff */
[----:B------:R-:W-:Y:S01]  /*13280*/  FSETP.GTU.FTZ.AND P2, PT, R11, UR4, PT ;  /* 0x000000040b007c0b */ /* 0x000fe2000bf5c000 */
[----:B------:R-:W-:Y:S01]  /*13290*/  FMUL.FTZ R10, R10, UR5 ;  /* 0x000000050a0a7c20 */ /* 0x000fe20008410000 */
[----:B------:R-:W-:-:S04]  /*132a0*/  IMAD.MOV.U32 R11, RZ, RZ, R6 ;  /* 0x000000ffff0b7224 */ /* 0x000fc800078e0006 */
[----:B------:R-:W-:Y:S02]  /*132b0*/  FSEL R130, R10, RZ, !P2 ;  /* 0x000000ff0a827208 */ /* 0x000fe40005000000 */
[----:B------:R-:W-:-:S03]  /*132c0*/  @P1 PRMT R10, R109, 0x7632, R10 ;  /* 0x000076326d0a1816 */ /* 0x000fc6000000000a */
[----:B------:R-:W-:Y:S02]  /*132d0*/  FADD.FTZ R9, R9, R130 ;  /* 0x0000008209097221 */ /* 0x000fe40000010000 */
[----:B------:R-:W-:-:S04]  /*132e0*/  @P1 IMAD.U32 R10, R10, 0x10000, RZ ;  /* 0x000100000a0a1824 */ /* 0x000fc800078e00ff */
[----:B------:R-:W-:Y:S01]  /*132f0*/  @P1 FADD.FTZ R130, R9, R10 ;  /* 0x0000000a09821221 */ /* 0x000fe20000010000 */
[----:B------:R-:W-:Y:S01]  /*13300*/  @!P1 IMAD.MOV.U32 R130, RZ, RZ, R9 ;  /* 0x000000ffff829224 */ /* 0x000fe200078e0009 */
[----:B------:R-:W-:Y:S02]  /*13310*/  SEL R9, RZ, 0x1, P2 ;  /* 0x00000001ff097807 */ /* 0x000fe40001000000 */
[----:B------:R-:W-:Y:S02]  /*13320*/  ISETP.NE.AND P2, PT, R132, 0x1, PT ;  /* 0x000000018400780c */ /* 0x000fe40003f45270 */
[----:B------:R-:W-:-:S11]  /*13330*/  F2FP.BF16.F32.PACK_AB R117, RZ, R130 ;  /* 0x00000082ff75723e */ /* 0x000fd600000010ff */
        /* <DEDUP_REMOVED lines=9> */
.L_x_3332:
        /* <DEDUP_REMOVED lines=12> */
.L_x_3333:
        /* <DEDUP_REMOVED lines=46> */
.L_x_3331:
[----:B------:R-:W-:Y:S01]  /*13770*/  I2FP.F32.U32 R11, R11 ;  /* 0x0000000b000b7245 */ /* 0x000fe20000201000 */
[----:B------:R-:W-:Y:S01]  /*13780*/  IMAD.U32 R10, R118, 0x10000, RZ ;  /* 0x00010000760a7824 */ /* 0x000fe200078e00ff */
[----:B------:R-:W-:Y:S02]  /*13790*/  ISETP.NE.AND P3, PT, R137, 0x1, PT ;  /* 0x000000018900780c */ /* 0x000fe40003f65270 */
[----:B------:R-:W-:Y:S01]  /*137a0*/  MOV R140, 0x2 ;  /* 0x00000002008c7802 */ /* 0x000fe20000000f00 */
[----:B------:R-:W-:Y:S01]  /*137b0*/  FFMA.FTZ R11, R11, R120, 1.1641532182693481445e-10 ;  /* 0x2f0000000b0b7423 */ /* 0x000fe20000010078 */
[----:B------:R-:W-:-:S04]  /*137c0*/  FMUL.FTZ R10, R10, UR5 ;  /* 0x000000050a0a7c20 */ /* 0x000fc80008410000 */
        /* <DEDUP_REMOVED lines=14> */
.L_x_3335:
        /* <DEDUP_REMOVED lines=12> */
.L_x_3336:
        /* <DEDUP_REMOVED lines=44> */
[----:B------:R-:W-:Y:S02]  /*13c30*/  LOP3.LUT R2, R2, UR35, R165, 0x96, !PT ;  /* 0x0000002302027c12 */ /* 0x000fe4000f8e96a5 */
[----:B------:R-:W-:-:S07]  /*13c40*/  MOV R136, R164 ;  /* 0x000000a400887202 */ /* 0x000fce0000000f00 */
.L_x_3334:
[----:B------:R-:W-:Y:S01]  /*13c50*/  I2FP.F32.U32 R137, R118 ;  /* 0x0000007600897245 */ /* 0x000fe20000201000 */
[----:B------:R-:W-:Y:S01]  /*13c60*/  IMAD.U32 R118, R114, 0x10000, RZ ;  /* 0x0001000072767824 */ /* 0x000fe200078e00ff */
[----:B------:R-:W-:Y:S01]  /*13c70*/  @P1 SHF.L.U32 R165, R110, 0x10, RZ ;  /* 0x000000106ea51819 */ /* 0x000fe200000006ff */
[----:B------:R-:W-:Y:S01]  /*13c80*/  IMAD.MOV.U32 R142, RZ, RZ, 0x2 ;  /* 0x00000002ff8e7424 */ /* 0x000fe200078e00ff */
[----:B------:R-:W-:Y:S01]  /*13c90*/  MOV R132, R6 ;  /* 0x0000000600847202 */ /* 0x000fe20000000f00 */
        /* <DEDUP_REMOVED lines=20> */
.L_x_3338:
        /* <DEDUP_REMOVED lines=12> */
.L_x_3339:
[----:B------:R-:W-:Y:S01]  /*13ea0*/  LOP3.LUT R170, R4, UR9, R3, 0x96, !PT ;  /* 0x0000000904aa7c12 */ /* 0x000fe2000f8e9603 */
[----:B------:R-:W-:Y:S01]  /*13eb0*/  IMAD.WIDE.U32 R172, R135, -0x326172a9, RZ ;  /* 0xcd9e8d5787ac7825 */ /* 0x000fe200078e00ff */
[----:B------:R-:W-:-:S03]  /*13ec0*/  UIADD3 UR35, UPT, UPT, UR8, 0x1715609d, URZ ;  /* 0x1715609d08237890 */ /* 0x000fc6000fffe0ff */
        /* <DEDUP_REMOVED lines=37> */
[----:B------:R-:W-:Y:S02]  /*14120*/  LOP3.LUT R3, R172, UR27, R171, 0x96, !PT ;  /* 0x0000001bac037c12 */ /* 0x000fe4000f8e96ab */
[----:B------:R-:W-:Y:S01]  /*14130*/  MOV R6, R170 ;  /* 0x000000aa00067202 */ /* 0x000fe20000000f00 */
[----:B------:R-:W-:-:S04]  /*14140*/  IMAD.WIDE.U32 R170, R132, -0x2daee0ad, RZ ;  /* 0xd2511f5384aa7825 */ /* 0x000fc800078e00ff */
[----:B------:R-:W-:Y:S01]  /*14150*/  IMAD.MOV.U32 R132, RZ, RZ, R136 ;  /* 0x000000ffff847224 */ /* 0x000fe200078e0088 */
[----:B------:R-:W-:Y:S01]  /*14160*/  LOP3.LUT R2, R2, UR35, R171, 0x96, !PT ;  /* 0x0000002302027c12 */ /* 0x000fe2000f8e96ab */
[----:B------:R-:W-:-:S07]  /*14170*/  IMAD.MOV.U32 R136, RZ, RZ, R170 ;  /* 0x000000ffff887224 */ /* 0x000fce00078e00aa */
.L_x_3337:
        /* <DEDUP_REMOVED lines=19> */
.L_x_3341:
        /* <DEDUP_REMOVED lines=12> */
.L_x_3342:
        /* <DEDUP_REMOVED lines=46> */
.L_x_3340:
        /* <DEDUP_REMOVED lines=11> */
[----:B------:R-:W-:Y:S02]  /*14700*/  @P1 IMAD.U32 R142, R137, 0x10000, RZ ;  /* 0x00010000898e1824 */ /* 0x000fe400078e00ff */
[----:B------:R-:W-:Y:S02]  /*14710*/  IMAD.MOV.U32 R137, RZ, RZ, 0x2 ;  /* 0x00000002ff897424 */ /* 0x000fe400078e00ff */
[----:B------:R-:W-:Y:S01]  /*14720*/  @P1 FADD.FTZ R142, R11, R142 ;  /* 0x0000008e0b8e1221 */ /* 0x000fe20000010000 */
[----:B------:R-:W-:-:S02]  /*14730*/  @!P1 MOV R142, R11 ;  /* 0x0000000b008e9202 */ /* 0x000fc40000000f00 */
[----:B------:R-:W-:Y:S01]  /*14740*/  PRMT R11, R132, 0x7610, R11 ;  /* 0x00007610840b7816 */ /* 0x000fe2000000000b */
[----:B------:R-:W-:Y:S01]  /*14750*/  IMAD.MOV.U32 R132, RZ, RZ, R6 ;  /* 0x000000ffff847224 */ /* 0x000fe200078e0006 */
[----:B------:R-:W-:Y:S02]  /*14760*/  F2FP.BF16.F32.PACK_AB R152, RZ, R142 ;  /* 0x0000008eff98723e */ /* 0x000fe400000010ff */
        /* <DEDUP_REMOVED lines=9> */
.L_x_3344:
        /* <DEDUP_REMOVED lines=12> */
.L_x_3345:
        /* <DEDUP_REMOVED lines=42> */
[----:B------:R-:W-:Y:S01]  /*14b60*/  IMAD.WIDE.U32 R170, R132, -0x2daee0ad, RZ ;  /* 0xd2511f5384aa7825 */ /* 0x000fe200078e00ff */
[----:B------:R-:W-:-:S03]  /*14b70*/  MOV R132, R136 ;  /* 0x0000008800847202 */ /* 0x000fc60000000f00 */
[----:B------:R-:W-:Y:S01]  /*14b80*/  IMAD.MOV.U32 R136, RZ, RZ, R170 ;  /* 0x000000ffff887224 */ /* 0x000fe200078e00aa */
[----:B------:R-:W-:-:S07]  /*14b90*/  LOP3.LUT R2, R2, UR35, R171, 0x96, !PT ;  /* 0x0000002302027c12 */ /* 0x000fce000f8e96ab */
.L_x_3343:
[----:B------:R-:W-:Y:S01]  /*14ba0*/  I2FP.F32.U32 R171, R132 ;  /* 0x0000008400ab7245 */ /* 0x000fe20000201000 */
[----:B------:R-:W-:Y:S01]  /*14bb0*/  IMAD.MOV.U32 R154, RZ, RZ, 0x2 ;  /* 0x00000002ff9a7424 */ /* 0x000fe200078e00ff */
[----:B------:R-:W-:Y:S02]  /*14bc0*/  ISETP.NE.AND P5, PT, R137, 0x1, PT ;  /* 0x000000018900780c */ /* 0x000fe40003fa5270 */
[----:B------:R-:W-:Y:S01]  /*14bd0*/  SHF.L.U32 R132, R119, 0x10, RZ ;  /* 0x0000001077847819 */ /* 0x000fe200000006ff */
        /* <DEDUP_REMOVED lines=16> */
.L_x_3347:
        /* <DEDUP_REMOVED lines=12> */
.L_x_3348:
        /* <DEDUP_REMOVED lines=46> */
.L_x_3346:
[----:B------:R-:W-:Y:S01]  /*15080*/  I2FP.F32.U32 R137, R132 ;  /* 0x0000008400897245 */ /* 0x000fe20000201000 */
[----:B------:R-:W-:Y:S01]  /*15090*/  HFMA2 R156, -RZ, RZ, 0, 1.1920928955078125e-07 ;  /* 0x00000002ff9c7431 */ /* 0x000fe200000001ff */
[----:B------:R-:W-:-:S03]  /*150a0*/  SHF.L.U32 R132, R115, 0x10, RZ ;  /* 0x0000001073847819 */ /* 0x000fc600000006ff */
[----:B------:R-:W-:Y:S02]  /*150b0*/  FFMA.FTZ R137, R137, R120, 1.1641532182693481445e-10 ;  /* 0x2f00000089897423 */ /* 0x000fe40000010078 */
[----:B------:R-:W-:-:S03]  /*150c0*/  FMUL.FTZ R132, R132, UR5 ;  /* 0x0000000584847c20 */ /* 0x000fc60008410000 */
[----:B------:R-:W-:Y:S01]  /*150d0*/  FSETP.GTU.FTZ.AND P5, PT, R137, UR4, PT ;  /* 0x0000000489007c0b */ /* 0x000fe2000bfbc000 */
[----:B------:R-:W-:-:S03]  /*150e0*/  IMAD.MOV.U32 R137, RZ, RZ, R6 ;  /* 0x000000ffff897224 */ /* 0x000fc600078e0006 */
[----:B------:R-:W-:Y:S02]  /*150f0*/  FSEL R140, R132, RZ, !P5 ;  /* 0x000000ff848c7208 */ /* 0x000fe40006800000 */
[----:B------:R-:W-:Y:S02]  /*15100*/  SEL R132, RZ, 0x1, P5 ;  /* 0x00000001ff847807 */ /* 0x000fe40002800000 */
[----:B------:R-:W-:Y:S01]  /*15110*/  ISETP.NE.AND P5, PT, R154, 0x1, PT ;  /* 0x000000019a00780c */ /* 0x000fe20003fa5270 */
[----:B------:R-:W-:Y:S01]  /*15120*/  FADD.FTZ R119, R119, R140 ;  /* 0x0000008c77777221 */ /* 0x000fe20000010000 */
[----:B------:R-:W-:-:S04]  /*15130*/  @P1 IMAD.U32 R140, R111, 0x10000, RZ ;  /* 0x000100006f8c1824 */ /* 0x000fc800078e00ff */
        /* <DEDUP_REMOVED lines=12> */
.L_x_3350:
        /* <DEDUP_REMOVED lines=12> */
.L_x_3351:
        /* <DEDUP_REMOVED lines=46> */
.L_x_3349:
[----:B------:R-:W-:Y:S01]  /*155a0*/  I2FP.F32.U32 R137, R137 ;  /* 0x0000008900897245 */ /* 0x000fe20000201000 */
[----:B------:R-:W-:Y:S01]  /*155b0*/  IMAD.U32 R144, R144, 0x10000, RZ ;  /* 0x0001000090907824 */ /* 0x000fe200078e00ff */
[----:B------:R-:W-:-:S03]  /*155c0*/  ISETP.NE.AND P6, PT, R156, 0x1, PT ;  /* 0x000000019c00780c */ /* 0x000fc60003fc5270 */
[----:B------:R-:W-:Y:S01]  /*155d0*/  FFMA.FTZ R137, R137, R120, 1.1641532182693481445e-10 ;  /* 0x2f00000089897423 */ /* 0x000fe20000010078 */
[----:B------:R-:W-:-:S04]  /*155e0*/  FMUL.FTZ R144, R144, UR5 ;  /* 0x0000000590907c20 */ /* 0x000fc80008410000 */
[----:B------:R-:W-:Y:S02]  /*155f0*/  FSETP.GTU.FTZ.AND P5, PT, R137, UR4, PT ;  /* 0x0000000489007c0b */ /* 0x000fe4000bfbc000 */
[----:B------:R-:W-:Y:S02]  /*15600*/  MOV R137, 0x2 ;  /* 0x0000000200897802 */ /* 0x000fe40000000f00 */
        /* <DEDUP_REMOVED lines=12> */
.L_x_3353:
        /* <DEDUP_REMOVED lines=14> */
.L_x_3354:
        /* <DEDUP_REMOVED lines=46> */
.L_x_3352:
[----:B------:R-:W-:Y:S02]  /*15a90*/  I2FP.F32.U32 R171, R144 ;  /* 0x0000009000ab7245 */ /* 0x000fe40000201000 */
[----:B------:R-:W-:Y:S02]  /*15aa0*/  PRMT R144, R115, 0x7632, R144 ;  /* 0x0000763273907816 */ /* 0x000fe40000000090 */
[----:B------:R-:W-:Y:S01]  /*15ab0*/  PRMT R117, R133, 0x5410, R117 ;  /* 0x0000541085757816 */ /* 0x000fe20000000075 */
[----:B------:R-:W-:Y:S01]  /*15ac0*/  FFMA.FTZ R120, R171, R120, 1.1641532182693481445e-10 ;  /* 0x2f000000ab787423 */ /* 0x000fe20000010078 */
[----:B------:R-:W-:Y:S01]  /*15ad0*/  PRMT R118, R118, 0x5410, R152 ;  /* 0x0000541076767816 */ /* 0x000fe20000000098 */
[----:B------:R-:W-:Y:S01]  /*15ae0*/  IMAD.U32 R144, R144, 0x10000, RZ ;  /* 0x0001000090907824 */ /* 0x000fe200078e00ff */
[----:B------:R-:W-:Y:S02]  /*15af0*/  PRMT R116, R146, 0x5410, R116 ;  /* 0x0000541092747816 */ /* 0x000fe40000000074 */
[----:B------:R-:W-:Y:S01]  /*15b00*/  FSETP.GTU.FTZ.AND P6, PT, R120, UR4, PT ;  /* 0x0000000478007c0b */ /* 0x000fe2000bfdc000 */
[----:B------:R-:W-:Y:S01]  /*15b10*/  FMUL.FTZ R144, R144, UR5 ;  /* 0x0000000590907c20 */ /* 0x000fe20008410000 */
[----:B------:R-:W-:-:S04]  /*15b20*/  @P1 PRMT R120, R111, 0x7632, R120 ;  /* 0x000076326f781816 */ /* 0x000fc80000000078 */
[----:B------:R-:W-:-:S05]  /*15b30*/  FSEL R171, R144, RZ, !P6 ;  /* 0x000000ff90ab7208 */ /* 0x000fca0007000000 */
[----:B------:R-:W-:Y:S01]  /*15b40*/  FADD.FTZ R154, R154, R171 ;  /* 0x000000ab9a9a7221 */ /* 0x000fe20000010000 */
[----:B------:R-:W-:-:S05]  /*15b50*/  @P1 SHF.L.U32 R171, R120, 0x10, RZ ;  /* 0x0000001078ab1819 */ /* 0x000fca00000006ff */
[----:B------:R-:W-:Y:S01]  /*15b60*/  @P1 FADD.FTZ R144, R154, R171 ;  /* 0x000000ab9a901221 */ /* 0x000fe20000010000 */
[----:B------:R-:W-:Y:S01]  /*15b70*/  @!P1 IMAD.MOV.U32 R144, RZ, RZ, R154 ;  /* 0x000000ffff909224 */ /* 0x000fe200078e009a */
[----:B------:R-:W-:-:S04]  /*15b80*/  SEL R154, RZ, 0x1, P6 ;  /* 0x00000001ff9a7807 */ /* 0x000fc80003000000 */
[----:B------:R-:W-:Y:S02]  /*15b90*/  F2FP.BF16.F32.PACK_AB R120, RZ, R144 ;  /* 0x00000090ff78723e */ /* 0x000fe400000010ff */
[----:B------:R-:W-:Y:S02]  /*15ba0*/  PRMT R133, R154, 0x7610, R133 ;  /* 0x000076109a857816 */ /* 0x000fe40000000085 */
[----:B------:R-:W-:Y:S01]  /*15bb0*/  PRMT R119, R119, 0x5410, R120 ;  /* 0x0000541077777816 */ /* 0x000fe20000000078 */
[----:B------:R-:W-:Y:S06]  /*15bc0*/  BRA `(.L_x_3355) ;  /* 0x0000002800487947 */ /* 0x000fec0003800000 */
.L_x_3306:
[----:B------:R-:W-:Y:S01]  /*15bd0*/  ISETP.NE.AND P2, PT, R144, 0x1, PT ;  /* 0x000000019000780c */ /* 0x000fe20003f45270 */
[----:B------:R-:W-:Y:S01]  /*15be0*/  IMAD.MOV.U32 R140, RZ, RZ, 0x2 ;  /* 0x00000002ff8c7424 */ /* 0x000fe200078e00ff */
[----:B------:R-:W-:Y:S01]  /*15bf0*/  MOV R130, R6 ;  /* 0x0000000600827202 */ /* 0x000fe20000000f00 */
[----:B0-----:R-:W-:-:S10]  /*15c00*/  IMAD.MOV.U32 R136, RZ, RZ, R122 ;  /* 0x000000ffff887224 */ /* 0x001fd400078e007a */
[----:B------:R-:W-:Y:S05]  /*15c10*/  @!P2 BRA `(.L_x_3356) ;  /* 0x00000004000ca947 */ /* 0x000fea0003800000 */
[----:B------:R-:W-:-:S13]  /*15c20*/  ISETP.NE.AND P2, PT, R144, 0x3, PT ;  /* 0x000000039000780c */ /* 0x000fda0003f45270 */
[----:B------:R-:W-:Y:S05]  /*15c30*/  @!P2 BRA `(.L_x_3357) ;  /* 0x000000000020a947 */ /* 0x000fea0003800000 */
[----:B------:R-:W-:-:S13]  /*15c40*/  ISETP.NE.AND P2, PT, R144, 0x2, PT ;  /* 0x000000029000780c */ /* 0x000fda0003f45270 */
[----:B------:R-:W-:Y:S01]  /*15c50*/  @!P2 IMAD.MOV.U32 R140, RZ, RZ, 0x3 ;  /* 0x00000003ff8ca424 */ /* 0x000fe200078e00ff */
[----:B------:R-:W-:Y:S01]  /*15c60*/  @!P2 MOV R130, R2 ;  /* 0x000000020082a202 */ /* 0x000fe20000000f00 */
[--C-:B------:R-:W-:Y:S01]  /*15c70*/  @!P2 IMAD.MOV.U32 R136, RZ, RZ, R122.reuse ;  /* 0x000000ffff88a224 */ /* 0x100fe200078e007a */
[----:B------:R-:W-:Y:S01]  /*15c80*/  @P2 IADD3 R140, PT, PT, R144, 0x1, RZ ;  /* 0x00000001908c2810 */ /* 0x000fe20007ffe0ff */
[----:B------:R-:W-:Y:S02]  /*15c90*/  @P2 IMAD.MOV.U32 R136, RZ, RZ, R122 ;  /* 0x000000ffff882224 */ /* 0x000fe400078e007a */
[----:B------:R-:W-:Y:S01]  /*15ca0*/  @P2 IMAD.MOV.U32 R130, RZ, RZ, R3 ;  /* 0x000000ffff822224 */ /* 0x000fe200078e0003 */
[----:B------:R-:W-:Y:S06]  /*15cb0*/  BRA `(.L_x_3356) ;  /* 0x0000000000e47947 */ /* 0x000fec0003800000 */
.L_x_3357:
        /* <DEDUP_REMOVED lines=12> */
.L_x_3358:
        /* <DEDUP_REMOVED lines=44> */
[----:B------:R-:W-:-:S07]  /*16040*/  LOP3.LUT R2, R2, UR35, R137, 0x96, !PT ;  /* 0x0000002302027c12 */ /* 0x000fce000f8e9689 */
.L_x_3356:
[----:B------:R-:W-:Y:S01]  /*16050*/  I2FP.F32.U32 R137, R130 ;  /* 0x0000008200897245 */ /* 0x000fe20000201000 */
[----:B------:R-:W-:Y:S01]  /*16060*/  IMAD.MOV.U32 R144, RZ, RZ, 0x2 ;  /* 0x00000002ff907424 */ /* 0x000fe200078e00ff */
[----:B-----5:R-:W-:Y:S02]  /*16070*/  SHF.L.U32 R122, R116, 0x10, RZ ;  /* 0x00000010747a7819 */ /* 0x020fe400000006ff */
[----:B------:R-:W-:Y:S01]  /*16080*/  ISETP.NE.AND P3, PT, R140, 0x1, PT ;  /* 0x000000018c00780c */ /* 0x000fe20003f65270 */
[----:B------:R-:W-:Y:S01]  /*16090*/  FFMA.FTZ R137, R137, R120, 1.1641532182693481445e-10 ;  /* 0x2f00000089897423 */ /* 0x000fe20000010078 */
[----:B------:R-:W-:Y:S01]  /*160a0*/  PRMT R116, R116, 0x7632, R116 ;  /* 0x0000763274747816 */ /* 0x000fe20000000074 */
[----:B------:R-:W-:-:S03]  /*160b0*/  FMUL.FTZ R122, R122, UR5 ;  /* 0x000000057a7a7c20 */ /* 0x000fc60008410000 */
[----:B------:R-:W-:-:S04]  /*160c0*/  FSETP.GTU.FTZ.AND P2, PT, R137, UR4, PT ;  /* 0x0000000489007c0b */ /* 0x000fc8000bf5c000 */
[----:B------:R-:W-:Y:S01]  /*160d0*/  FSEL R159, R122, RZ, !P2 ;  /* 0x000000ff7a9f7208 */ /* 0x000fe20005000000 */
[----:B------:R-:W-:Y:S01]  /*160e0*/  @P1 IMAD.U32 R122, R108, 0x10000, RZ ;  /* 0x000100006c7a1824 */ /* 0x000fe200078e00ff */
        /* <DEDUP_REMOVED lines=14> */
.L_x_3360:
        /* <DEDUP_REMOVED lines=12> */
.L_x_3361:
        /* <DEDUP_REMOVED lines=46> */
.L_x_3359:
[----:B------:R-:W-:Y:S01]  /*16570*/  I2FP.F32.U32 R137, R122 ;  /* 0x0000007a00897245 */ /* 0x000fe20000201000 */
[----:B------:R-:W-:Y:S01]  /*16580*/  IMAD.U32 R116, R116, 0x10000, RZ ;  /* 0x0001000074747824 */ /* 0x000fe200078e00ff */
[----:B------:R-:W-:Y:S01]  /*16590*/  ISETP.NE.AND P3, PT, R144, 0x1, PT ;  /* 0x000000019000780c */ /* 0x000fe20003f65270 */
[----:B------:R-:W-:Y:S01]  /*165a0*/  IMAD.MOV.U32 R130, RZ, RZ, R6 ;  /* 0x000000ffff827224 */ /* 0x000fe200078e0006 */
[----:B------:R-:W-:Y:S01]  /*165b0*/  @P1 PRMT R122, R108, 0x7632, R122 ;  /* 0x000076326c7a1816 */ /* 0x000fe2000000007a */
[----:B------:R-:W-:Y:S01]  /*165c0*/  FFMA.FTZ R137, R137, R120, 1.1641532182693481445e-10 ;  /* 0x2f00000089897423 */ /* 0x000fe20000010078 */
[----:B------:R-:W-:Y:S01]  /*165d0*/  FMUL.FTZ R116, R116, UR5 ;  /* 0x0000000574747c20 */ /* 0x000fe20008410000 */
[----:B------:R-:W-:Y:S02]  /*165e0*/  MOV R142, 0x2 ;  /* 0x00000002008e7802 */ /* 0x000fe40000000f00 */
[----:B------:R-:W-:Y:S01]  /*165f0*/  @P1 IMAD.U32 R122, R122, 0x10000, RZ ;  /* 0x000100007a7a1824 */ /* 0x000fe200078e00ff */
[----:B------:R-:W-:-:S04]  /*16600*/  FSETP.GTU.FTZ.AND P2, PT, R137, UR4, PT ;  /* 0x0000000489007c0b */ /* 0x000fc8000bf5c000 */
        /* <DEDUP_REMOVED lines=14> */
.L_x_3363:
        /* <DEDUP_REMOVED lines=12> */
.L_x_3364:
        /* <DEDUP_REMOVED lines=46> */
.L_x_3362:
[----:B------:R-:W-:Y:S01]  /*16a90*/  I2FP.F32.U32 R137, R130 ;  /* 0x0000008200897245 */ /* 0x000fe20000201000 */
[C---:B------:R-:W-:Y:S01]  /*16aa0*/  IMAD.U32 R130, R117.reuse, 0x10000, RZ ;  /* 0x0001000075827824 */ /* 0x040fe200078e00ff */
[----:B------:R-:W-:Y:S01]  /*16ab0*/  ISETP.NE.AND P3, PT, R142, 0x1, PT ;  /* 0x000000018e00780c */ /* 0x000fe20003f65270 */
[----:B------:R-:W-:Y:S01]  /*16ac0*/  IMAD.MOV.U32 R140, RZ, RZ, 0x2 ;  /* 0x00000002ff8c7424 */ /* 0x000fe200078e00ff */
[----:B------:R-:W-:Y:S01]  /*16ad0*/  PRMT R117, R117, 0x7632, R117 ;  /* 0x0000763275757816 */ /* 0x000fe20000000075 */
[----:B------:R-:W-:Y:S01]  /*16ae0*/  FFMA.FTZ R137, R137, R120, 1.1641532182693481445e-10 ;  /* 0x2f00000089897423 */ /* 0x000fe20000010078 */
[----:B------:R-:W-:-:S04]  /*16af0*/  FMUL.FTZ R130, R130, UR5 ;  /* 0x0000000582827c20 */ /* 0x000fc80008410000 */
[----:B------:R-:W-:-:S04]  /*16b00*/  FSETP.GTU.FTZ.AND P2, PT, R137, UR4, PT ;  /* 0x0000000489007c0b */ /* 0x000fc8000bf5c000 */
[----:B------:R-:W-:Y:S02]  /*16b10*/  FSEL R161, R130, RZ, !P2 ;  /* 0x000000ff82a17208 */ /* 0x000fe40005000000 */
[----:B------:R-:W-:Y:S02]  /*16b20*/  @P1 SHF.L.U32 R130, R109, 0x10, RZ ;  /* 0x000000106d821819 */ /* 0x000fe400000006ff */
        /* <DEDUP_REMOVED lines=14> */
.L_x_3366:
        /* <DEDUP_REMOVED lines=12> */
.L_x_3367:
        /* <DEDUP_REMOVED lines=46> */
.L_x_3365:
[----:B------:R-:W-:Y:S01]  /*16fb0*/  I2FP.F32.U32 R137, R130 ;  /* 0x0000008200897245 */ /* 0x000fe20000201000 */
[----:B------:R-:W-:Y:S01]  /*16fc0*/  IMAD.MOV.U32 R142, RZ, RZ, 0x2 ;  /* 0x00000002ff8e7424 */ /* 0x000fe200078e00ff */
[----:B------:R-:W-:Y:S02]  /*16fd0*/  SHF.L.U32 R117, R117, 0x10, RZ ;  /* 0x0000001075757819 */ /* 0x000fe400000006ff */
[----:B------:R-:W-:Y:S01]  /*16fe0*/  @P1 PRMT R130, R109, 0x7632, R130 ;  /* 0x000076326d821816 */ /* 0x000fe20000000082 */
[----:B------:R-:W-:Y:S01]  /*16ff0*/  FFMA.FTZ R137, R137, R120, 1.1641532182693481445e-10 ;  /* 0x2f00000089897423 */ /* 0x000fe20000010078 */
[----:B------:R-:W-:Y:S01]  /*17000*/  ISETP.NE.AND P2, PT, R140, 0x1, PT ;  /* 0x000000018c00780c */ /* 0x000fe20003f45270 */
        /* <DEDUP_REMOVED lines=18> */
.L_x_3369:
        /* <DEDUP_REMOVED lines=12> */
.L_x_3370:
        /* <DEDUP_REMOVED lines=46> */
.L_x_3368:
[----:B------:R-:W-:Y:S01]  /*174d0*/  I2FP.F32.U32 R137, R137 ;  /* 0x0000008900897245 */ /* 0x000fe20000201000 */
[----:B------:R-:W-:Y:S01]  /*174e0*/  @P1 IMAD.U32 R140, R110, 0x10000, RZ ;  /* 0x000100006e8c1824 */ /* 0x000fe200078e00ff */
[----:B------:R-:W-:Y:S01]  /*174f0*/  ISETP.NE.AND P3, PT, R142, 0x1, PT ;  /* 0x000000018e00780c */ /* 0x000fe20003f65270 */
[----:B------:R-:W-:Y:S02]  /*17500*/  IMAD.MOV.U32 R144, RZ, RZ, R6 ;  /* 0x000000ffff907224 */ /* 0x000fe400078e0006 */
[----:B------:R-:W-:-:S05]  /*17510*/  FFMA.FTZ R137, R137, R120, 1.1641532182693481445e-10 ;  /* 0x2f00000089897423 */ /* 0x000fca0000010078 */
[----:B------:R-:W-:Y:S01]  /*17520*/  FSETP.GTU.FTZ.AND P2, PT, R137, UR4, PT ;  /* 0x0000000489007c0b */ /* 0x000fe2000bf5c000 */
[----:B------:R-:W-:-:S04]  /*17530*/  IMAD.U32 R137, R118, 0x10000, RZ ;  /* 0x0001000076897824 */ /* 0x000fc800078e00ff */
[----:B------:R-:W-:-:S05]  /*17540*/  FMUL.FTZ R137, R137, UR5 ;  /* 0x0000000589897c20 */ /* 0x000fca0008410000 */
[----:B------:R-:W-:Y:S02]  /*17550*/  FSEL R165, R137, RZ, !P2 ;  /* 0x000000ff89a57208 */ /* 0x000fe40005000000 */
[----:B------:R-:W-:Y:S02]  /*17560*/  PRMT R137, R118, 0x7632, R137 ;  /* 0x0000763276897816 */ /* 0x000fe40000000089 */
[----:B------:R-:W-:Y:S01]  /*17570*/  PLOP3.LUT P2, PT, P2, PT, PT, 0x8, 0x80 ;  /* 0x000000000080781c */ /* 0x000fe2000174e170 */
        /* <DEDUP_REMOVED lines=12> */
.L_x_3372:
        /* <DEDUP_REMOVED lines=12> */
.L_x_3373:
[----:B------:R-:W-:Y:S01]  /*17700*/  LOP3.LUT R170, R4, UR9, R3, 0x96, !PT ;  /* 0x0000000904aa7c12 */ /* 0x000fe2000f8e9603 */
[----:B------:R-:W-:Y:S01]  /*17710*/  IMAD.WIDE.U32 R172, R135, -0x326172a9, RZ ;  /* 0xcd9e8d5787ac7825 */ /* 0x000fe200078e00ff */
[----:B------:R-:W-:-:S03]  /*17720*/  UIADD3 UR35, UPT, UPT, UR8, 0x1715609d, URZ ;  /* 0x1715609d08237890 */ /* 0x000fc6000fffe0ff */
        /* <DEDUP_REMOVED lines=41> */
[----:B------:R-:W-:Y:S02]  /*179c0*/  LOP3.LUT R2, R2, UR35, R171, 0x96, !PT ;  /* 0x0000002302027c12 */ /* 0x000fe4000f8e96ab */
[----:B------:R-:W-:-:S07]  /*179d0*/  MOV R136, R170 ;  /* 0x000000aa00887202 */ /* 0x000fce0000000f00 */
.L_x_3371:
        /* <DEDUP_REMOVED lines=23> */
.L_x_3375:
        /* <DEDUP_REMOVED lines=12> */
.L_x_3376:
[----:B------:R-:W-:Y:S01]  /*17c10*/  LOP3.LUT R170, R4, UR9, R3, 0x96, !PT ;  /* 0x0000000904aa7c12 */ /* 0x000fe2000f8e9603 */
[----:B------:R-:W-:Y:S01]  /*17c20*/  IMAD.WIDE.U32 R172, R135, -0x326172a9, RZ ;  /* 0xcd9e8d5787ac7825 */ /* 0x000fe200078e00ff */
[----:B------:R-:W-:-:S03]  /*17c30*/  UIADD3 UR35, UPT, UPT, UR8, 0x1715609d, URZ ;  /* 0x1715609d08237890 */ /* 0x000fc6000fffe0ff */
        /* <DEDUP_REMOVED lines=36> */
[----:B------:R-:W-:Y:S02]  /*17e80*/  UIADD3 UR35, UPT, UPT, UR9, -0x695add53, URZ ;  /* 0x96a522ad09237890 */ /* 0x000fe4000fffe0ff */
[----:B------:R-:W-:Y:S01]  /*17e90*/  IMAD.MOV.U32 R6, RZ, RZ, R170 ;  /* 0x000000ffff067224 */ /* 0x000fe200078e00aa */
[----:B------:R-:W-:Y:S01]  /*17ea0*/  LOP3.LUT R3, R172, UR27, R171, 0x96, !PT ;  /* 0x0000001bac037c12 */ /* 0x000fe2000f8e96ab */
[----:B------:R-:W-:Y:S01]  /*17eb0*/  IMAD.WIDE.U32 R170, R137, -0x2daee0ad, RZ ;  /* 0xd2511f5389aa7825 */ /* 0x000fe200078e00ff */
[----:B------:R-:W-:-:S03]  /*17ec0*/  MOV R137, R136 ;  /* 0x0000008800897202 */ /* 0x000fc60000000f00 */
[----:B------:R-:W-:Y:S01]  /*17ed0*/  IMAD.MOV.U32 R136, RZ, RZ, R170 ;  /* 0x000000ffff887224 */ /* 0x000fe200078e00aa */
[----:B------:R-:W-:-:S07]  /*17ee0*/  LOP3.LUT R2, R2, UR35, R171, 0x96, !PT ;  /* 0x0000002302027c12 */ /* 0x000fce000f8e96ab */
.L_x_3374:
[----:B------:R-:W-:Y:S02]  /*17ef0*/  I2FP.F32.U32 R137, R137 ;  /* 0x0000008900897245 */ /* 0x000fe40000201000 */
[----:B------:R-:W-:Y:S02]  /*17f00*/  SHF.L.U32 R140, R119, 0x10, RZ ;  /* 0x00000010778c7819 */ /* 0x000fe400000006ff */
[----:B------:R-:W-:Y:S01]  /*17f10*/  ISETP.NE.AND P5, PT, R144, 0x1, PT ;  /* 0x000000019000780c */ /* 0x000fe20003fa5270 */
[----:B------:R-:W-:Y:S01]  /*17f20*/  FFMA.FTZ R137, R137, R120, 1.1641532182693481445e-10 ;  /* 0x2f00000089897423 */ /* 0x000fe20000010078 */
[----:B------:R-:W-:Y:S01]  /*17f30*/  PRMT R156, R119, 0x7632, R156 ;  /* 0x00007632779c7816 */ /* 0x000fe2000000009c */
[----:B------:R-:W-:Y:S01]  /*17f40*/  FMUL.FTZ R140, R140, UR5 ;  /* 0x000000058c8c7c20 */ /* 0x000fe20008410000 */
[----:B------:R-:W-:Y:S02]  /*17f50*/  MOV R158, R6 ;  /* 0x00000006009e7202 */ /* 0x000fe40000000f00 */
[----:B------:R-:W-:Y:S01]  /*17f60*/  FSETP.GTU.FTZ.AND P4, PT, R137, UR4, PT ;  /* 0x0000000489007c0b */ /* 0x000fe2000bf9c000 */
[----:B------:R-:W-:-:S03]  /*17f70*/  @P1 IMAD.U32 R137, R111, 0x10000, RZ ;  /* 0x000100006f891824 */ /* 0x000fc600078e00ff */
        /* <DEDUP_REMOVED lines=14> */
.L_x_3378:
        /* <DEDUP_REMOVED lines=12> */
.L_x_3379:
        /* <DEDUP_REMOVED lines=46> */
.L_x_3377:
[----:B------:R-:W-:Y:S01]  /*18400*/  I2FP.F32.U32 R171, R158 ;  /* 0x0000009e00ab7245 */ /* 0x000fe20000201000 */
[----:B------:R-:W-:Y:S01]  /*18410*/  IMAD.U32 R144, R156, 0x10000, RZ ;  /* 0x000100009c907824 */ /* 0x000fe200078e00ff */
[----:B------:R-:W-:Y:S02]  /*18420*/  PRMT R118, R118, 0x5410, R154 ;  /* 0x0000541076767816 */ /* 0x000fe4000000009a */
[----:B------:R-:W-:Y:S01]  /*18430*/  PRMT R117, R152, 0x5410, R117 ;  /* 0x0000541098757816 */ /* 0x000fe20000000075 */
[----:B------:R-:W-:Y:S01]  /*18440*/  FFMA.FTZ R120, R171, R120, 1.1641532182693481445e-10 ;  /* 0x2f000000ab787423 */ /* 0x000fe20000010078 */
[----:B------:R-:W-:Y:S01]  /*18450*/  FMUL.FTZ R144, R144, UR5 ;  /* 0x0000000590907c20 */ /* 0x000fe20008410000 */
[----:B------:R-:W-:Y:S02]  /*18460*/  @P1 PRMT R171, R111, 0x7632, R171 ;  /* 0x000076326fab1816 */ /* 0x000fe400000000ab */
[----:B------:R-:W-:Y:S02]  /*18470*/  PRMT R116, R146, 0x5410, R116 ;  /* 0x0000541092747816 */ /* 0x000fe40000000074 */
[----:B------:R-:W-:Y:S01]  /*18480*/  FSETP.GTU.FTZ.AND P5, PT, R120, UR4, PT ;  /* 0x0000000478007c0b */ /* 0x000fe2000bfbc000 */
[----:B------:R-:W-:-:S03]  /*18490*/  @P1 IMAD.U32 R171, R171, 0x10000, RZ ;  /* 0x00010000abab1824 */ /* 0x000fc600078e00ff */
[----:B------:R-:W-:Y:S02]  /*184a0*/  FSEL R144, R144, RZ, !P5 ;  /* 0x000000ff90907208 */ /* 0x000fe40006800000 */
[----:B------:R-:W-:-:S03]  /*184b0*/  PLOP3.LUT P5, PT, P5, PT, PT, 0x8, 0x80 ;  /* 0x000000000080781c */ /* 0x000fc60002fae170 */
[----:B------:R-:W-:-:S05]  /*184c0*/  @P1 FADD.FTZ R144, R144, R171 ;  /* 0x000000ab90901221 */ /* 0x000fca0000010000 */
[----:B------:R-:W-:-:S04]  /*184d0*/  F2FP.BF16.F32.PACK_AB R120, RZ, R144 ;  /* 0x00000090ff78723e */ /* 0x000fc800000010ff */
[----:B------:R-:W-:-:S07]  /*184e0*/  PRMT R119, R119, 0x5410, R120 ;  /* 0x0000541077777816 */ /* 0x000fce0000000078 */
.L_x_3355:
[----:B------:R-:W-:Y:S01]  /*184f0*/  IMAD.WIDE.U32 R168, R128, 0x10, R168 ;  /* 0x0000001080a87825 */ /* 0x000fe200078e00a8 */
[----:B------:R-:W-:Y:S02]  /*18500*/  ISETP.NE.AND P6, PT, R122, RZ, PT ;  /* 0x000000ff7a00720c */ /* 0x000fe40003fc5270 */
[----:B------:R-:W-:Y:S01]  /*18510*/  SEL R122, RZ, 0x1000000, !P5 ;  /* 0x01000000ff7a7807 */ /* 0x000fe20006800000 */
[----:B------:R-:W-:Y:S01]  /*18520*/  IMAD.WIDE.U32 R166, R128, 0x8, R166 ;  /* 0x0000000880a67825 */ /* 0x000fe200078e00a6 */
[----:B------:R0:W-:Y:S01]  /*18530*/  STG.E.128 desc[UR10][R168.64], R116 ;  /* 0x00000074a8007986 */ /* 0x0001e2000c101d0a */
        /* <DEDUP_REMOVED lines=9> */
[----:B0-----:R-:W-:Y:S01]  /*185d0*/  FADD.FTZ R116, RZ, R123 ;  /* 0x0000007bff747221 */ /* 0x001fe20000010000 */
[----:B------:R-:W-:-:S02]  /*185e0*/  ISETP.NE.AND P1, PT, R138, RZ, PT ;  /* 0x000000ff8a00720c */ /* 0x000fc40003f25270 */
[----:B------:R-:W-:Y:S01]  /*185f0*/  LOP3.LUT R120, R120, R122, R171, 0xfe, !PT ;  /* 0x0000007a78787212 */ /* 0x000fe200078efeab */
[----:B------:R-:W-:Y:S01]  /*18600*/  FADD.FTZ R116, R116, R143 ;  /* 0x0000008f74747221 */ /* 0x000fe20000010000 */
[----:B------:R-:W-:Y:S02]  /*18610*/  LOP3.LUT R171, R173, R170, RZ, 0xfc, !PT ;  /* 0x000000aaadab7212 */ /* 0x000fe400078efcff */
[----:B------:R-:W-:Y:S01]  /*18620*/  SEL R173, RZ, 0x1, !P1 ;  /* 0x00000001ffad7807 */ /* 0x000fe20004800000 */
[----:B------:R-:W-:-:S03]  /*18630*/  FADD.FTZ R116, R116, R141 ;  /* 0x0000008d74747221 */ /* 0x000fc60000010000 */
[----:B------:R-:W-:Y:S01]  /*18640*/  LOP3.LUT R170, R120, R173, RZ, 0xfc, !PT ;  /* 0x000000ad78aa7212 */ /* 0x000fe200078efcff */
[----:B------:R-:W-:-:S04]  /*18650*/  FADD.FTZ R116, R116, R151 ;  /* 0x0000009774747221 */ /* 0x000fc80000010000 */
[----:B------:R-:W-:Y:S01]  /*18660*/  FADD.FTZ R116, R116, R121 ;  /* 0x0000007974747221 */ /* 0x000fe20000010000 */
[----:B------:R0:W-:Y:S03]  /*18670*/  STG.E.64 desc[UR10][R166.64], R170 ;  /* 0x000000aaa6007986 */ /* 0x0001e6000c101b0a */
        /* <DEDUP_REMOVED lines=19> */
[----:B0-----:R-:W-:Y:S06]  /*187b0*/  @!P0 BRA `(.L_x_3380) ;  /* 0x0000000000508947 */ /* 0x001fec0003800000 */
[----:B------:R-:W-:Y:S02]  /*187c0*/  SHF.L.U32 R116, R132, 0x10, RZ ;  /* 0x0000001084747819 */ /* 0x000fe400000006ff */
[----:B------:R-:W-:Y:S02]  /*187d0*/  PRMT R119, R11, 0x7104, RZ ;  /* 0x000071040b777816 */ /* 0x000fe400000000ff */
[----:B------:R-:W-:Y:S02]  /*187e0*/  LOP3.LUT R117, R116, 0xff0000, RZ, 0xc0, !PT ;  /* 0x00ff000074757812 */ /* 0x000fe400078ec0ff */
[----:B------:R-:W-:Y:S02]  /*187f0*/  LOP3.LUT R116, R133, 0xffff, RZ, 0xc0, !PT ;  /* 0x0000ffff85747812 */ /* 0x000fe400078ec0ff */
[----:B------:R-:W-:Y:S02]  /*18800*/  LOP3.LUT R168, R9, 0xff, RZ, 0xc0, !PT ;  /* 0x000000ff09a87812 */ /* 0x000fe400078ec0ff */
[----:B------:R-:W-:-:S02]  /*18810*/  PRMT R118, R117, 0x4210, R116 ;  /* 0x0000421075767816 */ /* 0x000fc40000000074 */
[----:B------:R-:W0:Y:S01]  /*18820*/  LDC.64 R116, c[0x0][0x3b8] ;  /* 0x0000ee00ff747b82 */ /* 0x000e220000000a00 */
        /* <DEDUP_REMOVED lines=13> */
.L_x_3380:
[----:B0-----:R-:W0:Y:S01]  /*18900*/  SHFL.BFLY PT, R117, R120, 0x1, 0x1f ;  /* 0x0c201f0078757f89 */ /* 0x001e2200000e0000 */
        /* <DEDUP_REMOVED lines=9> */
[----:B0-----:R-:W-:Y:S02]  /*189a0*/  FADD.FTZ R116, R138, R117 ;  /* 0x000000758a747221 */ /* 0x001fe40000010000 */
[----:B------:R-:W0:Y:S02]  /*189b0*/  S2R R138, SR_TID.X ;  /* 0x00000000008a7919 */ /* 0x000e240000002100 */
[----:B------:R-:W-:-:S04]  /*189c0*/  FMUL.FTZ R116, R116, 0.001302083372138440609 ;  /* 0x3aaaaaab74747820 */ /* 0x000fc80000410000 */
[C---:B------:R-:W-:Y:S01]  /*189d0*/  FADD.FTZ R117, -R116.reuse, R123 ;  /* 0x0000007b74757221 */ /* 0x040fe20000010100 */
[----:B------:R-:W-:-:S03]  /*189e0*/  FADD.FTZ R118, -R116, R143 ;  /* 0x0000008f74767221 */ /* 0x000fc60000010100 */
[----:B------:R-:W-:-:S04]  /*189f0*/  FFMA.FTZ R117, R117, R117, RZ ;  /* 0x0000007575757223 */ /* 0x000fc800000100ff */
[----:B------:R-:W-:Y:S01]  /*18a00*/  FFMA.FTZ R117, R118, R118, R117 ;  /* 0x0000007676757223 */ /* 0x000fe20000010075 */
[----:B------:R-:W-:-:S04]  /*18a10*/  FADD.FTZ R118, -R116, R141 ;  /* 0x0000008d74767221 */ /* 0x000fc80000010100 */
        /* <DEDUP_REMOVED lines=62> */
.L_x_3382:
[----:B------:R-:W-:Y:S05]  /*18e00*/  BSYNC.RECONVERGENT B0 ;  /* 0x0000000000007941 */ /* 0x000fea0003800200 */
.L_x_3381:
        /* <DEDUP_REMOVED lines=14> */
.L_x_3384:
[----:B------:R-:W-:Y:S05]  /*18ef0*/  BSYNC.RECONVERGENT B0 ;  /* 0x0000000000007941 */ /* 0x000fea0003800200 */
.L_x_3383:
[----:B------:R-:W1:Y:S01]  /*18f00*/  SHFL.DOWN PT, R167, R148, 0x2, 0x1f ;  /* 0x08401f0094a77f89 */ /* 0x000e6200000e0000 */
[----:B------:R-:W-:Y:S01]  /*18f10*/  I2FP.F32.U32 R150, R148 ;  /* 0x0000009400967245 */ /* 0x000fe20000201000 */
[----:B------:R-:W-:Y:S01]  /*18f20*/  IMAD.U32 R171, RZ, RZ, UR18 ;  /* 0x00000012ffab7e24 */ /* 0x000fe2000f8e00ff */
[----:B------:R-:W-:Y:S01]  /*18f30*/  ISETP.NE.AND P1, PT, R138, RZ, PT ;  /* 0x000000ff8a00720c */ /* 0x000fe20003f25270 */
[----:B0-----:R-:W0:Y:S01]  /*18f40*/  SHFL.DOWN PT, R169, R116, 0x2, 0x1f ;  /* 0x08401f0074a97f89 */ /* 0x001e2200000e0000 */
[----:B------:R-:W-:Y:S01]  /*18f50*/  ISETP.NE.AND P2, PT, RZ, UR23, PT ;  /* 0x00000017ff007c0c */ /* 0x000fe2000bf45270 */
[----:B------:R-:W-:Y:S02]  /*18f60*/  UPLOP3.LUT UP1, UPT, UPT, UPT, UP1, 0x40, 0x4 ;  /* 0x000000000004789c */ /* 0x000fe40003f2e810 */
        /* <DEDUP_REMOVED lines=24> */
[----:B------:R-:W-:Y:S01]  /*190f0*/  FFMA.FTZ R169, R118, R167, R169 ;  /* 0x000000a776a97223 */ /* 0x000fe200000100a9 */
[----:B-1----:R-:W-:Y:S02]  /*19100*/  FADD.FTZ R117, R120, R117 ;  /* 0x0000007578757221 */ /* 0x002fe40000010000 */
[----:B------:R-:W-:Y:S01]  /*19110*/  FMUL.FTZ R119, R118, R119 ;  /* 0x0000007776777220 */ /* 0x000fe20000410000 */
[----:B--2---:R-:W-:-:S03]  /*19120*/  FMUL.FTZ R167, R122, R169 ;  /* 0x000000a97aa77220 */ /* 0x004fc60000410000 */
[----:B------:R-:W-:-:S03]  /*19130*/  FMUL.FTZ R119, R119, R148 ;  /* 0x0000009477777220 */ /* 0x000fc60000410000 */
[----:B------:R-:W0:Y:S01]  /*19140*/  SHFL.IDX PT, R167, R167, RZ, 0x1f ;  /* 0x00001fffa7a77589 */ /* 0x000e2200000e0000 */
[----:B------:R-:W-:Y:S02]  /*19150*/  FFMA.FTZ R120, R122, R119, R117 ;  /* 0x000000777a787223 */ /* 0x000fe40000010075 */
[----:B------:R-:W1:Y:S03]  /*19160*/  LDC R122, c[0x0][0x448] ;  /* 0x00011200ff7a7b82 */ /* 0x000e660000000800 */
[----:B------:R-:W1:Y:S05]  /*19170*/  SHFL.IDX PT, R117, R120, RZ, 0x1f ;  /* 0x00001fff78757589 */ /* 0x000e6a00000e0000 */
[----:B------:R-:W2:Y:S01]  /*19180*/  @!P1 LDC.64 R118, c[0x0][0x3c0] ;  /* 0x0000f000ff769b82 */ /* 0x000ea20000000a00 */
[C---:B0-----:R-:W-:Y:S01]  /*19190*/  FMUL.FTZ R116, R167.reuse, R167 ;  /* 0x000000a7a7747220 */ /* 0x041fe20000410000 */
[----:B------:R-:W-:-:S04]  /*191a0*/  FSEL R152, R167, RZ, !P2 ;  /* 0x000000ffa7987208 */ /* 0x000fc80005000000 */
[----:B------:R-:W-:Y:S01]  /*191b0*/  FSEL R169, R116, RZ, P2 ;  /* 0x000000ff74a97208 */ /* 0x000fe20001000000 */
[----:B-1----:R-:W-:Y:S01]  /*191c0*/  FFMA.FTZ R122, R117, UR24, R122 ;  /* 0x00000018757a7c23 */ /* 0x002fe2000801007a */
[C---:B------:R-:W-:Y:S01]  /*191d0*/  FADD.FTZ R123, -R152.reuse, R123 ;  /* 0x0000007b987b7221 */ /* 0x040fe20000010100 */
[----:B------:R-:W0:Y:S01]  /*191e0*/  @!P1 LDC.64 R116, c[0x0][0x3c8] ;  /* 0x0000f200ff749b82 */ /* 0x000e220000000a00 */
[----:B------:R-:W-:Y:S01]  /*191f0*/  FADD.FTZ R151, -R152, R151 ;  /* 0x0000009798977221 */ /* 0x000fe20000010100 */
[----:B------:R-:W-:Y:S01]  /*19200*/  FADD.FTZ R122, R122, R169 ;  /* 0x000000a97a7a7221 */ /* 0x000fe20000010000 */
[----:B------:R-:W-:Y:S01]  /*19210*/  MOV R169, UR18 ;  /* 0x0000001200a97c02 */ /* 0x000fe20008000f00 */
[C---:B------:R-:W-:Y:S01]  /*19220*/  FADD.FTZ R149, -R152.reuse, R149 ;  /* 0x0000009598957221 */ /* 0x040fe20000010100 */
[C---:B------:R-:W-:Y:S01]  /*19230*/  FADD.FTZ R141, -R152.reuse, R141 ;  /* 0x0000008d988d7221 */ /* 0x040fe20000010100 */
[----:B------:R-:W1:Y:S01]  /*19240*/  MUFU.RSQ R146, R122 ;  /* 0x0000007a00927308 */ /* 0x000e620000001400 */
[----:B------:R-:W-:Y:S01]  /*19250*/  FADD.FTZ R121, -R152, R121 ;  /* 0x0000007998797221 */ /* 0x000fe20000010100 */
[----:B--2---:R-:W-:-:S04]  /*19260*/  @!P1 IMAD.WIDE R118, R169, 0x4, R118 ;  /* 0x00000004a9769825 */ /* 0x004fc800078e0276 */
[C---:B------:R-:W-:Y:S01]  /*19270*/  FADD.FTZ R169, -R152.reuse, R143 ;  /* 0x0000008f98a97221 */ /* 0x040fe20000010100 */
[C---:B------:R-:W-:Y:S01]  /*19280*/  FADD.FTZ R139, -R152.reuse, R139 ;  /* 0x0000008b988b7221 */ /* 0x040fe20000010100 */
[C---:B------:R-:W-:Y:S01]  /*19290*/  FADD.FTZ R125, -R152.reuse, R125 ;  /* 0x0000007d987d7221 */ /* 0x040fe20000010100 */
[C---:B------:R-:W-:Y:S01]  /*192a0*/  FADD.FTZ R129, -R152.reuse, R129 ;  /* 0x0000008198817221 */ /* 0x040fe20000010100 */
[----:B------:R2:W-:Y:S01]  /*192b0*/  @!P1 STG.E desc[UR10][R118.64], R167 ;  /* 0x000000a776009986 */ /* 0x0005e2000c10190a */
        /* <DEDUP_REMOVED lines=12> */
[----:B0-----:R-:W-:Y:S01]  /*19380*/  @!P1 IMAD.WIDE R116, R171, 0x4, R116 ;  /* 0x00000004ab749825 */ /* 0x001fe200078e0274 */
[----:B------:R-:W0:Y:S03]  /*19390*/  LDC.64 R150, c[0x0][0x428] ;  /* 0x00010a00ff967b82 */ /* 0x000e260000000a00 */
[C---:B------:R-:W-:Y:S01]  /*193a0*/  FFMA.FTZ R120, R143.reuse, R36, R32 ;  /* 0x000000248f787223 */ /* 0x040fe20000010020 */
[----:B------:R-:W-:Y:S01]  /*193b0*/  FFMA.FTZ R123, R122, R37, R33 ;  /* 0x000000257a7b7223 */ /* 0x000fe20000010021 */
[C---:B------:R-:W-:Y:S01]  /*193c0*/  FMUL.FTZ R158, R146.reuse, R149 ;  /* 0x00000095929e7220 */ /* 0x040fe20000410000 */
[----:B------:R1:W-:Y:S01]  /*193d0*/  @!P1 STG.E desc[UR10][R116.64], R146 ;  /* 0x0000009274009986 */ /* 0x0003e2000c10190a */
[----:B------:R-:W-:Y:S01]  /*193e0*/  FMUL.FTZ R141, R146, R141 ;  /* 0x0000008d928d7220 */ /* 0x000fe20000410000 */
[----:B--2---:R-:W-:Y:S01]  /*193f0*/  FFMA.FTZ R118, R154, R39, R35 ;  /* 0x000000279a767223 */ /* 0x004fe20000010023 */
[----:B------:R-:W-:Y:S01]  /*19400*/  FMUL.FTZ R156, R146, R139 ;  /* 0x0000008b929c7220 */ /* 0x000fe20000410000 */
[----:B------:R-:W2:Y:S01]  /*19410*/  LDC.64 R148, c[0x0][0x430] ;  /* 0x00010c00ff947b82 */ /* 0x000ea20000000a00 */
[----:B------:R-:W-:Y:S01]  /*19420*/  FFMA.FTZ R143, R143, R60, R104 ;  /* 0x0000003c8f8f7223 */ /* 0x000fe20000010068 */
[----:B------:R-:W-:Y:S01]  /*19430*/  FADD.FTZ R139, -R152, R159 ;  /* 0x0000009f988b7221 */ /* 0x000fe20000010100 */
[----:B------:R-:W-:Y:S01]  /*19440*/  FFMA.FTZ R119, R156, R41, R29 ;  /* 0x000000299c777223 */ /* 0x000fe2000001001d */
[----:B------:R-:W-:-:S02]  /*19450*/  UIADD3 UR18, UPT, UPT, UR18, UR16, URZ ;  /* 0x0000001012127290 */ /* 0x000fc4000fffe0ff */
[----:B------:R-:W-:Y:S01]  /*19460*/  FMUL.FTZ R139, R146, R139 ;  /* 0x0000008b928b7220 */ /* 0x000fe20000410000 */
[----:B-1----:R-:W-:Y:S01]  /*19470*/  F2FP.BF16.F32.PACK_AB R116, R123, R120 ;  /* 0x000000787b74723e */ /* 0x002fe200000010ff */
[----:B------:R-:W-:Y:S01]  /*19480*/  FADD.FTZ R123, -R152, R131 ;  /* 0x00000083987b7221 */ /* 0x000fe20000010100 */
[----:B------:R-:W-:Y:S01]  /*19490*/  FFMA.FTZ R117, R141, R38, R34 ;  /* 0x000000268d757223 */ /* 0x000fe20000010022 */
[----:B------:R-:W-:Y:S01]  /*194a0*/  FMUL.FTZ R131, R146, R121 ;  /* 0x0000007992837220 */ /* 0x000fe20000410000 */
[----:B------:R-:W-:Y:S01]  /*194b0*/  FFMA.FTZ R121, R158, R43, R31 ;  /* 0x0000002b9e797223 */ /* 0x000fe2000001001f */
[----:B------:R-:W-:Y:S01]  /*194c0*/  FMUL.FTZ R123, R146, R123 ;  /* 0x0000007b927b7220 */ /* 0x000fe20000410000 */
[----:B------:R-:W-:Y:S01]  /*194d0*/  FFMA.FTZ R158, R158, R67, R103 ;  /* 0x000000439e9e7223 */ /* 0x000fe20000010067 */
[----:B------:R-:W-:Y:S01]  /*194e0*/  F2FP.BF16.F32.PACK_AB R117, R118, R117 ;  /* 0x000000757675723e */ /* 0x000fe200000010ff */
[----:B------:R-:W-:Y:S01]  /*194f0*/  FFMA.FTZ R118, R131, R40, R28 ;  /* 0x0000002883767223 */ /* 0x000fe2000001001c */
[C---:B------:R-:W-:Y:S01]  /*19500*/  FFMA.FTZ R120, R123.reuse, R42, R30 ;  /* 0x0000002a7b787223 */ /* 0x040fe2000001001e */
[----:B------:R-:W-:Y:S01]  /*19510*/  FFMA.FTZ R123, R123, R66, R102 ;  /* 0x000000427b7b7223 */ /* 0x000fe20000010066 */
[----:B------:R-:W-:Y:S01]  /*19520*/  FFMA.FTZ R141, R141, R62, R106 ;  /* 0x0000003e8d8d7223 */ /* 0x000fe2000001006a */
[----:B------:R-:W-:Y:S01]  /*19530*/  FFMA.FTZ R131, R131, R64, R100 ;  /* 0x0000004083837223 */ /* 0x000fe20000010064 */
[----:B------:R-:W-:Y:S01]  /*19540*/  F2FP.BF16.F32.PACK_AB R118, R119, R118 ;  /* 0x000000767776723e */ /* 0x000fe200000010ff */
[----:B------:R-:W-:Y:S01]  /*19550*/  UISETP.GE.AND UP0, UPT, UR18, UR17, UPT ;  /* 0x000000111200728c */ /* 0x000fe2000bf06270 */
[----:B------:R-:W-:Y:S01]  /*19560*/  F2FP.BF16.F32.PACK_AB R123, R158, R123 ;  /* 0x0000007b9e7b723e */ /* 0x000fe200000010ff */
[----:B------:R-:W-:Y:S01]  /*19570*/  FFMA.FTZ R158, R156, R65, R101 ;  /* 0x000000419c9e7223 */ /* 0x000fe20000010065 */
[----:B------:R-:W-:Y:S01]  /*19580*/  F2FP.BF16.F32.PACK_AB R119, R121, R120 ;  /* 0x000000787977723e */ /* 0x000fe200000010ff */
[----:B0-----:R-:W-:-:S04]  /*19590*/  IMAD.WIDE.U32 R120, R124, 0x10, R150 ;  /* 0x000000107c787825 */ /* 0x001fc800078e0096 */
[----:B------:R-:W-:Y:S01]  /*195a0*/  FFMA.FTZ R156, R154, R63, R107 ;  /* 0x0000003f9a9c7223 */ /* 0x000fe2000001006b */
[----:B------:R-:W-:Y:S01]  /*195b0*/  FFMA.FTZ R154, R122, R61, R105 ;  /* 0x0000003d7a9a7223 */ /* 0x000fe20000010069 */
[----:B------:R-:W-:Y:S01]  /*195c0*/  F2FP.BF16.F32.PACK_AB R122, R158, R131 ;  /* 0x000000839e7a723e */ /* 0x000fe200000010ff */
[----:B------:R-:W-:Y:S01]  /*195d0*/  FADD.FTZ R131, -R152, R140 ;  /* 0x0000008c98837221 */ /* 0x000fe20000010100 */
[----:B------:R0:W-:Y:S03]  /*195e0*/  STG.E.128 desc[UR10][R120.64], R116 ;  /* 0x0000007478007986 */ /* 0x0001e6000c101d0a */
[----:B------:R-:W-:Y:S01]  /*195f0*/  FMUL.FTZ R131, R146, R131 ;  /* 0x0000008392837220 */ /* 0x000fe20000410000 */
[----:B0-----:R-:W-:Y:S01]  /*19600*/  F2FP.BF16.F32.PACK_AB R121, R156, R141 ;  /* 0x0000008d9c79723e */ /* 0x001fe200000010ff */
[----:B--2---:R-:W-:Y:S01]  /*19610*/  IMAD.WIDE.U32 R116, R124, 0x10, R148 ;  /* 0x000000107c747825 */ /* 0x004fe200078e0094 */
[----:B------:R-:W-:-:S03]  /*19620*/  F2FP.BF16.F32.PACK_AB R120, R154, R143 ;  /* 0x0000008f9a78723e */ /* 0x000fc600000010ff */
[C---:B------:R-:W-:Y:S01]  /*19630*/  FADD.FTZ R119, -R152.reuse, R142 ;  /* 0x0000008e98777221 */ /* 0x040fe20000010100 */
[----:B------:R-:W-:Y:S01]  /*19640*/  FADD.FTZ R141, -R152, R144 ;  /* 0x00000090988d7221 */ /* 0x000fe20000010100 */
[C---:B------:R-:W-:Y:S01]  /*19650*/  FMUL.FTZ R124, R146.reuse, R155 ;  /* 0x0000009b927c7220 */ /* 0x040fe20000410000 */
[C---:B------:R-:W-:Y:S01]  /*19660*/  FMUL.FTZ R154, R146.reuse, R157 ;  /* 0x0000009d929a7220 */ /* 0x040fe20000410000 */
[----:B------:R0:W-:Y:S01]  /*19670*/  STG.E.128 desc[UR10][R116.64], R120 ;  /* 0x0000007874007986 */ /* 0x0001e2000c101d0a */
[----:B------:R-:W-:Y:S01]  /*19680*/  FMUL.FTZ R144, R146, R163 ;  /* 0x000000a392907220 */ /* 0x000fe20000410000 */
[----:B------:R-:W-:-:S04]  /*19690*/  IMAD.WIDE.U32 R142, R126, 0x10, R148 ;  /* 0x000000107e8e7825 */ /* 0x000fc800078e0094 */
[----:B------:R-:W-:-:S04]  /*196a0*/  IMAD.WIDE.U32 R148, R128, 0x10, R148 ;  /* 0x0000001080947825 */ /* 0x000fc800078e0094 */
[----:B0-----:R-:W-:Y:S01]  /*196b0*/  FADD.FTZ R117, -R152, R130 ;  /* 0x0000008298757221 */ /* 0x001fe20000010100 */
        /* <DEDUP_REMOVED lines=12> */
[C---:B------:R-:W-:Y:S01]  /*19780*/  FMUL.FTZ R145, R146.reuse, R161 ;  /* 0x000000a192917220 */ /* 0x040fe20000410000 */
[C---:B------:R-:W-:Y:S01]  /*19790*/  FMUL.FTZ R129, R146.reuse, R165 ;  /* 0x000000a592817220 */ /* 0x040fe20000410000 */
[----:B------:R-:W-:Y:S01]  /*197a0*/  F2FP.BF16.F32.PACK_AB R116, R117, R116 ;  /* 0x000000747574723e */ /* 0x000fe200000010ff */
[----:B------:R-:W-:Y:S01]  /*197b0*/  FMUL.FTZ R146, R146, R141 ;  /* 0x0000008d92927220 */ /* 0x000fe20000410000 */
[----:B------:R-:W-:Y:S01]  /*197c0*/  F2FP.BF16.F32.PACK_AB R117, R119, R118 ;  /* 0x000000767775723e */ /* 0x000fe200000010ff */
[----:B------:R-:W-:-:S04]  /*197d0*/  IMAD.WIDE.U32 R140, R126, 0x10, R150 ;  /* 0x000000107e8c7825 */ /* 0x000fc800078e0096 */
[----:B------:R-:W-:Y:S01]  /*197e0*/  FFMA.FTZ R118, R125, R48, R20 ;  /* 0x000000307d767223 */ /* 0x000fe20000010014 */
[----:B------:R-:W-:Y:S01]  /*197f0*/  FFMA.FTZ R119, R124, R49, R21 ;  /* 0x000000317c777223 */ /* 0x000fe20000010015 */
[----:B------:R-:W-:Y:S01]  /*19800*/  FFMA.FTZ R126, R127, R50, R22 ;  /* 0x000000327f7e7223 */ /* 0x000fe20000010016 */
[----:B------:R-:W-:Y:S01]  /*19810*/  FFMA.FTZ R147, R154, R51, R23 ;  /* 0x000000339a937223 */ /* 0x000fe20000010017 */
[----:B------:R-:W-:-:S04]  /*19820*/  IMAD.WIDE.U32 R150, R128, 0x10, R150 ;  /* 0x0000001080967825 */ /* 0x000fc800078e0096 */
        /* <DEDUP_REMOVED lines=9> */
[----:B------:R-:W-:Y:S01]  /*198c0*/  F2FP.BF16.F32.PACK_AB R120, R125, R126 ;  /* 0x0000007e7d78723e */ /* 0x000fe200000010ff */
[----:B------:R-:W-:Y:S01]  /*198d0*/  FFMA.FTZ R125, R144, R53, R17 ;  /* 0x00000035907d7223 */ /* 0x000fe20000010011 */
        /* <DEDUP_REMOVED lines=11> */
[----:B------:R-:W-:Y:S01]  /*19990*/  F2FP.BF16.F32.PACK_AB R125, R127, R126 ;  /* 0x0000007e7f7d723e */ /* 0x000fe200000010ff */
[C---:B------:R-:W-:Y:S01]  /*199a0*/  FFMA.FTZ R126, R129.reuse, R56, R12 ;  /* 0x00000038817e7223 */ /* 0x040fe2000001000c */
[C---:B------:R-:W-:Y:S01]  /*199b0*/  FFMA.FTZ R127, R130.reuse, R57, R13 ;  /* 0x00000039827f7223 */ /* 0x040fe2000001000d */
[----:B------:R-:W-:Y:S01]  /*199c0*/  FFMA.FTZ R129, R129, R80, R84 ;  /* 0x0000005081817223 */ /* 0x000fe20000010054 */
[----:B------:R-:W-:Y:S01]  /*199d0*/  FFMA.FTZ R130, R130, R81, R85 ;  /* 0x0000005182827223 */ /* 0x000fe20000010055 */
[----:B------:R-:W-:Y:S01]  /*199e0*/  FFMA.FTZ R146, R146, R83, R87 ;  /* 0x0000005392927223 */ /* 0x000fe20000010057 */
[----:B------:R-:W-:Y:S01]  /*199f0*/  FFMA.FTZ R152, R152, R79, R91 ;  /* 0x0000004f98987223 */ /* 0x000fe2000001005b */
[----:B------:R-:W-:Y:S01]  /*19a00*/  F2FP.BF16.F32.PACK_AB R126, R127, R126 ;  /* 0x0000007e7f7e723e */ /* 0x000fe200000010ff */
[----:B------:R0:W-:Y:S01]  /*19a10*/  STG.E.128 desc[UR10][R140.64], R116 ;  /* 0x000000748c007986 */ /* 0x0001e2000c101d0a */
[----:B------:R-:W-:Y:S01]  /*19a20*/  F2FP.BF16.F32.PACK_AB R127, R147, R128 ;  /* 0x00000080937f723e */ /* 0x000fe200000010ff */
        /* <DEDUP_REMOVED lines=12> */
.L_x_3386:
        /* <DEDUP_REMOVED lines=9> */
.L_x_13585:


//--------------------- .text._ZN10layer_norm31ln_parallel_residual_fwd_kernelINS_13Kernel_traitsIf13__nv_bfloat16S2_S2_fjLj3072ELj1ELj1ELj4ELj16ENS_18Kernel_traits_baseILj3072EfS2_S2_S2_fjLj128EEEEELb1ELb1ELb0EEEvNS_9FwdParamsE --------------------------
	.section	.text._ZN10layer_norm31ln_parallel_residual_fwd_kernelINS_13Kernel_traitsIf13__nv_bfloat16S2_S2_fjLj3072ELj1ELj1ELj4ELj16ENS_18Kernel_traits_baseILj3072EfS2_S2_S2_fjLj128EEEEELb1ELb1ELb0EEEvNS_9FwdParamsE,"ax",@progbits
	.align	128
        .global         _ZN10layer_norm31ln_parallel_residual_fwd_kernelINS_13Kernel_traitsIf13__nv_bfloat16S2_S2_fjLj3072ELj1ELj1ELj4ELj16ENS_18Kernel_traits_baseILj3072EfS2_S2_S2_fjLj128EEEEELb1ELb1ELb0EEEvNS_9FwdParamsE
        .type           _ZN10layer_norm31ln_parallel_residual_fwd_kernelINS_13Kernel_traitsIf13__nv_bfloat16S2_S2_fjLj3072ELj1ELj1ELj4ELj16ENS_18Kernel_traits_baseILj3072EfS2_S2_S2_fjLj128EEEEELb1ELb1ELb0EEEvNS_9FwdParamsE,@function
        .size           _ZN10layer_norm31ln_parallel_residual_fwd_kernelINS_13Kernel_traitsIf13__nv_bfloat16S2_S2_fjLj3072ELj1ELj1ELj4ELj16ENS_18Kernel_traits_baseILj3072EfS2_S2_S2_fjLj128EEEEELb1ELb1ELb0EEEvNS_9FwdParamsE,(.L_x_13586 - _ZN10layer_norm31ln_parallel_residual_fwd_kernelINS_13Kernel_traitsIf13__nv_bfloat16S2_S2_fjLj3072ELj1ELj1ELj4ELj16ENS_18Kernel_traits_baseILj3072EfS2_S2_S2_fjLj128EEEEELb1ELb1ELb0EEEvNS_9FwdParamsE)
        .other          _ZN10layer_norm31ln_parallel_residual_fwd_kernelINS_13Kernel_traitsIf13__nv_bfloat16S2_S2_fjLj3072ELj1ELj1ELj4ELj16ENS_18Kernel_traits_baseILj3072EfS2_S2_S2_fjLj128EEEEELb1ELb1ELb0EEEvNS_9FwdParamsE,@"STO_CUDA_ENTRY STV_DEFAULT"
_ZN10layer_norm31ln_parallel_residual_fwd_kernelINS_13Kernel_traitsIf13__nv_bfloat16S2_S2_fjLj3072ELj1ELj1ELj4ELj16ENS_18Kernel_traits_baseILj3072EfS2_S2_S2_fjLj128EEEEELb1ELb1ELb0EEEvNS_9FwdParamsE:
.text._ZN10layer_norm31ln_parallel_residual_fwd_kernelINS_13Kernel_traitsIf13__nv_bfloat16S2_S2_fjLj3072ELj1ELj1ELj4ELj16ENS_18Kernel_traits_baseILj3072EfS2_S2_S2_fjLj128EEEEELb1ELb1ELb0EEEvNS_9FwdParamsE:
        /* <DEDUP_REMOVED lines=86> */
.L_x_3388:
[C---:B------:R-:W-:Y:S01]  /*0560*/  ISETP.GE.U32.AND P0, PT, R2.reuse, 0x100, PT ;  /* 0x000001000200780c */ /* 0x040fe20003f06070 */
[----:B------:R-:W-:Y:S01]  /*0570*/  IMAD.MOV.U32 R7, RZ, RZ, R124 ;  /* 0x000000ffff077224 */ /* 0x000fe200078e007c */
[C---:B------:R-:W-:Y:S02]  /*0580*/  ISETP.GE.U32.AND P2, PT, R2.reuse, 0x180, PT ;  /* 0x000001800200780c */ /* 0x040fe40003f46070 */
[----:B------:R-:W-:-:S09]  /*0590*/  ISETP.GE.U32.AND P1, PT, R2, 0x80, PT ;  /* 0x000000800200780c */ /* 0x000fd20003f26070 */
        /* <DEDUP_REMOVED lines=26> */
.L_x_3389:
[----:B------:R-:W-:Y:S05]  /*0740*/  BSYNC.RECONVERGENT B0 ;  /* 0x0000000000007941 */ /* 0x000fea0003800200 */
.L_x_3387:
[----:B------:R-:W1:Y:S02]  /*0750*/  LDCU UR4, c[0x0][0x384] ;  /* 0x00007080ff0477ac */ /* 0x000e640008000800 */
[----:B-1----:R-:W-:-:S06]  /*0760*/  UISETP.GE.AND UP0, UPT, UR6, UR4, UPT ;  /* 0x000000040600728c */ /* 0x002fcc000bf06270 */
[----:B------:R-:W-:-:S13]  /*0770*/  PLOP3.LUT P0, PT, PT, PT, UP0, 0x80, 0x8 ;  /* 0x000000000008781c */ /* 0x000fda0003f0f008 */
[----:B------:R-:W-:Y:S05]  /*0780*/  @P0 EXIT ;  /* 0x000000000000094d */ /* 0x000fea0003800000 */
[----:B------:R-:W-:Y:S01]  /*0790*/  IMAD.HI.U32 R9, R3, -0x2daee0ad, RZ ;  /* 0xd2511f5303097827 */ /* 0x000fe200078e00ff */
[----:B------:R-:W1:Y:S01]  /*07a0*/  LDCU.U8 UR4, c[0x0][0x410] ;  /* 0x00008200ff0477ac */ /* 0x000e620008000000 */
[----:B------:R-:W-:Y:S02]  /*07b0*/  LOP3.LUT R69, R6, 0x3, RZ, 0xc0, !PT ;  /* 0x0000000306457812 */ /* 0x000fe400078ec0ff */
[C---:B------:R-:W-:Y:S01]  /*07c0*/  IMAD.HI.U32 R7, R0.reuse, -0x326172a9, RZ ;  /* 0xcd9e8d5700077827 */ /* 0x040fe200078e00ff */
[----:B------:R-:W-:Y:S01]  /*07d0*/  LOP3.LUT R9, R9, UR9, RZ, 0x3c, !PT ;  /* 0x0000000909097c12 */ /* 0x000fe2000f8e3cff */
[----:B------:R-:W2:Y:S02]  /*07e0*/  LDCU UR36, c[0x0][0x388] ;  /* 0x00007100ff2477ac */ /* 0x000ea40008000800 */
[----:B0-----:R-:W-:Y:S01]  /*07f0*/  IMAD R11, R0, -0x326172a9, RZ ;  /* 0xcd9e8d57000b7824 */ /* 0x001fe200078e02ff */
[----:B------:R-:W-:Y:S01]  /*0800*/  LOP3.LUT R7, R4, UR8, R7, 0x96, !PT ;  /* 0x0000000804077c12 */ /* 0x000fe2000f8e9607 */
[----:B------:R-:W-:Y:S01]  /*0810*/  IMAD.HI.U32 R10, R9, -0x326172a9, RZ ;  /* 0xcd9e8d57090a7827 */ /* 0x000fe200078e00ff */
[----:B------:R-:W0:Y:S03]  /*0820*/  LDCU UR7, c[0x0][0x400] ;  /* 0x00008000ff0777ac */ /* 0x000e260008000800 */
        /* <DEDUP_REMOVED lines=11> */
[----:B------:R-:W0:Y:S03]  /*08e0*/  LDCU.64 UR16, c[0x0][0x380] ;  /* 0x00007000ff1077ac */ /* 0x000e260008000a00 */
[----:B------:R-:W-:Y:S01]  /*08f0*/  IMAD R11, R12, -0x326172a9, RZ ;  /* 0xcd9e8d570c0b7824 */ /* 0x000fe200078e02ff */
[----:B------:R-:W-:Y:S01]  /*0900*/  LOP3.LUT R9, R14, UR20, R9, 0x96, !PT ;  /* 0x000000140e097c12 */ /* 0x000fe2000f8e9609 */
[----:B------:R-:W-:Y:S01]  /*0910*/  IMAD R14, R10, -0x2daee0ad, RZ ;  /* 0xd2511f530a0e7824 */ /* 0x000fe200078e02ff */
[----:B------:R-:W-:Y:S01]  /*0920*/  UPLOP3.LUT UP1, UPT, UPT, UPT, UPT, 0x40, 0x4 ;  /* 0x000000000004789c */ /* 0x000fe20003f2e870 */
[----:B------:R-:W-:Y:S01]  /*0930*/  IMAD.HI.U32 R10, R7, -0x326172a9, RZ ;  /* 0xcd9e8d57070a7827 */ /* 0x000fe200078e00ff */
[----:B-1----:R-:W-:-:S03]  /*0940*/  UISETP.NE.AND UP2, UPT, UR4, URZ, UPT ;  /* 0x000000ff0400728c */ /* 0x002fc6000bf45270 */
        /* <DEDUP_REMOVED lines=25> */
[----:B------:R-:W-:Y:S02]  /*0ae0*/  LOP3.LUT R10, R11, UR30, R10, 0x96, !PT ;  /* 0x0000001e0b0a7c12 */ /* 0x000fe4000f8e960a */
[C---:B------:R-:W-:Y:S01]  /*0af0*/  LOP3.LUT R11, R5.reuse, 0x7f, RZ, 0xc0, !PT ;  /* 0x0000007f050b7812 */ /* 0x040fe200078ec0ff */
[----:B------:R-:W-:Y:S01]  /*0b00*/  IMAD.SHL.U32 R5, R5, 0x2, RZ ;  /* 0x0000000205057824 */ /* 0x000fe200078e00ff */
[----:B------:R-:W-:Y:S01]  /*0b10*/  LOP3.LUT R12, R13, UR31, R12, 0x96, !PT ;  /* 0x0000001f0d0c7c12 */ /* 0x000fe2000f8e960c */
[----:B------:R-:W-:Y:S01]  /*0b20*/  IMAD R14, R7, -0x326172a9, RZ ;  /* 0xcd9e8d57070e7824 */ /* 0x000fe200078e02ff */
[----:B------:R-:W-:Y:S01]  /*0b30*/  VIADDMNMX R8, R11, -R8, RZ, !PT ;  /* 0x800000080b087246 */ /* 0x000fe200078001ff */
[----:B------:R-:W-:Y:S01]  /*0b40*/  IMAD R13, R125, -0x20, R11 ;  /* 0xffffffe07d0d7824 */ /* 0x000fe200078e020b */
[----:B------:R-:W-:Y:S01]  /*0b50*/  LOP3.LUT R5, R5, 0xffffff00, RZ, 0xc0, !PT ;  /* 0xffffff0005057812 */ /* 0x000fe200078ec0ff */
[----:B------:R-:W-:Y:S01]  /*0b60*/  IMAD R16, R9, -0x2daee0ad, RZ ;  /* 0xd2511f5309107824 */ /* 0x000fe200078e02ff */
[----:B------:R-:W-:Y:S01]  /*0b70*/  VIMNMX R8, PT, PT, R8, 0x20, PT ;  /* 0x0000002008087848 */ /* 0x000fe20003fe0100 */
[----:B------:R-:W-:Y:S01]  /*0b80*/  IMAD.HI.U32 R7, R12, -0x326172a9, RZ ;  /* 0xcd9e8d570c077827 */ /* 0x000fe200078e00ff */
[----:B------:R-:W-:-:S03]  /*0b90*/  VIMNMX R13, PT, PT, RZ, R13, !PT ;  /* 0x0000000dff0d7248 */ /* 0x000fc60007fe0100 */
[----:B------:R-:W-:Y:S01]  /*0ba0*/  IMAD R8, R8, 0x8, R5 ;  /* 0x0000000808087824 */ /* 0x000fe200078e0205 */
[----:B------:R-:W-:Y:S01]  /*0bb0*/  LOP3.LUT R7, R14, UR32, R7, 0x96, !PT ;  /* 0x000000200e077c12 */ /* 0x000fe2000f8e9607 */
[C---:B------:R-:W-:Y:S01]  /*0bc0*/  IMAD.HI.U32 R9, R10.reuse, -0x2daee0ad, RZ ;  /* 0xd2511f530a097827 */ /* 0x040fe200078e00ff */
[----:B------:R-:W-:Y:S02]  /*0bd0*/  VIMNMX R14, PT, PT, R13, 0x20, PT ;  /* 0x000000200d0e7848 */ /* 0x000fe40003fe0100 */
[----:B------:R-:W-:Y:S01]  /*0be0*/  I2FP.F32.U32 R8, R8 ;  /* 0x0000000800087245 */ /* 0x000fe20000201000 */
[----:B------:R-:W-:Y:S01]  /*0bf0*/  IMAD R11, R10, -0x2daee0ad, RZ ;  /* 0xd2511f530a0b7824 */ /* 0x000fe200078e02ff */
[----:B------:R-:W-:Y:S01]  /*0c00*/  LOP3.LUT R9, R16, UR33, R9, 0x96, !PT ;  /* 0x0000002110097c12 */ /* 0x000fe2000f8e9609 */
[----:B------:R-:W-:Y:S01]  /*0c10*/  IMAD.HI.U32 R68, R7, -0x2daee0ad, RZ ;  /* 0xd2511f5307447827 */ /* 0x000fe200078e00ff */
[----:B------:R1:W0:Y:S03]  /*0c20*/  MUFU.RCP R122, R8 ;  /* 0x00000008007a7308 */ /* 0x0002260000001000 */
[----:B------:R-:W-:Y:S01]  /*0c30*/  IMAD R12, R12, -0x326172a9, RZ ;  /* 0xcd9e8d570c0c7824 */ /* 0x000fe200078e02ff */
[----:B------:R-:W-:Y:S01]  /*0c40*/  LOP3.LUT R68, R11, UR35, R68, 0x96, !PT ;  /* 0x000000230b447c12 */ /* 0x000fe2000f8e9644 */
[----:B------:R-:W-:-:S04]  /*0c50*/  IMAD.HI.U32 R25, R9, -0x326172a9, RZ ;  /* 0xcd9e8d5709197827 */ /* 0x000fc800078e00ff */
[----:B------:R-:W-:Y:S02]  /*0c60*/  IMAD R121, R14, 0x8, R5 ;  /* 0x000000080e797824 */ /* 0x000fe400078e0205 */
[----:B------:R-:W-:Y:S01]  /*0c70*/  HFMA2 R5, -RZ, RZ, 0, 0 ;  /* 0x00000000ff057431 */ /* 0x000fe200000001ff */
[----:B------:R-:W-:Y:S01]  /*0c80*/  LOP3.LUT R25, R12, UR34, R25, 0x96, !PT ;  /* 0x000000220c197c12 */ /* 0x000fe2000f8e9619 */
[----:B------:R-:W-:Y:S02]  /*0c90*/  IMAD R72, R7, -0x2daee0ad, RZ ;  /* 0xd2511f5307487824 */ /* 0x000fe400078e02ff */
[----:B-1234-:R-:W-:-:S07]  /*0ca0*/  IMAD R70, R9, -0x326172a9, RZ ;  /* 0xcd9e8d5709467824 */ /* 0x01efce00078e02ff */
.L_x_3770:
        /* <DEDUP_REMOVED lines=9> */
[----:B------:R-:W1:Y:S01]  /*0d40*/  LDC.64 R46, c[0x0][0x390] ;  /* 0x0000e400ff2e7b82 */ /* 0x000e620000000a00 */
[----:B------:R-:W-:Y:S02]  /*0d50*/  ISETP.NE.U32.AND P1, PT, RZ, UR12, PT ;  /* 0x0000000cff007c0c */ /* 0x000fe4000bf25070 */
[----:B------:R-:W-:Y:S02]  /*0d60*/  ISETP.NE.AND.EX P0, PT, RZ, UR15, PT, P0 ;  /* 0x0000000fff007c0c */ /* 0x000fe4000bf05300 */
[----:B------:R-:W-:-:S11]  /*0d70*/  ISETP.NE.AND.EX P1, PT, RZ, UR13, PT, P1 ;  /* 0x0000000dff007c0c */ /* 0x000fd6000bf25310 */
[----:B------:R-:W2:Y:S08]  /*0d80*/  @P0 LDC.64 R44, c[0x0][0x3a0] ;  /* 0x0000e800ff2c0b82 */ /* 0x000eb00000000a00 */
[----:B------:R-:W3:Y:S01]  /*0d90*/  @P1 LDC.64 R18, c[0x0][0x398] ;  /* 0x0000e600ff121b82 */ /* 0x000ee20000000a00 */
[----:B--2---:R-:W-:-:S05]  /*0da0*/  @P0 IMAD.WIDE.U32 R44, R55, 0x10, R44 ;  /* 0x00000010372c0825 */ /* 0x004fca00078e002c */
[----:B------:R1:W2:Y:S01]  /*0db0*/  @P0 LDG.E.128 R32, desc[UR10][R44.64] ;  /* 0x0000000a2c200981 */ /* 0x0002a2000c1e1d00 */
[----:B------:R-:W-:Y:S01]  /*0dc0*/  UISETP.NE.U32.AND UP0, UPT, UR12, URZ, UPT ;  /* 0x000000ff0c00728c */ /* 0x000fe2000bf05070 */
[----:B---3--:R-:W-:-:S04]  /*0dd0*/  @P1 IMAD.WIDE.U32 R18, R55, 0x10, R18 ;  /* 0x0000001037121825 */ /* 0x008fc800078e0012 */
[----:B-1----:R-:W-:Y:S01]  /*0de0*/  IMAD.WIDE.U32 R44, R55, 0x10, R46 ;  /* 0x00000010372c7825 */ /* 0x002fe200078e002e */
[----:B------:R-:W-:Y:S01]  /*0df0*/  UISETP.NE.AND.EX UP0, UPT, UR13, URZ, UPT, UP0 ;  /* 0x000000ff0d00728c */ /* 0x000fe2000bf05300 */
[----:B------:R1:W5:Y:S04]  /*0e00*/  @P1 LDG.E.128 R28, desc[UR10][R18.64] ;  /* 0x0000000a121c1981 */ /* 0x000368000c1e1d00 */
[----:B------:R-:W5:Y:S01]  /*0e10*/  LDG.E.128 R44, desc[UR10][R44.64] ;  /* 0x0000000a2c2c7981 */ /* 0x000f62000c1e1d00 */
[----:B--2---:R-:W-:Y:S02]  /*0e20*/  PRMT R56, R35, 0x7632, R56 ;  /* 0x0000763223387816 */ /* 0x004fe40000000038 */
[----:B------:R-:W-:Y:S02]  /*0e30*/  PRMT R74, R34, 0x7632, R74 ;  /* 0x00007632224a7816 */ /* 0x000fe4000000004a */
[----:B-1----:R-:W-:-:S02]  /*0e40*/  PRMT R19, R33, 0x7632, R19 ;  /* 0x0000763221137816 */ /* 0x002fc40000000013 */
        /* <DEDUP_REMOVED lines=18> */
.L_x_3395:
        /* <DEDUP_REMOVED lines=13> */
.L_x_3397:
[----:B0-----:R-:W-:Y:S05]  /*1040*/  BSYNC.RECONVERGENT B2 ;  /* 0x0000000000027941 */ /* 0x001fea0003800200 */
.L_x_3396:
        /* <DEDUP_REMOVED lines=42> */
[----:B------:R-:W-:-:S07]  /*12f0*/  IMAD.MOV.U32 R50, RZ, RZ, RZ ;  /* 0x000000ffff327224 */ /* 0x000fce00078e00ff */
.L_x_3394:
[----:B0-----:R-:W-:Y:S05]  /*1300*/  BSYNC.RECONVERGENT B1 ;  /* 0x0000000000017941 */ /* 0x001fea0003800200 */
.L_x_3393:
[----:B------:R-:W0:Y:S01]  /*1310*/  LDC R77, c[0x0][0x408] ;  /* 0x00010200ff4d7b82 */ /* 0x000e220000000800 */
[----:B------:R-:W-:Y:S01]  /*1320*/  I2FP.F32.U32 R6, R6 ;  /* 0x0000000600067245 */ /* 0x000fe20000201000 */
[----:B------:R-:W-:Y:S01]  /*1330*/  IMAD.MOV.U32 R79, RZ, RZ, 0x2f800000 ;  /* 0x2f800000ff4f7424 */ /* 0x000fe200078e00ff */
[----:B-----5:R-:W-:Y:S01]  /*1340*/  SHF.L.U32 R18, R44, 0x10, RZ ;  /* 0x000000102c127819 */ /* 0x020fe200000006ff */
[----:B------:R-:W-:Y:S01]  /*1350*/  BSSY.RECONVERGENT B1, `(.L_x_3398) ;  /* 0x0000051000017945 */ /* 0x000fe20003800200 */
[----:B------:R-:W-:Y:S01]  /*1360*/  ISETP.NE.AND P3, PT, R50, 0x1, PT ;  /* 0x000000013200780c */ /* 0x000fe20003f65270 */
[----:B------:R-:W-:Y:S01]  /*1370*/  FFMA.FTZ R51, R6, R79, 1.1641532182693481445e-10 ;  /* 0x2f00000006337423 */ /* 0x000fe2000001004f */
[----:B------:R-:W-:Y:S01]  /*1380*/  IMAD.MOV.U32 R61, RZ, RZ, 0x2 ;  /* 0x00000002ff3d7424 */ /* 0x000fe200078e00ff */
[----:B------:R-:W1:Y:S01]  /*1390*/  LDC R78, c[0x0][0x404] ;  /* 0x00010100ff4e7b82 */ /* 0x000e620000000800 */
[----:B------:R-:W-:Y:S02]  /*13a0*/  IMAD.MOV.U32 R20, RZ, RZ, R70 ;  /* 0x000000ffff147224 */ /* 0x000fe400078e0046 */
[----:B0-----:R-:W-:Y:S01]  /*13b0*/  FMUL.FTZ R18, R18, R77 ;  /* 0x0000004d12127220 */ /* 0x001fe20000410000 */
[----:B-1----:R-:W-:Y:S01]  /*13c0*/  FSETP.GTU.FTZ.AND P2, PT, R51, R78, PT ;  /* 0x0000004e3300720b */ /* 0x002fe20003f5c000 */
[----:B------:R-:W-:-:S03]  /*13d0*/  @P0 IMAD.U32 R51, R32, 0x10000, RZ ;  /* 0x0001000020330824 */ /* 0x000fc600078e00ff */
[----:B------:R-:W-:Y:S02]  /*13e0*/  FSEL R6, R18, RZ, !P2 ;  /* 0x000000ff12067208 */ /* 0x000fe40005000000 */
[----:B------:R-:W-:Y:S02]  /*13f0*/  PLOP3.LUT P2, PT, P2, PT, PT, 0x8, 0x80 ;  /* 0x000000000080781c */ /* 0x000fe4000174e170 */
[----:B------:R-:W-:Y:S01]  /*1400*/  PRMT R18, R44, 0x7632, R18 ;  /* 0x000076322c127816 */ /* 0x000fe20000000012 */
        /* <DEDUP_REMOVED lines=12> */
.L_x_3400:
        /* <DEDUP_REMOVED lines=13> */
.L_x_3402:
[----:B------:R-:W-:Y:S05]  /*15a0*/  BSYNC.RECONVERGENT B2 ;  /* 0x0000000000027941 */ /* 0x000fea0003800200 */
.L_x_3401:
        /* <DEDUP_REMOVED lines=43> */
.L_x_3399:
[----:B------:R-:W-:Y:S05]  /*1860*/  BSYNC.RECONVERGENT B1 ;  /* 0x0000000000017941 */ /* 0x000fea0003800200 */
.L_x_3398:
[----:B------:R-:W-:Y:S01]  /*1870*/  I2FP.F32.U32 R20, R20 ;  /* 0x0000001400147245 */ /* 0x000fe20000201000 */
[----:B------:R-:W-:Y:S01]  /*1880*/  IMAD.U32 R18, R18, 0x10000, RZ ;  /* 0x0001000012127824 */ /* 0x000fe200078e00ff */
[----:B------:R-:W-:Y:S01]  /*1890*/  ISETP.NE.AND P3, PT, R61, 0x1, PT ;  /* 0x000000013d00780c */ /* 0x000fe20003f65270 */
[----:B------:R-:W-:Y:S01]  /*18a0*/  BSSY.RECONVERGENT B1, `(.L_x_3403) ;  /* 0x000004e000017945 */ /* 0x000fe20003800200 */
[----:B------:R-:W-:Y:S02]  /*18b0*/  IMAD.MOV.U32 R50, RZ, RZ, 0x2 ;  /* 0x00000002ff327424 */ /* 0x000fe400078e00ff */
[----:B------:R-:W-:Y:S01]  /*18c0*/  FFMA.FTZ R51, R20, R79, 1.1641532182693481445e-10 ;  /* 0x2f00000014337423 */ /* 0x000fe2000001004f */
[----:B------:R-:W-:Y:S01]  /*18d0*/  FMUL.FTZ R18, R18, R77 ;  /* 0x0000004d12127220 */ /* 0x000fe20000410000 */
[----:B------:R-:W-:-:S03]  /*18e0*/  @P0 SHF.L.U32 R20, R17, 0x10, RZ ;  /* 0x0000001011140819 */ /* 0x000fc600000006ff */
[----:B------:R-:W-:-:S04]  /*18f0*/  FSETP.GTU.FTZ.AND P2, PT, R51, R78, PT ;  /* 0x0000004e3300720b */ /* 0x000fc80003f5c000 */
        /* <DEDUP_REMOVED lines=15> */
.L_x_3405:
        /* <DEDUP_REMOVED lines=13> */
.L_x_3407:
[----:B------:R-:W-:Y:S05]  /*1ac0*/  BSYNC.RECONVERGENT B2 ;  /* 0x0000000000027941 */ /* 0x000fea0003800200 */
.L_x_3406:
        /* <DEDUP_REMOVED lines=43> */
.L_x_3404:
[----:B------:R-:W-:Y:S05]  /*1d80*/  BSYNC.RECONVERGENT B1 ;  /* 0x0000000000017941 */ /* 0x000fea0003800200 */
.L_x_3403:
[----:B------:R-:W-:Y:S01]  /*1d90*/  I2FP.F32.U32 R18, R18 ;  /* 0x0000001200127245 */ /* 0x000fe20000201000 */
[----:B------:R-:W-:Y:S01]  /*1da0*/  IMAD.U32 R20, R45, 0x10000, RZ ;  /* 0x000100002d147824 */ /* 0x000fe200078e00ff */
[----:B------:R-:W-:Y:S01]  /*1db0*/  ISETP.NE.AND P3, PT, R50, 0x1, PT ;  /* 0x000000013200780c */ /* 0x000fe20003f65270 */
[----:B------:R-:W-:Y:S02]  /*1dc0*/  BSSY.RECONVERGENT B1, `(.L_x_3408) ;  /* 0x000004f000017945 */ /* 0x000fe40003800200 */
[----:B------:R-:W-:Y:S01]  /*1dd0*/  FFMA.FTZ R51, R18, R79, 1.1641532182693481445e-10 ;  /* 0x2f00000012337423 */ /* 0x000fe2000001004f */
[----:B------:R-:W-:-:S04]  /*1de0*/  FMUL.FTZ R20, R20, R77 ;  /* 0x0000004d14147220 */ /* 0x000fc80000410000 */
[----:B------:R-:W-:Y:S01]  /*1df0*/  FSETP.GTU.FTZ.AND P2, PT, R51, R78, PT ;  /* 0x0000004e3300720b */ /* 0x000fe20003f5c000 */
[----:B------:R-:W-:-:S03]  /*1e00*/  @P0 IMAD.U32 R51, R33, 0x10000, RZ ;  /* 0x0001000021330824 */ /* 0x000fc600078e00ff */
[----:B------:R-:W-:Y:S02]  /*1e10*/  FSEL R18, R20, RZ, !P2 ;  /* 0x000000ff14127208 */ /* 0x000fe40005000000 */
[----:B------:R-:W-:Y:S02]  /*1e20*/  PLOP3.LUT P2, PT, P2, PT, PT, 0x8, 0x80 ;  /* 0x000000000080781c */ /* 0x000fe4000174e170 */
[----:B------:R-:W-:Y:S01]  /*1e30*/  PRMT R20, R45, 0x7632, R20 ;  /* 0x000076322d147816 */ /* 0x000fe20000000014 */
[----:B------:R-:W-:Y:S01]  /*1e40*/  @P0 FADD.FTZ R18, R51, R18 ;  /* 0x0000001233120221 */ /* 0x000fe20000010000 */
[----:B------:R-:W-:Y:S01]  /*1e50*/  HFMA2 R51, -RZ, RZ, 0, 1.1920928955078125e-07 ;  /* 0x00000002ff337431 */ /* 0x000fe200000001ff */
[----:B------:R-:W-:Y:S01]  /*1e60*/  P2R R61, PR, RZ, 0x4 ;  /* 0x00000004ff3d7803 */ /* 0x000fe20000000000 */
[----:B------:R-:W-:Y:S02]  /*1e70*/  IMAD.MOV.U32 R45, RZ, RZ, R70 ;  /* 0x000000ffff2d7224 */ /* 0x000fe400078e0046 */
        /* <DEDUP_REMOVED lines=10> */
.L_x_3410:
        /* <DEDUP_REMOVED lines=13> */
.L_x_3412:
[----:B------:R-:W-:Y:S05]  /*1ff0*/  BSYNC.RECONVERGENT B2 ;  /* 0x0000000000027941 */ /* 0x000fea0003800200 */
.L_x_3411:
        /* <DEDUP_REMOVED lines=43> */
.L_x_3409:
[----:B------:R-:W-:Y:S05]  /*22b0*/  BSYNC.RECONVERGENT B1 ;  /* 0x0000000000017941 */ /* 0x000fea0003800200 */
.L_x_3408:
[----:B------:R-:W-:Y:S01]  /*22c0*/  I2FP.F32.U32 R50, R45 ;  /* 0x0000002d00327245 */ /* 0x000fe20000201000 */
[----:B------:R-:W-:Y:S01]  /*22d0*/  IMAD.U32 R20, R20, 0x10000, RZ ;  /* 0x0001000014147824 */ /* 0x000fe200078e00ff */
[----:B------:R-:W-:Y:S01]  /*22e0*/  ISETP.NE.AND P2, PT, R51, 0x1, PT ;  /* 0x000000013300780c */ /* 0x000fe20003f45270 */
[----:B------:R-:W-:Y:S01]  /*22f0*/  BSSY.RECONVERGENT B1, `(.L_x_3413) ;  /* 0x000004e000017945 */ /* 0x000fe20003800200 */
[----:B------:R-:W-:Y:S02]  /*2300*/  IMAD.MOV.U32 R66, RZ, RZ, 0x2 ;  /* 0x00000002ff427424 */ /* 0x000fe400078e00ff */
[----:B------:R-:W-:Y:S01]  /*2310*/  FFMA.FTZ R45, R50, R79, 1.1641532182693481445e-10 ;  /* 0x2f000000322d7423 */ /* 0x000fe2000001004f */
[----:B------:R-:W-:Y:S01]  /*2320*/  FMUL.FTZ R20, R20, R77 ;  /* 0x0000004d14147220 */ /* 0x000fe20000410000 */
[----:B------:R-:W-:-:S03]  /*2330*/  @P0 IMAD.U32 R50, R19, 0x10000, RZ ;  /* 0x0001000013320824 */ /* 0x000fc600078e00ff */
[----:B------:R-:W-:-:S04]  /*2340*/  FSETP.GTU.FTZ.AND P3, PT, R45, R78, PT ;  /* 0x0000004e2d00720b */ /* 0x000fc80003f7c000 */
        /* <DEDUP_REMOVED lines=15> */
.L_x_3415:
        /* <DEDUP_REMOVED lines=13> */
.L_x_3417:
[----:B------:R-:W-:Y:S05]  /*2510*/  BSYNC.RECONVERGENT B2 ;  /* 0x0000000000027941 */ /* 0x000fea0003800200 */
.L_x_3416:
        /* <DEDUP_REMOVED lines=43> */
.L_x_3414:
[----:B------:R-:W-:Y:S05]  /*27d0*/  BSYNC.RECONVERGENT B1 ;  /* 0x0000000000017941 */ /* 0x000fea0003800200 */
.L_x_3413:
[----:B------:R-:W-:Y:S01]  /*27e0*/  I2FP.F32.U32 R20, R20 ;  /* 0x0000001400147245 */ /* 0x000fe20000201000 */
[----:B------:R-:W-:Y:S01]  /*27f0*/  BSSY.RECONVERGENT B1, `(.L_x_3418) ;  /* 0x0000050000017945 */ /* 0x000fe20003800200 */
[----:B------:R-:W-:Y:S01]  /*2800*/  SHF.L.U32 R50, R46, 0x10, RZ ;  /* 0x000000102e327819 */ /* 0x000fe200000006ff */
[----:B------:R-:W-:Y:S01]  /*2810*/  IMAD.MOV.U32 R67, RZ, RZ, 0x2 ;  /* 0x00000002ff437424 */ /* 0x000fe200078e00ff */
[----:B------:R-:W-:Y:S01]  /*2820*/  ISETP.NE.AND P3, PT, R66, 0x1, PT ;  /* 0x000000014200780c */ /* 0x000fe20003f65270 */
[----:B------:R-:W-:Y:S01]  /*2830*/  FFMA.FTZ R51, R20, R79, 1.1641532182693481445e-10 ;  /* 0x2f00000014337423 */ /* 0x000fe2000001004f */
[----:B------:R-:W-:Y:S01]  /*2840*/  PRMT R75, R46, 0x7632, R75 ;  /* 0x000076322e4b7816 */ /* 0x000fe2000000004b */
[----:B------:R-:W-:-:S03]  /*2850*/  FMUL.FTZ R50, R50, R77 ;  /* 0x0000004d32327220 */ /* 0x000fc60000410000 */
[----:B------:R-:W-:Y:S01]  /*2860*/  FSETP.GTU.FTZ.AND P2, PT, R51, R78, PT ;  /* 0x0000004e3300720b */ /* 0x000fe20003f5c000 */
[----:B------:R-:W-:-:S03]  /*2870*/  @P0 IMAD.U32 R51, R34, 0x10000, RZ ;  /* 0x0001000022330824 */ /* 0x000fc600078e00ff */
        /* <DEDUP_REMOVED lines=14> */
.L_x_3420:
        /* <DEDUP_REMOVED lines=13> */
.L_x_3422:
[----:B------:R-:W-:Y:S05]  /*2a30*/  BSYNC.RECONVERGENT B2 ;  /* 0x0000000000027941 */ /* 0x000fea0003800200 */
.L_x_3421:
        /* <DEDUP_REMOVED lines=43> */
.L_x_3419:
[----:B------:R-:W-:Y:S05]  /*2cf0*/  BSYNC.RECONVERGENT B1 ;  /* 0x0000000000017941 */ /* 0x000fea0003800200 */
.L_x_3418:
[----:B------:R-:W-:Y:S01]  /*2d00*/  I2FP.F32.U32 R50, R51 ;  /* 0x0000003300327245 */ /* 0x000fe20000201000 */
[----:B------:R-:W-:Y:S01]  /*2d10*/  IMAD.U32 R66, R75, 0x10000, RZ ;  /* 0x000100004b427824 */ /* 0x000fe200078e00ff */
[----:B------:R-:W-:Y:S01]  /*2d20*/  ISETP.NE.AND P4, PT, R67, 0x1, PT ;  /* 0x000000014300780c */ /* 0x000fe20003f85270 */
[----:B------:R-:W-:Y:S01]  /*2d30*/  BSSY.RECONVERGENT B1, `(.L_x_3423) ;  /* 0x000004d000017945 */ /* 0x000fe20003800200 */
[----:B------:R-:W-:Y:S01]  /*2d40*/  @P0 SHF.L.U32 R69, R74, 0x10, RZ ;  /* 0x000000104a450819 */ /* 0x000fe200000006ff */
        /* <DEDUP_REMOVED lines=18> */
.L_x_3425:
        /* <DEDUP_REMOVED lines=13> */
.L_x_3427:
[----:B------:R-:W-:Y:S05]  /*2f40*/  BSYNC.RECONVERGENT B2 ;  /* 0x0000000000027941 */ /* 0x000fea0003800200 */
.L_x_3426:
        /* <DEDUP_REMOVED lines=43> */
.L_x_3424:
[----:B------:R-:W-:Y:S05]  /*3200*/  BSYNC.RECONVERGENT B1 ;  /* 0x0000000000017941 */ /* 0x000fea0003800200 */
.L_x_3423:
[----:B------:R-:W-:Y:S01]  /*3210*/  I2FP.F32.U32 R66, R51 ;  /* 0x0000003300427245 */ /* 0x000fe20000201000 */
[----:B------:R-:W-:Y:S01]  /*3220*/  IMAD.U32 R74, R47, 0x10000, RZ ;  /* 0x000100002f4a7824 */ /* 0x000fe200078e00ff */
[----:B------:R-:W-:Y:S01]  /*3230*/  ISETP.NE.AND P5, PT, R72, 0x1, PT ;  /* 0x000000014800780c */ /* 0x000fe20003fa5270 */
[----:B------:R-:W-:Y:S01]  /*3240*/  BSSY.RECONVERGENT B1, `(.L_x_3428) ;  /* 0x000004e000017945 */ /* 0x000fe20003800200 */
[----:B------:R-:W-:Y:S02]  /*3250*/  HFMA2 R69, -RZ, RZ, 0, 1.1920928955078125e-07 ;  /* 0x00000002ff457431 */ /* 0x000fe400000001ff */
[----:B------:R-:W-:Y:S01]  /*3260*/  FFMA.FTZ R51, R66, R79, 1.1641532182693481445e-10 ;  /* 0x2f00000042337423 */ /* 0x000fe2000001004f */
[----:B------:R-:W-:Y:S01]  /*3270*/  FMUL.FTZ R74, R74, R77 ;  /* 0x0000004d4a4a7220 */ /* 0x000fe20000410000 */
[----:B------:R-:W-:Y:S02]  /*3280*/  @P0 IMAD.U32 R66, R35, 0x10000, RZ ;  /* 0x0001000023420824 */ /* 0x000fe400078e00ff */
[----:B------:R-:W-:Y:S01]  /*3290*/  IMAD.MOV.U32 R67, RZ, RZ, R70 ;  /* 0x000000ffff437224 */ /* 0x000fe200078e0046 */
        /* <DEDUP_REMOVED lines=15> */
.L_x_3430:
        /* <DEDUP_REMOVED lines=13> */
.L_x_3432:
[----:B------:R-:W-:Y:S05]  /*3460*/  BSYNC.RECONVERGENT B2 ;  /* 0x0000000000027941 */ /* 0x000fea0003800200 */
.L_x_3431:
        /* <DEDUP_REMOVED lines=43> */
.L_x_3429:
[----:B------:R-:W-:Y:S05]  /*3720*/  BSYNC.RECONVERGENT B1 ;  /* 0x0000000000017941 */ /* 0x000fea0003800200 */
.L_x_3428:
[----:B------:R-:W-:Y:S01]  /*3730*/  I2FP.F32.U32 R66, R67 ;  /* 0x0000004300427245 */ /* 0x000fe20000201000 */
[----:B------:R-:W-:Y:S01]  /*3740*/  IMAD.U32 R74, R74, 0x10000, RZ ;  /* 0x000100004a4a7824 */ /* 0x000fe200078e00ff */
[----:B------:R-:W-:Y:S01]  /*3750*/  PRMT R46, R46, 0x5410, R76 ;  /* 0x000054102e2e7816 */ /* 0x000fe2000000004c */
[----:B------:R-:W-:Y:S01]  /*3760*/  @P0 IMAD.U32 R67, R56, 0x10000, RZ ;  /* 0x0001000038430824 */ /* 0x000fe200078e00ff */
[----:B------:R-:W-:Y:S01]  /*3770*/  PRMT R45, R64, 0x5410, R45 ;  /* 0x00005410402d7816 */ /* 0x000fe2000000002d */
[----:B------:R-:W-:Y:S01]  /*3780*/  FFMA.FTZ R79, R66, R79, 1.1641532182693481445e-10 ;  /* 0x2f000000424f7423 */ /* 0x000fe2000001004f */
[----:B------:R-:W-:Y:S01]  /*3790*/  FMUL.FTZ R74, R74, R77 ;  /* 0x0000004d4a4a7220 */ /* 0x000fe20000410000 */
[----:B------:R-:W-:-:S03]  /*37a0*/  PRMT R44, R63, 0x5410, R44 ;  /* 0x000054103f2c7816 */ /* 0x000fc6000000002c */
[----:B------:R-:W-:-:S04]  /*37b0*/  FSETP.GTU.FTZ.AND P5, PT, R79, R78, PT ;  /* 0x0000004e4f00720b */ /* 0x000fc80003fbc000 */
[----:B------:R-:W-:Y:S02]  /*37c0*/  FSEL R56, R74, RZ, !P5 ;  /* 0x000000ff4a387208 */ /* 0x000fe40006800000 */
[----:B------:R-:W-:-:S03]  /*37d0*/  PLOP3.LUT P5, PT, P5, PT, PT, 0x8, 0x80 ;  /* 0x000000000080781c */ /* 0x000fc60002fae170 */
[----:B------:R-:W-:-:S05]  /*37e0*/  @P0 FADD.FTZ R56, R67, R56 ;  /* 0x0000003843380221 */ /* 0x000fca0000010000 */
[----:B------:R-:W-:-:S04]  /*37f0*/  F2FP.BF16.F32.PACK_AB R66, RZ, R56 ;  /* 0x00000038ff42723e */ /* 0x000fc800000010ff */
[----:B------:R-:W-:Y:S01]  /*3800*/  PRMT R47, R47, 0x5410, R66 ;  /* 0x000054102f2f7816 */ /* 0x000fe20000000042 */
[----:B------:R-:W-:Y:S06]  /*3810*/  BRA `(.L_x_3433) ;  /* 0x0000005000887947 */ /* 0x000fec0003800000 */
.L_x_3392:
        /* <DEDUP_REMOVED lines=16> */
.L_x_3436:
        /* <DEDUP_REMOVED lines=13> */
.L_x_3438:
[----:B0-----:R-:W-:Y:S05]  /*39f0*/  BSYNC.RECONVERGENT B2 ;  /* 0x0000000000027941 */ /* 0x001fea0003800200 */
.L_x_3437:
        /* <DEDUP_REMOVED lines=42> */
.L_x_3435:
[----:B0-----:R-:W-:Y:S05]  /*3ca0*/  BSYNC.RECONVERGENT B1 ;  /* 0x0000000000017941 */ /* 0x001fea0003800200 */
.L_x_3434:
[----:B------:R-:W0:Y:S01]  /*3cb0*/  LDC R79, c[0x0][0x404] ;  /* 0x00010100ff4f7b82 */ /* 0x000e220000000800 */
[----:B------:R-:W-:Y:S01]  /*3cc0*/  I2FP.F32.U32 R7, R6 ;  /* 0x0000000600077245 */ /* 0x000fe20000201000 */
[----:B------:R-:W-:Y:S01]  /*3cd0*/  IMAD.MOV.U32 R120, RZ, RZ, 0x2f800000 ;  /* 0x2f800000ff787424 */ /* 0x000fe200078e00ff */
[----:B------:R-:W-:Y:S01]  /*3ce0*/  ISETP.NE.AND P3, PT, R9, 0x1, PT ;  /* 0x000000010900780c */ /* 0x000fe20003f65270 */
[----:B------:R-:W-:Y:S01]  /*3cf0*/  BSSY.RECONVERGENT B1, `(.L_x_3439) ;  /* 0x000004e000017945 */ /* 0x000fe20003800200 */
[----:B------:R-:W-:Y:S02]  /*3d00*/  HFMA2 R11, -RZ, RZ, 0, 1.1920928955078125e-07 ;  /* 0x00000002ff0b7431 */ /* 0x000fe400000001ff */
[----:B------:R-:W-:Y:S01]  /*3d10*/  FFMA.FTZ R6, R7, R120, 1.1641532182693481445e-10 ;  /* 0x2f00000007067423 */ /* 0x000fe20000010078 */
[C---:B-----5:R-:W-:Y:S01]  /*3d20*/  IMAD.U32 R7, R44.reuse, 0x10000, RZ ;  /* 0x000100002c077824 */ /* 0x060fe200078e00ff */
[----:B------:R-:W1:Y:S01]  /*3d30*/  LDC R78, c[0x0][0x408] ;  /* 0x00010200ff4e7b82 */ /* 0x000e620000000800 */
[----:B------:R-:W-:-:S02]  /*3d40*/  PRMT R8, R44, 0x7632, R8 ;  /* 0x000076322c087816 */ /* 0x000fc40000000008 */
[----:B0-----:R-:W-:-:S04]  /*3d50*/  FSETP.GTU.FTZ.AND P2, PT, R6, R79, PT ;  /* 0x0000004f0600720b */ /* 0x001fc80003f5c000 */
[----:B------:R-:W-:Y:S01]  /*3d60*/  PLOP3.LUT P4, PT, P2, PT, PT, 0x8, 0x80 ;  /* 0x000000000080781c */ /* 0x000fe2000178e170 */
[----:B-1----:R-:W-:-:S03]  /*3d70*/  FMUL.FTZ R6, R7, R78 ;  /* 0x0000004e07067220 */ /* 0x002fc60000410000 */
[----:B------:R-:W-:Y:S01]  /*3d80*/  P2R R60, PR, RZ, 0x10 ;  /* 0x00000010ff3c7803 */ /* 0x000fe20000000000 */
[----:B------:R-:W-:Y:S01]  /*3d90*/  IMAD.MOV.U32 R7, RZ, RZ, R70 ;  /* 0x000000ffff077224 */ /* 0x000fe200078e0046 */
        /* <DEDUP_REMOVED lines=10> */
.L_x_3441:
        /* <DEDUP_REMOVED lines=13> */
.L_x_3443:
[----:B------:R-:W-:Y:S05]  /*3f10*/  BSYNC.RECONVERGENT B2 ;  /* 0x0000000000027941 */ /* 0x000fea0003800200 */
.L_x_3442:
        /* <DEDUP_REMOVED lines=43> */
.L_x_3440:
[----:B------:R-:W-:Y:S05]  /*41d0*/  BSYNC.RECONVERGENT B1 ;  /* 0x0000000000017941 */ /* 0x000fea0003800200 */
.L_x_3439:
[----:B------:R-:W-:Y:S01]  /*41e0*/  I2FP.F32.U32 R7, R7 ;  /* 0x0000000700077245 */ /* 0x000fe20000201000 */
[----:B------:R-:W-:Y:S01]  /*41f0*/  IMAD.U32 R9, R28, 0x10000, RZ ;  /* 0x000100001c097824 */ /* 0x000fe200078e00ff */
[----:B------:R-:W-:Y:S01]  /*4200*/  ISETP.NE.AND P3, PT, R11, 0x1, PT ;  /* 0x000000010b00780c */ /* 0x000fe20003f65270 */
[----:B------:R-:W-:Y:S01]  /*4210*/  BSSY.RECONVERGENT B1, `(.L_x_3444) ;  /* 0x000004f000017945 */ /* 0x000fe20003800200 */
[----:B------:R-:W-:Y:S01]  /*4220*/  MOV R12, 0x2 ;  /* 0x00000002000c7802 */ /* 0x000fe20000000f00 */
[----:B------:R-:W-:Y:S01]  /*4230*/  FFMA.FTZ R10, R7, R120, 1.1641532182693481445e-10 ;  /* 0x2f000000070a7423 */ /* 0x000fe20000010078 */
[----:B------:R-:W-:-:S04]  /*4240*/  FMUL.FTZ R9, R9, R78 ;  /* 0x0000004e09097220 */ /* 0x000fc80000410000 */
[----:B------:R-:W-:Y:S01]  /*4250*/  FSETP.GTU.FTZ.AND P2, PT, R10, R79, PT ;  /* 0x0000004f0a00720b */ /* 0x000fe20003f5c000 */
[----:B------:R-:W-:-:S03]  /*4260*/  @P0 IMAD.U32 R10, R32, 0x10000, RZ ;  /* 0x00010000200a0824 */ /* 0x000fc600078e00ff */
[----:B------:R-:W-:Y:S01]  /*4270*/  FSEL R7, R9, RZ, !P2 ;  /* 0x000000ff09077208 */ /* 0x000fe20005000000 */
[----:B------:R-:W-:-:S04]  /*4280*/  IMAD.MOV.U32 R9, RZ, RZ, R70 ;  /* 0x000000ffff097224 */ /* 0x000fc800078e0046 */
        /* <DEDUP_REMOVED lines=14> */
.L_x_3446:
        /* <DEDUP_REMOVED lines=13> */
.L_x_3448:
[----:B------:R-:W-:Y:S05]  /*4440*/  BSYNC.RECONVERGENT B2 ;  /* 0x0000000000027941 */ /* 0x000fea0003800200 */
.L_x_3447:
        /* <DEDUP_REMOVED lines=43> */
.L_x_3445:
[----:B------:R-:W-:Y:S05]  /*4700*/  BSYNC.RECONVERGENT B1 ;  /* 0x0000000000017941 */ /* 0x000fea0003800200 */
.L_x_3444:
[----:B------:R-:W-:Y:S01]  /*4710*/  I2FP.F32.U32 R9, R9 ;  /* 0x0000000900097245 */ /* 0x000fe20000201000 */
[----:B------:R-:W-:Y:S01]  /*4720*/  BSSY.RECONVERGENT B1, `(.L_x_3449) ;  /* 0x000004d000017945 */ /* 0x000fe20003800200 */
[----:B------:R-:W-:Y:S01]  /*4730*/  ISETP.NE.AND P3, PT, R12, 0x1, PT ;  /* 0x000000010c00780c */ /* 0x000fe20003f65270 */
[----:B------:R-:W-:Y:S02]  /*4740*/  IMAD.MOV.U32 R13, RZ, RZ, 0x2 ;  /* 0x00000002ff0d7424 */ /* 0x000fe400078e00ff */
[----:B------:R-:W-:Y:S01]  /*4750*/  FFMA.FTZ R10, R9, R120, 1.1641532182693481445e-10 ;  /* 0x2f000000090a7423 */ /* 0x000fe20000010078 */
[----:B------:R-:W-:-:S04]  /*4760*/  IMAD.U32 R9, R8, 0x10000, RZ ;  /* 0x0001000008097824 */ /* 0x000fc800078e00ff */
[----:B------:R-:W-:Y:S01]  /*4770*/  FSETP.GTU.FTZ.AND P2, PT, R10, R79, PT ;  /* 0x0000004f0a00720b */ /* 0x000fe20003f5c000 */
[----:B------:R-:W-:Y:S01]  /*4780*/  FMUL.FTZ R8, R9, R78 ;  /* 0x0000004e09087220 */ /* 0x000fe20000410000 */
        /* <DEDUP_REMOVED lines=13> */
.L_x_3451:
        /* <DEDUP_REMOVED lines=13> */
.L_x_3453:
[----:B------:R-:W-:Y:S05]  /*4930*/  BSYNC.RECONVERGENT B2 ;  /* 0x0000000000027941 */ /* 0x000fea0003800200 */
.L_x_3452:
        /* <DEDUP_REMOVED lines=43> */
.L_x_3450:
[----:B------:R-:W-:Y:S05]  /*4bf0*/  BSYNC.RECONVERGENT B1 ;  /* 0x0000000000017941 */ /* 0x000fea0003800200 */
.L_x_3449:
[----:B------:R-:W-:Y:S01]  /*4c00*/  PRMT R10, R28, 0x7632, R10 ;  /* 0x000076321c0a7816 */ /* 0x000fe2000000000a */
[----:B------:R-:W-:Y:S01]  /*4c10*/  BSSY.RECONVERGENT B1, `(.L_x_3454) ;  /* 0x0000052000017945 */ /* 0x000fe20003800200 */
[----:B------:R-:W-:Y:S01]  /*4c20*/  I2FP.F32.U32 R9, R9 ;  /* 0x0000000900097245 */ /* 0x000fe20000201000 */
[----:B------:R-:W-:Y:S01]  /*4c30*/  IMAD.MOV.U32 R12, RZ, RZ, 0x2 ;  /* 0x00000002ff0c7424 */ /* 0x000fe200078e00ff */
[----:B------:R-:W-:Y:S01]  /*4c40*/  ISETP.NE.AND P3, PT, R13, 0x1, PT ;  /* 0x000000010d00780c */ /* 0x000fe20003f65270 */
[----:B------:R-:W-:Y:S01]  /*4c50*/  IMAD.U32 R11, R10, 0x10000, RZ ;  /* 0x000100000a0b7824 */ /* 0x000fe200078e00ff */
[----:B------:R-:W-:Y:S01]  /*4c60*/  @P0 SHF.L.U32 R17, R17, 0x10, RZ ;  /* 0x0000001011110819 */ /* 0x000fe200000006ff */
[----:B------:R-:W-:Y:S01]  /*4c70*/  FFMA.FTZ R10, R9, R120, 1.1641532182693481445e-10 ;  /* 0x2f000000090a7423 */ /* 0x000fe20000010078 */
[----:B------:R-:W-:Y:S02]  /*4c80*/  IMAD.MOV.U32 R9, RZ, RZ, R70 ;  /* 0x000000ffff097224 */ /* 0x000fe400078e0046 */
[----:B------:R-:W-:-:S02]  /*4c90*/  FMUL.FTZ R11, R11, R78 ;  /* 0x0000004e0b0b7220 */ /* 0x000fc40000410000 */
        /* <DEDUP_REMOVED lines=16> */
.L_x_3456:
        /* <DEDUP_REMOVED lines=13> */
.L_x_3458:
[----:B------:R-:W-:Y:S05]  /*4e70*/  BSYNC.RECONVERGENT B2 ;  /* 0x0000000000027941 */ /* 0x000fea0003800200 */
.L_x_3457:
        /* <DEDUP_REMOVED lines=43> */
.L_x_3455:
[----:B------:R-:W-:Y:S05]  /*5130*/  BSYNC.RECONVERGENT B1 ;  /* 0x0000000000017941 */ /* 0x000fea0003800200 */
.L_x_3454:
[----:B------:R-:W-:Y:S01]  /*5140*/  I2FP.F32.U32 R9, R9 ;  /* 0x0000000900097245 */ /* 0x000fe20000201000 */
[----:B------:R-:W-:Y:S01]  /*5150*/  BSSY.RECONVERGENT B1, `(.L_x_3459) ;  /* 0x000004e000017945 */ /* 0x000fe20003800200 */
[----:B------:R-:W-:Y:S01]  /*5160*/  ISETP.NE.AND P3, PT, R12, 0x1, PT ;  /* 0x000000010c00780c */ /* 0x000fe20003f65270 */
[----:B------:R-:W-:Y:S01]  /*5170*/  HFMA2 R20, -RZ, RZ, 0, 1.1920928955078125e-07 ;  /* 0x00000002ff147431 */ /* 0x000fe200000001ff */
[----:B------:R-:W-:Y:S01]  /*5180*/  PRMT R14, R45, 0x7632, R14 ;  /* 0x000076322d0e7816 */ /* 0x000fe2000000000e */
[----:B------:R-:W-:Y:S01]  /*5190*/  FFMA.FTZ R10, R9, R120, 1.1641532182693481445e-10 ;  /* 0x2f000000090a7423 */ /* 0x000fe20000010078 */
[----:B------:R-:W-:Y:S02]  /*51a0*/  IMAD.U32 R9, R45, 0x10000, RZ ;  /* 0x000100002d097824 */ /* 0x000fe400078e00ff */
[----:B------:R-:W-:Y:S02]  /*51b0*/  IMAD.MOV.U32 R11, RZ, RZ, R70 ;  /* 0x000000ffff0b7224 */ /* 0x000fe400078e0046 */
        /* <DEDUP_REMOVED lines=14> */
.L_x_3461:
        /* <DEDUP_REMOVED lines=13> */
.L_x_3463:
[----:B------:R-:W-:Y:S05]  /*5370*/  BSYNC.RECONVERGENT B2 ;  /* 0x0000000000027941 */ /* 0x000fea0003800200 */
.L_x_3462:
        /* <DEDUP_REMOVED lines=43> */
.L_x_3460:
[----:B------:R-:W-:Y:S05]  /*5630*/  BSYNC.RECONVERGENT B1 ;  /* 0x0000000000017941 */ /* 0x000fea0003800200 */
.L_x_3459:
        /* <DEDUP_REMOVED lines=25> */
.L_x_3466:
        /* <DEDUP_REMOVED lines=13> */
.L_x_3468:
[----:B------:R-:W-:Y:S05]  /*58a0*/  BSYNC.RECONVERGENT B2 ;  /* 0x0000000000027941 */ /* 0x000fea0003800200 */
.L_x_3467:
        /* <DEDUP_REMOVED lines=43> */
.L_x_3465:
[----:B------:R-:W-:Y:S05]  /*5b60*/  BSYNC.RECONVERGENT B1 ;  /* 0x0000000000017941 */ /* 0x000fea0003800200 */
.L_x_3464:
[----:B------:R-:W-:Y:S01]  /*5b70*/  I2FP.F32.U32 R11, R11 ;  /* 0x0000000b000b7245 */ /* 0x000fe20000201000 */
[----:B------:R-:W-:Y:S01]  /*5b80*/  IMAD.U32 R13, R14, 0x10000, RZ ;  /* 0x000100000e0d7824 */ /* 0x000fe200078e00ff */
        /* <DEDUP_REMOVED lines=19> */
.L_x_3471:
        /* <DEDUP_REMOVED lines=13> */
.L_x_3473:
[----:B------:R-:W-:Y:S05]  /*5d90*/  BSYNC.RECONVERGENT B2 ;  /* 0x0000000000027941 */ /* 0x000fea0003800200 */
.L_x_3472:
        /* <DEDUP_REMOVED lines=43> */
.L_x_3470:
[----:B------:R-:W-:Y:S05]  /*6050*/  BSYNC.RECONVERGENT B1 ;  /* 0x0000000000017941 */ /* 0x000fea0003800200 */
.L_x_3469:
[----:B------:R-:W-:Y:S01]  /*6060*/  PRMT R10, R29, 0x7632, R10 ;  /* 0x000076321d0a7816 */ /* 0x000fe2000000000a */
[----:B------:R-:W-:Y:S01]  /*6070*/  BSSY.RECONVERGENT B1, `(.L_x_3474) ;  /* 0x0000052000017945 */ /* 0x000fe20003800200 */
[----:B------:R-:W-:Y:S01]  /*6080*/  I2FP.F32.U32 R11, R11 ;  /* 0x0000000b000b7245 */ /* 0x000fe20000201000 */
[----:B------:R-:W-:Y:S01]  /*6090*/  IMAD.MOV.U32 R20, RZ, RZ, 0x2 ;  /* 0x00000002ff147424 */ /* 0x000fe200078e00ff */
[----:B------:R-:W-:Y:S01]  /*60a0*/  @P0 SHF.L.U32 R19, R19, 0x10, RZ ;  /* 0x0000001013130819 */ /* 0x000fe200000006ff */
        /* <DEDUP_REMOVED lines=21> */
.L_x_3476:
        /* <DEDUP_REMOVED lines=13> */
.L_x_3478:
[----:B------:R-:W-:Y:S05]  /*62d0*/  BSYNC.RECONVERGENT B2 ;  /* 0x0000000000027941 */ /* 0x000fea0003800200 */
.L_x_3477:
        /* <DEDUP_REMOVED lines=43> */
.L_x_3475:
[----:B------:R-:W-:Y:S05]  /*6590*/  BSYNC.RECONVERGENT B1 ;  /* 0x0000000000017941 */ /* 0x000fea0003800200 */
.L_x_3474:
        /* <DEDUP_REMOVED lines=21> */
.L_x_3481:
        /* <DEDUP_REMOVED lines=13> */
.L_x_3483:
[----:B------:R-:W-:Y:S05]  /*67c0*/  BSYNC.RECONVERGENT B2 ;  /* 0x0000000000027941 */ /* 0x000fea0003800200 */
.L_x_3482:
        /* <DEDUP_REMOVED lines=43> */
.L_x_3480:
[----:B------:R-:W-:Y:S05]  /*6a80*/  BSYNC.RECONVERGENT B1 ;  /* 0x0000000000017941 */ /* 0x000fea0003800200 */
.L_x_3479:
[----:B------:R-:W-:Y:S01]  /*6a90*/  I2FP.F32.U32 R13, R13 ;  /* 0x0000000d000d7245 */ /* 0x000fe20000201000 */
[----:B------:R-:W-:Y:S01]  /*6aa0*/  IMAD.U32 R51, R30, 0x10000, RZ ;  /* 0x000100001e337824 */ /* 0x000fe200078e00ff */
[----:B------:R-:W-:Y:S01]  /*6ab0*/  BSSY.RECONVERGENT B1, `(.L_x_3484) ;  /* 0x0000051000017945 */ /* 0x000fe20003800200 */
[----:B------:R-:W-:Y:S01]  /*6ac0*/  @P0 IMAD.U32 R46, R34, 0x10000, RZ ;  /* 0x00010000222e0824 */ /* 0x000fe200078e00ff */
[----:B------:R-:W-:Y:S01]  /*6ad0*/  MOV R66, 0x2 ;  /* 0x0000000200427802 */ /* 0x000fe20000000f00 */
        /* <DEDUP_REMOVED lines=21> */
.L_x_3486:
        /* <DEDUP_REMOVED lines=13> */
.L_x_3488:
[----:B------:R-:W-:Y:S05]  /*6d00*/  BSYNC.RECONVERGENT B2 ;  /* 0x0000000000027941 */ /* 0x000fea0003800200 */
.L_x_3487:
        /* <DEDUP_REMOVED lines=43> */
.L_x_3485:
[----:B------:R-:W-:Y:S05]  /*6fc0*/  BSYNC.RECONVERGENT B1 ;  /* 0x0000000000017941 */ /* 0x000fea0003800200 */
.L_x_3484:
        /* <DEDUP_REMOVED lines=20> */
.L_x_3491:
        /* <DEDUP_REMOVED lines=13> */
.L_x_3493:
[----:B------:R-:W-:Y:S05]  /*71e0*/  BSYNC.RECONVERGENT B2 ;  /* 0x0000000000027941 */ /* 0x000fea0003800200 */
.L_x_3492:
        /* <DEDUP_REMOVED lines=43> */
.L_x_3490:
[----:B------:R-:W-:Y:S05]  /*74a0*/  BSYNC.RECONVERGENT B1 ;  /* 0x0000000000017941 */ /* 0x000fea0003800200 */
.L_x_3489:
[----:B------:R-:W-:Y:S01]  /*74b0*/  PRMT R12, R30, 0x7632, R12 ;  /* 0x000076321e0c7816 */ /* 0x000fe2000000000c */
[----:B------:R-:W-:Y:S01]  /*74c0*/  BSSY.RECONVERGENT B1, `(.L_x_3494) ;  /* 0x0000052000017945 */ /* 0x000fe20003800200 */
[----:B------:R-:W-:Y:S01]  /*74d0*/  I2FP.F32.U32 R13, R13 ;  /* 0x0000000d000d7245 */ /* 0x000fe20000201000 */
[----:B------:R-:W-:Y:S02]  /*74e0*/  IMAD.MOV.U32 R73, RZ, RZ, 0x2 ;  /* 0x00000002ff497424 */ /* 0x000fe400078e00ff */
[----:B------:R-:W-:Y:S02]  /*74f0*/  IMAD.U32 R51, R12, 0x10000, RZ ;  /* 0x000100000c337824 */ /* 0x000fe400078e00ff */
[----:B------:R-:W-:Y:S01]  /*7500*/  FFMA.FTZ R12, R13, R120, 1.1641532182693481445e-10 ;  /* 0x2f0000000d0c7423 */ /* 0x000fe20000010078 */
[----:B------:R-:W-:Y:S01]  /*7510*/  @P0 SHF.L.U32 R13, R74, 0x10, RZ ;  /* 0x000000104a0d0819 */ /* 0x000fe200000006ff */
[----:B------:R-:W-:-:S03]  /*7520*/  FMUL.FTZ R51, R51, R78 ;  /* 0x0000004e33337220 */ /* 0x000fc60000410000 */
        /* <DEDUP_REMOVED lines=18> */
.L_x_3496:
        /* <DEDUP_REMOVED lines=13> */
.L_x_3498:
[----:B------:R-:W-:Y:S05]  /*7720*/  BSYNC.RECONVERGENT B2 ;  /* 0x0000000000027941 */ /* 0x000fea0003800200 */
.L_x_3497:
        /* <DEDUP_REMOVED lines=43> */
.L_x_3495:
[----:B------:R-:W-:Y:S05]  /*79e0*/  BSYNC.RECONVERGENT B1 ;  /* 0x0000000000017941 */ /* 0x000fea0003800200 */
.L_x_3494:
        /* <DEDUP_REMOVED lines=21> */
.L_x_3501:
        /* <DEDUP_REMOVED lines=13> */
.L_x_3503:
[----:B------:R-:W-:Y:S05]  /*7c10*/  BSYNC.RECONVERGENT B2 ;  /* 0x0000000000027941 */ /* 0x000fea0003800200 */
.L_x_3502:
        /* <DEDUP_REMOVED lines=43> */
.L_x_3500:
[----:B------:R-:W-:Y:S05]  /*7ed0*/  BSYNC.RECONVERGENT B1 ;  /* 0x0000000000017941 */ /* 0x000fea0003800200 */
.L_x_3499:
[----:B------:R-:W-:Y:S01]  /*7ee0*/  I2FP.F32.U32 R47, R47 ;  /* 0x0000002f002f7245 */ /* 0x000fe20000201000 */
[----:B------:R-:W-:Y:S01]  /*7ef0*/  IMAD.U32 R51, R31, 0x10000, RZ ;  /* 0x000100001f337824 */ /* 0x000fe200078e00ff */
[----:B------:R-:W-:Y:S01]  /*7f00*/  BSSY.RECONVERGENT B1, `(.L_x_3504) ;  /* 0x0000051000017945 */ /* 0x000fe20003800200 */
[----:B------:R-:W-:Y:S02]  /*7f10*/  @P0 IMAD.U32 R74, R35, 0x10000, RZ ;  /* 0x00010000234a0824 */ /* 0x000fe400078e00ff */
[----:B------:R-:W-:Y:S01]  /*7f20*/  FFMA.FTZ R72, R47, R120, 1.1641532182693481445e-10 ;  /* 0x2f0000002f487423 */ /* 0x000fe20000010078 */
[----:B------:R-:W-:Y:S01]  /*7f30*/  FMUL.FTZ R51, R51, R78 ;  /* 0x0000004e33337220 */ /* 0x000fe20000410000 */
[----:B------:R-:W-:-:S03]  /*7f40*/  IMAD.MOV.U32 R73, RZ, RZ, R70 ;  /* 0x000000ffff497224 */ /* 0x000fc600078e0046 */
[----:B------:R-:W-:-:S04]  /*7f50*/  FSETP.GTU.FTZ.AND P5, PT, R72, R79, PT ;  /* 0x0000004f4800720b */ /* 0x000fc80003fbc000 */
        /* <DEDUP_REMOVED lines=18> */
.L_x_3506:
        /* <DEDUP_REMOVED lines=13> */
.L_x_3508:
[----:B------:R-:W-:Y:S05]  /*8150*/  BSYNC.RECONVERGENT B2 ;  /* 0x0000000000027941 */ /* 0x000fea0003800200 */
.L_x_3507:
        /* <DEDUP_REMOVED lines=41> */
[----:B------:R-:W-:Y:S02]  /*83f0*/  IMAD.MOV.U32 R58, RZ, RZ, R72 ;  /* 0x000000ffff3a7224 */ /* 0x000fe400078e0048 */
[----:B------:R-:W-:-:S07]  /*8400*/  HFMA2 R72, -RZ, RZ, 0, 0 ;  /* 0x00000000ff487431 */ /* 0x000fce00000001ff */
.L_x_3505:
[----:B------:R-:W-:Y:S05]  /*8410*/  BSYNC.RECONVERGENT B1 ;  /* 0x0000000000017941 */ /* 0x000fea0003800200 */
.L_x_3504:
        /* <DEDUP_REMOVED lines=20> */
.L_x_3511:
        /* <DEDUP_REMOVED lines=15> */
.L_x_3513:
[----:B------:R-:W-:Y:S05]  /*8650*/  BSYNC.RECONVERGENT B2 ;  /* 0x0000000000027941 */ /* 0x000fea0003800200 */
.L_x_3512:
        /* <DEDUP_REMOVED lines=43> */
.L_x_3510:
[----:B------:R-:W-:Y:S05]  /*8910*/  BSYNC.RECONVERGENT B1 ;  /* 0x0000000000017941 */ /* 0x000fea0003800200 */
.L_x_3509:
        /* <DEDUP_REMOVED lines=9> */
[----:B------:R-:W-:-:S02]  /*89b0*/  PRMT R44, R44, 0x5410, R63 ;  /* 0x000054102c2c7816 */ /* 0x000fc4000000003f */
[----:B------:R-:W-:Y:S02]  /*89c0*/  SEL R67, RZ, 0x1, P6 ;  /* 0x00000001ff437807 */ /* 0x000fe40003000000 */
[----:B------:R-:W-:-:S05]  /*89d0*/  FSEL R73, R73, RZ, !P6 ;  /* 0x000000ff49497208 */ /* 0x000fca0007000000 */
[----:B------:R-:W-:-:S04]  /*89e0*/  FADD.FTZ R14, R14, R73 ;  /* 0x000000490e0e7221 */ /* 0x000fc80000010000 */
[--C-:B------:R-:W-:Y:S01]  /*89f0*/  @P0 FADD.FTZ R56, R75, R14.reuse ;  /* 0x0000000e4b380221 */ /* 0x100fe20000010000 */
[--C-:B------:R-:W-:Y:S01]  /*8a00*/  @!P0 IMAD.MOV.U32 R56, RZ, RZ, R14.reuse ;  /* 0x000000ffff388224 */ /* 0x100fe200078e000e */
[----:B------:R-:W-:-:S04]  /*8a10*/  PRMT R14, R67, 0x7610, R14 ;  /* 0x00007610430e7816 */ /* 0x000fc8000000000e */
[----:B------:R-:W-:-:S04]  /*8a20*/  F2FP.BF16.F32.PACK_AB R67, RZ, R56 ;  /* 0x00000038ff43723e */ /* 0x000fc800000010ff */
[----:B------:R-:W-:-:S07]  /*8a30*/  PRMT R47, R47, 0x5410, R67 ;  /* 0x000054102f2f7816 */ /* 0x000fce0000000043 */
.L_x_3433:
        /* <DEDUP_REMOVED lines=43> */
.L_x_3514:
[----:B------:R-:W-:Y:S01]  /*8cf0*/  IMAD.MOV.U32 R72, RZ, RZ, R58 ;  /* 0x000000ffff487224 */ /* 0x000fe200078e003a */
[----:B------:R-:W-:-:S07]  /*8d00*/  IADD3 R58, PT, PT, R55, 0x80, RZ ;  /* 0x00000080373a7810 */ /* 0x000fce0007ffe0ff */
.L_x_3391:
[----:B0-----:R-:W-:Y:S05]  /*8d10*/  BSYNC.RECONVERGENT B0 ;  /* 0x0000000000007941 */ /* 0x001fea0003800200 */
.L_x_3390:
[----:B------:R-:W-:Y:S01]  /*8d20*/  ISETP.GE.U32.AND P0, PT, R2, 0x100, PT ;  /* 0x000001000200780c */ /* 0x000fe20003f06070 */
[----:B------:R-:W-:Y:S03]  /*8d30*/  BSSY.RECONVERGENT B0, `(.L_x_3515) ;  /* 0x0000800000007945 */ /* 0x000fe60003800200 */
[----:B-1----:R-:W-:-:S09]  /*8d40*/  P2R R44, PR, RZ, 0x1 ;  /* 0x00000001ff2c7803 */ /* 0x002fd20000000000 */
        /* <DEDUP_REMOVED lines=8> */
[----:B-1----:R-:W-:-:S05]  /*8dd0*/  @P0 IMAD.WIDE.U32 R44, R58, 0x10, R44 ;  /* 0x000000103a2c0825 */ /* 0x002fca00078e002c */
[----:B------:R0:W3:Y:S01]  /*8de0*/  @P0 LDG.E.128 R32, desc[UR10][R44.64] ;  /* 0x0000000a2c200981 */ /* 0x0000e2000c1e1d00 */
[----:B--2---:R-:W-:-:S05]  /*8df0*/  @P1 IMAD.WIDE.U32 R26, R58, 0x10, R26 ;  /* 0x000000103a1a1825 */ /* 0x004fca00078e001a */
[----:B------:R1:W5:Y:S01]  /*8e00*/  @P1 LDG.E.128 R28, desc[UR10][R26.64] ;  /* 0x0000000a1a1c1981 */ /* 0x000362000c1e1d00 */
[----:B0-----:R-:W-:-:S06]  /*8e10*/  IMAD.WIDE.U32 R44, R58, 0x10, R46 ;  /* 0x000000103a2c7825 */ /* 0x001fcc00078e002e */
[----:B------:R-:W5:Y:S01]  /*8e20*/  LDG.E.128 R44, desc[UR10][R44.64] ;  /* 0x0000000a2c2c7981 */ /* 0x000f62000c1e1d00 */
[----:B---3--:R-:W-:Y:S02]  /*8e30*/  PRMT R57, R35, 0x7632, R57 ;  /* 0x0000763223397816 */ /* 0x008fe40000000039 */
[----:B------:R-:W-:Y:S02]  /*8e40*/  PRMT R67, R34, 0x7632, R67 ;  /* 0x0000763222437816 */ /* 0x000fe40000000043 */
[----:B------:R-:W-:Y:S02]  /*8e50*/  PRMT R74, R33, 0x7632, R74 ;  /* 0x00007632214a7816 */ /* 0x000fe4000000004a */
[----:B------:R-:W-:Y:S01]  /*8e60*/  PRMT R21, R32, 0x7632, R21 ;  /* 0x0000763220157816 */ /* 0x000fe20000000015 */
[----:B-1----:R-:W-:Y:S06]  /*8e70*/  @!P1 BRA `(.L_x_3517) ;  /* 0x0000005000909947 */ /* 0x002fec0003800000 */
[----:B------:R-:W-:Y:S01]  /*8e80*/  ISETP.NE.AND P2, PT, R69, 0x1, PT ;  /* 0x000000014500780c */ /* 0x000fe20003f45270 */
[----:B------:R-:W-:Y:S01]  /*8e90*/  BSSY.RECONVERGENT B1, `(.L_x_3518) ;  /* 0x0000048000017945 */ /* 0x000fe20003800200 */
[----:B------:R-:W-:Y:S02]  /*8ea0*/  IMAD.MOV.U32 R10, RZ, RZ, 0x2 ;  /* 0x00000002ff0a7424 */ /* 0x000fe400078e00ff */
        /* <DEDUP_REMOVED lines=13> */
.L_x_3520:
        /* <DEDUP_REMOVED lines=13> */
.L_x_3522:
[----:B------:R-:W-:Y:S05]  /*9050*/  BSYNC.RECONVERGENT B2 ;  /* 0x0000000000027941 */ /* 0x000fea0003800200 */
.L_x_3521:
        /* <DEDUP_REMOVED lines=43> */
.L_x_3519:
[----:B------:R-:W-:Y:S05]  /*9310*/  BSYNC.RECONVERGENT B1 ;  /* 0x0000000000017941 */ /* 0x000fea0003800200 */
.L_x_3518:
[----:B------:R-:W0:Y:S01]  /*9320*/  LDC R79, c[0x0][0x404] ;  /* 0x00010100ff4f7b82 */ /* 0x000e220000000800 */
[----:B------:R-:W-:Y:S01]  /*9330*/  I2FP.F32.U32 R7, R7 ;  /* 0x0000000700077245 */ /* 0x000fe20000201000 */
[----:B------:R-:W-:Y:S01]  /*9340*/  IMAD.MOV.U32 R120, RZ, RZ, 0x2f800000 ;  /* 0x2f800000ff787424 */ /* 0x000fe200078e00ff */
[----:B------:R-:W-:Y:S01]  /*9350*/  ISETP.NE.AND P3, PT, R10, 0x1, PT ;  /* 0x000000010a00780c */ /* 0x000fe20003f65270 */
[----:B------:R-:W-:Y:S01]  /*9360*/  BSSY.RECONVERGENT B1, `(.L_x_3523) ;  /* 0x000004e000017945 */ /* 0x000fe20003800200 */
[----:B------:R-:W-:Y:S02]  /*9370*/  IMAD.MOV.U32 R13, RZ, RZ, 0x2 ;  /* 0x00000002ff0d7424 */ /* 0x000fe400078e00ff */
[----:B------:R-:W-:Y:S01]  /*9380*/  FFMA.FTZ R8, R7, R120, 1.1641532182693481445e-10 ;  /* 0x2f00000007087423 */ /* 0x000fe20000010078 */
[----:B-----5:R-:W-:Y:S01]  /*9390*/  IMAD.U32 R7, R44, 0x10000, RZ ;  /* 0x000100002c077824 */ /* 0x020fe200078e00ff */
[----:B------:R-:W1:Y:S01]  /*93a0*/  LDC R78, c[0x0][0x408] ;  /* 0x00010200ff4e7b82 */ /* 0x000e620000000800 */
[----:B------:R-:W-:-:S02]  /*93b0*/  MOV R9, R70 ;  /* 0x0000004600097202 */ /* 0x000fc40000000f00 */
[----:B0-----:R-:W-:Y:S02]  /*93c0*/  FSETP.GTU.FTZ.AND P2, PT, R8, R79, PT ;  /* 0x0000004f0800720b */ /* 0x001fe40003f5c000 */
[----:B------:R-:W-:Y:S02]  /*93d0*/  PRMT R8, R44, 0x7632, R8 ;  /* 0x000076322c087816 */ /* 0x000fe40000000008 */
        /* <DEDUP_REMOVED lines=13> */
.L_x_3525:
        /* <DEDUP_REMOVED lines=13> */
.L_x_3527:
[----:B------:R-:W-:Y:S05]  /*9580*/  BSYNC.RECONVERGENT B2 ;  /* 0x0000000000027941 */ /* 0x000fea0003800200 */
.L_x_3526:
        /* <DEDUP_REMOVED lines=43> */
.L_x_3524:
[----:B------:R-:W-:Y:S05]  /*9840*/  BSYNC.RECONVERGENT B1 ;  /* 0x0000000000017941 */ /* 0x000fea0003800200 */
.L_x_3523:
[----:B------:R-:W-:Y:S01]  /*9850*/  I2FP.F32.U32 R9, R9 ;  /* 0x0000000900097245 */ /* 0x000fe20000201000 */
[----:B------:R-:W-:Y:S01]  /*9860*/  @P0 IMAD.U32 R12, R32, 0x10000, RZ ;  /* 0x00010000200c0824 */ /* 0x000fe200078e00ff */
[----:B------:R-:W-:Y:S01]  /*9870*/  SHF.L.U32 R11, R28, 0x10, RZ ;  /* 0x000000101c0b7819 */ /* 0x000fe200000006ff */
[----:B------:R-:W-:Y:S01]  /*9880*/  BSSY.RECONVERGENT B1, `(.L_x_3528) ;  /* 0x000004f000017945 */ /* 0x000fe20003800200 */
[----:B------:R-:W-:Y:S01]  /*9890*/  ISETP.NE.AND P3, PT, R13, 0x1, PT ;  /* 0x000000010d00780c */ /* 0x000fe20003f65270 */
[----:B------:R-:W-:Y:S01]  /*98a0*/  FFMA.FTZ R10, R9, R120, 1.1641532182693481445e-10 ;  /* 0x2f000000090a7423 */ /* 0x000fe20000010078 */
[----:B------:R-:W-:Y:S01]  /*98b0*/  MOV R9, R70 ;  /* 0x0000004600097202 */ /* 0x000fe20000000f00 */
[----:B------:R-:W-:-:S03]  /*98c0*/  FMUL.FTZ R11, R11, R78 ;  /* 0x0000004e0b0b7220 */ /* 0x000fc60000410000 */
        /* <DEDUP_REMOVED lines=17> */
.L_x_3530:
        /* <DEDUP_REMOVED lines=13> */
.L_x_3532:
[----:B------:R-:W-:Y:S05]  /*9ab0*/  BSYNC.RECONVERGENT B2 ;  /* 0x0000000000027941 */ /* 0x000fea0003800200 */
.L_x_3531:
        /* <DEDUP_REMOVED lines=43> */
.L_x_3529:
[----:B------:R-:W-:Y:S05]  /*9d70*/  BSYNC.RECONVERGENT B1 ;  /* 0x0000000000017941 */ /* 0x000fea0003800200 */
.L_x_3528:
[----:B------:R-:W-:Y:S01]  /*9d80*/  I2FP.F32.U32 R9, R9 ;  /* 0x0000000900097245 */ /* 0x000fe20000201000 */
[----:B------:R-:W-:Y:S01]  /*9d90*/  BSSY.RECONVERGENT B1, `(.L_x_3533) ;  /* 0x000004d000017945 */ /* 0x000fe20003800200 */
[----:B------:R-:W-:Y:S01]  /*9da0*/  ISETP.NE.AND P3, PT, R11, 0x1, PT ;  /* 0x000000010b00780c */ /* 0x000fe20003f65270 */
[----:B------:R-:W-:Y:S02]  /*9db0*/  IMAD.MOV.U32 R12, RZ, RZ, 0x2 ;  /* 0x00000002ff0c7424 */ /* 0x000fe400078e00ff */
[----:B------:R-:W-:Y:S01]  /*9dc0*/  FFMA.FTZ R10, R9, R120, 1.1641532182693481445e-10 ;  /* 0x2f000000090a7423 */ /* 0x000fe20000010078 */
[----:B------:R-:W-:-:S04]  /*9dd0*/  SHF.L.U32 R9, R8, 0x10, RZ ;  /* 0x0000001008097819 */ /* 0x000fc800000006ff */
        /* <DEDUP_REMOVED lines=15> */
.L_x_3535:
        /* <DEDUP_REMOVED lines=13> */
.L_x_3537:
[----:B------:R-:W-:Y:S05]  /*9fa0*/  BSYNC.RECONVERGENT B2 ;  /* 0x0000000000027941 */ /* 0x000fea0003800200 */
.L_x_3536:
        /* <DEDUP_REMOVED lines=43> */
.L_x_3534:
[----:B------:R-:W-:Y:S05]  /*a260*/  BSYNC.RECONVERGENT B1 ;  /* 0x0000000000017941 */ /* 0x000fea0003800200 */
.L_x_3533:
        /* <DEDUP_REMOVED lines=11> */
[----:B------:R-:W-:-:S05]  /*a320*/  FSEL R11, R11, RZ, !P2 ;  /* 0x000000ff0b0b7208 */ /* 0x000fca0005000000 */
[----:B------:R-:W-:-:S04]  /*a330*/  FADD.FTZ R8, R8, R11 ;  /* 0x0000000b08087221 */ /* 0x000fc80000010000 */
        /* <DEDUP_REMOVED lines=13> */
.L_x_3540:
        /* <DEDUP_REMOVED lines=13> */
.L_x_3542:
[----:B------:R-:W-:Y:S05]  /*a4e0*/  BSYNC.RECONVERGENT B2 ;  /* 0x0000000000027941 */ /* 0x000fea0003800200 */
.L_x_3541:
        /* <DEDUP_REMOVED lines=43> */
.L_x_3539:
[----:B------:R-:W-:Y:S05]  /*a7a0*/  BSYNC.RECONVERGENT B1 ;  /* 0x0000000000017941 */ /* 0x000fea0003800200 */
.L_x_3538:
        /* <DEDUP_REMOVED lines=22> */
.L_x_3545:
        /* <DEDUP_REMOVED lines=13> */
.L_x_3547:
[----:B------:R-:W-:Y:S05]  /*a9e0*/  BSYNC.RECONVERGENT B2 ;  /* 0x0000000000027941 */ /* 0x000fea0003800200 */
.L_x_3546:
        /* <DEDUP_REMOVED lines=43> */
.L_x_3544:
[----:B------:R-:W-:Y:S05]  /*aca0*/  BSYNC.RECONVERGENT B1 ;  /* 0x0000000000017941 */ /* 0x000fea0003800200 */
.L_x_3543:
[----:B------:R-:W-:Y:S01]  /*acb0*/  I2FP.F32.U32 R11, R11 ;  /* 0x0000000b000b7245 */ /* 0x000fe20000201000 */
[----:B------:R-:W-:Y:S01]  /*acc0*/  BSSY.RECONVERGENT B1, `(.L_x_3548) ;  /* 0x0000051000017945 */ /* 0x000fe20003800200 */
[----:B------:R-:W-:-:S03]  /*acd0*/  SHF.L.U32 R13, R29, 0x10, RZ ;  /* 0x000000101d0d7819 */ /* 0x000fc600000006ff */
[----:B------:R-:W-:Y:S01]  /*ace0*/  FFMA.FTZ R10, R11, R120, 1.1641532182693481445e-10 ;  /* 0x2f0000000b0a7423 */ /* 0x000fe20000010078 */
[----:B------:R-:W-:Y:S02]  /*acf0*/  @P0 IMAD.U32 R11, R33, 0x10000, RZ ;  /* 0x00010000210b0824 */ /* 0x000fe400078e00ff */
[----:B------:R-:W-:Y:S02]  /*ad00*/  FMUL.FTZ R13, R13, R78 ;  /* 0x0000004e0d0d7220 */ /* 0x000fe40000410000 */
[----:B------:R-:W-:-:S04]  /*ad10*/  FSETP.GTU.FTZ.AND P2, PT, R10, R79, PT ;  /* 0x0000004f0a00720b */ /* 0x000fc80003f5c000 */
[----:B------:R-:W-:Y:S01]  /*ad20*/  FSEL R10, R13, RZ, !P2 ;  /* 0x000000ff0d0a7208 */ /* 0x000fe20005000000 */
[----:B------:R-:W-:-:S04]  /*ad30*/  IMAD.MOV.U32 R13, RZ, RZ, 0x2 ;  /* 0x00000002ff0d7424 */ /* 0x000fc800078e00ff */
        /* <DEDUP_REMOVED lines=16> */
.L_x_3550:
        /* <DEDUP_REMOVED lines=13> */
.L_x_3552:
[----:B------:R-:W-:Y:S05]  /*af10*/  BSYNC.RECONVERGENT B2 ;  /* 0x0000000000027941 */ /* 0x000fea0003800200 */
.L_x_3551:
        /* <DEDUP_REMOVED lines=43> */
.L_x_3549:
[----:B------:R-:W-:Y:S05]  /*b1d0*/  BSYNC.RECONVERGENT B1 ;  /* 0x0000000000017941 */ /* 0x000fea0003800200 */
.L_x_3548:
        /* <DEDUP_REMOVED lines=21> */
.L_x_3555:
        /* <DEDUP_REMOVED lines=13> */
.L_x_3557:
[----:B------:R-:W-:Y:S05]  /*b400*/  BSYNC.RECONVERGENT B2 ;  /* 0x0000000000027941 */ /* 0x000fea0003800200 */
.L_x_3556:
        /* <DEDUP_REMOVED lines=43> */
.L_x_3554:
[----:B------:R-:W-:Y:S05]  /*b6c0*/  BSYNC.RECONVERGENT B1 ;  /* 0x0000000000017941 */ /* 0x000fea0003800200 */
.L_x_3553:
        /* <DEDUP_REMOVED lines=26> */
.L_x_3560:
        /* <DEDUP_REMOVED lines=13> */
.L_x_3562:
[----:B------:R-:W-:Y:S05]  /*b940*/  BSYNC.RECONVERGENT B2 ;  /* 0x0000000000027941 */ /* 0x000fea0003800200 */
.L_x_3561:
        /* <DEDUP_REMOVED lines=43> */
.L_x_3559:
[----:B------:R-:W-:Y:S05]  /*bc00*/  BSYNC.RECONVERGENT B1 ;  /* 0x0000000000017941 */ /* 0x000fea0003800200 */
.L_x_3558:
        /* <DEDUP_REMOVED lines=21> */
.L_x_3565:
        /* <DEDUP_REMOVED lines=13> */
.L_x_3567:
[----:B------:R-:W-:Y:S05]  /*be30*/  BSYNC.RECONVERGENT B2 ;  /* 0x0000000000027941 */ /* 0x000fea0003800200 */
.L_x_3566:
        /* <DEDUP_REMOVED lines=43> */
.L_x_3564:
[----:B------:R-:W-:Y:S05]  /*c0f0*/  BSYNC.RECONVERGENT B1 ;  /* 0x0000000000017941 */ /* 0x000fea0003800200 */
.L_x_3563:
[----:B------:R-:W-:Y:S01]  /*c100*/  I2FP.F32.U32 R13, R27 ;  /* 0x0000001b000d7245 */ /* 0x000fe20000201000 */
[----:B------:R-:W-:Y:S01]  /*c110*/  @P0 IMAD.U32 R72, R34, 0x10000, RZ ;  /* 0x0001000022480824 */ /* 0x000fe200078e00ff */
[----:B------:R-:W-:Y:S01]  /*c120*/  SHF.L.U32 R27, R30, 0x10, RZ ;  /* 0x000000101e1b7819 */ /* 0x000fe200000006ff */
[----:B------:R-:W-:Y:S02]  /*c130*/  BSSY.RECONVERGENT B1, `(.L_x_3568) ;  /* 0x0000050000017945 */ /* 0x000fe40003800200 */
        /* <DEDUP_REMOVED lines=22> */
.L_x_3570:
        /* <DEDUP_REMOVED lines=13> */
.L_x_3572:
[----:B------:R-:W-:Y:S05]  /*c370*/  BSYNC.RECONVERGENT B2 ;  /* 0x0000000000027941 */ /* 0x000fea0003800200 */
.L_x_3571:
        /* <DEDUP_REMOVED lines=43> */
.L_x_3569:
[----:B------:R-:W-:Y:S05]  /*c630*/  BSYNC.RECONVERGENT B1 ;  /* 0x0000000000017941 */ /* 0x000fea0003800200 */
.L_x_3568:
        /* <DEDUP_REMOVED lines=20> */
.L_x_3575:
        /* <DEDUP_REMOVED lines=13> */
.L_x_3577:
[----:B------:R-:W-:Y:S05]  /*c850*/  BSYNC.RECONVERGENT B2 ;  /* 0x0000000000027941 */ /* 0x000fea0003800200 */
.L_x_3576:
        /* <DEDUP_REMOVED lines=43> */
.L_x_3574:
[----:B------:R-:W-:Y:S05]  /*cb10*/  BSYNC.RECONVERGENT B1 ;  /* 0x0000000000017941 */ /* 0x000fea0003800200 */
.L_x_3573:
        /* <DEDUP_REMOVED lines=26> */
.L_x_3580:
        /* <DEDUP_REMOVED lines=13> */
.L_x_3582:
[----:B------:R-:W-:Y:S05]  /*cd90*/  BSYNC.RECONVERGENT B2 ;  /* 0x0000000000027941 */ /* 0x000fea0003800200 */
.L_x_3581:
        /* <DEDUP_REMOVED lines=43> */
.L_x_3579:
[----:B------:R-:W-:Y:S05]  /*d050*/  BSYNC.RECONVERGENT B1 ;  /* 0x0000000000017941 */ /* 0x000fea0003800200 */
.L_x_3578:
        /* <DEDUP_REMOVED lines=21> */
.L_x_3585:
        /* <DEDUP_REMOVED lines=13> */
.L_x_3587:
[----:B------:R-:W-:Y:S05]  /*d280*/  BSYNC.RECONVERGENT B2 ;  /* 0x0000000000027941 */ /* 0x000fea0003800200 */
.L_x_3586:
        /* <DEDUP_REMOVED lines=43> */
.L_x_3584:
[----:B------:R-:W-:Y:S05]  /*d540*/  BSYNC.RECONVERGENT B1 ;  /* 0x0000000000017941 */ /* 0x000fea0003800200 */
.L_x_3583:
        /* <DEDUP_REMOVED lines=26> */
.L_x_3590:
        /* <DEDUP_REMOVED lines=13> */
.L_x_3592:
[----:B------:R-:W-:Y:S05]  /*d7c0*/  BSYNC.RECONVERGENT B2 ;  /* 0x0000000000027941 */ /* 0x000fea0003800200 */
.L_x_3591:
        /* <DEDUP_REMOVED lines=41> */
[----:B------:R-:W-:Y:S02]  /*da60*/  IMAD.MOV.U32 R59, RZ, RZ, R72 ;  /* 0x000000ffff3b7224 */ /* 0x000fe400078e0048 */
[----:B------:R-:W-:-:S07]  /*da70*/  IMAD.MOV.U32 R72, RZ, RZ, RZ ;  /* 0x000000ffff487224 */ /* 0x000fce00078e00ff */
.L_x_3589:
[----:B------:R-:W-:Y:S05]  /*da80*/  BSYNC.RECONVERGENT B1 ;  /* 0x0000000000017941 */ /* 0x000fea0003800200 */
.L_x_3588:
        /* <DEDUP_REMOVED lines=20> */
.L_x_3595:
        /* <DEDUP_REMOVED lines=15> */
.L_x_3597:
[----:B------:R-:W-:Y:S05]  /*dcc0*/  BSYNC.RECONVERGENT B2 ;  /* 0x0000000000027941 */ /* 0x000fea0003800200 */
.L_x_3596:
        /* <DEDUP_REMOVED lines=43> */
.L_x_3594:
[----:B------:R-:W-:Y:S05]  /*df80*/  BSYNC.RECONVERGENT B1 ;  /* 0x0000000000017941 */ /* 0x000fea0003800200 */
.L_x_3593:
        /* <DEDUP_REMOVED lines=13> */
[----:B------:R-:W-:Y:S02]  /*e060*/  @!P0 MOV R57, R67 ;  /* 0x0000004300398202 */ /* 0x000fe40000000f00 */
[----:B------:R-:W-:Y:S02]  /*e070*/  SEL R67, RZ, 0x1, P6 ;  /* 0x00000001ff437807 */ /* 0x000fe40003000000 */
[----:B------:R-:W-:Y:S02]  /*e080*/  F2FP.BF16.F32.PACK_AB R72, RZ, R57 ;  /* 0x00000039ff48723e */ /* 0x000fe400000010ff */
[----:B------:R-:W-:Y:S02]  /*e090*/  PRMT R14, R67, 0x7610, R14 ;  /* 0x00007610430e7816 */ /* 0x000fe4000000000e */
[----:B------:R-:W-:Y:S01]  /*e0a0*/  PRMT R47, R47, 0x5410, R72 ;  /* 0x000054102f2f7816 */ /* 0x000fe20000000048 */
[----:B------:R-:W-:Y:S06]  /*e0b0*/  BRA `(.L_x_3598) ;  /* 0x0000002800687947 */ /* 0x000fec0003800000 */
.L_x_3517:
        /* <DEDUP_REMOVED lines=16> */
.L_x_3601:
        /* <DEDUP_REMOVED lines=13> */
.L_x_3603:
[----:B------:R-:W-:Y:S05]  /*e290*/  BSYNC.RECONVERGENT B2 ;  /* 0x0000000000027941 */ /* 0x000fea0003800200 */
.L_x_3602:
        /* <DEDUP_REMOVED lines=43> */
.L_x_3600:
[----:B------:R-:W-:Y:S05]  /*e550*/  BSYNC.RECONVERGENT B1 ;  /* 0x0000000000017941 */ /* 0x000fea0003800200 */
.L_x_3599:
[----:B------:R-:W0:Y:S01]  /*e560*/  LDC R78, c[0x0][0x408] ;  /* 0x00010200ff4e7b82 */ /* 0x000e220000000800 */
[----:B------:R-:W-:Y:S01]  /*e570*/  I2FP.F32.U32 R15, R15 ;  /* 0x0000000f000f7245 */ /* 0x000fe20000201000 */
[----:B------:R-:W-:Y:S01]  /*e580*/  IMAD.MOV.U32 R120, RZ, RZ, 0x2f800000 ;  /* 0x2f800000ff787424 */ /* 0x000fe200078e00ff */
[----:B------:R-:W-:Y:S01]  /*e590*/  ISETP.NE.AND P3, PT, R26, 0x1, PT ;  /* 0x000000011a00780c */ /* 0x000fe20003f65270 */
[----:B-----5:R-:W-:Y:S01]  /*e5a0*/  IMAD.U32 R27, R44, 0x10000, RZ ;  /* 0x000100002c1b7824 */ /* 0x020fe200078e00ff */
[----:B------:R-:W-:Y:S01]  /*e5b0*/  BSSY.RECONVERGENT B1, `(.L_x_3604) ;  /* 0x0000050000017945 */ /* 0x000fe20003800200 */
[----:B------:R-:W-:Y:S01]  /*e5c0*/  FFMA.FTZ R22, R15, R120, 1.1641532182693481445e-10 ;  /* 0x2f0000000f167423 */ /* 0x000fe20000010078 */
[----:B------:R-:W-:Y:S01]  /*e5d0*/  IMAD.MOV.U32 R52, RZ, RZ, 0x2 ;  /* 0x00000002ff347424 */ /* 0x000fe200078e00ff */
[----:B------:R-:W1:Y:S01]  /*e5e0*/  LDC R79, c[0x0][0x404] ;  /* 0x00010100ff4f7b82 */ /* 0x000e620000000800 */
[----:B0-----:R-:W-:Y:S02]  /*e5f0*/  FMUL.FTZ R27, R27, R78 ;  /* 0x0000004e1b1b7220 */ /* 0x001fe40000410000 */
[----:B-1----:R-:W-:-:S02]  /*e600*/  FSETP.GTU.FTZ.AND P2, PT, R22, R79, PT ;  /* 0x0000004f1600720b */ /* 0x002fc40003f5c000 */
[----:B------:R-:W-:Y:S02]  /*e610*/  @P0 SHF.L.U32 R22, R32, 0x10, RZ ;  /* 0x0000001020160819 */ /* 0x000fe400000006ff */
[----:B------:R-:W-:Y:S01]  /*e620*/  FSEL R15, R27, RZ, !P2 ;  /* 0x000000ff1b0f7208 */ /* 0x000fe20005000000 */
[----:B------:R-:W-:Y:S01]  /*e630*/  IMAD.MOV.U32 R27, RZ, RZ, R70 ;  /* 0x000000ffff1b7224 */ /* 0x000fe200078e0046 */
[----:B------:R-:W-:-:S03]  /*e640*/  PLOP3.LUT P2, PT, P2, PT, PT, 0x8, 0x80 ;  /* 0x000000000080781c */ /* 0x000fc6000174e170 */
[----:B------:R-:W-:Y:S01]  /*e650*/  @P0 FADD.FTZ R15, R22, R15 ;  /* 0x0000000f160f0221 */ /* 0x000fe20000010000 */
[----:B------:R-:W-:Y:S02]  /*e660*/  PRMT R22, R44, 0x7632, R22 ;  /* 0x000076322c167816 */ /* 0x000fe40000000016 */
[----:B------:R-:W-:Y:S02]  /*e670*/  P2R R61, PR, RZ, 0x4 ;  /* 0x00000004ff3d7803 */ /* 0x000fe40000000000 */
        /* <DEDUP_REMOVED lines=10> */
.L_x_3606:
        /* <DEDUP_REMOVED lines=13> */
.L_x_3608:
[----:B------:R-:W-:Y:S05]  /*e7f0*/  BSYNC.RECONVERGENT B2 ;  /* 0x0000000000027941 */ /* 0x000fea0003800200 */
.L_x_3607:
        /* <DEDUP_REMOVED lines=43> */
.L_x_3605:
[----:B------:R-:W-:Y:S05]  /*eab0*/  BSYNC.RECONVERGENT B1 ;  /* 0x0000000000017941 */ /* 0x000fea0003800200 */
.L_x_3604:
        /* <DEDUP_REMOVED lines=24> */
.L_x_3611:
        /* <DEDUP_REMOVED lines=13> */
.L_x_3613:
[----:B------:R-:W-:Y:S05]  /*ed10*/  BSYNC.RECONVERGENT B2 ;  /* 0x0000000000027941 */ /* 0x000fea0003800200 */
.L_x_3612:
        /* <DEDUP_REMOVED lines=43> */
.L_x_3610:
[----:B------:R-:W-:Y:S05]  /*efd0*/  BSYNC.RECONVERGENT B1 ;  /* 0x0000000000017941 */ /* 0x000fea0003800200 */
.L_x_3609:
        /* <DEDUP_REMOVED lines=25> */
.L_x_3616:
        /* <DEDUP_REMOVED lines=13> */
.L_x_3618:
[----:B------:R-:W-:Y:S05]  /*f240*/  BSYNC.RECONVERGENT B2 ;  /* 0x0000000000027941 */ /* 0x000fea0003800200 */
.L_x_3617:
        /* <DEDUP_REMOVED lines=43> */
.L_x_3615:
[----:B------:R-:W-:Y:S05]  /*f500*/  BSYNC.RECONVERGENT B1 ;  /* 0x0000000000017941 */ /* 0x000fea0003800200 */
.L_x_3614:
        /* <DEDUP_REMOVED lines=24> */
.L_x_3621:
        /* <DEDUP_REMOVED lines=13> */
.L_x_3623:
[----:B------:R-:W-:Y:S05]  /*f760*/  BSYNC.RECONVERGENT B2 ;  /* 0x0000000000027941 */ /* 0x000fea0003800200 */
.L_x_3622:
        /* <DEDUP_REMOVED lines=43> */
.L_x_3620:
[----:B------:R-:W-:Y:S05]  /*fa20*/  BSYNC.RECONVERGENT B1 ;  /* 0x0000000000017941 */ /* 0x000fea0003800200 */
.L_x_3619:
        /* <DEDUP_REMOVED lines=24> */
.L_x_3626:
        /* <DEDUP_REMOVED lines=13> */
.L_x_3628:
[----:B------:R-:W-:Y:S05]  /*fc80*/  BSYNC.RECONVERGENT B2 ;  /* 0x0000000000027941 */ /* 0x000fea0003800200 */
.L_x_3627:
        /* <DEDUP_REMOVED lines=43> */
.L_x_3625:
[----:B------:R-:W-:Y:S05]  /*ff40*/  BSYNC.RECONVERGENT B1 ;  /* 0x0000000000017941 */ /* 0x000fea0003800200 */
.L_x_3624:
        /* <DEDUP_REMOVED lines=23> */
.L_x_3631:
        /* <DEDUP_REMOVED lines=13> */
.L_x_3633:
[----:B------:R-:W-:Y:S05]  /*10190*/  BSYNC.RECONVERGENT B2 ;  /* 0x0000000000027941 */ /* 0x000fea0003800200 */
.L_x_3632:
        /* <DEDUP_REMOVED lines=43> */
.L_x_3630:
[----:B------:R-:W-:Y:S05]  /*10450*/  BSYNC.RECONVERGENT B1 ;  /* 0x0000000000017941 */ /* 0x000fea0003800200 */
.L_x_3629:
        /* <DEDUP_REMOVED lines=24> */
.L_x_3636:
        /* <DEDUP_REMOVED lines=13> */
.L_x_3638:
[----:B------:R-:W-:Y:S05]  /*106b0*/  BSYNC.RECONVERGENT B2 ;  /* 0x0000000000027941 */ /* 0x000fea0003800200 */
.L_x_3637:
        /* <DEDUP_REMOVED lines=43> */
.L_x_3635:
[----:B------:R-:W-:Y:S05]  /*10970*/  BSYNC.RECONVERGENT B1 ;  /* 0x0000000000017941 */ /* 0x000fea0003800200 */
.L_x_3634:
        /* <DEDUP_REMOVED lines=14> */
.L_x_3598:
        /* <DEDUP_REMOVED lines=17> */
[----:B------:R0:W-:Y:S02]  /*10b70*/  STG.E.128 desc[UR10][R60.64], R44 ;  /* 0x0000002c3c007986 */ /* 0x0001e4000c101d0a */
[----:B0-----:R-:W-:Y:S01]  /*10b80*/  LOP3.LUT R45, R73, R66, RZ, 0xfc, !PT ;  /* 0x00000042492d7212 */ /* 0x001fe200078efcff */
[----:B-1----:R-:W-:Y:S01]  /*10b90*/  IMAD.WIDE.U32 R46, R58, 0x8, R62 ;  /* 0x000000083a2e7825 */ /* 0x002fe200078e003e */
        /* <DEDUP_REMOVED lines=23> */
.L_x_3639:
[----:B------:R-:W-:Y:S01]  /*10d10*/  MOV R72, R59 ;  /* 0x0000003b00487202 */ /* 0x000fe20000000f00 */
[----:B------:R-:W-:-:S07]  /*10d20*/  VIADD R58, R58, 0x80 ;  /* 0x000000803a3a7836 */ /* 0x000fce0000000000 */
.L_x_3516:
[----:B------:R-:W-:Y:S05]  /*10d30*/  BSYNC.RECONVERGENT B0 ;  /* 0x0000000000007941 */ /* 0x000fea0003800200 */
.L_x_3515:
[----:B------:R-:W-:Y:S01]  /*10d40*/  ISETP.GE.U32.AND P0, PT, R2, 0x180, PT ;  /* 0x000001800200780c */ /* 0x000fe20003f06070 */
[----:B------:R-:W-:-:S12]  /*10d50*/  BSSY.RECONVERGENT B0, `(.L_x_3640) ;  /* 0x00007f6000007945 */ /* 0x000fd80003800200 */
[----:B------:R-:W-:Y:S05]  /*10d60*/  @!P0 BRA `(.L_x_3641) ;  /* 0x0000007c00d08947 */ /* 0x000fea0003800000 */
[----:B------:R-:W-:Y:S01]  /*10d70*/  ISETP.NE.U32.AND P1, PT, RZ, UR14, PT ;  /* 0x0000000eff007c0c */ /* 0x000fe2000bf25070 */
[----:B------:R-:W2:Y:S01]  /*10d80*/  LDC.64 R48, c[0x0][0x390] ;  /* 0x0000e400ff307b82 */ /* 0x000ea20000000a00 */
[----:B------:R-:W-:Y:S02]  /*10d90*/  ISETP.NE.U32.AND P2, PT, RZ, UR12, PT ;  /* 0x0000000cff007c0c */ /* 0x000fe4000bf45070 */
[----:B------:R-:W-:Y:S02]  /*10da0*/  ISETP.NE.AND.EX P1, PT, RZ, UR15, PT, P1 ;  /* 0x0000000fff007c0c */ /* 0x000fe4000bf25310 */
[----:B------:R-:W-:-:S11]  /*10db0*/  ISETP.NE.AND.EX P2, PT, RZ, UR13, PT, P2 ;  /* 0x0000000dff007c0c */ /* 0x000fd6000bf45320 */
[----:B01----:R-:W0:Y:S08]  /*10dc0*/  @P1 LDC.64 R44, c[0x0][0x3a0] ;  /* 0x0000e800ff2c1b82 */ /* 0x003e300000000a00 */
[----:B------:R-:W1:Y:S01]  /*10dd0*/  @P2 LDC.64 R46, c[0x0][0x398] ;  /* 0x0000e600ff2e2b82 */ /* 0x000e620000000a00 */
[----:B0-----:R-:W-:-:S05]  /*10de0*/  @P1 IMAD.WIDE.U32 R44, R58, 0x10, R44 ;  /* 0x000000103a2c1825 */ /* 0x001fca00078e002c */
[----:B------:R2:W3:Y:S02]  /*10df0*/  @P1 LDG.E.128 R32, desc[UR10][R44.64] ;  /* 0x0000000a2c201981 */ /* 0x0004e4000c1e1d00 */
[----:B--2---:R-:W-:-:S04]  /*10e00*/  IMAD.WIDE.U32 R44, R58, 0x10, R48 ;  /* 0x000000103a2c7825 */ /* 0x004fc800078e0030 */
[----:B-1----:R-:W-:Y:S02]  /*10e10*/  @P2 IMAD.WIDE.U32 R48, R58, 0x10, R46 ;  /* 0x000000103a302825 */ /* 0x002fe400078e002e */
[----:B------:R-:W5:Y:S04]  /*10e20*/  LDG.E.128 R44, desc[UR10][R44.64] ;  /* 0x0000000a2c2c7981 */ /* 0x000f68000c1e1d00 */
[----:B------:R0:W5:Y:S01]  /*10e30*/  @P2 LDG.E.128 R28, desc[UR10][R48.64] ;  /* 0x0000000a301c2981 */ /* 0x000162000c1e1d00 */
[----:B---3--:R-:W-:Y:S02]  /*10e40*/  PRMT R65, R35, 0x7632, R65 ;  /* 0x0000763223417816 */ /* 0x008fe40000000041 */
[----:B------:R-:W-:Y:S02]  /*10e50*/  PRMT R54, R34, 0x7632, R54 ;  /* 0x0000763222367816 */ /* 0x000fe40000000036 */
[----:B0-----:R-:W-:-:S02]  /*10e60*/  PRMT R48, R33, 0x7632, R48 ;  /* 0x0000763221307816 */ /* 0x001fc40000000030 */
        /* <DEDUP_REMOVED lines=18> */
.L_x_3645:
        /* <DEDUP_REMOVED lines=13> */
.L_x_3647:
[----:B------:R-:W-:Y:S05]  /*11060*/  BSYNC.RECONVERGENT B2 ;  /* 0x0000000000027941 */ /* 0x000fea0003800200 */
.L_x_3646:
        /* <DEDUP_REMOVED lines=42> */
.L_x_3644:
[----:B------:R-:W-:Y:S05]  /*11310*/  BSYNC.RECONVERGENT B1 ;  /* 0x0000000000017941 */ /* 0x000fea0003800200 */
.L_x_3643:
[----:B------:R-:W0:Y:S01]  /*11320*/  LDC R78, c[0x0][0x404] ;  /* 0x00010100ff4e7b82 */ /* 0x000e220000000800 */
[----:B------:R-:W-:Y:S01]  /*11330*/  HFMA2 R79, -RZ, RZ, 0.1171875, 0 ;  /* 0x2f800000ff4f7431 */ /* 0x000fe200000001ff */
[----:B------:R-:W-:Y:S01]  /*11340*/  I2FP.F32.U32 R8, R7 ;  /* 0x0000000700087245 */ /* 0x000fe20000201000 */
[----:B------:R-:W-:Y:S01]  /*11350*/  BSSY.RECONVERGENT B1, `(.L_x_3648) ;  /* 0x000004f000017945 */ /* 0x000fe20003800200 */
[----:B------:R-:W-:Y:S01]  /*11360*/  ISETP.NE.AND P4, PT, R10, 0x1, PT ;  /* 0x000000010a00780c */ /* 0x000fe20003f85270 */
[----:B------:R-:W-:Y:S01]  /*11370*/  IMAD.MOV.U32 R11, RZ, RZ, 0x2 ;  /* 0x00000002ff0b7424 */ /* 0x000fe200078e00ff */
[----:B------:R-:W-:Y:S02]  /*11380*/  MOV R9, R70 ;  /* 0x0000004600097202 */ /* 0x000fe40000000f00 */
[----:B------:R-:W1:Y:S01]  /*11390*/  LDC R77, c[0x0][0x408] ;  /* 0x00010200ff4d7b82 */ /* 0x000e620000000800 */
[----:B------:R-:W-:Y:S01]  /*113a0*/  FFMA.FTZ R7, R8, R79, 1.1641532182693481445e-10 ;  /* 0x2f00000008077423 */ /* 0x000fe2000001004f */
[----:B-----5:R-:W-:-:S04]  /*113b0*/  IMAD.U32 R8, R44, 0x10000, RZ ;  /* 0x000100002c087824 */ /* 0x020fc800078e00ff */
[----:B0-----:R-:W-:-:S04]  /*113c0*/  FSETP.GTU.FTZ.AND P3, PT, R7, R78, PT ;  /* 0x0000004e0700720b */ /* 0x001fc80003f7c000 */
[----:B------:R-:W-:Y:S01]  /*113d0*/  PLOP3.LUT P5, PT, P3, PT, PT, 0x8, 0x80 ;  /* 0x000000000080781c */ /* 0x000fe20001fae170 */
[----:B-1----:R-:W-:Y:S01]  /*113e0*/  FMUL.FTZ R7, R8, R77 ;  /* 0x0000004d08077220 */ /* 0x002fe20000410000 */
[----:B------:R-:W-:Y:S02]  /*113f0*/  PRMT R8, R44, 0x7632, R8 ;  /* 0x000076322c087816 */ /* 0x000fe40000000008 */
        /* <DEDUP_REMOVED lines=11> */
.L_x_3650:
        /* <DEDUP_REMOVED lines=13> */
.L_x_3652:
[----:B------:R-:W-:Y:S05]  /*11580*/  BSYNC.RECONVERGENT B2 ;  /* 0x0000000000027941 */ /* 0x000fea0003800200 */
.L_x_3651:
        /* <DEDUP_REMOVED lines=43> */
.L_x_3649:
[----:B------:R-:W-:Y:S05]  /*11840*/  BSYNC.RECONVERGENT B1 ;  /* 0x0000000000017941 */ /* 0x000fea0003800200 */
.L_x_3648:
[----:B------:R-:W-:Y:S01]  /*11850*/  I2FP.F32.U32 R10, R9 ;  /* 0x00000009000a7245 */ /* 0x000fe20000201000 */
[----:B------:R-:W-:Y:S01]  /*11860*/  IMAD.U32 R12, R28, 0x10000, RZ ;  /* 0x000100001c0c7824 */ /* 0x000fe200078e00ff */
[----:B------:R-:W-:Y:S01]  /*11870*/  ISETP.NE.AND P4, PT, R11, 0x1, PT ;  /* 0x000000010b00780c */ /* 0x000fe20003f85270 */
[----:B------:R-:W-:Y:S01]  /*11880*/  @P1 IMAD.U32 R16, R32, 0x10000, RZ ;  /* 0x0001000020101824 */ /* 0x000fe200078e00ff */
[----:B------:R-:W-:Y:S01]  /*11890*/  BSSY.RECONVERGENT B1, `(.L_x_3653) ;  /* 0x000004e000017945 */ /* 0x000fe20003800200 */
[----:B------:R-:W-:Y:S01]  /*118a0*/  FFMA.FTZ R9, R10, R79, 1.1641532182693481445e-10 ;  /* 0x2f0000000a097423 */ /* 0x000fe2000001004f */
[----:B------:R-:W-:Y:S01]  /*118b0*/  FMUL.FTZ R10, R12, R77 ;  /* 0x0000004d0c0a7220 */ /* 0x000fe20000410000 */
[----:B------:R-:W-:-:S03]  /*118c0*/  IMAD.MOV.U32 R12, RZ, RZ, 0x2 ;  /* 0x00000002ff0c7424 */ /* 0x000fc600078e00ff */
[----:B------:R-:W-:Y:S01]  /*118d0*/  FSETP.GTU.FTZ.AND P3, PT, R9, R78, PT ;  /* 0x0000004e0900720b */ /* 0x000fe20003f7c000 */
[----:B------:R-:W-:-:S03]  /*118e0*/  IMAD.MOV.U32 R9, RZ, RZ, R70 ;  /* 0x000000ffff097224 */ /* 0x000fc600078e0046 */
        /* <DEDUP_REMOVED lines=15> */
.L_x_3655:
        /* <DEDUP_REMOVED lines=13> */
.L_x_3657:
[----:B------:R-:W-:Y:S05]  /*11ab0*/  BSYNC.RECONVERGENT B2 ;  /* 0x0000000000027941 */ /* 0x000fea0003800200 */
.L_x_3656:
        /* <DEDUP_REMOVED lines=43> */
.L_x_3654:
[----:B------:R-:W-:Y:S05]  /*11d70*/  BSYNC.RECONVERGENT B1 ;  /* 0x0000000000017941 */ /* 0x000fea0003800200 */
.L_x_3653:
        /* <DEDUP_REMOVED lines=21> */
.L_x_3660:
        /* <DEDUP_REMOVED lines=13> */
.L_x_3662:
[----:B------:R-:W-:Y:S05]  /*11fa0*/  BSYNC.RECONVERGENT B2 ;  /* 0x0000000000027941 */ /* 0x000fea0003800200 */
.L_x_3661:
        /* <DEDUP_REMOVED lines=43> */
.L_x_3659:
[----:B------:R-:W-:Y:S05]  /*12260*/  BSYNC.RECONVERGENT B1 ;  /* 0x0000000000017941 */ /* 0x000fea0003800200 */
.L_x_3658:
        /* <DEDUP_REMOVED lines=8> */
[----:B------:R-:W-:-:S04]  /*122f0*/  FSETP.GTU.FTZ.AND P3, PT, R9, R78, PT ;  /* 0x0000004e0900720b */ /* 0x000fc80003f7c000 */
[----:B------:R-:W-:-:S05]  /*12300*/  FSEL R9, R12, RZ, !P3 ;  /* 0x000000ff0c097208 */ /* 0x000fca0005800000 */
        /* <DEDUP_REMOVED lines=16> */
.L_x_3665:
        /* <DEDUP_REMOVED lines=13> */
.L_x_3667:
[----:B------:R-:W-:Y:S05]  /*124e0*/  BSYNC.RECONVERGENT B2 ;  /* 0x0000000000027941 */ /* 0x000fea0003800200 */
.L_x_3666:
        /* <DEDUP_REMOVED lines=43> */
.L_x_3664:
[----:B------:R-:W-:Y:S05]  /*127a0*/  BSYNC.RECONVERGENT B1 ;  /* 0x0000000000017941 */ /* 0x000fea0003800200 */
.L_x_3663:
        /* <DEDUP_REMOVED lines=22> */
.L_x_3670:
        /* <DEDUP_REMOVED lines=13> */
.L_x_3672:
[----:B------:R-:W-:Y:S05]  /*129e0*/  BSYNC.RECONVERGENT B2 ;  /* 0x0000000000027941 */ /* 0x000fea0003800200 */
.L_x_3671:
        /* <DEDUP_REMOVED lines=43> */
.L_x_3669:
[----:B------:R-:W-:Y:S05]  /*12ca0*/  BSYNC.RECONVERGENT B1 ;  /* 0x0000000000017941 */ /* 0x000fea0003800200 */
.L_x_3668:
[----:B------:R-:W-:Y:S01]  /*12cb0*/  I2FP.F32.U32 R10, R11 ;  /* 0x0000000b000a7245 */ /* 0x000fe20000201000 */
[----:B------:R-:W-:Y:S01]  /*12cc0*/  IMAD.U32 R12, R29, 0x10000, RZ ;  /* 0x000100001d0c7824 */ /* 0x000fe200078e00ff */
[----:B------:R-:W-:Y:S01]  /*12cd0*/  @P1 SHF.L.U32 R24, R33, 0x10, RZ ;  /* 0x0000001021181819 */ /* 0x000fe200000006ff */
[----:B------:R-:W-:Y:S01]  /*12ce0*/  BSSY.RECONVERGENT B1, `(.L_x_3673) ;  /* 0x0000050000017945 */ /* 0x000fe20003800200 */
[----:B------:R-:W-:Y:S02]  /*12cf0*/  IMAD.MOV.U32 R66, RZ, RZ, 0x2 ;  /* 0x00000002ff427424 */ /* 0x000fe400078e00ff */
[----:B------:R-:W-:Y:S01]  /*12d00*/  FFMA.FTZ R11, R10, R79, 1.1641532182693481445e-10 ;  /* 0x2f0000000a0b7423 */ /* 0x000fe2000001004f */
[----:B------:R-:W-:-:S04]  /*12d10*/  FMUL.FTZ R12, R12, R77 ;  /* 0x0000004d0c0c7220 */ /* 0x000fc80000410000 */
[----:B------:R-:W-:Y:S02]  /*12d20*/  FSETP.GTU.FTZ.AND P3, PT, R11, R78, PT ;  /* 0x0000004e0b00720b */ /* 0x000fe40003f7c000 */
[----:B------:R-:W-:Y:S02]  /*12d30*/  MOV R11, R70 ;  /* 0x00000046000b7202 */ /* 0x000fe40000000f00 */
        /* <DEDUP_REMOVED lines=17> */
.L_x_3675:
        /* <DEDUP_REMOVED lines=13> */
.L_x_3677:
[----:B------:R-:W-:Y:S05]  /*12f20*/  BSYNC.RECONVERGENT B2 ;  /* 0x0000000000027941 */ /* 0x000fea0003800200 */
.L_x_3676:
        /* <DEDUP_REMOVED lines=39> */
[----:B------:R-:W-:Y:S01]  /*131a0*/  HFMA2 R66, -RZ, RZ, 0, 0 ;  /* 0x00000000ff427431 */ /* 0x000fe200000001ff */
[----:B------:R-:W-:Y:S01]  /*131b0*/  LOP3.LUT R68, R12, UR35, R11, 0x96, !PT ;  /* 0x000000230c447c12 */ /* 0x000fe2000f8e960b */
[----:B------:R-:W-:Y:S02]  /*131c0*/  IMAD.MOV.U32 R11, RZ, RZ, R14 ;  /* 0x000000ffff0b7224 */ /* 0x000fe400078e000e */
[----:B------:R-:W-:-:S07]  /*131d0*/  IMAD.MOV.U32 R14, RZ, RZ, R10 ;  /* 0x000000ffff0e7224 */ /* 0x000fce00078e000a */
.L_x_3674:
[----:B------:R-:W-:Y:S05]  /*131e0*/  BSYNC.RECONVERGENT B1 ;  /* 0x0000000000017941 */ /* 0x000fea0003800200 */
.L_x_3673:
        /* <DEDUP_REMOVED lines=21> */
.L_x_3680:
        /* <DEDUP_REMOVED lines=13> */
.L_x_3682:
[----:B------:R-:W-:Y:S05]  /*13410*/  BSYNC.RECONVERGENT B2 ;  /* 0x0000000000027941 */ /* 0x000fea0003800200 */
.L_x_3681:
        /* <DEDUP_REMOVED lines=39> */
[----:B------:R-:W-:Y:S02]  /*13690*/  LOP3.LUT R25, R68, UR34, R67, 0x96, !PT ;  /* 0x0000002244197c12 */ /* 0x000fe4000f8e9643 */
[----:B------:R-:W-:Y:S01]  /*136a0*/  MOV R70, R66 ;  /* 0x0000004200467202 */ /* 0x000fe20000000f00 */
[----:B------:R-:W-:Y:S01]  /*136b0*/  IMAD.MOV.U32 R14, RZ, RZ, R10 ;  /* 0x000000ffff0e7224 */ /* 0x000fe200078e000a */
[----:B------:R-:W-:-:S07]  /*136c0*/  LOP3.LUT R68, R12, UR35, R11, 0x96, !PT ;  /* 0x000000230c447c12 */ /* 0x000fce000f8e960b */
.L_x_3679:
[----:B------:R-:W-:Y:S05]  /*136d0*/  BSYNC.RECONVERGENT B1 ;  /* 0x0000000000017941 */ /* 0x000fea0003800200 */
.L_x_3678:
[----:B------:R-:W-:Y:S01]  /*136e0*/  PRMT R11, R29, 0x7632, R11 ;  /* 0x000076321d0b7816 */ /* 0x000fe2000000000b */
[----:B------:R-:W-:Y:S01]  /*136f0*/  @P1 IMAD.U32 R48, R48, 0x10000, RZ ;  /* 0x0001000030301824 */ /* 0x000fe200078e00ff */
[----:B------:R-:W-:Y:S01]  /*13700*/  I2FP.F32.U32 R10, R13 ;  /* 0x0000000d000a7245 */ /* 0x000fe20000201000 */
[----:B------:R-:W-:Y:S02]  /*13710*/  BSSY.RECONVERGENT B1, `(.L_x_3683) ;  /* 0x000004f000017945 */ /* 0x000fe40003800200 */
[----:B------:R-:W-:Y:S02]  /*13720*/  IMAD.U32 R12, R11, 0x10000, RZ ;  /* 0x000100000b0c7824 */ /* 0x000fe400078e00ff */
[----:B------:R-:W-:Y:S02]  /*13730*/  FFMA.FTZ R11, R10, R79, 1.1641532182693481445e-10 ;  /* 0x2f0000000a0b7423 */ /* 0x000fe4000001004f */
[----:B------:R-:W-:-:S03]  /*13740*/  FMUL.FTZ R12, R12, R77 ;  /* 0x0000004d0c0c7220 */ /* 0x000fc60000410000 */
[----:B------:R-:W-:Y:S01]  /*13750*/  FSETP.GTU.FTZ.AND P3, PT, R11, R78, PT ;  /* 0x0000004e0b00720b */ /* 0x000fe20003f7c000 */
[----:B------:R-:W-:-:S03]  /*13760*/  IMAD.MOV.U32 R11, RZ, RZ, R70 ;  /* 0x000000ffff0b7224 */ /* 0x000fc600078e0046 */
[----:B------:R-:W-:Y:S02]  /*13770*/  FSEL R12, R12, RZ, !P3 ;  /* 0x000000ff0c0c7208 */ /* 0x000fe40005800000 */
[----:B------:R-:W-:Y:S02]  /*13780*/  SEL R10, RZ, 0x1, P3 ;  /* 0x00000001ff0a7807 */ /* 0x000fe40001800000 */
        /* <DEDUP_REMOVED lines=15> */
.L_x_3685:
        /* <DEDUP_REMOVED lines=13> */
.L_x_3687:
[----:B------:R-:W-:Y:S05]  /*13950*/  BSYNC.RECONVERGENT B2 ;  /* 0x0000000000027941 */ /* 0x000fea0003800200 */
.L_x_3686:
        /* <DEDUP_REMOVED lines=42> */
.L_x_3684:
[----:B------:R-:W-:Y:S05]  /*13c00*/  BSYNC.RECONVERGENT B1 ;  /* 0x0000000000017941 */ /* 0x000fea0003800200 */
.L_x_3683:
        /* <DEDUP_REMOVED lines=22> */
.L_x_3690:
        /* <DEDUP_REMOVED lines=13> */
.L_x_3692:
[----:B------:R-:W-:Y:S05]  /*13e40*/  BSYNC.RECONVERGENT B2 ;  /* 0x0000000000027941 */ /* 0x000fea0003800200 */
.L_x_3691:
        /* <DEDUP_REMOVED lines=42> */
.L_x_3689:
[----:B------:R-:W-:Y:S05]  /*140f0*/  BSYNC.RECONVERGENT B1 ;  /* 0x0000000000017941 */ /* 0x000fea0003800200 */
.L_x_3688:
        /* <DEDUP_REMOVED lines=26> */
.L_x_3695:
        /* <DEDUP_REMOVED lines=13> */
.L_x_3697:
[----:B------:R-:W-:Y:S05]  /*14370*/  BSYNC.RECONVERGENT B2 ;  /* 0x0000000000027941 */ /* 0x000fea0003800200 */
.L_x_3696:
        /* <DEDUP_REMOVED lines=42> */
.L_x_3694:
[----:B------:R-:W-:Y:S05]  /*14620*/  BSYNC.RECONVERGENT B1 ;  /* 0x0000000000017941 */ /* 0x000fea0003800200 */
.L_x_3693:
        /* <DEDUP_REMOVED lines=20> */
.L_x_3700:
        /* <DEDUP_REMOVED lines=13> */
.L_x_3702:
[----:B------:R-:W-:Y:S05]  /*14840*/  BSYNC.RECONVERGENT B2 ;  /* 0x0000000000027941 */ /* 0x000fea0003800200 */
.L_x_3701:
        /* <DEDUP_REMOVED lines=37> */
[----:B------:R-:W-:Y:S02]  /*14aa0*/  HFMA2 R73, -RZ, RZ, 0, 0 ;  /* 0x00000000ff497431 */ /* 0x000fe400000001ff */
[----:B------:R-:W-:Y:S01]  /*14ab0*/  IMAD.WIDE.U32 R12, R12, -0x2daee0ad, RZ ;  /* 0xd2511f530c0c7825 */ /* 0x000fe200078e00ff */
[----:B------:R-:W-:-:S03]  /*14ac0*/  LOP3.LUT R25, R72, UR34, R71, 0x96, !PT ;  /* 0x0000002248197c12 */ /* 0x000fc6000f8e9647 */
[----:B------:R-:W-:Y:S01]  /*14ad0*/  IMAD.MOV.U32 R14, RZ, RZ, R12 ;  /* 0x000000ffff0e7224 */ /* 0x000fe200078e000c */
[----:B------:R-:W-:-:S07]  /*14ae0*/  LOP3.LUT R68, R68, UR35, R13, 0x96, !PT ;  /* 0x0000002344447c12 */ /* 0x000fce000f8e960d */
.L_x_3699:
[----:B------:R-:W-:Y:S05]  /*14af0*/  BSYNC.RECONVERGENT B1 ;  /* 0x0000000000017941 */ /* 0x000fea0003800200 */
.L_x_3698:
[----:B------:R-:W-:Y:S01]  /*14b00*/  PRMT R13, R30, 0x7632, R13 ;  /* 0x000076321e0d7816 */ /* 0x000fe2000000000d */
[----:B------:R-:W-:Y:S01]  /*14b10*/  @P1 IMAD.U32 R54, R54, 0x10000, RZ ;  /* 0x0001000036361824 */ /* 0x000fe200078e00ff */
[----:B------:R-:W-:Y:S01]  /*14b20*/  I2FP.F32.U32 R12, R69 ;  /* 0x00000045000c7245 */ /* 0x000fe20000201000 */
[----:B------:R-:W-:Y:S01]  /*14b30*/  BSSY.RECONVERGENT B1, `(.L_x_3703) ;  /* 0x000004f000017945 */ /* 0x000fe20003800200 */
[----:B------:R-:W-:Y:S02]  /*14b40*/  IMAD.MOV.U32 R69, RZ, RZ, 0x2 ;  /* 0x00000002ff457424 */ /* 0x000fe400078e00ff */
        /* <DEDUP_REMOVED lines=21> */
.L_x_3705:
        /* <DEDUP_REMOVED lines=13> */
.L_x_3707:
[----:B------:R-:W-:Y:S05]  /*14d70*/  BSYNC.RECONVERGENT B2 ;  /* 0x0000000000027941 */ /* 0x000fea0003800200 */
.L_x_3706:
        /* <DEDUP_REMOVED lines=42> */
.L_x_3704:
[----:B------:R-:W-:Y:S05]  /*15020*/  BSYNC.RECONVERGENT B1 ;  /* 0x0000000000017941 */ /* 0x000fea0003800200 */
.L_x_3703:
[----:B------:R-:W-:Y:S01]  /*15030*/  I2FP.F32.U32 R72, R13 ;  /* 0x0000000d00487245 */ /* 0x000fe20000201000 */
[----:B------:R-:W-:Y:S01]  /*15040*/  IMAD.U32 R74, R47, 0x10000, RZ ;  /* 0x000100002f4a7824 */ /* 0x000fe200078e00ff */
[----:B------:R-:W-:Y:S01]  /*15050*/  ISETP.NE.AND P5, PT, R69, 0x1, PT ;  /* 0x000000014500780c */ /* 0x000fe20003fa5270 */
[----:B------:R-:W-:Y:S01]  /*15060*/  BSSY.RECONVERGENT B1, `(.L_x_3708) ;  /* 0x000004a000017945 */ /* 0x000fe20003800200 */
[----:B------:R-:W-:Y:S01]  /*15070*/  PRMT R76, R47, 0x7632, R76 ;  /* 0x000076322f4c7816 */ /* 0x000fe2000000004c */
[----:B------:R-:W-:Y:S01]  /*15080*/  FFMA.FTZ R13, R72, R79, 1.1641532182693481445e-10 ;  /* 0x2f000000480d7423 */ /* 0x000fe2000001004f */
[----:B------:R-:W-:Y:S01]  /*15090*/  FMUL.FTZ R74, R74, R77 ;  /* 0x0000004d4a4a7220 */ /* 0x000fe20000410000 */
[----:B------:R-:W-:Y:S02]  /*150a0*/  HFMA2 R72, -RZ, RZ, 0, 1.1920928955078125e-07 ;  /* 0x00000002ff487431 */ /* 0x000fe400000001ff */
        /* <DEDUP_REMOVED lines=13> */
.L_x_3710:
        /* <DEDUP_REMOVED lines=13> */
.L_x_3712:
[----:B------:R-:W-:Y:S05]  /*15250*/  BSYNC.RECONVERGENT B2 ;  /* 0x0000000000027941 */ /* 0x000fea0003800200 */
.L_x_3711:
        /* <DEDUP_REMOVED lines=42> */
.L_x_3709:
[----:B------:R-:W-:Y:S05]  /*15500*/  BSYNC.RECONVERGENT B1 ;  /* 0x0000000000017941 */ /* 0x000fea0003800200 */
.L_x_3708:
[----:B------:R-:W-:Y:S01]  /*15510*/  I2FP.F32.U32 R74, R47 ;  /* 0x0000002f004a7245 */ /* 0x000fe20000201000 */
[----:B------:R-:W-:Y:S01]  /*15520*/  IMAD.U32 R120, R31, 0x10000, RZ ;  /* 0x000100001f787824 */ /* 0x000fe200078e00ff */
[----:B------:R-:W-:Y:S01]  /*15530*/  BSSY.RECONVERGENT B1, `(.L_x_3713) ;  /* 0x0000051000017945 */ /* 0x000fe20003800200 */
[----:B------:R-:W-:Y:S02]  /*15540*/  IMAD.MOV.U32 R73, RZ, RZ, 0x2 ;  /* 0x00000002ff497424 */ /* 0x000fe400078e00ff */
[----:B------:R-:W-:Y:S01]  /*15550*/  FFMA.FTZ R47, R74, R79, 1.1641532182693481445e-10 ;  /* 0x2f0000004a2f7423 */ /* 0x000fe2000001004f */
[----:B------:R-:W-:Y:S01]  /*15560*/  FMUL.FTZ R74, R120, R77 ;  /* 0x0000004d784a7220 */ /* 0x000fe20000410000 */
[----:B------:R-:W-:Y:S02]  /*15570*/  @P1 IMAD.U32 R120, R35, 0x10000, RZ ;  /* 0x0001000023781824 */ /* 0x000fe400078e00ff */
[----:B------:R-:W-:Y:S01]  /*15580*/  IMAD.MOV.U32 R69, RZ, RZ, R70 ;  /* 0x000000ffff457224 */ /* 0x000fe200078e0046 */
[----:B------:R-:W-:-:S04]  /*15590*/  FSETP.GTU.FTZ.AND P5, PT, R47, R78, PT ;  /* 0x0000004e2f00720b */ /* 0x000fc80003fbc000 */
        /* <DEDUP_REMOVED lines=17> */
.L_x_3715:
        /* <DEDUP_REMOVED lines=13> */
.L_x_3717:
[----:B------:R-:W-:Y:S05]  /*15780*/  BSYNC.RECONVERGENT B2 ;  /* 0x0000000000027941 */ /* 0x000fea0003800200 */
.L_x_3716:
        /* <DEDUP_REMOVED lines=36> */
[----:B------:R-:W-:-:S04]  /*159d0*/  IMAD.WIDE.U32 R74, R75, -0x326172a9, RZ ;  /* 0xcd9e8d574b4a7825 */ /* 0x000fc800078e00ff */
[----:B------:R-:W-:Y:S01]  /*159e0*/  IMAD.MOV.U32 R70, RZ, RZ, R74 ;  /* 0x000000ffff467224 */ /* 0x000fe200078e004a */
[----:B------:R-:W-:Y:S01]  /*159f0*/  LOP3.LUT R25, R72, UR34, R75, 0x96, !PT ;  /* 0x0000002248197c12 */ /* 0x000fe2000f8e964b */
[----:B------:R-:W-:-:S04]  /*15a00*/  IMAD.WIDE.U32 R72, R73, -0x2daee0ad, RZ ;  /* 0xd2511f5349487825 */ /* 0x000fc800078e00ff */
[----:B------:R-:W-:Y:S01]  /*15a10*/  IMAD.MOV.U32 R14, RZ, RZ, R72 ;  /* 0x000000ffff0e7224 */ /* 0x000fe200078e0048 */
[----:B------:R-:W-:Y:S01]  /*15a20*/  LOP3.LUT R68, R68, UR35, R73, 0x96, !PT ;  /* 0x0000002344447c12 */ /* 0x000fe2000f8e9649 */
[----:B------:R-:W-:-:S07]  /*15a30*/  IMAD.MOV.U32 R73, RZ, RZ, RZ ;  /* 0x000000ffff497224 */ /* 0x000fce00078e00ff */
.L_x_3714:
[----:B------:R-:W-:Y:S05]  /*15a40*/  BSYNC.RECONVERGENT B1 ;  /* 0x0000000000017941 */ /* 0x000fea0003800200 */
.L_x_3713:
        /* <DEDUP_REMOVED lines=20> */
.L_x_3720:
        /* <DEDUP_REMOVED lines=15> */
.L_x_3722:
[----:B------:R-:W-:Y:S05]  /*15c80*/  BSYNC.RECONVERGENT B2 ;  /* 0x0000000000027941 */ /* 0x000fea0003800200 */
.L_x_3721:
        /* <DEDUP_REMOVED lines=39> */
[----:B------:R-:W-:Y:S01]  /*15f00*/  IMAD.WIDE.U32 R72, R73, -0x2daee0ad, RZ ;  /* 0xd2511f5349487825 */ /* 0x000fe200078e00ff */
[----:B------:R-:W-:-:S03]  /*15f10*/  MOV R74, R14 ;  /* 0x0000000e004a7202 */ /* 0x000fc60000000f00 */
[----:B------:R-:W-:Y:S01]  /*15f20*/  IMAD.MOV.U32 R14, RZ, RZ, R72 ;  /* 0x000000ffff0e7224 */ /* 0x000fe200078e0048 */
[----:B------:R-:W-:-:S07]  /*15f30*/  LOP3.LUT R68, R68, UR35, R73, 0x96, !PT ;  /* 0x0000002344447c12 */ /* 0x000fce000f8e9649 */
.L_x_3719:
[----:B------:R-:W-:Y:S05]  /*15f40*/  BSYNC.RECONVERGENT B1 ;  /* 0x0000000000017941 */ /* 0x000fea0003800200 */
.L_x_3718:
        /* <DEDUP_REMOVED lines=8> */
[----:B------:R-:W-:Y:S01]  /*15fd0*/  FMUL.FTZ R72, R72, R77 ;  /* 0x0000004d48487220 */ /* 0x000fe20000410000 */
[----:B------:R-:W-:-:S04]  /*15fe0*/  PRMT R44, R44, 0x5410, R63 ;  /* 0x000054102c2c7816 */ /* 0x000fc8000000003f */
[----:B------:R-:W-:Y:S02]  /*15ff0*/  FSEL R73, R72, RZ, !P6 ;  /* 0x000000ff48497208 */ /* 0x000fe40007000000 */
[----:B------:R-:W-:-:S03]  /*16000*/  MOV R72, R14 ;  /* 0x0000000e00487202 */ /* 0x000fc60000000f00 */
        /* <DEDUP_REMOVED lines=8> */
.L_x_3642:
        /* <DEDUP_REMOVED lines=16> */
.L_x_3726:
        /* <DEDUP_REMOVED lines=13> */
.L_x_3728:
[----:B------:R-:W-:Y:S05]  /*16260*/  BSYNC.RECONVERGENT B2 ;  /* 0x0000000000027941 */ /* 0x000fea0003800200 */
.L_x_3727:
        /* <DEDUP_REMOVED lines=43> */
.L_x_3725:
[----:B------:R-:W-:Y:S05]  /*16520*/  BSYNC.RECONVERGENT B1 ;  /* 0x0000000000017941 */ /* 0x000fea0003800200 */
.L_x_3724:
        /* <DEDUP_REMOVED lines=28> */
.L_x_3731:
        /* <DEDUP_REMOVED lines=13> */
.L_x_3733:
[----:B------:R-:W-:Y:S05]  /*167c0*/  BSYNC.RECONVERGENT B2 ;  /* 0x0000000000027941 */ /* 0x000fea0003800200 */
.L_x_3732:
        /* <DEDUP_REMOVED lines=42> */
.L_x_3730:
[----:B------:R-:W-:Y:S05]  /*16a70*/  BSYNC.RECONVERGENT B1 ;  /* 0x0000000000017941 */ /* 0x000fea0003800200 */
.L_x_3729:
        /* <DEDUP_REMOVED lines=24> */
.L_x_3736:
        /* <DEDUP_REMOVED lines=13> */
.L_x_3738:
[----:B------:R-:W-:Y:S05]  /*16cd0*/  BSYNC.RECONVERGENT B2 ;  /* 0x0000000000027941 */ /* 0x000fea0003800200 */
.L_x_3737:
        /* <DEDUP_REMOVED lines=42> */
.L_x_3735:
[----:B------:R-:W-:Y:S05]  /*16f80*/  BSYNC.RECONVERGENT B1 ;  /* 0x0000000000017941 */ /* 0x000fea0003800200 */
.L_x_3734:
        /* <DEDUP_REMOVED lines=25> */
.L_x_3741:
        /* <DEDUP_REMOVED lines=13> */
.L_x_3743:
[----:B------:R-:W-:Y:S05]  /*171f0*/  BSYNC.RECONVERGENT B2 ;  /* 0x0000000000027941 */ /* 0x000fea0003800200 */
.L_x_3742:
        /* <DEDUP_REMOVED lines=42> */
.L_x_3740:
[----:B------:R-:W-:Y:S05]  /*174a0*/  BSYNC.RECONVERGENT B1 ;  /* 0x0000000000017941 */ /* 0x000fea0003800200 */
.L_x_3739:
        /* <DEDUP_REMOVED lines=24> */
.L_x_3746:
        /* <DEDUP_REMOVED lines=13> */
.L_x_3748:
[----:B------:R-:W-:Y:S05]  /*17700*/  BSYNC.RECONVERGENT B2 ;  /* 0x0000000000027941 */ /* 0x000fea0003800200 */
.L_x_3747:
        /* <DEDUP_REMOVED lines=42> */
.L_x_3745:
[----:B------:R-:W-:Y:S05]  /*179b0*/  BSYNC.RECONVERGENT B1 ;  /* 0x0000000000017941 */ /* 0x000fea0003800200 */
.L_x_3744:
        /* <DEDUP_REMOVED lines=25> */
.L_x_3751:
        /* <DEDUP_REMOVED lines=13> */
.L_x_3753:
[----:B------:R-:W-:Y:S05]  /*17c20*/  BSYNC.RECONVERGENT B2 ;  /* 0x0000000000027941 */ /* 0x000fea0003800200 */
.L_x_3752:
        /* <DEDUP_REMOVED lines=42> */
.L_x_3750:
[----:B------:R-:W-:Y:S05]  /*17ed0*/  BSYNC.RECONVERGENT B1 ;  /* 0x0000000000017941 */ /* 0x000fea0003800200 */
.L_x_3749:
        /* <DEDUP_REMOVED lines=23> */
.L_x_3756:
        /* <DEDUP_REMOVED lines=13> */
.L_x_3758:
[----:B------:R-:W-:Y:S05]  /*18120*/  BSYNC.RECONVERGENT B2 ;  /* 0x0000000000027941 */ /* 0x000fea0003800200 */
.L_x_3757:
        /* <DEDUP_REMOVED lines=42> */
.L_x_3755:
[----:B------:R-:W-:Y:S05]  /*183d0*/  BSYNC.RECONVERGENT B1 ;  /* 0x0000000000017941 */ /* 0x000fea0003800200 */
.L_x_3754:
        /* <DEDUP_REMOVED lines=24> */
.L_x_3761:
        /* <DEDUP_REMOVED lines=13> */
.L_x_3763:
[----:B------:R-:W-:Y:S05]  /*18630*/  BSYNC.RECONVERGENT B2 ;  /* 0x0000000000027941 */ /* 0x000fea0003800200 */
.L_x_3762:
        /* <DEDUP_REMOVED lines=43> */
.L_x_3760:
[----:B------:R-:W-:Y:S05]  /*188f0*/  BSYNC.RECONVERGENT B1 ;  /* 0x0000000000017941 */ /* 0x000fea0003800200 */
.L_x_3759:
        /* <DEDUP_REMOVED lines=15> */
.L_x_3723:
        /* <DEDUP_REMOVED lines=18> */
[----:B------:R0:W-:Y:S02]  /*18b10*/  STG.E.128 desc[UR10][R60.64], R44 ;  /* 0x0000002c3c007986 */ /* 0x0001e4000c101d0a */
[----:B0-----:R-:W-:Y:S01]  /*18b20*/  LOP3.LUT R45, R67, R66, RZ, 0xfc, !PT ;  /* 0x00000042432d7212 */ /* 0x001fe200078efcff */
        /* <DEDUP_REMOVED lines=24> */
.L_x_3641:
[----:B------:R-:W-:Y:S05]  /*18cb0*/  BSYNC.RECONVERGENT B0 ;  /* 0x0000000000007941 */ /* 0x000fea0003800200 */
.L_x_3640:
        /* <DEDUP_REMOVED lines=169> */
[--C-:B------:R-:W-:Y:S01]  /*19750*/  FADD.FTZ R47, R17, -R61.reuse ;  /* 0x8000003d112f7221 */ /* 0x100fe20000010000 */
[----:B------:R-:W0:Y:S01]  /*19760*/  LDC.64 R58, c[0x0][0x428] ;  /* 0x00010a00ff3a7b82 */ /* 0x000e220000000a00 */
[--C-:B------:R-:W-:Y:S01]  /*19770*/  FADD.FTZ R67, R50, -R61.reuse ;  /* 0x8000003d32437221 */ /* 0x100fe20000010000 */
[C---:B------:R-:W-:Y:S01]  /*19780*/  FMUL.FTZ R45, R60.reuse, R45 ;  /* 0x0000002d3c2d7220 */ /* 0x040fe20000410000 */
[----:B------:R-:W-:Y:S01]  /*19790*/  FMUL.FTZ R46, R60, R47 ;  /* 0x0000002f3c2e7220 */ /* 0x000fe20000410000 */
[--C-:B------:R-:W-:Y:S01]  /*197a0*/  FADD.FTZ R47, R18, -R61.reuse ;  /* 0x8000003d122f7221 */ /* 0x100fe20000010000 */
[----:B------:R-:W-:Y:S01]  /*197b0*/  FADD.FTZ R63, R20, -R61 ;  /* 0x8000003d143f7221 */ /* 0x000fe20000010000 */
[----:B-----5:R-:W-:Y:S01]  /*197c0*/  FFMA.FTZ R44, R45, R116, R88 ;  /* 0x000000742d2c7223 */ /* 0x020fe20000010058 */
[----:B------:R-:W-:Y:S01]  /*197d0*/  FFMA.FTZ R45, R46, R117, R89 ;  /* 0x000000752e2d7223 */ /* 0x000fe20000010059 */
[--C-:B------:R-:W-:Y:S01]  /*197e0*/  FADD.FTZ R73, R56, -R61.reuse ;  /* 0x8000003d38497221 */ /* 0x100fe20000010000 */
[C---:B------:R-:W-:Y:S01]  /*197f0*/  FMUL.FTZ R47, R60.reuse, R47 ;  /* 0x0000002f3c2f7220 */ /* 0x040fe20000410000 */
[C---:B------:R-:W-:Y:S01]  /*19800*/  FMUL.FTZ R62, R60.reuse, R67 ;  /* 0x000000433c3e7220 */ /* 0x040fe20000410000 */
[C---:B------:R-:W-:Y:S01]  /*19810*/  FMUL.FTZ R63, R60.reuse, R63 ;  /* 0x0000003f3c3f7220 */ /* 0x040fe20000410000 */
[----:B------:R-:W-:Y:S01]  /*19820*/  F2FP.BF16.F32.PACK_AB R44, R45, R44 ;  /* 0x0000002c2d2c723e */ /* 0x000fe200000010ff */
[----:B------:R-:W-:Y:S01]  /*19830*/  FADD.FTZ R45, R19, -R61 ;  /* 0x8000003d132d7221 */ /* 0x000fe20000010000 */
[----:B------:R-:W-:Y:S01]  /*19840*/  FMUL.FTZ R64, R60, R73 ;  /* 0x000000493c407220 */ /* 0x000fe20000410000 */
[----:B------:R-:W-:Y:S01]  /*19850*/  FFMA.FTZ R63, R63, R112, R92 ;  /* 0x000000703f3f7223 */ /* 0x000fe2000001005c */
[----:B------:R-:W-:Y:S01]  /*19860*/  FFMA.FTZ R62, R62, R113, R93 ;  /* 0x000000713e3e7223 */ /* 0x000fe2000001005d */
[----:B------:R-:W-:Y:S01]  /*19870*/  FMUL.FTZ R46, R60, R45 ;  /* 0x0000002d3c2e7220 */ /* 0x000fe20000410000 */
[----:B------:R-:W-:Y:S01]  /*19880*/  FADD.FTZ R45, R51, -R61 ;  /* 0x8000003d332d7221 */ /* 0x000fe20000010000 */
[----:B------:R-:W-:-:S02]  /*19890*/  FFMA.FTZ R64, R64, R115, R95 ;  /* 0x0000007340407223 */ /* 0x000fc4000001005f */
[----:B------:R-:W-:Y:S01]  /*198a0*/  FFMA.FTZ R46, R46, R119, R91 ;  /* 0x000000772e2e7223 */ /* 0x000fe2000001005b */
[----:B------:R-:W-:Y:S01]  /*198b0*/  FMUL.FTZ R67, R60, R45 ;  /* 0x0000002d3c437220 */ /* 0x000fe20000410000 */
[----:B------:R-:W-:Y:S01]  /*198c0*/  FFMA.FTZ R45, R47, R118, R90 ;  /* 0x000000762f2d7223 */ /* 0x000fe2000001005a */
[C---:B0-----:R-:W-:Y:S01]  /*198d0*/  IMAD.WIDE.U32 R58, R55.reuse, 0x10, R58 ;  /* 0x00000010373a7825 */ /* 0x041fe200078e003a */
[----:B------:R-:W-:-:S03]  /*198e0*/  IADD3 R55, PT, PT, R55, 0x80, RZ ;  /* 0x0000008037377810 */ /* 0x000fc60007ffe0ff */
[----:B------:R-:W-:Y:S01]  /*198f0*/  FFMA.FTZ R47, R67, R114, R94 ;  /* 0x00000072432f7223 */ /* 0x000fe2000001005e */
[----:B------:R-:W-:Y:S02]  /*19900*/  F2FP.BF16.F32.PACK_AB R45, R46, R45 ;  /* 0x0000002d2e2d723e */ /* 0x000fe400000010ff */
[----:B------:R-:W-:Y:S02]  /*19910*/  F2FP.BF16.F32.PACK_AB R46, R62, R63 ;  /* 0x0000003f3e2e723e */ /* 0x000fe400000010ff */
[----:B------:R-:W-:-:S05]  /*19920*/  F2FP.BF16.F32.PACK_AB R47, R64, R47 ;  /* 0x0000002f402f723e */ /* 0x000fca00000010ff */
[----:B------:R0:W-:Y:S02]  /*19930*/  STG.E.128 desc[UR10][R58.64], R44 ;  /* 0x0000002c3a007986 */ /* 0x0001e4000c101d0a */
.L_x_3765:
[----:B------:R-:W-:Y:S05]  /*19940*/  BSYNC.RECONVERGENT B0 ;  /* 0x0000000000007941 */ /* 0x000fea0003800200 */
.L_x_3764:
[----:B------:R-:W-:Y:S01]  /*19950*/  ISETP.GE.U32.AND P2, PT, R2, 0x100, PT ;  /* 0x000001000200780c */ /* 0x000fe20003f46070 */
[----:B------:R-:W-:-:S12]  /*19960*/  BSSY.RECONVERGENT B0, `(.L_x_3766) ;  /* 0x0000022000007945 */ /* 0x000fd80003800200 */
[----:B------:R-:W-:Y:S05]  /*19970*/  @!P2 BRA `(.L_x_3767) ;  /* 0x000000000080a947 */ /* 0x000fea0003800000 */
[--C-:B01----:R-:W-:Y:S01]  /*19980*/  FADD.FTZ R45, R15, -R61.reuse ;  /* 0x8000003d0f2d7221 */ /* 0x103fe20000010000 */
        /* <DEDUP_REMOVED lines=12> */
[----:B------:R-:W-:Y:S01]  /*19a50*/  FMUL.FTZ R63, R60, R63 ;  /* 0x0000003f3c3f7220 */ /* 0x000fe20000410000 */
        /* <DEDUP_REMOVED lines=11> */
[----:B0-----:R-:W-:-:S04]  /*19b10*/  IMAD.WIDE.U32 R58, R55, 0x10, R58 ;  /* 0x00000010373a7825 */ /* 0x001fc800078e003a */
[----:B------:R-:W-:Y:S01]  /*19b20*/  FFMA.FTZ R47, R67, R106, R102 ;  /* 0x0000006a432f7223 */ /* 0x000fe20000010066 */
[----:B------:R-:W-:Y:S01]  /*19b30*/  F2FP.BF16.F32.PACK_AB R45, R46, R45 ;  /* 0x0000002d2e2d723e */ /* 0x000fe200000010ff */
[----:B------:R-:W-:Y:S01]  /*19b40*/  VIADD R55, R55, 0x80 ;  /* 0x0000008037377836 */ /* 0x000fe20000000000 */
[----:B------:R-:W-:Y:S02]  /*19b50*/  F2FP.BF16.F32.PACK_AB R46, R62, R63 ;  /* 0x0000003f3e2e723e */ /* 0x000fe400000010ff */
[----:B------:R-:W-:-:S05]  /*19b60*/  F2FP.BF16.F32.PACK_AB R47, R64, R47 ;  /* 0x0000002f402f723e */ /* 0x000fca00000010ff */
[----:B------:R2:W-:Y:S02]  /*19b70*/  STG.E.128 desc[UR10][R58.64], R44 ;  /* 0x0000002c3a007986 */ /* 0x0005e4000c101d0a */
.L_x_3767:
[----:B------:R-:W-:Y:S05]  /*19b80*/  BSYNC.RECONVERGENT B0 ;  /* 0x0000000000007941 */ /* 0x000fea0003800200 */
.L_x_3766:
        /* <DEDUP_REMOVED lines=27> */
[----:B0-----:R-:W-:Y:S01]  /*19d40*/  IMAD.WIDE.U32 R58, R55, 0x10, R58 ;  /* 0x00000010373a7825 */ /* 0x001fe200078e003a */
[----:B------:R-:W-:-:S02]  /*19d50*/  F2FP.BF16.F32.PACK_AB R46, R64, R73 ;  /* 0x00000049402e723e */ /* 0x000fc400000010ff */
[----:B------:R-:W-:Y:S02]  /*19d60*/  F2FP.BF16.F32.PACK_AB R47, R66, R47 ;  /* 0x0000002f422f723e */ /* 0x000fe400000010ff */
[----:B------:R-:W-:Y:S02]  /*19d70*/  F2FP.BF16.F32.PACK_AB R45, R62, R45 ;  /* 0x0000002d3e2d723e */ /* 0x000fe400000010ff */
[----:B------:R-:W-:-:S05]  /*19d80*/  F2FP.BF16.F32.PACK_AB R44, R61, R60 ;  /* 0x0000003c3d2c723e */ /* 0x000fca00000010ff */
[----:B------:R3:W-:Y:S02]  /*19d90*/  STG.E.128 desc[UR10][R58.64], R44 ;  /* 0x0000002c3a007986 */ /* 0x0007e4000c101d0a */
.L_x_3769:
[----:B------:R-:W-:Y:S05]  /*19da0*/  BSYNC.RECONVERGENT B0 ;  /* 0x0000000000007941 */ /* 0x000fea0003800200 */
.L_x_3768:
[----:B------:R-:W-:Y:S02]  /*19db0*/  UIADD3 UR6, UPT, UPT, UR6, UR16, URZ ;  /* 0x0000001006067290 */ /* 0x000fe4000fffe0ff */
[----:B------:R-:W-:Y:S02]  /*19dc0*/  UPLOP3.LUT UP1, UPT, UPT, UPT, UP1, 0x40, 0x4 ;  /* 0x000000000004789c */ /* 0x000fe40003f2e810 */
[----:B------:R-:W-:-:S09]  /*19dd0*/  UISETP.GE.AND UP0, UPT, UR6, UR17, UPT ;  /* 0x000000110600728c */ /* 0x000fd2000bf06270 */
[----:B------:R-:W-:Y:S05]  /*19de0*/  BRA.U !UP0, `(.L_x_3770) ;  /* 0xfffffe6d08b07547 */ /* 0x000fea000b83ffff */
[----:B------:R-:W-:Y:S05]  /*19df0*/  EXIT ;  /* 0x000000000000794d */ /* 0x000fea0003800000 */
.L_x_3771:
        /* <DEDUP_REMOVED lines=16> */
.L_x_13586:


//--------------------- .text._ZN10layer_norm31ln_parallel_residual_fwd_kernelINS_13Kernel_traitsIf13__nv_bfloat16S2_S2_fjLj3072ELj1ELj1ELj4ELj16ENS_18Kernel_traits_baseILj3072EfS2_S2_S2_fjLj128EEEEELb1ELb1ELb1EEEvNS_9FwdParamsE --------------------------
	.section	.text._ZN10layer_norm31ln_parallel_residual_fwd_kernelINS_13Kernel_traitsIf13__nv_bfloat16S2_S2_fjLj3072ELj1ELj1ELj4ELj16ENS_18Kernel_traits_baseILj3072EfS2_S2_S2_fjLj128EEEEELb1ELb1ELb1EEEvNS_9FwdParamsE,"ax",@progbits
	.align	128
        .global         _ZN10layer_norm31ln_parallel_residual_fwd_kernelINS_13Kernel_traitsIf13__nv_bfloat16S2_S2_fjLj3072ELj1ELj1ELj4ELj16ENS_18Kernel_traits_baseILj3072EfS2_S2_S2_fjLj128EEEEELb1ELb1ELb1EEEvNS_9FwdParamsE
        .type           _ZN10layer_norm31ln_parallel_residual_fwd_kernelINS_13Kernel_traitsIf13__nv_bfloat16S2_S2_fjLj3072ELj1ELj1ELj4ELj16ENS_18Kernel_traits_baseILj3072EfS2_S2_S2_fjLj128EEEEELb1ELb1ELb1EEEvNS_9FwdParamsE,@function
        .size           _ZN10layer_norm31ln_parallel_residual_fwd_kernelINS_13Kernel_traitsIf13__nv_bfloat16S2_S2_fjLj3072ELj1ELj1ELj4ELj16ENS_18Kernel_traits_baseILj3072EfS2_S2_S2_fjLj128EEEEELb1ELb1ELb1EEEvNS_9FwdParamsE,(.L_x_13587 - _ZN10layer_norm31ln_parallel_residual_fwd_kernelINS_13Kernel_traitsIf13__nv_bfloat16S2_S2_fjLj3072ELj1ELj1ELj4ELj16ENS_18Kernel_traits_baseILj3072EfS2_S2_S2_fjLj128EEEEELb1ELb1ELb1EEEvNS_9FwdParamsE)
        .other          _ZN10layer_norm31ln_parallel_residual_fwd_kernelINS_13Kernel_traitsIf13__nv_bfloat16S2_S2_fjLj3072ELj1ELj1ELj4ELj16ENS_18Kernel_traits_baseILj3072EfS2_S2_S2_fjLj128EEEEELb1ELb1ELb1EEEvNS_9FwdParamsE,@"STO_CUDA_ENTRY STV_DEFAULT"
_ZN10layer_norm31ln_parallel_residual_fwd_kernelINS_13Kernel_traitsIf13__nv_bfloat16S2_S2_fjLj3072ELj1ELj1ELj4ELj16ENS_18Kernel_traits_baseILj3072EfS2_S2_S2_fjLj128EEEEELb1ELb1ELb1EEEvNS_9FwdParamsE:
.text._ZN10layer_norm31ln_parallel_residual_fwd_kernelINS_13Kernel_traitsIf13__nv_bfloat16S2_S2_fjLj3072ELj1ELj1ELj4ELj16ENS_18Kernel_traits_baseILj3072EfS2_S2_S2_fjLj128EEEEELb1ELb1ELb1EEEvNS_9FwdParamsE:
        /* <DEDUP_REMOVED lines=8> */
[----:B------:R-:W4:Y:S05]  /*0080*/  S2R R124, SR_TID.X ;  /* 0x00000000007c7919 */ /* 0x000f2a0000002100 */
[----:B------:R-:W4:Y:S01]  /*0090*/  S2UR UR12, SR_CTAID.X ;  /* 0x00000000000c79c3 */ /* 0x000f220000002500 */
[----:B--2---:R-:W-:-:S02]  /*00a0*/  IMAD.U32 R2, RZ, RZ, UR10 ;  /* 0x0000000aff027e24 */ /* 0x004fc4000f8e00ff */
[----:B------:R-:W-:-:S05]  /*00b0*/  IMAD.U32 R3, RZ, RZ, UR11 ;  /* 0x0000000bff037e24 */ /* 0x000fca000f8e00ff */
[----:B------:R-:W2:Y:S01]  /*00c0*/  LDC R13, c[0x0][0x360] ;  /* 0x0000d800ff0d7b82 */ /* 0x000ea20000000800 */
[----:B---3--:R-:W5:Y:S04]  /*00d0*/  @P1 LDG.E.64 R2, desc[UR8][R2.64] ;  /* 0x0000000802021981 */ /* 0x008f68000c1e1b00 */
[----:B-1----:R1:W5:Y:S01]  /*00e0*/  @P1 LDG.E.64 R4, desc[UR8][R88.64] ;  /* 0x0000000858041981 */ /* 0x002362000c1e1b00 */
[----:B0-----:R-:W-:Y:S01]  /*00f0*/  ISETP.NE.U32.AND P0, PT, RZ, UR4, PT ;  /* 0x00000004ff007c0c */ /* 0x001fe2000bf05070 */
[----:B------:R-:W4:Y:S01]  /*0100*/  LDCU UR4, c[0x0][0x384] ;  /* 0x00007080ff0477ac */ /* 0x000f220008000800 */
[----:B------:R-:W0:Y:S02]  /*0110*/  @P1 LDC R11, c[0x0][0x460] ;  /* 0x00011800ff0b1b82 */ /* 0x000e240000000800 */
[----:B------:R-:W-:-:S13]  /*0120*/  ISETP.NE.AND.EX P0, PT, RZ, UR5, PT, P0 ;  /* 0x00000005ff007c0c */ /* 0x000fda000bf05300 */
[----:B------:R-:W3:Y:S08]  /*0130*/  @P0 LDC.64 R6, c[0x0][0x3d0] ;  /* 0x0000f400ff060b82 */ /* 0x000ef00000000a00 */
[----:B------:R-:W1:Y:S01]  /*0140*/  @P0 LDC.64 R8, c[0x0][0x438] ;  /* 0x00010e00ff080b82 */ /* 0x000e620000000a00 */
[----:B----4-:R-:W-:-:S06]  /*0150*/  UISETP.GE.AND UP0, UPT, UR12, UR4, UPT ;  /* 0x000000040c00728c */ /* 0x010fcc000bf06270 */
[----:B------:R-:W-:Y:S01]  /*0160*/  PLOP3.LUT P2, PT, PT, PT, UP0, 0x80, 0x8 ;  /* 0x000000000008781c */ /* 0x000fe20003f4f008 */
[----:B---3--:R-:W-:-:S05]  /*0170*/  @P0 IMAD.WIDE.U32 R6, R124, 0x20, R6 ;  /* 0x000000207c060825 */ /* 0x008fca00078e0006 */
[----:B------:R3:W5:Y:S01]  /*0180*/  @P0 LDG.E.128 R116, desc[UR8][R6.64] ;  /* 0x0000000806740981 */ /* 0x000762000c1e1d00 */
[----:B-1----:R-:W-:-:S03]  /*0190*/  @P0 IMAD.WIDE.U32 R8, R124, 0x20, R8 ;  /* 0x000000207c080825 */ /* 0x002fc600078e0008 */
        /* <DEDUP_REMOVED lines=11> */
[----:B0-2---:R-:W-:Y:S05]  /*0250*/  @P0 BRA `(.L_x_3772) ;  /* 0x0000000000500947 */ /* 0x005fea0003800000 */
[----:B---3--:R-:W0:Y:S02]  /*0260*/  LDC.64 R6, c[0x0][0x3d0] ;  /* 0x0000f400ff067b82 */ /* 0x008e240000000a00 */
        /* <DEDUP_REMOVED lines=18> */
[----:B0-----:R-:W-:-:S07]  /*0390*/  CS2R R52, SRZ ;  /* 0x0000000000347805 */ /* 0x001fce000001ff00 */
.L_x_3772:
[----:B------:R-:W-:Y:S05]  /*03a0*/  @P2 EXIT ;  /* 0x000000000000294d */ /* 0x000fea0003800000 */
[----:B-----5:R-:W-:Y:S01]  /*03b0*/  @P1 IADD3 R88, P0, PT, R4, R11, RZ ;  /* 0x0000000b04581210 */ /* 0x020fe20007f1e0ff */
[--C-:B------:R-:W-:Y:S01]  /*03c0*/  IMAD R22, R13, UR12, R124.reuse ;  /* 0x0000000c0d167c24 */ /* 0x100fe2000f8e027c */
[----:B------:R-:W-:Y:S01]  /*03d0*/  @P1 R2UR UR10, R2 ;  /* 0x00000000020a12ca */ /* 0x000fe200000e0000 */
[----:B------:R-:W0:Y:S01]  /*03e0*/  LDCU.64 UR4, c[0x0][0x398] ;  /* 0x00007300ff0477ac */ /* 0x000e220008000a00 */
[----:B------:R-:W-:Y:S01]  /*03f0*/  @P1 R2UR UR11, R3 ;  /* 0x00000000030b12ca */ /* 0x000fe200000e0000 */
[----:B------:R-:W-:Y:S02]  /*0400*/  @P1 IMAD.X R89, RZ, RZ, R5, P0 ;  /* 0x000000ffff591224 */ /* 0x000fe400000e0605 */
[----:B------:R-:W-:Y:S02]  /*0410*/  HFMA2 R19, -RZ, RZ, 0, 0 ;  /* 0x00000000ff137431 */ /* 0x000fe400000001ff */
[----:B------:R-:W-:Y:S01]  /*0420*/  IMAD.HI.U32 R3, R22, -0x326172a9, RZ ;  /* 0xcd9e8d5716037827 */ /* 0x000fe200078e00ff */
[----:B------:R-:W-:Y:S01]  /*0430*/  LOP3.LUT R103, R124, 0x1f, RZ, 0xc0, !PT ;  /* 0x0000001f7c677812 */ /* 0x000fe200078ec0ff */
[----:B------:R-:W1:Y:S01]  /*0440*/  LDCU UR6, c[0x0][0x404] ;  /* 0x00008080ff0677ac */ /* 0x000e620008000800 */
[--C-:B------:R-:W-:Y:S01]  /*0450*/  SHF.R.U64 R21, R88, 0x2, R89.reuse ;  /* 0x0000000258157819 */ /* 0x100fe20000001259 */
[----:B------:R-:W-:Y:S01]  /*0460*/  IMAD R5, R22, -0x326172a9, RZ ;  /* 0xcd9e8d5716057824 */ /* 0x000fe200078e02ff */
[----:B------:R-:W-:Y:S01]  /*0470*/  SHF.R.U32.HI R20, RZ, 0x2, R89 ;  /* 0x00000002ff147819 */ /* 0x000fe20000011659 */
[----:B------:R-:W2:Y:S01]  /*0480*/  LDCU UR7, c[0x0][0x408] ;  /* 0x00008100ff0777ac */ /* 0x000ea20008000800 */
[----:B------:R-:W-:Y:S01]  /*0490*/  LOP3.LUT R88, R88, 0x3, RZ, 0xc0, !PT ;  /* 0x0000000358587812 */ /* 0x000fe200078ec0ff */
[----:B------:R-:W-:Y:S01]  /*04a0*/  IMAD.HI.U32 R0, R21, -0x2daee0ad, RZ ;  /* 0xd2511f5315007827 */ /* 0x000fe200078e00ff */
[----:B------:R-:W-:Y:S01]  /*04b0*/  LOP3.LUT R3, R20, UR10, R3, 0x96, !PT ;  /* 0x0000000a14037c12 */ /* 0x000fe2000f8e9603 */
[----:B------:R-:W-:Y:S01]  /*04c0*/  UIADD3 UR17, UPT, UPT, UR10, -0x61c88647, URZ ;  /* 0x9e3779b90a117890 */ /* 0x000fe2000fffe0ff */
[----:B------:R-:W-:Y:S01]  /*04d0*/  SHF.R.U32.HI R125, RZ, 0x5, R124 ;  /* 0x00000005ff7d7819 */ /* 0x000fe2000001167c */
[----:B------:R-:W-:-:S02]  /*04e0*/  UIADD3 UR20, UPT, UPT, UR11, -0x4498517b, URZ ;  /* 0xbb67ae850b147890 */ /* 0x000fc4000fffe0ff */
[----:B------:R-:W-:Y:S01]  /*04f0*/  LOP3.LUT R0, R0, UR11, RZ, 0x3c, !PT ;  /* 0x0000000b00007c12 */ /* 0x000fe2000f8e3cff */
[----:B---3--:R-:W-:Y:S01]  /*0500*/  IMAD R7, R21, -0x2daee0ad, RZ ;  /* 0xd2511f5315077824 */ /* 0x008fe200078e02ff */
[----:B------:R-:W-:Y:S01]  /*0510*/  UIADD3 UR21, UPT, UPT, UR10, 0x3c6ef372, URZ ;  /* 0x3c6ef3720a157890 */ /* 0x000fe2000fffe0ff */
[----:B------:R-:W-:Y:S01]  /*0520*/  IMAD.HI.U32 R4, R3, -0x2daee0ad, RZ ;  /* 0xd2511f5303047827 */ /* 0x000fe200078e00ff */
[----:B------:R-:W-:Y:S02]  /*0530*/  UIADD3 UR22, UPT, UPT, UR11, 0x76cf5d0a, URZ ;  /* 0x76cf5d0a0b167890 */ /* 0x000fe4000fffe0ff */
[----:B------:R-:W-:Y:S01]  /*0540*/  UIADD3 UR23, UPT, UPT, UR10, -0x255992d5, URZ ;  /* 0xdaa66d2b0a177890 */ /* 0x000fe2000fffe0ff */
[C---:B------:R-:W-:Y:S01]  /*0550*/  IMAD.HI.U32 R2, R0.reuse, -0x326172a9, RZ ;  /* 0xcd9e8d5700027827 */ /* 0x040fe200078e00ff */
[----:B------:R-:W-:Y:S01]  /*0560*/  LOP3.LUT R4, R7, UR20, R4, 0x96, !PT ;  /* 0x0000001407047c12 */ /* 0x000fe2000f8e9604 */
[----:B------:R-:W-:Y:S02]  /*0570*/  UIADD3 UR24, UPT, UPT, UR11, 0x32370b8f, URZ ;  /* 0x32370b8f0b187890 */ /* 0x000fe4000fffe0ff */
[----:B------:R-:W-:Y:S01]  /*0580*/  IMAD R6, R3, -0x2daee0ad, RZ ;  /* 0xd2511f5303067824 */ /* 0x000fe200078e02ff */
[----:B------:R-:W-:Y:S01]  /*0590*/  LOP3.LUT R2, R5, UR17, R2, 0x96, !PT ;  /* 0x0000001105027c12 */ /* 0x000fe2000f8e9602 */
[----:B------:R-:W-:Y:S01]  /*05a0*/  IMAD R5, R0, -0x326172a9, RZ ;  /* 0xcd9e8d5700057824 */ /* 0x000fe200078e02ff */
[----:B------:R-:W-:Y:S01]  /*05b0*/  UIADD3 UR25, UPT, UPT, UR10, 0x78dde6e4, URZ ;  /* 0x78dde6e40a197890 */ /* 0x000fe2000fffe0ff */
[----:B------:R-:W-:Y:S01]  /*05c0*/  IMAD.HI.U32 R0, R4, -0x326172a9, RZ ;  /* 0xcd9e8d5704007827 */ /* 0x000fe200078e00ff */
[----:B------:R-:W-:-:S02]  /*05d0*/  UIADD3 UR26, UPT, UPT, UR11, -0x126145ec, URZ ;  /* 0xed9eba140b1a7890 */ /* 0x000fc4000fffe0ff */
[----:B------:R-:W-:Y:S01]  /*05e0*/  UIADD3 UR27, UPT, UPT, UR10, 0x1715609d, URZ ;  /* 0x1715609d0a1b7890 */ /* 0x000fe2000fffe0ff */
[C---:B------:R-:W-:Y:S01]  /*05f0*/  IMAD.HI.U32 R3, R2.reuse, -0x2daee0ad, RZ ;  /* 0xd2511f5302037827 */ /* 0x040fe200078e00ff */
[----:B------:R-:W-:Y:S01]  /*0600*/  LOP3.LUT R0, R5, UR21, R0, 0x96, !PT ;  /* 0x0000001505007c12 */ /* 0x000fe2000f8e9600 */
[----:B------:R-:W-:Y:S02]  /*0610*/  UIADD3 UR28, UPT, UPT, UR11, -0x56f99767, URZ ;  /* 0xa90668990b1c7890 */ /* 0x000fe4000fffe0ff */
[----:B------:R-:W-:Y:S01]  /*0620*/  IMAD R7, R2, -0x2daee0ad, RZ ;  /* 0xd2511f5302077824 */ /* 0x000fe200078e02ff */
[----:B------:R-:W-:Y:S01]  /*0630*/  LOP3.LUT R3, R6, UR22, R3, 0x96, !PT ;  /* 0x0000001606037c12 */ /* 0x000fe2000f8e9603 */
[----:B------:R-:W-:Y:S01]  /*0640*/  IMAD.HI.U32 R6, R0, -0x2daee0ad, RZ ;  /* 0xd2511f5300067827 */ /* 0x000fe200078e00ff */
[----:B------:R-:W-:Y:S02]  /*0650*/  UIADD3 UR29, UPT, UPT, UR10, -0x4ab325aa, URZ ;  /* 0xb54cda560a1d7890 */ /* 0x000fe4000fffe0ff */
[----:B------:R-:W-:Y:S01]  /*0660*/  UIADD3 UR30, UPT, UPT, UR11, 0x646e171e, URZ ;  /* 0x646e171e0b1e7890 */ /* 0x000fe2000fffe0ff */
[----:B------:R-:W-:Y:S01]  /*0670*/  IMAD R5, R4, -0x326172a9, RZ ;  /* 0xcd9e8d5704057824 */ /* 0x000fe200078e02ff */
[----:B------:R-:W-:Y:S01]  /*0680*/  LOP3.LUT R6, R7, UR24, R6, 0x96, !PT ;  /* 0x0000001807067c12 */ /* 0x000fe2000f8e9606 */
[----:B------:R-:W-:Y:S01]  /*0690*/  IMAD.HI.U32 R2, R3, -0x326172a9, RZ ;  /* 0xcd9e8d5703027827 */ /* 0x000fe200078e00ff */
[----:B------:R-:W-:-:S02]  /*06a0*/  UIADD3 UR31, UPT, UPT, UR10, 0x5384540f, URZ ;  /* 0x5384540f0a1f7890 */ /* 0x000fc4000fffe0ff */
[----:B------:R-:W-:Y:S01]  /*06b0*/  UIADD3 UR32, UPT, UPT, UR11, 0x1fd5c5a3, URZ ;  /* 0x1fd5c5a30b207890 */ /* 0x000fe2000fffe0ff */
[----:B------:R-:W-:Y:S01]  /*06c0*/  IMAD R4, R3, -0x326172a9, RZ ;  /* 0xcd9e8d5703047824 */ /* 0x000fe200078e02ff */
[----:B------:R-:W-:Y:S01]  /*06d0*/  LOP3.LUT R2, R5, UR23, R2, 0x96, !PT ;  /* 0x0000001705027c12 */ /* 0x000fe2000f8e9602 */
[----:B------:R-:W-:Y:S01]  /*06e0*/  IMAD R5, R0, -0x2daee0ad, RZ ;  /* 0xd2511f5300057824 */ /* 0x000fe200078e02ff */
[----:B0-----:R-:W-:Y:S01]  /*06f0*/  UISETP.NE.U32.AND UP0, UPT, UR4, URZ, UPT ;  /* 0x000000ff0400728c */ /* 0x001fe2000bf05070 */
[----:B------:R-:W-:Y:S01]  /*0700*/  IMAD.HI.U32 R3, R6, -0x326172a9, RZ ;  /* 0xcd9e8d5706037827 */ /* 0x000fe200078e00ff */
[----:B------:R-:W-:Y:S02]  /*0710*/  UIADD3 UR33, UPT, UPT, UR10, -0xe443238, URZ ;  /* 0xf1bbcdc80a217890 */ /* 0x000fe4000fffe0ff */
[----:B------:R-:W-:Y:S01]  /*0720*/  UIADD3 UR34, UPT, UPT, UR11, -0x24c28bd8, URZ ;  /* 0xdb3d74280b227890 */ /* 0x000fe2000fffe0ff */
[----:B------:R-:W-:Y:S01]  /*0730*/  IMAD.HI.U32 R0, R2, -0x2daee0ad, RZ ;  /* 0xd2511f5302007827 */ /* 0x000fe200078e00ff */
[----:B------:R-:W-:Y:S01]  /*0740*/  LOP3.LUT R3, R4, UR25, R3, 0x96, !PT ;  /* 0x0000001904037c12 */ /* 0x000fe2000f8e9603 */
[----:B------:R-:W0:Y:S02]  /*0750*/  LDCU.U8 UR4, c[0x0][0x410] ;  /* 0x00008200ff0477ac */ /* 0x000e240008000000 */
[----:B------:R-:W-:Y:S01]  /*0760*/  IMAD R7, R2, -0x2daee0ad, RZ ;  /* 0xd2511f5302077824 */ /* 0x000fe200078e02ff */
[----:B------:R-:W-:Y:S01]  /*0770*/  LOP3.LUT R0, R5, UR26, R0, 0x96, !PT ;  /* 0x0000001a05007c12 */ /* 0x000fe2000f8e9600 */
[----:B------:R-:W-:Y:S01]  /*0780*/  IMAD R5, R6, -0x326172a9, RZ ;  /* 0xcd9e8d5706057824 */ /* 0x000fe200078e02ff */
[----:B------:R-:W-:Y:S01]  /*0790*/  UISETP.NE.AND.EX UP0, UPT, UR5, URZ, UPT, UP0 ;  /* 0x000000ff0500728c */ /* 0x000fe2000bf05300 */
[----:B------:R-:W-:Y:S01]  /*07a0*/  IMAD.HI.U32 R4, R3, -0x2daee0ad, RZ ;  /* 0xd2511f5303047827 */ /* 0x000fe200078e00ff */
[----:B------:R-:W-:-:S02]  /*07b0*/  UIADD3 UR35, UPT, UPT, UR10, -0x700cb87f, URZ ;  /* 0x8ff347810a237890 */ /* 0x000fc4000fffe0ff */
[----:B------:R-:W-:Y:S01]  /*07c0*/  UIADD3 UR36, UPT, UPT, UR11, -0x695add53, URZ ;  /* 0x96a522ad0b247890 */ /* 0x000fe2000fffe0ff */
[C---:B------:R-:W-:Y:S01]  /*07d0*/  IMAD.HI.U32 R2, R0.reuse, -0x326172a9, RZ ;  /* 0xcd9e8d5700027827 */ /* 0x040fe200078e00ff */
[----:B------:R-:W-:Y:S01]  /*07e0*/  LOP3.LUT R4, R7, UR28, R4, 0x96, !PT ;  /* 0x0000001c07047c12 */ /* 0x000fe2000f8e9604 */
[----:B------:R-:W3:Y:S01]  /*07f0*/  LDCU UR13, c[0x0][0x388] ;  /* 0x00007100ff0d77ac */ /* 0x000ee20008000800 */
[----:B------:R-:W-:Y:S01]  /*0800*/  PLOP3.LUT P0, PT, PT, PT, UP0, 0x80, 0x8 ;  /* 0x000000000008781c */ /* 0x000fe20003f0f008 */
[----:B------:R-:W-:Y:S01]  /*0810*/  IMAD R6, R3, -0x2daee0ad, RZ ;  /* 0xd2511f5303067824 */ /* 0x000fe200078e02ff */
[----:B------:R-:W-:Y:S01]  /*0820*/  LOP3.LUT R2, R5, UR27, R2, 0x96, !PT ;  /* 0x0000001b05027c12 */ /* 0x000fe2000f8e9602 */
[----:B------:R-:W-:Y:S01]  /*0830*/  IMAD R5, R0, -0x326172a9, RZ ;  /* 0xcd9e8d5700057824 */ /* 0x000fe200078e02ff */
[----:B------:R-:W4:Y:S01]  /*0840*/  LDCU UR16, c[0x0][0x400] ;  /* 0x00008000ff1077ac */ /* 0x000f220008000800 */
[----:B------:R-:W-:Y:S01]  /*0850*/  IMAD.HI.U32 R0, R4, -0x326172a9, RZ ;  /* 0xcd9e8d5704007827 */ /* 0x000fe200078e00ff */
[----:B------:R-:W1:Y:S03]  /*0860*/  LDCU.64 UR38, c[0x0][0x398] ;  /* 0x00007300ff2677ac */ /* 0x000e660008000a00 */
[----:B------:R-:W-:Y:S01]  /*0870*/  IMAD.HI.U32 R3, R2, -0x2daee0ad, RZ ;  /* 0xd2511f5302037827 */ /* 0x000fe200078e00ff */
[----:B------:R-:W-:Y:S01]  /*0880*/  LOP3.LUT R0, R5, UR29, R0, 0x96, !PT ;  /* 0x0000001d05007c12 */ /* 0x000fe2000f8e9600 */
[----:B------:R-:W1:Y:S02]  /*0890*/  LDCU.64 UR14, c[0x0][0x3a0] ;  /* 0x00007400ff0e77ac */ /* 0x000e640008000a00 */
[----:B------:R-:W-:Y:S01]  /*08a0*/  IMAD R5, R4, -0x326172a9, RZ ;  /* 0xcd9e8d5704057824 */ /* 0x000fe200078e02ff */
[----:B------:R-:W-:Y:S01]  /*08b0*/  LOP3.LUT R3, R6, UR30, R3, 0x96, !PT ;  /* 0x0000001e06037c12 */ /* 0x000fe2000f8e9603 */
[----:B------:R-:W-:Y:S01]  /*08c0*/  IMAD R7, R2, -0x2daee0ad, RZ ;  /* 0xd2511f5302077824 */ /* 0x000fe200078e02ff */
[----:B------:R-:W1:Y:S01]  /*08d0*/  LDCU.64 UR18, c[0x0][0x380] ;  /* 0x00007000ff1277ac */ /* 0x000e620008000a00 */
[----:B------:R-:W-:Y:S01]  /*08e0*/  IMAD.HI.U32 R4, R0, -0x2daee0ad, RZ ;  /* 0xd2511f5300047827 */ /* 0x000fe200078e00ff */
[----:B------:R-:W-:-:S03]  /*08f0*/  UPLOP3.LUT UP1, UPT, UPT, UPT, UPT, 0x40, 0x4 ;  /* 0x000000000004789c */ /* 0x000fc60003f2e870 */
[----:B------:R-:W-:Y:S01]  /*0900*/  IMAD.HI.U32 R2, R3, -0x326172a9, RZ ;  /* 0xcd9e8d5703027827 */ /* 0x000fe200078e00ff */
[----:B------:R-:W-:Y:S01]  /*0910*/  LOP3.LUT R4, R7, UR32, R4, 0x96, !PT ;  /* 0x0000002007047c12 */ /* 0x000fe2000f8e9604 */
[----:B0-----:R-:W-:Y:S02]  /*0920*/  UISETP.NE.AND UP2, UPT, UR4, URZ, UPT ;  /* 0x000000ff0400728c */ /* 0x001fe4000bf45270 */
        /* <DEDUP_REMOVED lines=14> */
[----:B-1234-:R-:W-:-:S07]  /*0a10*/  IMAD R86, R5, -0x326172a9, RZ ;  /* 0xcd9e8d5705567824 */ /* 0x01efce00078e02ff */
.L_x_3998:
        /* <DEDUP_REMOVED lines=15> */
[----:B------:R-:W2:Y:S01]  /*0b10*/  @P1 LDG.E.128 R24, desc[UR8][R60.64] ;  /* 0x000000083c181981 */ /* 0x000ea2000c1e1d00 */
        /* <DEDUP_REMOVED lines=27> */
.L_x_3775:
        /* <DEDUP_REMOVED lines=12> */
.L_x_3776:
        /* <DEDUP_REMOVED lines=42> */
.L_x_3774:
[----:B------:R-:W-:Y:S01]  /*1030*/  I2FP.F32.U32 R17, R0 ;  /* 0x0000000000117245 */ /* 0x000fe20000201000 */
[----:B-----5:R-:W-:Y:S01]  /*1040*/  IMAD.U32 R0, R56, 0x10000, RZ ;  /* 0x0001000038007824 */ /* 0x020fe200078e00ff */
[----:B------:R-:W-:Y:S01]  /*1050*/  UMOV UR5, UR7 ;  /* 0x0000000700057c82 */ /* 0x000fe20008000000 */
[----:B------:R-:W-:Y:S01]  /*1060*/  UMOV UR4, UR6 ;  /* 0x0000000600047c82 */ /* 0x000fe20008000000 */
[----:B------:R-:W-:Y:S01]  /*1070*/  ISETP.NE.AND P2, PT, R14, 0x1, PT ;  /* 0x000000010e00780c */ /* 0x000fe20003f45270 */
[----:B------:R-:W-:Y:S01]  /*1080*/  FFMA.FTZ R17, R17, R102, 1.1641532182693481445e-10 ;  /* 0x2f00000011117423 */ /* 0x000fe20000010066 */
[----:B------:R-:W-:Y:S01]  /*1090*/  FMUL.FTZ R0, R0, UR5 ;  /* 0x0000000500007c20 */ /* 0x000fe20008410000 */
[----:B------:R-:W-:Y:S02]  /*10a0*/  @P1 IMAD.U32 R12, R24, 0x10000, RZ ;  /* 0x00010000180c1824 */ /* 0x000fe400078e00ff */
[----:B------:R-:W-:Y:S01]  /*10b0*/  HFMA2 R63, -RZ, RZ, 0, 1.1920928955078125e-07 ;  /* 0x00000002ff3f7431 */ /* 0x000fe200000001ff */
[----:B------:R-:W-:-:S02]  /*10c0*/  PRMT R56, R56, 0x7632, R56 ;  /* 0x0000763238387816 */ /* 0x000fc40000000038 */
        /* <DEDUP_REMOVED lines=16> */
.L_x_3778:
        /* <DEDUP_REMOVED lines=12> */
.L_x_3779:
        /* <DEDUP_REMOVED lines=42> */
.L_x_3777:
[----:B------:R-:W-:Y:S01]  /*1530*/  I2FP.F32.U32 R61, R0 ;  /* 0x00000000003d7245 */ /* 0x000fe20000201000 */
[----:B------:R-:W-:Y:S01]  /*1540*/  @P1 IMAD.U32 R15, R15, 0x10000, RZ ;  /* 0x000100000f0f1824 */ /* 0x000fe200078e00ff */
[----:B------:R-:W-:Y:S01]  /*1550*/  SHF.L.U32 R56, R56, 0x10, RZ ;  /* 0x0000001038387819 */ /* 0x000fe200000006ff */
[----:B------:R-:W-:Y:S01]  /*1560*/  IMAD.MOV.U32 R64, RZ, RZ, 0x2 ;  /* 0x00000002ff407424 */ /* 0x000fe200078e00ff */
[----:B------:R-:W-:Y:S01]  /*1570*/  ISETP.NE.AND P2, PT, R63, 0x1, PT ;  /* 0x000000013f00780c */ /* 0x000fe20003f45270 */
[----:B------:R-:W-:Y:S01]  /*1580*/  FFMA.FTZ R61, R61, R102, 1.1641532182693481445e-10 ;  /* 0x2f0000003d3d7423 */ /* 0x000fe20000010066 */
[----:B------:R-:W-:Y:S02]  /*1590*/  IMAD.MOV.U32 R12, RZ, RZ, R86 ;  /* 0x000000ffff0c7224 */ /* 0x000fe400078e0056 */
[----:B------:R-:W-:Y:S02]  /*15a0*/  FMUL.FTZ R56, R56, UR5 ;  /* 0x0000000538387c20 */ /* 0x000fe40008410000 */
        /* <DEDUP_REMOVED lines=15> */
.L_x_3781:
        /* <DEDUP_REMOVED lines=12> */
.L_x_3782:
        /* <DEDUP_REMOVED lines=42> */
.L_x_3780:
[----:B------:R-:W-:Y:S01]  /*1a00*/  I2FP.F32.U32 R15, R12 ;  /* 0x0000000c000f7245 */ /* 0x000fe20000201000 */
[----:B------:R-:W-:Y:S01]  /*1a10*/  IMAD.U32 R12, R57, 0x10000, RZ ;  /* 0x00010000390c7824 */ /* 0x000fe200078e00ff */
[----:B------:R-:W-:Y:S01]  /*1a20*/  ISETP.NE.AND P2, PT, R64, 0x1, PT ;  /* 0x000000014000780c */ /* 0x000fe20003f45270 */
[----:B------:R-:W-:Y:S02]  /*1a30*/  @P1 IMAD.U32 R14, R25, 0x10000, RZ ;  /* 0x00010000190e1824 */ /* 0x000fe400078e00ff */
[----:B------:R-:W-:Y:S02]  /*1a40*/  HFMA2 R66, -RZ, RZ, 0, 1.1920928955078125e-07 ;  /* 0x00000002ff427431 */ /* 0x000fe400000001ff */
        /* <DEDUP_REMOVED lines=19> */
.L_x_3784:
        /* <DEDUP_REMOVED lines=12> */
.L_x_3785:
        /* <DEDUP_REMOVED lines=42> */
.L_x_3783:
[----:B------:R-:W-:Y:S01]  /*1ee0*/  I2FP.F32.U32 R65, R12 ;  /* 0x0000000c00417245 */ /* 0x000fe20000201000 */
[----:B------:R-:W-:Y:S01]  /*1ef0*/  @P1 IMAD.U32 R13, R13, 0x10000, RZ ;  /* 0x000100000d0d1824 */ /* 0x000fe200078e00ff */
[----:B------:R-:W-:Y:S02]  /*1f00*/  SHF.L.U32 R57, R57, 0x10, RZ ;  /* 0x0000001039397819 */ /* 0x000fe400000006ff */
[----:B------:R-:W-:Y:S01]  /*1f10*/  ISETP.NE.AND P0, PT, R66, 0x1, PT ;  /* 0x000000014200780c */ /* 0x000fe20003f05270 */
[----:B------:R-:W-:Y:S02]  /*1f20*/  FFMA.FTZ R65, R65, R102, 1.1641532182693481445e-10 ;  /* 0x2f00000041417423 */ /* 0x000fe40000010066 */
[----:B------:R-:W-:-:S03]  /*1f30*/  FMUL.FTZ R57, R57, UR5 ;  /* 0x0000000539397c20 */ /* 0x000fc60008410000 */
[----:B------:R-:W-:Y:S01]  /*1f40*/  FSETP.GTU.FTZ.AND P2, PT, R65, UR4, PT ;  /* 0x0000000441007c0b */ /* 0x000fe2000bf5c000 */
[----:B------:R-:W-:-:S03]  /*1f50*/  IMAD.MOV.U32 R65, RZ, RZ, 0x2 ;  /* 0x00000002ff417424 */ /* 0x000fc600078e00ff */
        /* <DEDUP_REMOVED lines=14> */
.L_x_3787:
        /* <DEDUP_REMOVED lines=12> */
.L_x_3788:
        /* <DEDUP_REMOVED lines=42> */
.L_x_3786:
[----:B------:R-:W-:Y:S01]  /*23a0*/  I2FP.F32.U32 R13, R13 ;  /* 0x0000000d000d7245 */ /* 0x000fe20000201000 */
[----:B------:R-:W-:Y:S01]  /*23b0*/  IMAD.U32 R12, R58, 0x10000, RZ ;  /* 0x000100003a0c7824 */ /* 0x000fe200078e00ff */
[----:B------:R-:W-:Y:S01]  /*23c0*/  ISETP.NE.AND P0, PT, R65, 0x1, PT ;  /* 0x000000014100780c */ /* 0x000fe20003f05270 */
[----:B------:R-:W-:Y:S02]  /*23d0*/  @P1 IMAD.U32 R64, R26, 0x10000, RZ ;  /* 0x000100001a401824 */ /* 0x000fe400078e00ff */
[----:B------:R-:W-:Y:S02]  /*23e0*/  HFMA2 R66, -RZ, RZ, 0, 1.1920928955078125e-07 ;  /* 0x00000002ff427431 */ /* 0x000fe400000001ff */
[----:B------:R-:W-:Y:S01]  /*23f0*/  FFMA.FTZ R13, R13, R102, 1.1641532182693481445e-10 ;  /* 0x2f0000000d0d7423 */ /* 0x000fe20000010066 */
[----:B------:R-:W-:-:S04]  /*2400*/  FMUL.FTZ R12, R12, UR5 ;  /* 0x000000050c0c7c20 */ /* 0x000fc80008410000 */
[----:B------:R-:W-:-:S04]  /*2410*/  FSETP.GTU.FTZ.AND P3, PT, R13, UR4, PT ;  /* 0x000000040d007c0b */ /* 0x000fc8000bf7c000 */
[----:B------:R-:W-:Y:S02]  /*2420*/  FSEL R13, R12, RZ, !P3 ;  /* 0x000000ff0c0d7208 */ /* 0x000fe40005800000 */
[----:B------:R-:W-:Y:S01]  /*2430*/  PRMT R12, R58, 0x7632, R12 ;  /* 0x000076323a0c7816 */ /* 0x000fe2000000000c */
[----:B------:R-:W-:Y:S01]  /*2440*/  IMAD.MOV.U32 R58, RZ, RZ, R86 ;  /* 0x000000ffff3a7224 */ /* 0x000fe200078e0056 */
        /* <DEDUP_REMOVED lines=12> */
.L_x_3790:
        /* <DEDUP_REMOVED lines=12> */
.L_x_3791:
        /* <DEDUP_REMOVED lines=43> */
.L_x_3789:
        /* <DEDUP_REMOVED lines=8> */
[----:B------:R-:W-:Y:S02]  /*2900*/  FSEL R12, R12, RZ, !P0 ;  /* 0x000000ff0c0c7208 */ /* 0x000fe40004000000 */
[----:B------:R-:W-:-:S03]  /*2910*/  PLOP3.LUT P0, PT, P0, PT, PT, 0x8, 0x80 ;  /* 0x000000000080781c */ /* 0x000fc6000070e170 */
[----:B------:R-:W-:Y:S01]  /*2920*/  @P1 FADD.FTZ R12, R12, R11 ;  /* 0x0000000b0c0c1221 */ /* 0x000fe20000010000 */
        /* <DEDUP_REMOVED lines=11> */
.L_x_3793:
        /* <DEDUP_REMOVED lines=12> */
.L_x_3794:
        /* <DEDUP_REMOVED lines=43> */
.L_x_3792:
        /* <DEDUP_REMOVED lines=23> */
.L_x_3796:
        /* <DEDUP_REMOVED lines=12> */
.L_x_3797:
        /* <DEDUP_REMOVED lines=43> */
.L_x_3795:
        /* <DEDUP_REMOVED lines=15> */
.L_x_3773:
        /* <DEDUP_REMOVED lines=15> */
.L_x_3800:
        /* <DEDUP_REMOVED lines=12> */
.L_x_3801:
        /* <DEDUP_REMOVED lines=40> */
[----:B------:R-:W-:-:S07]  /*3750*/  LOP3.LUT R76, R76, UR36, R61, 0x96, !PT ;  /* 0x000000244c4c7c12 */ /* 0x000fce000f8e963d */
.L_x_3799:
        /* <DEDUP_REMOVED lines=23> */
.L_x_3803:
        /* <DEDUP_REMOVED lines=12> */
.L_x_3804:
        /* <DEDUP_REMOVED lines=42> */
.L_x_3802:
        /* <DEDUP_REMOVED lines=24> */
.L_x_3806:
        /* <DEDUP_REMOVED lines=12> */
.L_x_3807:
        /* <DEDUP_REMOVED lines=42> */
.L_x_3805:
        /* <DEDUP_REMOVED lines=20> */
.L_x_3809:
        /* <DEDUP_REMOVED lines=12> */
.L_x_3810:
        /* <DEDUP_REMOVED lines=42> */
.L_x_3808:
        /* <DEDUP_REMOVED lines=24> */
.L_x_3812:
        /* <DEDUP_REMOVED lines=12> */
.L_x_3813:
        /* <DEDUP_REMOVED lines=42> */
.L_x_3811:
        /* <DEDUP_REMOVED lines=21> */
.L_x_3815:
        /* <DEDUP_REMOVED lines=12> */
.L_x_3816:
        /* <DEDUP_REMOVED lines=42> */
.L_x_3814:
        /* <DEDUP_REMOVED lines=24> */
.L_x_3818:
        /* <DEDUP_REMOVED lines=12> */
.L_x_3819:
        /* <DEDUP_REMOVED lines=42> */
.L_x_3817:
[----:B------:R-:W-:Y:S01]  /*5420*/  ISETP.NE.AND P3, PT, R2, 0x1, PT ;  /* 0x000000010200780c */ /* 0x000fe20003f65270 */
[----:B------:R-:W-:Y:S01]  /*5430*/  IMAD.U32 R6, R6, 0x10000, RZ ;  /* 0x0001000006067824 */ /* 0x000fe200078e00ff */
[----:B------:R-:W-:Y:S01]  /*5440*/  I2FP.F32.U32 R3, R3 ;  /* 0x0000000300037245 */ /* 0x000fe20000201000 */
[----:B------:R-:W-:Y:S02]  /*5450*/  HFMA2 R4, -RZ, RZ, 0, 1.1920928955078125e-07 ;  /* 0x00000002ff047431 */ /* 0x000fe400000001ff */
[----:B------:R-:W-:Y:S02]  /*5460*/  FMUL.FTZ R6, R6, UR5 ;  /* 0x0000000506067c20 */ /* 0x000fe40008410000 */
[----:B------:R-:W-:-:S05]  /*5470*/  FFMA.FTZ R3, R3, R102, 1.1641532182693481445e-10 ;  /* 0x2f00000003037423 */ /* 0x000fca0000010066 */
[----:B------:R-:W-:Y:S01]  /*5480*/  FSETP.GTU.FTZ.AND P0, PT, R3, UR4, PT ;  /* 0x0000000403007c0b */ /* 0x000fe2000bf1c000 */
[----:B------:R-:W-:-:S03]  /*5490*/  IMAD.MOV.U32 R3, RZ, RZ, R86 ;  /* 0x000000ffff037224 */ /* 0x000fc600078e0056 */
        /* <DEDUP_REMOVED lines=11> */
.L_x_3821:
        /* <DEDUP_REMOVED lines=12> */
.L_x_3822:
        /* <DEDUP_REMOVED lines=42> */
.L_x_3820:
[----:B------:R-:W-:Y:S01]  /*58b0*/  I2FP.F32.U32 R3, R3 ;  /* 0x0000000300037245 */ /* 0x000fe20000201000 */
[----:B------:R-:W-:Y:S01]  /*58c0*/  @P1 IMAD.U32 R13, R13, 0x10000, RZ ;  /* 0x000100000d0d1824 */ /* 0x000fe200078e00ff */
[----:B------:R-:W-:Y:S02]  /*58d0*/  SHF.L.U32 R14, R14, 0x10, RZ ;  /* 0x000000100e0e7819 */ /* 0x000fe400000006ff */
[----:B------:R-:W-:Y:S01]  /*58e0*/  ISETP.NE.AND P3, PT, R4, 0x1, PT ;  /* 0x000000010400780c */ /* 0x000fe20003f65270 */
[----:B------:R-:W-:Y:S02]  /*58f0*/  FFMA.FTZ R3, R3, R102, 1.1641532182693481445e-10 ;  /* 0x2f00000003037423 */ /* 0x000fe40000010066 */
[----:B------:R-:W-:-:S03]  /*5900*/  FMUL.FTZ R14, R14, UR5 ;  /* 0x000000050e0e7c20 */ /* 0x000fc60008410000 */
[----:B------:R-:W-:-:S04]  /*5910*/  FSETP.GTU.FTZ.AND P0, PT, R3, UR4, PT ;  /* 0x0000000403007c0b */ /* 0x000fc8000bf1c000 */
[----:B------:R-:W-:-:S05]  /*5920*/  FSEL R3, R14, RZ, !P0 ;  /* 0x000000ff0e037208 */ /* 0x000fca0004000000 */
[----:B------:R-:W-:Y:S01]  /*5930*/  FADD.FTZ R6, R6, R3 ;  /* 0x0000000306067221 */ /* 0x000fe20000010000 */
[----:B------:R-:W-:-:S03]  /*5940*/  MOV R3, R86 ;  /* 0x0000005600037202 */ /* 0x000fc60000000f00 */
[--C-:B------:R-:W-:Y:S01]  /*5950*/  @P1 FADD.FTZ R14, R13, R6.reuse ;  /* 0x000000060d0e1221 */ /* 0x100fe20000010000 */
[----:B------:R-:W-:Y:S01]  /*5960*/  @!P1 IMAD.MOV.U32 R14, RZ, RZ, R6 ;  /* 0x000000ffff0e9224 */ /* 0x000fe200078e0006 */
[----:B------:R-:W-:Y:S01]  /*5970*/  SEL R6, RZ, 0x1, P0 ;  /* 0x00000001ff067807 */ /* 0x000fe20000000000 */
        /* <DEDUP_REMOVED lines=11> */
.L_x_3824:
        /* <DEDUP_REMOVED lines=12> */
.L_x_3825:
        /* <DEDUP_REMOVED lines=42> */
.L_x_3823:
        /* <DEDUP_REMOVED lines=20> */
.L_x_3827:
        /* <DEDUP_REMOVED lines=12> */
.L_x_3828:
        /* <DEDUP_REMOVED lines=42> */
.L_x_3826:
        /* <DEDUP_REMOVED lines=10> */
[----:B------:R-:W-:-:S03]  /*62d0*/  IMAD.MOV.U32 R4, RZ, RZ, 0x2 ;  /* 0x00000002ff047424 */ /* 0x000fc600078e00ff */
        /* <DEDUP_REMOVED lines=13> */
.L_x_3830:
        /* <DEDUP_REMOVED lines=12> */
.L_x_3831:
        /* <DEDUP_REMOVED lines=42> */
.L_x_3829:
        /* <DEDUP_REMOVED lines=19> */
.L_x_3833:
        /* <DEDUP_REMOVED lines=12> */
.L_x_3834:
        /* <DEDUP_REMOVED lines=42> */
.L_x_3832:
[----:B------:R-:W-:Y:S01]  /*6ba0*/  I2FP.F32.U32 R3, R3 ;  /* 0x0000000300037245 */ /* 0x000fe20000201000 */
[----:B------:R-:W-:Y:S01]  /*6bb0*/  @P1 IMAD.U32 R11, R11, 0x10000, RZ ;  /* 0x000100000b0b1824 */ /* 0x000fe200078e00ff */
[----:B------:R-:W-:Y:S01]  /*6bc0*/  SHF.L.U32 R12, R12, 0x10, RZ ;  /* 0x000000100c0c7819 */ /* 0x000fe200000006ff */
[----:B------:R-:W-:Y:S02]  /*6bd0*/  IMAD.MOV.U32 R67, RZ, RZ, 0x2 ;  /* 0x00000002ff437424 */ /* 0x000fe400078e00ff */
[----:B------:R-:W-:Y:S02]  /*6be0*/  FFMA.FTZ R3, R3, R102, 1.1641532182693481445e-10 ;  /* 0x2f00000003037423 */ /* 0x000fe40000010066 */
[----:B------:R-:W-:-:S03]  /*6bf0*/  FMUL.FTZ R12, R12, UR5 ;  /* 0x000000050c0c7c20 */ /* 0x000fc60008410000 */
        /* <DEDUP_REMOVED lines=18> */
.L_x_3836:
        /* <DEDUP_REMOVED lines=12> */
.L_x_3837:
        /* <DEDUP_REMOVED lines=42> */
.L_x_3835:
        /* <DEDUP_REMOVED lines=20> */
.L_x_3839:
        /* <DEDUP_REMOVED lines=12> */
.L_x_3840:
        /* <DEDUP_REMOVED lines=43> */
.L_x_3838:
[----:B------:R-:W-:Y:S01]  /*7530*/  I2FP.F32.U32 R11, R11 ;  /* 0x0000000b000b7245 */ /* 0x000fe20000201000 */
[----:B------:R-:W-:Y:S02]  /*7540*/  IMAD.U32 R59, R31, 0x10000, RZ ;  /* 0x000100001f3b7824 */ /* 0x000fe400078e00ff */
        /* <DEDUP_REMOVED lines=11> */
[----:B------:R-:W-:Y:S02]  /*7600*/  MOV R70, 0x2 ;  /* 0x0000000200467802 */ /* 0x000fe40000000f00 */
[----:B------:R-:W-:Y:S02]  /*7610*/  PRMT R3, R66, 0x7610, R3 ;  /* 0x0000761042037816 */ /* 0x000fe40000000003 */
        /* <DEDUP_REMOVED lines=10> */
.L_x_3842:
        /* <DEDUP_REMOVED lines=12> */
.L_x_3843:
        /* <DEDUP_REMOVED lines=43> */
.L_x_3841:
[----:B------:R-:W-:Y:S01]  /*7a30*/  I2FP.F32.U32 R67, R67 ;  /* 0x0000004300437245 */ /* 0x000fe20000201000 */
[----:B------:R-:W-:Y:S01]  /*7a40*/  IMAD.U32 R66, R2, 0x10000, RZ ;  /* 0x0001000002427824 */ /* 0x000fe200078e00ff */
[----:B------:R-:W-:Y:S01]  /*7a50*/  ISETP.NE.AND P6, PT, R70, 0x1, PT ;  /* 0x000000014600780c */ /* 0x000fe20003fc5270 */
[----:B------:R-:W-:Y:S02]  /*7a60*/  IMAD.MOV.U32 R68, RZ, RZ, R86 ;  /* 0x000000ffff447224 */ /* 0x000fe400078e0056 */
[----:B------:R-:W-:Y:S01]  /*7a70*/  FFMA.FTZ R2, R67, R102, 1.1641532182693481445e-10 ;  /* 0x2f00000043027423 */ /* 0x000fe20000010066 */
[----:B------:R-:W-:Y:S01]  /*7a80*/  FMUL.FTZ R66, R66, UR5 ;  /* 0x0000000542427c20 */ /* 0x000fe20008410000 */
[----:B------:R-:W-:-:S03]  /*7a90*/  IMAD.MOV.U32 R67, RZ, RZ, 0x2 ;  /* 0x00000002ff437424 */ /* 0x000fc600078e00ff */
        /* <DEDUP_REMOVED lines=12> */
.L_x_3845:
        /* <DEDUP_REMOVED lines=14> */
.L_x_3846:
        /* <DEDUP_REMOVED lines=43> */
.L_x_3844:
        /* <DEDUP_REMOVED lines=17> */
.L_x_3798:
        /* <DEDUP_REMOVED lines=18> */
[C---:B0-----:R-:W-:Y:S01]  /*8120*/  IMAD.WIDE.U32 R70, R18.reuse, 0x10, R120 ;  /* 0x0000001012467825 */ /* 0x041fe200078e0078 */
[----:B------:R-:W-:Y:S02]  /*8130*/  SEL R66, RZ, 0x1, !P6 ;  /* 0x00000001ff427807 */ /* 0x000fe40007000000 */
[----:B------:R-:W-:Y:S01]  /*8140*/  LOP3.LUT R69, R69, R68, RZ, 0xfc, !PT ;  /* 0x0000004445457212 */ /* 0x000fe200078efcff */
[C---:B------:R-:W-:Y:S01]  /*8150*/  VIADD R0, R18.reuse, 0x80 ;  /* 0x0000008012007836 */ /* 0x040fe20000000000 */
[----:B------:R-:W-:Y:S01]  /*8160*/  LOP3.LUT R68, R23, R66, RZ, 0xfc, !PT ;  /* 0x0000004217447212 */ /* 0x000fe200078efcff */
[----:B-1----:R-:W-:Y:S01]  /*8170*/  IMAD.WIDE.U32 R72, R18, 0x8, R122 ;  /* 0x0000000812487825 */ /* 0x002fe200078e007a */
[----:B------:R0:W-:Y:S04]  /*8180*/  STG.E.128 desc[UR8][R70.64], R56 ;  /* 0x0000003846007986 */ /* 0x0001e8000c101d08 */
[----:B------:R0:W-:Y:S01]  /*8190*/  STG.E.64 desc[UR8][R72.64], R68 ;  /* 0x0000004448007986 */ /* 0x0001e2000c101b08 */
[----:B--2---:R-:W-:Y:S01]  /*81a0*/  @P1 IMAD.WIDE.U32 R64, R0, 0x10, R64 ;  /* 0x0000001000401825 */ /* 0x004fe200078e0040 */
        /* <DEDUP_REMOVED lines=21> */
.L_x_3847:
[----:B------:R-:W2:Y:S01]  /*8300*/  @P1 LDG.E.128 R24, desc[UR8][R64.64] ;  /* 0x0000000840181981 */ /* 0x000ea2000c1e1d00 */
[----:B01----:R-:W-:-:S04]  /*8310*/  IMAD.WIDE.U32 R56, R0, 0x10, R84 ;  /* 0x0000001000387825 */ /* 0x003fc800078e0054 */
[----:B---3--:R-:W-:Y:S02]  /*8320*/  @P0 IMAD.WIDE.U32 R62, R0, 0x10, R62 ;  /* 0x00000010003e0825 */ /* 0x008fe400078e003e */
[----:B------:R-:W5:Y:S04]  /*8330*/  LDG.E.128 R56, desc[UR8][R56.64] ;  /* 0x0000000838387981 */ /* 0x000f68000c1e1d00 */
[----:B------:R0:W5:Y:S01]  /*8340*/  @P0 LDG.E.128 R28, desc[UR8][R62.64] ;  /* 0x000000083e1c0981 */ /* 0x000162000c1e1d00 */
[----:B--2---:R-:W-:Y:S02]  /*8350*/  PRMT R66, R27, 0x7632, R66 ;  /* 0x000076321b427816 */ /* 0x004fe40000000042 */
[----:B------:R-:W-:Y:S02]  /*8360*/  PRMT R64, R26, 0x7632, R64 ;  /* 0x000076321a407816 */ /* 0x000fe40000000040 */
[----:B0-----:R-:W-:-:S02]  /*8370*/  PRMT R62, R25, 0x7632, R62 ;  /* 0x00007632193e7816 */ /* 0x001fc4000000003e */
[----:B------:R-:W-:Y:S01]  /*8380*/  PRMT R61, R24, 0x7632, R61 ;  /* 0x00007632183d7816 */ /* 0x000fe2000000003d */
[----:B------:R-:W-:Y:S06]  /*8390*/  @!P0 BRA `(.L_x_3848) ;  /* 0x0000004c00788947 */ /* 0x000fec0003800000 */
[----:B------:R-:W-:Y:S01]  /*83a0*/  ISETP.NE.AND P2, PT, R67, 0x1, PT ;  /* 0x000000014300780c */ /* 0x000fe20003f45270 */
[----:B------:R-:W-:Y:S01]  /*83b0*/  HFMA2 R8, -RZ, RZ, 0, 1.1920928955078125e-07 ;  /* 0x00000002ff087431 */ /* 0x000fe200000001ff */
        /* <DEDUP_REMOVED lines=17> */
.L_x_3850:
        /* <DEDUP_REMOVED lines=12> */
.L_x_3851:
        /* <DEDUP_REMOVED lines=42> */
.L_x_3849:
[----:B------:R-:W-:Y:S01]  /*8830*/  I2FP.F32.U32 R7, R6 ;  /* 0x0000000600077245 */ /* 0x000fe20000201000 */
[----:B------:R-:W-:Y:S01]  /*8840*/  IMAD.U32 R6, R56, 0x10000, RZ ;  /* 0x0001000038067824 */ /* 0x000fe200078e00ff */
[----:B------:R-:W-:Y:S01]  /*8850*/  ISETP.NE.AND P3, PT, R8, 0x1, PT ;  /* 0x000000010800780c */ /* 0x000fe20003f65270 */
[----:B------:R-:W-:Y:S01]  /*8860*/  IMAD.MOV.U32 R9, RZ, RZ, R86 ;  /* 0x000000ffff097224 */ /* 0x000fe200078e0056 */
[----:B------:R-:W-:Y:S01]  /*8870*/  MOV R60, 0x2 ;  /* 0x00000002003c7802 */ /* 0x000fe20000000f00 */
        /* <DEDUP_REMOVED lines=16> */
.L_x_3853:
        /* <DEDUP_REMOVED lines=12> */
.L_x_3854:
        /* <DEDUP_REMOVED lines=42> */
.L_x_3852:
        /* <DEDUP_REMOVED lines=10> */
[----:B------:R-:W-:-:S03]  /*8d80*/  IMAD.MOV.U32 R8, RZ, RZ, 0x2 ;  /* 0x00000002ff087424 */ /* 0x000fc600078e00ff */
        /* <DEDUP_REMOVED lines=13> */
.L_x_3856:
        /* <DEDUP_REMOVED lines=12> */
.L_x_3857:
        /* <DEDUP_REMOVED lines=42> */
.L_x_3855:
        /* <DEDUP_REMOVED lines=20> */
.L_x_3859:
        /* <DEDUP_REMOVED lines=12> */
.L_x_3860:
        /* <DEDUP_REMOVED lines=43> */
.L_x_3858:
        /* <DEDUP_REMOVED lines=24> */
.L_x_3862:
        /* <DEDUP_REMOVED lines=12> */
.L_x_3863:
        /* <DEDUP_REMOVED lines=43> */
.L_x_3861:
        /* <DEDUP_REMOVED lines=21> */
.L_x_3865:
        /* <DEDUP_REMOVED lines=12> */
.L_x_3866:
        /* <DEDUP_REMOVED lines=43> */
.L_x_3864:
        /* <DEDUP_REMOVED lines=10> */
[----:B------:R-:W-:-:S03]  /*a0c0*/  SEL R7, RZ, 0x1, P2 ;  /* 0x00000001ff077807 */ /* 0x000fc60001000000 */
        /* <DEDUP_REMOVED lines=13> */
.L_x_3868:
        /* <DEDUP_REMOVED lines=12> */
.L_x_3869:
        /* <DEDUP_REMOVED lines=43> */
.L_x_3867:
        /* <DEDUP_REMOVED lines=20> */
.L_x_3871:
        /* <DEDUP_REMOVED lines=12> */
.L_x_3872:
        /* <DEDUP_REMOVED lines=43> */
.L_x_3870:
        /* <DEDUP_REMOVED lines=24> */
.L_x_3874:
        /* <DEDUP_REMOVED lines=12> */
.L_x_3875:
        /* <DEDUP_REMOVED lines=43> */
.L_x_3873:
[----:B------:R-:W-:Y:S01]  /*aeb0*/  I2FP.F32.U32 R5, R5 ;  /* 0x0000000500057245 */ /* 0x000fe20000201000 */
[----:B------:R-:W-:Y:S01]  /*aec0*/  IMAD.U32 R4, R58, 0x10000, RZ ;  /* 0x000100003a047824 */ /* 0x000fe200078e00ff */
[----:B------:R-:W-:Y:S01]  /*aed0*/  ISETP.NE.AND P3, PT, R65, 0x1, PT ;  /* 0x000000014100780c */ /* 0x000fe20003f65270 */
[----:B------:R-:W-:Y:S02]  /*aee0*/  IMAD.MOV.U32 R78, RZ, RZ, 0x2 ;  /* 0x00000002ff4e7424 */ /* 0x000fe400078e00ff */
[----:B------:R-:W-:Y:S01]  /*aef0*/  FFMA.FTZ R5, R5, R102, 1.1641532182693481445e-10 ;  /* 0x2f00000005057423 */ /* 0x000fe20000010066 */
[----:B------:R-:W-:Y:S01]  /*af00*/  FMUL.FTZ R63, R4, UR5 ;  /* 0x00000005043f7c20 */ /* 0x000fe20008410000 */
[----:B------:R-:W-:Y:S01]  /*af10*/  PRMT R4, R58, 0x7632, R4 ;  /* 0x000076323a047816 */ /* 0x000fe20000000004 */
[----:B------:R-:W-:Y:S02]  /*af20*/  IMAD.MOV.U32 R58, RZ, RZ, R86 ;  /* 0x000000ffff3a7224 */ /* 0x000fe400078e0056 */
        /* <DEDUP_REMOVED lines=12> */
.L_x_3877:
        /* <DEDUP_REMOVED lines=12> */
.L_x_3878:
        /* <DEDUP_REMOVED lines=43> */
.L_x_3876:
[----:B------:R-:W-:Y:S01]  /*b360*/  I2FP.F32.U32 R63, R58 ;  /* 0x0000003a003f7245 */ /* 0x000fe20000201000 */
[----:B------:R-:W-:Y:S01]  /*b370*/  IMAD.U32 R58, R30, 0x10000, RZ ;  /* 0x000100001e3a7824 */ /* 0x000fe200078e00ff */
[----:B------:R-:W-:Y:S01]  /*b380*/  @P1 SHF.L.U32 R74, R26, 0x10, RZ ;  /* 0x000000101a4a1819 */ /* 0x000fe200000006ff */
        /* <DEDUP_REMOVED lines=22> */
.L_x_3880:
        /* <DEDUP_REMOVED lines=12> */
.L_x_3881:
        /* <DEDUP_REMOVED lines=43> */
.L_x_3879:
        /* <DEDUP_REMOVED lines=19> */
.L_x_3883:
        /* <DEDUP_REMOVED lines=12> */
.L_x_3884:
        /* <DEDUP_REMOVED lines=43> */
.L_x_3882:
        /* <DEDUP_REMOVED lines=25> */
.L_x_3886:
        /* <DEDUP_REMOVED lines=12> */
.L_x_3887:
        /* <DEDUP_REMOVED lines=43> */
.L_x_3885:
[----:B------:R-:W-:Y:S01]  /*c200*/  I2FP.F32.U32 R3, R65 ;  /* 0x0000004100037245 */ /* 0x000fe20000201000 */
[----:B------:R-:W-:Y:S01]  /*c210*/  IMAD.U32 R65, R59, 0x10000, RZ ;  /* 0x000100003b417824 */ /* 0x000fe200078e00ff */
[----:B------:R-:W-:Y:S02]  /*c220*/  ISETP.NE.AND P5, PT, R79, 0x1, PT ;  /* 0x000000014f00780c */ /* 0x000fe40003fa5270 */
[----:B------:R-:W-:Y:S01]  /*c230*/  PRMT R75, R59, 0x7632, R75 ;  /* 0x000076323b4b7816 */ /* 0x000fe2000000004b */
[----:B------:R-:W-:Y:S01]  /*c240*/  FFMA.FTZ R3, R3, R102, 1.1641532182693481445e-10 ;  /* 0x2f00000003037423 */ /* 0x000fe20000010066 */
[----:B------:R-:W-:Y:S01]  /*c250*/  FMUL.FTZ R65, R65, UR5 ;  /* 0x0000000541417c20 */ /* 0x000fe20008410000 */
[----:B------:R-:W-:Y:S01]  /*c260*/  MOV R81, 0x2 ;  /* 0x0000000200517802 */ /* 0x000fe20000000f00 */
        /* <DEDUP_REMOVED lines=13> */
.L_x_3889:
        /* <DEDUP_REMOVED lines=12> */
.L_x_3890:
        /* <DEDUP_REMOVED lines=43> */
.L_x_3888:
[----:B------:R-:W-:Y:S01]  /*c6b0*/  I2FP.F32.U32 R59, R59 ;  /* 0x0000003b003b7245 */ /* 0x000fe20000201000 */
[----:B------:R-:W-:Y:S01]  /*c6c0*/  IMAD.U32 R65, R31, 0x10000, RZ ;  /* 0x000100001f417824 */ /* 0x000fe200078e00ff */
[----:B------:R-:W-:Y:S02]  /*c6d0*/  @P1 SHF.L.U32 R82, R27, 0x10, RZ ;  /* 0x000000101b521819 */ /* 0x000fe400000006ff */
        /* <DEDUP_REMOVED lines=22> */
.L_x_3892:
        /* <DEDUP_REMOVED lines=12> */
.L_x_3893:
        /* <DEDUP_REMOVED lines=43> */
.L_x_3891:
        /* <DEDUP_REMOVED lines=19> */
.L_x_3895:
        /* <DEDUP_REMOVED lines=14> */
.L_x_3896:
        /* <DEDUP_REMOVED lines=41> */
[----:B------:R-:W-:Y:S02]  /*d050*/  IMAD.MOV.U32 R69, RZ, RZ, R78 ;  /* 0x000000ffff457224 */ /* 0x000fe400078e004e */
[----:B------:R-:W-:-:S07]  /*d060*/  HFMA2 R78, -RZ, RZ, 0, 0 ;  /* 0x00000000ff4e7431 */ /* 0x000fce00000001ff */
.L_x_3894:
        /* <DEDUP_REMOVED lines=17> */
.L_x_3848:
        /* <DEDUP_REMOVED lines=15> */
.L_x_3899:
        /* <DEDUP_REMOVED lines=12> */
.L_x_3900:
        /* <DEDUP_REMOVED lines=41> */
[----:B------:R-:W-:-:S07]  /*d5c0*/  IMAD.MOV.U32 R69, RZ, RZ, R68 ;  /* 0x000000ffff457224 */ /* 0x000fce00078e0044 */
.L_x_3898:
        /* <DEDUP_REMOVED lines=24> */
.L_x_3902:
        /* <DEDUP_REMOVED lines=12> */
.L_x_3903:
        /* <DEDUP_REMOVED lines=43> */
.L_x_3901:
        /* <DEDUP_REMOVED lines=23> */
.L_x_3905:
        /* <DEDUP_REMOVED lines=12> */
.L_x_3906:
        /* <DEDUP_REMOVED lines=42> */
[----:B------:R-:W-:-:S07]  /*df90*/  HFMA2 R71, -RZ, RZ, 0, 0 ;  /* 0x00000000ff477431 */ /* 0x000fce00000001ff */
.L_x_3904:
        /* <DEDUP_REMOVED lines=24> */
.L_x_3908:
        /* <DEDUP_REMOVED lines=12> */
.L_x_3909:
        /* <DEDUP_REMOVED lines=43> */
.L_x_3907:
        /* <DEDUP_REMOVED lines=23> */
.L_x_3911:
        /* <DEDUP_REMOVED lines=12> */
.L_x_3912:
        /* <DEDUP_REMOVED lines=43> */
.L_x_3910:
        /* <DEDUP_REMOVED lines=23> */
.L_x_3914:
        /* <DEDUP_REMOVED lines=12> */
.L_x_3915:
        /* <DEDUP_REMOVED lines=43> */
.L_x_3913:
        /* <DEDUP_REMOVED lines=22> */
.L_x_3917:
        /* <DEDUP_REMOVED lines=12> */
.L_x_3918:
        /* <DEDUP_REMOVED lines=43> */
.L_x_3916:
[----:B------:R-:W-:Y:S01]  /*f320*/  I2FP.F32.U32 R65, R65 ;  /* 0x0000004100417245 */ /* 0x000fe20000201000 */
[----:B------:R-:W-:Y:S01]  /*f330*/  IMAD.U32 R75, R59, 0x10000, RZ ;  /* 0x000100003b4b7824 */ /* 0x000fe200078e00ff */
[----:B------:R-:W-:Y:S01]  /*f340*/  ISETP.NE.AND P5, PT, R81, 0x1, PT ;  /* 0x000000015100780c */ /* 0x000fe20003fa5270 */
[----:B------:R-:W-:Y:S01]  /*f350*/  IMAD.MOV.U32 R79, RZ, RZ, R86 ;  /* 0x000000ffff4f7224 */ /* 0x000fe200078e0056 */
[----:B------:R-:W-:Y:S01]  /*f360*/  @P1 SHF.L.U32 R78, R27, 0x10, RZ ;  /* 0x000000101b4e1819 */ /* 0x000fe200000006ff */
[----:B------:R-:W-:Y:S01]  /*f370*/  FFMA.FTZ R65, R65, R102, 1.1641532182693481445e-10 ;  /* 0x2f00000041417423 */ /* 0x000fe20000010066 */
[----:B------:R-:W-:-:S04]  /*f380*/  FMUL.FTZ R75, R75, UR5 ;  /* 0x000000054b4b7c20 */ /* 0x000fc80008410000 */
[----:B------:R-:W-:-:S04]  /*f390*/  FSETP.GTU.FTZ.AND P4, PT, R65, UR4, PT ;  /* 0x0000000441007c0b */ /* 0x000fc8000bf9c000 */
        /* <DEDUP_REMOVED lines=15> */
.L_x_3920:
        /* <DEDUP_REMOVED lines=12> */
.L_x_3921:
        /* <DEDUP_REMOVED lines=43> */
.L_x_3919:
        /* <DEDUP_REMOVED lines=10> */
[----:B------:R-:W-:-:S03]  /*f8a0*/  PLOP3.LUT P5, PT, P5, PT, PT, 0x8, 0x80 ;  /* 0x000000000080781c */ /* 0x000fc60002fae170 */
[----:B------:R-:W-:-:S05]  /*f8b0*/  @P1 FADD.FTZ R66, R81, R66 ;  /* 0x0000004251421221 */ /* 0x000fca0000010000 */
[----:B------:R-:W-:-:S04]  /*f8c0*/  F2FP.BF16.F32.PACK_AB R75, RZ, R66 ;  /* 0x00000042ff4b723e */ /* 0x000fc800000010ff */
[----:B------:R-:W-:-:S07]  /*f8d0*/  PRMT R59, R59, 0x5410, R75 ;  /* 0x000054103b3b7816 */ /* 0x000fce000000004b */
.L_x_3897:
[----:B------:R-:W-:Y:S01]  /*f8e0*/  SEL R75, RZ, 0x10000, !P4 ;  /* 0x00010000ff4b7807 */ /* 0x000fe20006000000 */
[----:B------:R-:W-:Y:S01]  /*f8f0*/  IMAD.WIDE.U32 R72, R0, 0x10, R120 ;  /* 0x0000001000487825 */ /* 0x000fe200078e0078 */
[----:B------:R-:W-:Y:S02]  /*f900*/  SEL R80, RZ, 0x100, !P3 ;  /* 0x00000100ff507807 */ /* 0x000fe40005800000 */
[----:B------:R-:W-:Y:S02]  /*f910*/  ISETP.NE.AND P4, PT, R70, RZ, PT ;  /* 0x000000ff4600720c */ /* 0x000fe40003f85270 */
[----:B------:R-:W-:Y:S01]  /*f920*/  ISETP.NE.AND P3, PT, R71, RZ, PT ;  /* 0x000000ff4700720c */ /* 0x000fe20003f65270 */
[----:B------:R0:W-:Y:S01]  /*f930*/  STG.E.128 desc[UR8][R72.64], R56 ;  /* 0x0000003848007986 */ /* 0x0001e2000c101d08 */
[----:B------:R-:W1:Y:S01]  /*f940*/  @P1 LDC.64 R70, c[0x0][0x3a0] ;  /* 0x0000e800ff461b82 */ /* 0x000e620000000a00 */
[----:B------:R-:W-:Y:S02]  /*f950*/  SEL R79, RZ, 0x1000000, !P5 ;  /* 0x01000000ff4f7807 */ /* 0x000fe40006800000 */
[----:B------:R-:W-:-:S02]  /*f960*/  ISETP.NE.AND P5, PT, R68, RZ, PT ;  /* 0x000000ff4400720c */ /* 0x000fc40003fa5270 */
[----:B------:R-:W-:Y:S02]  /*f970*/  ISETP.NE.AND P6, PT, R67, RZ, PT ;  /* 0x000000ff4300720c */ /* 0x000fe40003fc5270 */
[----:B------:R-:W-:Y:S02]  /*f980*/  SEL R74, RZ, 0x1000000, !P3 ;  /* 0x01000000ff4a7807 */ /* 0x000fe40005800000 */
[----:B------:R-:W-:Y:S02]  /*f990*/  SEL R68, RZ, 0x10000, !P4 ;  /* 0x00010000ff447807 */ /* 0x000fe40006000000 */
[----:B------:R-:W-:Y:S02]  /*f9a0*/  SEL R67, RZ, 0x100, !P5 ;  /* 0x00000100ff437807 */ /* 0x000fe40006800000 */
[----:B------:R-:W-:Y:S02]  /*f9b0*/  LOP3.LUT R80, R80, R79, R75, 0xfe, !PT ;  /* 0x0000004f50507212 */ /* 0x000fe400078efe4b */
[----:B------:R-:W-:Y:S01]  /*f9c0*/  LOP3.LUT R67, R67, R74, R68, 0xfe, !PT ;  /* 0x0000004a43437212 */ /* 0x000fe200078efe44 */
[----:B------:R-:W-:Y:S01]  /*f9d0*/  VIADD R68, R18, 0x100 ;  /* 0x0000010012447836 */ /* 0x000fe20000000000 */
[----:B0-----:R-:W0:Y:S01]  /*f9e0*/  @P0 LDC.64 R56, c[0x0][0x398] ;  /* 0x0000e600ff380b82 */ /* 0x001e220000000a00 */
[----:B------:R-:W-:Y:S01]  /*f9f0*/  SEL R75, RZ, 0x1, !P2 ;  /* 0x00000001ff4b7807 */ /* 0x000fe20005000000 */
[----:B------:R-:W-:Y:S01]  /*fa00*/  IMAD.WIDE.U32 R72, R0, 0x8, R122 ;  /* 0x0000000800487825 */ /* 0x000fe200078e007a */
[----:B------:R-:W-:-:S02]  /*fa10*/  SEL R74, RZ, 0x1, !P6 ;  /* 0x00000001ff4a7807 */ /* 0x000fc40007000000 */
[----:B------:R-:W-:Y:S02]  /*fa20*/  LOP3.LUT R59, R80, R75, RZ, 0xfc, !PT ;  /* 0x0000004b503b7212 */ /* 0x000fe400078efcff */
[----:B------:R-:W-:Y:S01]  /*fa30*/  LOP3.LUT R58, R67, R74, RZ, 0xfc, !PT ;  /* 0x0000004a433a7212 */ /* 0x000fe200078efcff */
[----:B-1----:R-:W-:-:S04]  /*fa40*/  @P1 IMAD.WIDE.U32 R70, R68, 0x10, R70 ;  /* 0x0000001044461825 */ /* 0x002fc800078e0046 */
[----:B------:R1:W-:Y:S01]  /*fa50*/  STG.E.64 desc[UR8][R72.64], R58 ;  /* 0x0000003a48007986 */ /* 0x0003e2000c101b08 */
[----:B------:R-:W-:Y:S05]  /*fa60*/  @!P0 BRA `(.L_x_3922) ;  /* 0x0000000000508947 */ /* 0x000fea0003800000 */
[----:B-1----:R-:W-:Y:S01]  /*fa70*/  SHF.L.U32 R59, R3, 0x10, RZ ;  /* 0x00000010033b7819 */ /* 0x002fe200000006ff */
[----:B------:R-:W1:Y:S01]  /*fa80*/  LDC.64 R80, c[0x0][0x3b8] ;  /* 0x0000ee00ff507b82 */ /* 0x000e620000000a00 */
[----:B------:R-:W-:Y:S02]  /*fa90*/  LOP3.LUT R58, R2, 0xffff, RZ, 0xc0, !PT ;  /* 0x0000ffff023a7812 */ /* 0x000fe400078ec0ff */
[----:B------:R-:W-:Y:S02]  /*faa0*/  LOP3.LUT R59, R59, 0xff0000, RZ, 0xc0, !PT ;  /* 0x00ff00003b3b7812 */ /* 0x000fe400078ec0ff */
[----:B------:R-:W-:Y:S02]  /*fab0*/  PRMT R67, R4, 0x7104, RZ ;  /* 0x0000710404437816 */ /* 0x000fe400000000ff */
[----:B------:R-:W-:Y:S02]  /*fac0*/  PRMT R58, R59, 0x4210, R58 ;  /* 0x000042103b3a7816 */ /* 0x000fe4000000003a */
[----:B------:R-:W-:-:S02]  /*fad0*/  LOP3.LUT R59, R6, 0xff, RZ, 0xc0, !PT ;  /* 0x000000ff063b7812 */ /* 0x000fc400078ec0ff */
[----:B------:R-:W-:Y:S02]  /*fae0*/  LOP3.LUT R72, R58, 0xff00, R67, 0xf8, !PT ;  /* 0x0000ff003a487812 */ /* 0x000fe400078ef843 */
[----:B------:R-:W-:Y:S01]  /*faf0*/  LOP3.LUT R73, R7, 0xff, RZ, 0xc0, !PT ;  /* 0x000000ff07497812 */ /* 0x000fe200078ec0ff */
[----:B------:R-:W-:Y:S01]  /*fb00*/  IMAD.WIDE.U32 R58, R59, 0x1000000, RZ ;  /* 0x010000003b3a7825 */ /* 0x000fe200078e00ff */
[----:B------:R-:W-:Y:S02]  /*fb10*/  LOP3.LUT R74, R8, 0xff, RZ, 0xc0, !PT ;  /* 0x000000ff084a7812 */ /* 0x000fe400078ec0ff */
[----:B------:R-:W-:Y:S01]  /*fb20*/  LOP3.LUT R67, R72, 0xff, R5, 0xf8, !PT ;  /* 0x000000ff48437812 */ /* 0x000fe200078ef805 */
[----:B------:R-:W-:-:S04]  /*fb30*/  IMAD.WIDE.U32 R72, R73, 0x10000, RZ ;  /* 0x0001000049487825 */ /* 0x000fc800078e00ff */
[----:B------:R-:W-:Y:S01]  /*fb40*/  IMAD.WIDE.U32 R74, R74, 0x100, RZ ;  /* 0x000001004a4a7825 */ /* 0x000fe200078e00ff */
[----:B------:R-:W-:Y:S02]  /*fb50*/  LOP3.LUT R67, R73, R67, R59, 0xfe, !PT ;  /* 0x0000004349437212 */ /* 0x000fe400078efe3b */
[----:B------:R-:W-:Y:S01]  /*fb60*/  LOP3.LUT R58, R74, R58, R72, 0xfe, !PT ;  /* 0x0000003a4a3a7212 */ /* 0x000fe200078efe48 */
[----:B-1----:R-:W-:Y:S01]  /*fb70*/  IMAD.WIDE.U32 R72, R0, 0x8, R80 ;  /* 0x0000000800487825 */ /* 0x002fe200078e0050 */
[----:B------:R-:W-:Y:S02]  /*fb80*/  LOP3.LUT R59, R67, R75, RZ, 0xfc, !PT ;  /* 0x0000004b433b7212 */ /* 0x000fe400078efcff */
[----:B------:R-:W-:-:S05]  /*fb90*/  LOP3.LUT R58, R58, 0xff, R9, 0xf8, !PT ;  /* 0x000000ff3a3a7812 */ /* 0x000fca00078ef809 */
[----:B------:R2:W-:Y:S02]  /*fba0*/  STG.E.64 desc[UR8][R72.64], R58 ;  /* 0x0000003a48007986 */ /* 0x0005e4000c101b08 */
.L_x_3922:
[----:B------:R-:W3:Y:S01]  /*fbb0*/  @P1 LDG.E.128 R24, desc[UR8][R70.64] ;  /* 0x0000000846181981 */ /* 0x000ee2000c1e1d00 */
[----:B0-----:R-:W-:-:S04]  /*fbc0*/  @P0 IMAD.WIDE.U32 R56, R68, 0x10, R56 ;  /* 0x0000001044380825 */ /* 0x001fc800078e0038 */
[----:B-12---:R-:W-:Y:S01]  /*fbd0*/  IMAD.WIDE.U32 R58, R68, 0x10, R84 ;  /* 0x00000010443a7825 */ /* 0x006fe200078e0054 */
[----:B------:R0:W5:Y:S05]  /*fbe0*/  @P0 LDG.E.128 R28, desc[UR8][R56.64] ;  /* 0x00000008381c0981 */ /* 0x00016a000c1e1d00 */
[----:B------:R-:W5:Y:S01]  /*fbf0*/  LDG.E.128 R56, desc[UR8][R58.64] ;  /* 0x000000083a387981 */ /* 0x000f62000c1e1d00 */
[----:B---3--:R-:W-:Y:S02]  /*fc00*/  PRMT R101, R27, 0x7632, R101 ;  /* 0x000076321b657816 */ /* 0x008fe40000000065 */
        /* <DEDUP_REMOVED lines=8> */
[----:B------:R-:W-:-:S09]  /*fc90*/  MOV R67, R69 ;  /* 0x0000004500437202 */ /* 0x000fd20000000f00 */
        /* <DEDUP_REMOVED lines=11> */
.L_x_3925:
        /* <DEDUP_REMOVED lines=12> */
.L_x_3926:
        /* <DEDUP_REMOVED lines=43> */
.L_x_3924:
[----:B------:R-:W-:Y:S01]  /*100c0*/  I2FP.F32.U32 R5, R2 ;  /* 0x0000000200057245 */ /* 0x000fe20000201000 */
[----:B------:R-:W-:Y:S01]  /*100d0*/  IMAD.MOV.U32 R7, RZ, RZ, 0x2 ;  /* 0x00000002ff077424 */ /* 0x000fe200078e00ff */
[----:B------:R-:W-:Y:S02]  /*100e0*/  ISETP.NE.AND P3, PT, R6, 0x1, PT ;  /* 0x000000010600780c */ /* 0x000fe40003f65270 */
[----:B------:R-:W-:Y:S01]  /*100f0*/  SHF.L.U32 R2, R56, 0x10, RZ ;  /* 0x0000001038027819 */ /* 0x000fe200000006ff */
[----:B------:R-:W-:-:S04]  /*10100*/  FFMA.FTZ R5, R5, R102, 1.1641532182693481445e-10 ;  /* 0x2f00000005057423 */ /* 0x000fc80000010066 */
[----:B------:R-:W-:Y:S01]  /*10110*/  FMUL.FTZ R4, R2, UR5 ;  /* 0x0000000502047c20 */ /* 0x000fe20008410000 */
[----:B------:R-:W-:Y:S01]  /*10120*/  FSETP.GTU.FTZ.AND P2, PT, R5, UR4, PT ;  /* 0x0000000405007c0b */ /* 0x000fe2000bf5c000 */
[----:B------:R-:W-:Y:S01]  /*10130*/  IMAD.MOV.U32 R5, RZ, RZ, R86 ;  /* 0x000000ffff057224 */ /* 0x000fe200078e0056 */
        /* <DEDUP_REMOVED lines=13> */
.L_x_3928:
        /* <DEDUP_REMOVED lines=12> */
.L_x_3929:
        /* <DEDUP_REMOVED lines=43> */
.L_x_3927:
        /* <DEDUP_REMOVED lines=10> */
[----:B------:R-:W-:-:S03]  /*10620*/  IMAD.MOV.U32 R5, RZ, RZ, R86 ;  /* 0x000000ffff057224 */ /* 0x000fc600078e0056 */
[--C-:B------:R-:W-:Y:S01]  /*10630*/  @P1 FADD.FTZ R69, R69, R4.reuse ;  /* 0x0000000445451221 */ /* 0x100fe20000010000 */
[----:B------:R-:W-:Y:S02]  /*10640*/  @!P1 IMAD.MOV.U32 R69, RZ, RZ, R4 ;  /* 0x000000ffff459224 */ /* 0x000fe400078e0004 */
[----:B------:R-:W-:-:S03]  /*10650*/  HFMA2 R4, -RZ, RZ, 0, 1.1920928955078125e-07 ;  /* 0x00000002ff047431 */ /* 0x000fc600000001ff */
        /* <DEDUP_REMOVED lines=10> */
.L_x_3931:
        /* <DEDUP_REMOVED lines=12> */
.L_x_3932:
        /* <DEDUP_REMOVED lines=43> */
.L_x_3930:
[----:B------:R-:W-:Y:S01]  /*10a70*/  I2FP.F32.U32 R5, R5 ;  /* 0x0000000500057245 */ /* 0x000fe20000201000 */
[----:B------:R-:W-:Y:S01]  /*10a80*/  IMAD.U32 R2, R2, 0x10000, RZ ;  /* 0x0001000002027824 */ /* 0x000fe200078e00ff */
[----:B------:R-:W-:Y:S02]  /*10a90*/  ISETP.NE.AND P3, PT, R4, 0x1, PT ;  /* 0x000000010400780c */ /* 0x000fe40003f65270 */
[----:B------:R-:W-:Y:S01]  /*10aa0*/  MOV R6, 0x2 ;  /* 0x0000000200067802 */ /* 0x000fe20000000f00 */
        /* <DEDUP_REMOVED lines=16> */
.L_x_3934:
        /* <DEDUP_REMOVED lines=12> */
.L_x_3935:
        /* <DEDUP_REMOVED lines=43> */
.L_x_3933:
[----:B------:R-:W-:Y:S02]  /*10f20*/  I2FP.F32.U32 R5, R5 ;  /* 0x0000000500057245 */ /* 0x000fe40000201000 */
[----:B------:R-:W-:Y:S02]  /*10f30*/  PRMT R4, R28, 0x7632, R4 ;  /* 0x000076321c047816 */ /* 0x000fe40000000004 */
[----:B------:R-:W-:Y:S01]  /*10f40*/  ISETP.NE.AND P3, PT, R6, 0x1, PT ;  /* 0x000000010600780c */ /* 0x000fe20003f65270 */
[----:B------:R-:W-:Y:S02]  /*10f50*/  FFMA.FTZ R5, R5, R102, 1.1641532182693481445e-10 ;  /* 0x2f00000005057423 */ /* 0x000fe40000010066 */
[----:B------:R-:W-:-:S03]  /*10f60*/  IMAD.U32 R4, R4, 0x10000, RZ ;  /* 0x0001000004047824 */ /* 0x000fc600078e00ff */
[----:B------:R-:W-:Y:S01]  /*10f70*/  FSETP.GTU.FTZ.AND P2, PT, R5, UR4, PT ;  /* 0x0000000405007c0b */ /* 0x000fe2000bf5c000 */
[----:B------:R-:W-:Y:S01]  /*10f80*/  FMUL.FTZ R4, R4, UR5 ;  /* 0x0000000504047c20 */ /* 0x000fe20008410000 */
[----:B------:R-:W-:Y:S02]  /*10f90*/  @P1 SHF.L.U32 R5, R70, 0x10, RZ ;  /* 0x0000001046051819 */ /* 0x000fe400000006ff */
[----:B------:R-:W-:Y:S02]  /*10fa0*/  SEL R8, RZ, 0x1, P2 ;  /* 0x00000001ff087807 */ /* 0x000fe40001000000 */
[----:B------:R-:W-:Y:S01]  /*10fb0*/  FSEL R7, R4, RZ, !P2 ;  /* 0x000000ff04077208 */ /* 0x000fe20005000000 */
[----:B------:R-:W-:-:S04]  /*10fc0*/  IMAD.MOV.U32 R4, RZ, RZ, 0x2 ;  /* 0x00000002ff047424 */ /* 0x000fc800078e00ff */
        /* <DEDUP_REMOVED lines=14> */
.L_x_3937:
        /* <DEDUP_REMOVED lines=12> */
.L_x_3938:
        /* <DEDUP_REMOVED lines=40> */
[----:B------:R-:W-:Y:S02]  /*113f0*/  IMAD.MOV.U32 R67, RZ, RZ, R4 ;  /* 0x000000ffff437224 */ /* 0x000fe400078e0004 */
[----:B------:R-:W-:Y:S01]  /*11400*/  HFMA2 R4, -RZ, RZ, 0, 0 ;  /* 0x00000000ff047431 */ /* 0x000fe200000001ff */
[----:B------:R-:W-:-:S07]  /*11410*/  LOP3.LUT R76, R6, UR36, R5, 0x96, !PT ;  /* 0x00000024064c7c12 */ /* 0x000fce000f8e9605 */
.L_x_3936:
[----:B------:R-:W-:Y:S01]  /*11420*/  I2FP.F32.U32 R5, R2 ;  /* 0x0000000200057245 */ /* 0x000fe20000201000 */
[C---:B------:R-:W-:Y:S01]  /*11430*/  IMAD.U32 R2, R57.reuse, 0x10000, RZ ;  /* 0x0001000039027824 */ /* 0x040fe200078e00ff */
        /* <DEDUP_REMOVED lines=19> */
.L_x_3940:
        /* <DEDUP_REMOVED lines=12> */
.L_x_3941:
        /* <DEDUP_REMOVED lines=38> */
[----:B------:R-:W-:Y:S02]  /*11890*/  LOP3.LUT R77, R78, UR35, R77, 0x96, !PT ;  /* 0x000000234e4d7c12 */ /* 0x000fe4000f8e964d */
[----:B------:R-:W-:Y:S01]  /*118a0*/  LOP3.LUT R76, R56, UR36, R5, 0x96, !PT ;  /* 0x00000024384c7c12 */ /* 0x000fe2000f8e9605 */
[----:B------:R-:W-:Y:S02]  /*118b0*/  HFMA2 R56, -RZ, RZ, 0, 0 ;  /* 0x00000000ff387431 */ /* 0x000fe400000001ff */
[----:B------:R-:W-:Y:S02]  /*118c0*/  IMAD.MOV.U32 R5, RZ, RZ, R67 ;  /* 0x000000ffff057224 */ /* 0x000fe400078e0043 */
[----:B------:R-:W-:-:S07]  /*118d0*/  IMAD.MOV.U32 R67, RZ, RZ, R4 ;  /* 0x000000ffff437224 */ /* 0x000fce00078e0004 */
.L_x_3939:
        /* <DEDUP_REMOVED lines=8> */
[----:B------:R-:W-:Y:S01]  /*11960*/  IMAD.MOV.U32 R4, RZ, RZ, 0x2 ;  /* 0x00000002ff047424 */ /* 0x000fe200078e00ff */
[----:B------:R-:W-:-:S03]  /*11970*/  SEL R7, RZ, 0x1, P2 ;  /* 0x00000001ff077807 */ /* 0x000fc60001000000 */
[----:B------:R-:W-:Y:S01]  /*11980*/  FADD.FTZ R2, R2, R5 ;  /* 0x0000000502027221 */ /* 0x000fe20000010000 */
[----:B------:R-:W-:-:S03]  /*11990*/  IMAD.MOV.U32 R5, RZ, RZ, R86 ;  /* 0x000000ffff057224 */ /* 0x000fc600078e0056 */
        /* <DEDUP_REMOVED lines=12> */
.L_x_3943:
        /* <DEDUP_REMOVED lines=12> */
.L_x_3944:
        /* <DEDUP_REMOVED lines=43> */
.L_x_3942:
[----:B------:R-:W-:Y:S01]  /*11dd0*/  I2FP.F32.U32 R5, R5 ;  /* 0x0000000500057245 */ /* 0x000fe20000201000 */
[----:B------:R-:W-:Y:S01]  /*11de0*/  IMAD.MOV.U32 R56, RZ, RZ, 0x2 ;  /* 0x00000002ff387424 */ /* 0x000fe200078e00ff */
[----:B------:R-:W-:Y:S02]  /*11df0*/  SHF.L.U32 R6, R6, 0x10, RZ ;  /* 0x0000001006067819 */ /* 0x000fe400000006ff */
[----:B------:R-:W-:Y:S01]  /*11e00*/  ISETP.NE.AND P2, PT, R4, 0x1, PT ;  /* 0x000000010400780c */ /* 0x000fe20003f45270 */
[----:B------:R-:W-:Y:S02]  /*11e10*/  FFMA.FTZ R5, R5, R102, 1.1641532182693481445e-10 ;  /* 0x2f00000005057423 */ /* 0x000fe40000010066 */
[----:B------:R-:W-:-:S03]  /*11e20*/  FMUL.FTZ R6, R6, UR5 ;  /* 0x0000000506067c20 */ /* 0x000fc60008410000 */
[----:B------:R-:W-:Y:S01]  /*11e30*/  FSETP.GTU.FTZ.AND P3, PT, R5, UR4, PT ;  /* 0x0000000405007c0b */ /* 0x000fe2000bf7c000 */
        /* <DEDUP_REMOVED lines=13> */
.L_x_3946:
        /* <DEDUP_REMOVED lines=12> */
.L_x_3947:
        /* <DEDUP_REMOVED lines=43> */
.L_x_3945:
[----:B------:R-:W-:Y:S01]  /*12280*/  I2FP.F32.U32 R5, R5 ;  /* 0x0000000500057245 */ /* 0x000fe20000201000 */
[----:B------:R-:W-:Y:S01]  /*12290*/  HFMA2 R73, -RZ, RZ, 0, 1.1920928955078125e-07 ;  /* 0x00000002ff497431 */ /* 0x000fe200000001ff */
[----:B------:R-:W-:-:S03]  /*122a0*/  PRMT R4, R29, 0x7632, R4 ;  /* 0x000076321d047816 */ /* 0x000fc60000000004 */
[----:B------:R-:W-:Y:S01]  /*122b0*/  FFMA.FTZ R5, R5, R102, 1.1641532182693481445e-10 ;  /* 0x2f00000005057423 */ /* 0x000fe20000010066 */
[----:B------:R-:W-:-:S04]  /*122c0*/  SHF.L.U32 R4, R4, 0x10, RZ ;  /* 0x0000001004047819 */ /* 0x000fc800000006ff */
[----:B------:R-:W-:Y:S01]  /*122d0*/  FSETP.GTU.FTZ.AND P2, PT, R5, UR4, PT ;  /* 0x0000000405007c0b */ /* 0x000fe2000bf5c000 */
[----:B------:R-:W-:Y:S01]  /*122e0*/  FMUL.FTZ R4, R4, UR5 ;  /* 0x0000000504047c20 */ /* 0x000fe20008410000 */
[----:B------:R-:W-:-:S04]  /*122f0*/  @P1 IMAD.U32 R5, R72, 0x10000, RZ ;  /* 0x0001000048051824 */ /* 0x000fc800078e00ff */
        /* <DEDUP_REMOVED lines=17> */
.L_x_3949:
        /* <DEDUP_REMOVED lines=12> */
.L_x_3950:
        /* <DEDUP_REMOVED lines=43> */
.L_x_3948:
[----:B------:R-:W-:Y:S01]  /*12780*/  I2FP.F32.U32 R5, R5 ;  /* 0x0000000500057245 */ /* 0x000fe20000201000 */
[----:B------:R-:W-:Y:S01]  /*12790*/  IMAD.U32 R4, R58, 0x10000, RZ ;  /* 0x000100003a047824 */ /* 0x000fe200078e00ff */
[----:B------:R-:W-:Y:S02]  /*127a0*/  ISETP.NE.AND P3, PT, R73, 0x1, PT ;  /* 0x000000014900780c */ /* 0x000fe40003f65270 */
[----:B------:R-:W-:Y:S01]  /*127b0*/  MOV R78, 0x2 ;  /* 0x00000002004e7802 */ /* 0x000fe20000000f00 */
        /* <DEDUP_REMOVED lines=16> */
.L_x_3952:
        /* <DEDUP_REMOVED lines=12> */
.L_x_3953:
        /* <DEDUP_REMOVED lines=43> */
.L_x_3951:
        /* <DEDUP_REMOVED lines=25> */
.L_x_3955:
        /* <DEDUP_REMOVED lines=12> */
.L_x_3956:
        /* <DEDUP_REMOVED lines=43> */
.L_x_3954:
        /* <DEDUP_REMOVED lines=19> */
.L_x_3958:
        /* <DEDUP_REMOVED lines=12> */
.L_x_3959:
        /* <DEDUP_REMOVED lines=43> */
.L_x_3957:
[----:B------:R-:W-:Y:S01]  /*135d0*/  I2FP.F32.U32 R79, R56 ;  /* 0x00000038004f7245 */ /* 0x000fe20000201000 */
[----:B------:R-:W-:Y:S02]  /*135e0*/  IMAD.U32 R3, R3, 0x10000, RZ ;  /* 0x0001000003037824 */ /* 0x000fe400078e00ff */
[----:B------:R-:W-:Y:S02]  /*135f0*/  IMAD.MOV.U32 R80, RZ, RZ, 0x2 ;  /* 0x00000002ff507424 */ /* 0x000fe400078e00ff */
[----:B------:R-:W-:Y:S01]  /*13600*/  FFMA.FTZ R79, R79, R102, 1.1641532182693481445e-10 ;  /* 0x2f0000004f4f7423 */ /* 0x000fe20000010066 */
[----:B------:R-:W-:-:S04]  /*13610*/  FMUL.FTZ R3, R3, UR5 ;  /* 0x0000000503037c20 */ /* 0x000fc80008410000 */
[----:B------:R-:W-:Y:S01]  /*13620*/  FSETP.GTU.FTZ.AND P4, PT, R79, UR4, PT ;  /* 0x000000044f007c0b */ /* 0x000fe2000bf9c000 */
[----:B------:R-:W-:-:S03]  /*13630*/  @P1 IMAD.U32 R79, R74, 0x10000, RZ ;  /* 0x000100004a4f1824 */ /* 0x000fc600078e00ff */
        /* <DEDUP_REMOVED lines=18> */
.L_x_3961:
        /* <DEDUP_REMOVED lines=12> */
.L_x_3962:
        /* <DEDUP_REMOVED lines=43> */
.L_x_3960:
        /* <DEDUP_REMOVED lines=20> */
.L_x_3964:
        /* <DEDUP_REMOVED lines=12> */
.L_x_3965:
        /* <DEDUP_REMOVED lines=43> */
.L_x_3963:
        /* <DEDUP_REMOVED lines=25> */
.L_x_3967:
        /* <DEDUP_REMOVED lines=12> */
.L_x_3968:
        /* <DEDUP_REMOVED lines=43> */
.L_x_3966:
        /* <DEDUP_REMOVED lines=19> */
.L_x_3970:
        /* <DEDUP_REMOVED lines=14> */
.L_x_3971:
        /* <DEDUP_REMOVED lines=43> */
.L_x_3969:
[----:B------:R-:W-:Y:S02]  /*14940*/  I2FP.F32.U32 R79, R78 ;  /* 0x0000004e004f7245 */ /* 0x000fe40000201000 */
[----:B------:R-:W-:Y:S02]  /*14950*/  PRMT R78, R31, 0x7632, R78 ;  /* 0x000076321f4e7816 */ /* 0x000fe4000000004e */
[----:B------:R-:W-:Y:S01]  /*14960*/  @P1 SHF.L.U32 R101, R101, 0x10, RZ ;  /* 0x0000001065651819 */ /* 0x000fe200000006ff */
[----:B------:R-:W-:Y:S01]  /*14970*/  FFMA.FTZ R79, R79, R102, 1.1641532182693481445e-10 ;  /* 0x2f0000004f4f7423 */ /* 0x000fe20000010066 */
[----:B------:R-:W-:Y:S01]  /*14980*/  PRMT R58, R58, 0x5410, R56 ;  /* 0x000054103a3a7816 */ /* 0x000fe20000000038 */
[----:B------:R-:W-:Y:S01]  /*14990*/  IMAD.U32 R78, R78, 0x10000, RZ ;  /* 0x000100004e4e7824 */ /* 0x000fe200078e00ff */
[----:B------:R-:W-:Y:S02]  /*149a0*/  PRMT R57, R2, 0x5410, R57 ;  /* 0x0000541002397816 */ /* 0x000fe40000000039 */
[----:B------:R-:W-:Y:S01]  /*149b0*/  FSETP.GTU.FTZ.AND P6, PT, R79, UR4, PT ;  /* 0x000000044f007c0b */ /* 0x000fe2000bfdc000 */
[----:B------:R-:W-:Y:S01]  /*149c0*/  FMUL.FTZ R78, R78, UR5 ;  /* 0x000000054e4e7c20 */ /* 0x000fe20008410000 */
[----:B------:R-:W-:-:S04]  /*149d0*/  PRMT R56, R87, 0x5410, R75 ;  /* 0x0000541057387816 */ /* 0x000fc8000000004b */
        /* <DEDUP_REMOVED lines=9> */
.L_x_3923:
        /* <DEDUP_REMOVED lines=15> */
.L_x_3974:
        /* <DEDUP_REMOVED lines=12> */
.L_x_3975:
        /* <DEDUP_REMOVED lines=43> */
.L_x_3973:
[----:B------:R-:W-:Y:S01]  /*14ed0*/  I2FP.F32.U32 R69, R71 ;  /* 0x0000004700457245 */ /* 0x000fe20000201000 */
[----:B-----5:R-:W-:Y:S01]  /*14ee0*/  IMAD.U32 R71, R56, 0x10000, RZ ;  /* 0x0001000038477824 */ /* 0x020fe200078e00ff */
        /* <DEDUP_REMOVED lines=22> */
.L_x_3977:
        /* <DEDUP_REMOVED lines=12> */
.L_x_3978:
        /* <DEDUP_REMOVED lines=43> */
.L_x_3976:
        /* <DEDUP_REMOVED lines=23> */
.L_x_3980:
        /* <DEDUP_REMOVED lines=12> */
.L_x_3981:
        /* <DEDUP_REMOVED lines=43> */
.L_x_3979:
[----:B------:R-:W-:Y:S01]  /*158a0*/  I2FP.F32.U32 R71, R71 ;  /* 0x0000004700477245 */ /* 0x000fe20000201000 */
[----:B------:R-:W-:Y:S01]  /*158b0*/  @P1 IMAD.U32 R78, R25, 0x10000, RZ ;  /* 0x00010000194e1824 */ /* 0x000fe200078e00ff */
[----:B------:R-:W-:Y:S02]  /*158c0*/  SHF.L.U32 R73, R57, 0x10, RZ ;  /* 0x0000001039497819 */ /* 0x000fe400000006ff */
[----:B------:R-:W-:Y:S01]  /*158d0*/  ISETP.NE.AND P3, PT, R79, 0x1, PT ;  /* 0x000000014f00780c */ /* 0x000fe20003f65270 */
[----:B------:R-:W-:Y:S01]  /*158e0*/  FFMA.FTZ R71, R71, R102, 1.1641532182693481445e-10 ;  /* 0x2f00000047477423 */ /* 0x000fe20000010066 */
[----:B------:R-:W-:Y:S01]  /*158f0*/  PRMT R57, R57, 0x7632, R57 ;  /* 0x0000763239397816 */ /* 0x000fe20000000039 */
[----:B------:R-:W-:-:S03]  /*15900*/  FMUL.FTZ R73, R73, UR5 ;  /* 0x0000000549497c20 */ /* 0x000fc60008410000 */
        /* <DEDUP_REMOVED lines=17> */
.L_x_3983:
        /* <DEDUP_REMOVED lines=12> */
.L_x_3984:
        /* <DEDUP_REMOVED lines=43> */
.L_x_3982:
[----:B------:R-:W-:Y:S01]  /*15d90*/  I2FP.F32.U32 R73, R73 ;  /* 0x0000004900497245 */ /* 0x000fe20000201000 */
[----:B------:R-:W-:Y:S01]  /*15da0*/  IMAD.U32 R57, R57, 0x10000, RZ ;  /* 0x0001000039397824 */ /* 0x000fe200078e00ff */
[----:B------:R-:W-:Y:S02]  /*15db0*/  ISETP.NE.AND P2, PT, R78, 0x1, PT ;  /* 0x000000014e00780c */ /* 0x000fe40003f45270 */
[----:B------:R-:W-:Y:S01]  /*15dc0*/  MOV R80, 0x2 ;  /* 0x0000000200507802 */ /* 0x000fe20000000f00 */
[----:B------:R-:W-:Y:S01]  /*15dd0*/  FFMA.FTZ R73, R73, R102, 1.1641532182693481445e-10 ;  /* 0x2f00000049497423 */ /* 0x000fe20000010066 */
[----:B------:R-:W-:-:S04]  /*15de0*/  FMUL.FTZ R57, R57, UR5 ;  /* 0x0000000539397c20 */ /* 0x000fc80008410000 */
[----:B------:R-:W-:Y:S01]  /*15df0*/  FSETP.GTU.FTZ.AND P3, PT, R73, UR4, PT ;  /* 0x0000000449007c0b */ /* 0x000fe2000bf7c000 */
        /* <DEDUP_REMOVED lines=16> */
.L_x_3986:
        /* <DEDUP_REMOVED lines=12> */
.L_x_3987:
        /* <DEDUP_REMOVED lines=43> */
.L_x_3985:
        /* <DEDUP_REMOVED lines=8> */
[----:B------:R-:W-:Y:S01]  /*162f0*/  FSEL R73, R78, RZ, !P2 ;  /* 0x000000ff4e497208 */ /* 0x000fe20005000000 */
[----:B------:R-:W-:Y:S01]  /*16300*/  IMAD.MOV.U32 R78, RZ, RZ, 0x2 ;  /* 0x00000002ff4e7424 */ /* 0x000fe200078e00ff */
        /* <DEDUP_REMOVED lines=13> */
.L_x_3989:
        /* <DEDUP_REMOVED lines=12> */
.L_x_3990:
        /* <DEDUP_REMOVED lines=43> */
.L_x_3988:
        /* <DEDUP_REMOVED lines=22> */
.L_x_3992:
        /* <DEDUP_REMOVED lines=12> */
.L_x_3993:
        /* <DEDUP_REMOVED lines=39> */
[----:B------:R-:W-:Y:S01]  /*16be0*/  LOP3.LUT R77, R78, UR35, R81, 0x96, !PT ;  /* 0x000000234e4d7c12 */ /* 0x000fe2000f8e9651 */
[----:B------:R-:W-:Y:S01]  /*16bf0*/  IMAD.MOV.U32 R79, RZ, RZ, R67 ;  /* 0x000000ffff4f7224 */ /* 0x000fe200078e0043 */
[----:B------:R-:W-:Y:S01]  /*16c00*/  LOP3.LUT R76, R76, UR36, R83, 0x96, !PT ;  /* 0x000000244c4c7c12 */ /* 0x000fe2000f8e9653 */
[----:B------:R-:W-:-:S07]  /*16c10*/  IMAD.MOV.U32 R67, RZ, RZ, R82 ;  /* 0x000000ffff437224 */ /* 0x000fce00078e0052 */
.L_x_3991:
        /* <DEDUP_REMOVED lines=23> */
.L_x_3995:
        /* <DEDUP_REMOVED lines=12> */
.L_x_3996:
        /* <DEDUP_REMOVED lines=43> */
.L_x_3994:
        /* <DEDUP_REMOVED lines=14> */
.L_x_3972:
[----:B------:R-:W-:Y:S01]  /*171e0*/  SEL R75, RZ, 0x1000000, !P5 ;  /* 0x01000000ff4b7807 */ /* 0x000fe20006800000 */
[----:B------:R-:W-:Y:S01]  /*171f0*/  IMAD.WIDE.U32 R84, R68, 0x8, R122 ;  /* 0x0000000844547825 */ /* 0x000fe200078e007a */
[----:B------:R-:W-:Y:S02]  /*17200*/  SEL R78, RZ, 0x10000, !P4 ;  /* 0x00010000ff4e7807 */ /* 0x000fe40006000000 */
[----:B------:R-:W-:Y:S02]  /*17210*/  SEL R81, RZ, 0x100, !P3 ;  /* 0x00000100ff517807 */ /* 0x000fe40005800000 */
[----:B------:R-:W-:Y:S02]  /*17220*/  ISETP.NE.AND P6, PT, R91, RZ, PT ;  /* 0x000000ff5b00720c */ /* 0x000fe40003fc5270 */
[----:B------:R-:W-:Y:S02]  /*17230*/  ISETP.NE.AND P5, PT, R90, RZ, PT ;  /* 0x000000ff5a00720c */ /* 0x000fe40003fa5270 */
[----:B------:R-:W-:-:S02]  /*17240*/  ISETP.NE.AND P4, PT, R89, RZ, PT ;  /* 0x000000ff5900720c */ /* 0x000fc40003f85270 */
[----:B------:R-:W-:Y:S02]  /*17250*/  LOP3.LUT R81, R81, R75, R78, 0xfe, !PT ;  /* 0x0000004b51517212 */ /* 0x000fe400078efe4e */
[----:B------:R-:W-:Y:S02]  /*17260*/  SEL R79, RZ, 0x1000000, !P4 ;  /* 0x01000000ff4f7807 */ /* 0x000fe40006000000 */
[----:B------:R-:W-:Y:S02]  /*17270*/  SEL R78, RZ, 0x10000, !P5 ;  /* 0x00010000ff4e7807 */ /* 0x000fe40006800000 */
[----:B------:R-:W-:Y:S02]  /*17280*/  SEL R75, RZ, 0x100, !P6 ;  /* 0x00000100ff4b7807 */ /* 0x000fe40007000000 */
[----:B------:R-:W-:Y:S02]  /*17290*/  ISETP.NE.AND P1, PT, R100, RZ, PT ;  /* 0x000000ff6400720c */ /* 0x000fe40003f25270 */
[----:B------:R-:W-:-:S02]  /*172a0*/  LOP3.LUT R75, R75, R79, R78, 0xfe, !PT ;  /* 0x0000004f4b4b7212 */ /* 0x000fc400078efe4e */
[----:B------:R-:W-:-:S04]  /*172b0*/  SEL R78, RZ, 0x1, !P2 ;  /* 0x00000001ff4e7807 */ /* 0x000fc80005000000 */
[----:B------:R-:W-:Y:S01]  /*172c0*/  LOP3.LUT R79, R81, R78, RZ, 0xfc, !PT ;  /* 0x0000004e514f7212 */ /* 0x000fe200078efcff */
[----:B------:R-:W-:Y:S01]  /*172d0*/  IMAD.WIDE.U32 R80, R68, 0x10, R120 ;  /* 0x0000001044507825 */ /* 0x000fe200078e0078 */
[----:B------:R-:W-:-:S04]  /*172e0*/  SEL R78, RZ, 0x1, !P1 ;  /* 0x00000001ff4e7807 */ /* 0x000fc80004800000 */
[----:B------:R-:W-:Y:S01]  /*172f0*/  LOP3.LUT R78, R75, R78, RZ, 0xfc, !PT ;  /* 0x0000004e4b4e7212 */ /* 0x000fe200078efcff */
[----:B------:R0:W-:Y:S04]  /*17300*/  STG.E.128 desc[UR8][R80.64], R56 ;  /* 0x0000003850007986 */ /* 0x0001e8000c101d08 */
        /* <DEDUP_REMOVED lines=22> */
.L_x_3997:
[----:B01----:R-:W-:Y:S01]  /*17470*/  FADD.FTZ R57, RZ, R17 ;  /* 0x00000011ff397221 */ /* 0x003fe20000010000 */
[----:B------:R-:W0:Y:S01]  /*17480*/  S2UR UR5, SR_CgaCtaId ;  /* 0x00000000000579c3 */ /* 0x000e220000008800 */
[----:B------:R-:W-:Y:S01]  /*17490*/  ISETP.NE.AND P1, PT, R103, RZ, PT ;  /* 0x000000ff6700720c */ /* 0x000fe20003f25270 */
[----:B------:R-:W-:Y:S01]  /*174a0*/  UMOV UR4, 0x400 ;  /* 0x0000040000047882 */ /* 0x000fe20000000000 */
[----:B------:R-:W-:Y:S01]  /*174b0*/  FADD.FTZ R56, R57, R16 ;  /* 0x0000001039387221 */ /* 0x000fe20000010000 */
[----:B------:R-:W-:Y:S02]  /*174c0*/  ISETP.GT.U32.AND P2, PT, R103, 0x3, PT ;  /* 0x000000036700780c */ /* 0x000fe40003f44070 */
[----:B------:R-:W-:Y:S01]  /*174d0*/  PLOP3.LUT P3, PT, PT, PT, UP2, 0x40, 0x4 ;  /* 0x000000000004781c */ /* 0x000fe20003f6e828 */
[----:B------:R-:W-:Y:S01]  /*174e0*/  FADD.FTZ R57, R56, R15 ;  /* 0x0000000f38397221 */ /* 0x000fe20000010000 */
[----:B------:R-:W1:Y:S03]  /*174f0*/  LDC.64 R100, c[0x0][0x428] ;  /* 0x00010a00ff647b82 */ /* 0x000e660000000a00 */
        /* <DEDUP_REMOVED lines=105> */
[----:B------:R-:W2:Y:S01]  /*17b90*/  MUFU.RCP R87, R75 ;  /* 0x0000004b00577308 */ /* 0x000ea20000001000 */
[----:B------:R-:W3:Y:S01]  /*17ba0*/  SHFL.DOWN PT, R56, R85, 0x1, 0x1f ;  /* 0x08201f0055387f89 */ /* 0x000ee200000e0000 */
[----:B0-----:R-:W-:-:S03]  /*17bb0*/  I2FP.F32.U32 R57, R79 ;  /* 0x0000004f00397245 */ /* 0x001fc60000201000 */
[----:B------:R-:W0:Y:S01]  /*17bc0*/  @!P2 LDS.64 R58, [R80] ;  /* 0x00000000503aa984 */ /* 0x000e220000000a00 */
[----:B------:R-:W-:Y:S01]  /*17bd0*/  PLOP3.LUT P2, PT, PT, PT, UP2, 0x40, 0x4 ;  /* 0x000000000004781c */ /* 0x000fe20003f4e828 */
[----:B---3--:R-:W-:-:S05]  /*17be0*/  IMAD.IADD R85, R85, 0x1, R56 ;  /* 0x0000000155557824 */ /* 0x008fca00078e0238 */
[----:B------:R-:W-:-:S06]  /*17bf0*/  I2FP.F32.S32 R85, R85 ;  /* 0x0000005500557245 */ /* 0x000fcc0000201400 */
[----:B------:R-:W3:Y:S01]  /*17c00*/  MUFU.RCP R85, R85 ;  /* 0x0000005500557308 */ /* 0x000ee20000001000 */
[----:B0-----:R-:W0:Y:S04]  /*17c10*/  SHFL.DOWN PT, R81, R58, 0x2, 0x1f ;  /* 0x08401f003a517f89 */ /* 0x001e2800000e0000 */
[----:B------:R-:W4:Y:S01]  /*17c20*/  SHFL.DOWN PT, R90, R59, 0x2, 0x1f ;  /* 0x08401f003b5a7f89 */ /* 0x000f2200000e0000 */
[C---:B0-----:R-:W-:Y:S01]  /*17c30*/  FMUL.FTZ R78, R81.reuse, R84 ;  /* 0x00000054514e7220 */ /* 0x041fe20000410000 */
[----:B------:R-:W-:-:S03]  /*17c40*/  FADD.FTZ R81, -R81, R58 ;  /* 0x0000003a51517221 */ /* 0x000fc60000010100 */
[----:B------:R-:W-:Y:S01]  /*17c50*/  FFMA.FTZ R78, R57, R58, R78 ;  /* 0x0000003a394e7223 */ /* 0x000fe2000001004e */
[----:B------:R-:W-:Y:S01]  /*17c60*/  FMUL.FTZ R81, R81, R81 ;  /* 0x0000005151517220 */ /* 0x000fe20000410000 */
[----:B----4-:R-:W-:Y:S01]  /*17c70*/  FADD.FTZ R90, R90, R59 ;  /* 0x0000003b5a5a7221 */ /* 0x010fe20000010000 */
[----:B------:R-:W-:Y:S01]  /*17c80*/  I2FP.F32.S32 R59, R56 ;  /* 0x00000038003b7245 */ /* 0x000fe20000201400 */
[----:B--2---:R-:W-:Y:S01]  /*17c90*/  FMUL.FTZ R58, R87, R78 ;  /* 0x0000004e573a7220 */ /* 0x004fe20000410000 */
[----:B------:R-:W-:-:S04]  /*17ca0*/  FMUL.FTZ R81, R81, R57 ;  /* 0x0000003951517220 */ /* 0x000fc80000410000 */
[----:B------:R-:W0:Y:S01]  /*17cb0*/  SHFL.DOWN PT, R57, R58, 0x1, 0x1f ;  /* 0x08201f003a397f89 */ /* 0x000e2200000e0000 */
[----:B------:R-:W-:-:S04]  /*17cc0*/  FMUL.FTZ R81, R81, R84 ;  /* 0x0000005451517220 */ /* 0x000fc80000410000 */
        /* <DEDUP_REMOVED lines=9> */
[----:B------:R-:W-:Y:S01]  /*17d60*/  MOV R81, UR12 ;  /* 0x0000000c00517c02 */ /* 0x000fe20008000f00 */
[----:B------:R-:W-:Y:S02]  /*17d70*/  FMUL.FTZ R56, R56, R59 ;  /* 0x0000003b38387220 */ /* 0x000fe40000410000 */
[----:B------:R-:W0:Y:S01]  /*17d80*/  LDC R59, c[0x0][0x448] ;  /* 0x00011200ff3b7b82 */ /* 0x000e220000000800 */
[----:B------:R-:W2:Y:S01]  /*17d90*/  SHFL.IDX PT, R75, R75, RZ, 0x1f ;  /* 0x00001fff4b4b7589 */ /* 0x000ea200000e0000 */
[----:B------:R-:W-:-:S06]  /*17da0*/  FFMA.FTZ R56, R85, R56, R78 ;  /* 0x0000003855387223 */ /* 0x000fcc000001004e */
[----:B------:R-:W0:Y:S01]  /*17db0*/  SHFL.IDX PT, R56, R56, RZ, 0x1f ;  /* 0x00001fff38387589 */ /* 0x000e2200000e0000 */
[C---:B--2---:R-:W-:Y:S01]  /*17dc0*/  FMUL.FTZ R57, R75.reuse, R75 ;  /* 0x0000004b4b397220 */ /* 0x044fe20000410000 */
[----:B------:R-:W-:-:S04]  /*17dd0*/  FSEL R80, R75, RZ, P3 ;  /* 0x000000ff4b507208 */ /* 0x000fc80001800000 */
[----:B------:R-:W-:Y:S01]  /*17de0*/  FSEL R58, R57, RZ, !P2 ;  /* 0x000000ff393a7208 */ /* 0x000fe20005000000 */
[----:B------:R-:W-:Y:S01]  /*17df0*/  FADD.FTZ R91, -R80, R10 ;  /* 0x0000000a505b7221 */ /* 0x000fe20000010100 */
[----:B0-----:R-:W-:Y:S01]  /*17e00*/  FFMA.FTZ R57, R56, UR16, R59 ;  /* 0x0000001038397c23 */ /* 0x001fe2000801003b */
[C---:B------:R-:W-:Y:S01]  /*17e10*/  FADD.FTZ R79, -R80.reuse, R14 ;  /* 0x0000000e504f7221 */ /* 0x040fe20000010100 */
[C---:B------:R-:W-:Y:S01]  /*17e20*/  FADD.FTZ R13, -R80.reuse, R13 ;  /* 0x0000000d500d7221 */ /* 0x040fe20000010100 */
[C---:B------:R-:W-:Y:S01]  /*17e30*/  FADD.FTZ R14, -R80.reuse, R12 ;  /* 0x0000000c500e7221 */ /* 0x040fe20000010100 */
[----:B------:R-:W-:Y:S01]  /*17e40*/  FADD.FTZ R102, R57, R58 ;  /* 0x0000003a39667221 */ /* 0x000fe20000010000 */
[C---:B------:R-:W-:Y:S01]  /*17e50*/  FADD.FTZ R90, -R80.reuse, R66 ;  /* 0x00000042505a7221 */ /* 0x040fe20000010100 */
[----:B------:R-:W0:Y:S01]  /*17e60*/  @!P1 LDC.64 R58, c[0x0][0x3c8] ;  /* 0x0000f200ff3a9b82 */ /* 0x000e220000000a00 */
[C---:B------:R-:W-:Y:S01]  /*17e70*/  FADD.FTZ R66, -R80.reuse, R71 ;  /* 0x0000004750427221 */ /* 0x040fe20000010100 */
[----:B------:R-:W2:Y:S01]  /*17e80*/  MUFU.RSQ R10, R102 ;  /* 0x00000066000a7308 */ /* 0x000ea20000001400 */
[----:B------:R-:W-:Y:S01]  /*17e90*/  FADD.FTZ R61, -R80, R61 ;  /* 0x0000003d503d7221 */ /* 0x000fe20000010100 */
[----:B------:R-:W-:-:S02]  /*17ea0*/  IMAD.U32 R71, RZ, RZ, UR12 ;  /* 0x0000000cff477e24 */ /* 0x000fc4000f8e00ff */
[C---:B------:R-:W-:Y:S01]  /*17eb0*/  FADD.FTZ R12, -R80.reuse, R63 ;  /* 0x0000003f500c7221 */ /* 0x040fe20000010100 */
[C---:B------:R-:W-:Y:S01]  /*17ec0*/  FADD.FTZ R84, -R80.reuse, R64 ;  /* 0x0000004050547221 */ /* 0x040fe20000010100 */
[C---:B------:R-:W-:Y:S01]  /*17ed0*/  FADD.FTZ R17, -R80.reuse, R17 ;  /* 0x0000001150117221 */ /* 0x040fe20000010100 */
[----:B------:R-:W3:Y:S01]  /*17ee0*/  @!P1 LDC.64 R56, c[0x0][0x3c0] ;  /* 0x0000f000ff389b82 */ /* 0x000ee20000000a00 */
        /* <DEDUP_REMOVED lines=10> */
[C---:B--2---:R-:W-:Y:S01]  /*17f90*/  FMUL.FTZ R13, R10.reuse, R13 ;  /* 0x0000000d0a0d7220 */ /* 0x044fe20000410000 */
[C---:B------:R-:W-:Y:S01]  /*17fa0*/  FMUL.FTZ R14, R10.reuse, R14 ;  /* 0x0000000e0a0e7220 */ /* 0x040fe20000410000 */
[----:B------:R-:W-:Y:S01]  /*17fb0*/  FMUL.FTZ R61, R10, R61 ;  /* 0x0000003d0a3d7220 */ /* 0x000fe20000410000 */
[----:B------:R-:W-:Y:S01]  /*17fc0*/  FADD.FTZ R89, -R80, R73 ;  /* 0x0000004950597221 */ /* 0x000fe20000010100 */
[----:B------:R-:W-:Y:S01]  /*17fd0*/  FFMA.FTZ R13, R13, R112, R48 ;  /* 0x000000700d0d7223 */ /* 0x000fe20000010030 */
[----:B------:R-:W-:Y:S01]  /*17fe0*/  FFMA.FTZ R14, R14, R113, R49 ;  /* 0x000000710e0e7223 */ /* 0x000fe20000010031 */
[----:B0-----:R-:W-:-:S04]  /*17ff0*/  @!P1 IMAD.WIDE R70, R71, 0x4, R58 ;  /* 0x0000000447469825 */ /* 0x001fc800078e023a */
[C---:B------:R-:W-:Y:S01]  /*18000*/  FADD.FTZ R74, -R80.reuse, R74 ;  /* 0x0000004a504a7221 */ /* 0x040fe20000010100 */
[C---:B------:R-:W-:Y:S01]  /*18010*/  FADD.FTZ R82, -R80.reuse, R82 ;  /* 0x0000005250527221 */ /* 0x040fe20000010100 */
[----:B------:R-:W-:Y:S01]  /*18020*/  FADD.FTZ R83, -R80, R83 ;  /* 0x0000005350537221 */ /* 0x000fe20000010100 */
[C---:B------:R-:W-:Y:S01]  /*18030*/  FMUL.FTZ R59, R10.reuse, R12 ;  /* 0x0000000c0a3b7220 */ /* 0x040fe20000410000 */
[----:B------:R-:W-:Y:S01]  /*18040*/  FMUL.FTZ R84, R10, R84 ;  /* 0x000000540a547220 */ /* 0x000fe20000410000 */
[----:B------:R-:W-:Y:S01]  /*18050*/  F2FP.BF16.F32.PACK_AB R14, R14, R13 ;  /* 0x0000000d0e0e723e */ /* 0x000fe200000010ff */
[----:B---3--:R-:W-:-:S04]  /*18060*/  @!P1 IMAD.WIDE R64, R81, 0x4, R56 ;  /* 0x0000000451409825 */ /* 0x008fc800078e0238 */
[C---:B------:R-:W-:Y:S01]  /*18070*/  FMUL.FTZ R17, R10.reuse, R17 ;  /* 0x000000110a117220 */ /* 0x040fe20000410000 */
[C---:B------:R-:W-:Y:S01]  /*18080*/  FMUL.FTZ R16, R10.reuse, R16 ;  /* 0x000000100a107220 */ /* 0x040fe20000410000 */
[----:B------:R-:W-:Y:S01]  /*18090*/  FMUL.FTZ R13, R10, R78 ;  /* 0x0000004e0a0d7220 */ /* 0x000fe20000410000 */
[----:B-1----:R-:W-:-:S04]  /*180a0*/  IMAD.WIDE.U32 R80, R0, 0x10, R100 ;  /* 0x0000001000507825 */ /* 0x002fc800078e0064 */
[----:B------:R-:W-:Y:S01]  /*180b0*/  FMUL.FTZ R0, R10, R79 ;  /* 0x0000004f0a007220 */ /* 0x000fe20000410000 */
        /* <DEDUP_REMOVED lines=14> */
[----:B------:R-:W-:Y:S01]  /*181a0*/  FMUL.FTZ R61, R10, R82 ;  /* 0x000000520a3d7220 */ /* 0x000fe20000410000 */
[----:B------:R-:W-:-:S04]  /*181b0*/  IMAD.WIDE.U32 R72, R18, 0x10, R100 ;  /* 0x0000001012487825 */ /* 0x000fc800078e0064 */
[C---:B------:R-:W-:Y:S01]  /*181c0*/  FMUL.FTZ R85, R10.reuse, R85 ;  /* 0x000000550a557220 */ /* 0x040fe20000410000 */
[----:B------:R-:W-:Y:S01]  /*181d0*/  FMUL.FTZ R90, R10, R90 ;  /* 0x0000005a0a5a7220 */ /* 0x000fe20000410000 */
[----:B------:R-:W-:Y:S01]  /*181e0*/  F2FP.BF16.F32.PACK_AB R13, R0, R13 ;  /* 0x0000000d000d723e */ /* 0x000fe200000010ff */
[C---:B------:R-:W-:Y:S01]  /*181f0*/  FMUL.FTZ R23, R10.reuse, R23 ;  /* 0x000000170a177220 */ /* 0x040fe20000410000 */
        /* <DEDUP_REMOVED lines=24> */
[----:B------:R-:W-:Y:S01]  /*18380*/  IMAD.WIDE.U32 R68, R68, 0x10, R100 ;  /* 0x0000001044447825 */ /* 0x000fe200078e0064 */
        /* <DEDUP_REMOVED lines=9> */
[----:B------:R0:W-:Y:S04]  /*18420*/  STG.E.128 desc[UR8][R72.64], R12 ;  /* 0x0000000c48007986 */ /* 0x0001e8000c101d08 */
[----:B------:R0:W-:Y:S04]  /*18430*/  STG.E.128 desc[UR8][R80.64], R56 ;  /* 0x0000003850007986 */ /* 0x0001e8000c101d08 */
[----:B------:R0:W-:Y:S01]  /*18440*/  STG.E.128 desc[UR8][R68.64], R60 ;  /* 0x0000003c44007986 */ /* 0x0001e2000c101d08 */
[----:B------:R-:W-:Y:S05]  /*18450*/  BRA.U !UP0, `(.L_x_3998) ;  /* 0xfffffe8508707547 */ /* 0x000fea000b83ffff */
[----:B------:R-:W-:Y:S05]  /*18460*/  EXIT ;  /* 0x000000000000794d */ /* 0x000fea0003800000 */
.L_x_3999:
        /* <DEDUP_REMOVED lines=9> */
.L_x_13587:


//--------------------- .text._ZN10layer_norm31ln_parallel_residual_fwd_kernelINS_13Kernel_traitsI13__nv_bfloat16S2_fS2_fjLj3072ELj1ELj1ELj4ELj16ENS_18Kernel_traits_baseILj3072ES2_S2_fS2_fjLj128EEEEELb0ELb0ELb0EEEvNS_9FwdParamsE --------------------------
	.section	.text._ZN10layer_norm31ln_parallel_residual_fwd_kernelINS_13Kernel_traitsI13__nv_bfloat16S2_fS2_fjLj3072ELj1ELj1ELj4ELj16ENS_18Kernel_traits_baseILj3072ES2_S2_fS2_fjLj128EEEEELb0ELb0ELb0EEEvNS_9FwdParamsE,"ax",@progbits
	.align	128
        .global         _ZN10layer_norm31ln_parallel_residual_fwd_kernelINS_13Kernel_traitsI13__nv_bfloat16S2_fS2_fjLj3072ELj1ELj1ELj4ELj16ENS_18Kernel_traits_baseILj3072ES2_S2_fS2_fjLj128EEEEELb0ELb0ELb0EEEvNS_9FwdParamsE
        .type           _ZN10layer_norm31ln_parallel_residual_fwd_kernelINS_13Kernel_traitsI13__nv_bfloat16S2_fS2_fjLj3072ELj1ELj1ELj4ELj16ENS_18Kernel_traits_baseILj3072ES2_S2_fS2_fjLj128EEEEELb0ELb0ELb0EEEvNS_9FwdParamsE,@function
        .size           _ZN10layer_norm31ln_parallel_residual_fwd_kernelINS_13Kernel_traitsI13__nv_bfloat16S2_fS2_fjLj3072ELj1ELj1ELj4ELj16ENS_18Kernel_traits_baseILj3072ES2_S2_fS2_fjLj128EEEEELb0ELb0ELb0EEEvNS_9FwdParamsE,(.L_x_13588 - _ZN10layer_norm31ln_parallel_residual_fwd_kernelINS_13Kernel_traitsI13__nv_bfloat16S2_fS2_fjLj3072ELj1ELj1ELj4ELj16ENS_18Kernel_traits_baseILj3072ES2_S2_fS2_fjLj128EEEEELb0ELb0ELb0EEEvNS_9FwdParamsE)
        .other          _ZN10layer_norm31ln_parallel_residual_fwd_kernelINS_13Kernel_traitsI13__nv_bfloat16S2_fS2_fjLj3072ELj1ELj1ELj4ELj16ENS_18Kernel_traits_baseILj3072ES2_S2_fS2_fjLj128EEEEELb0ELb0ELb0EEEvNS_9FwdParamsE,@"STO_CUDA_ENTRY STV_DEFAULT"
_ZN10layer_norm31ln_parallel_residual_fwd_kernelINS_13Kernel_traitsI13__nv_bfloat16S2_fS2_fjLj3072ELj1ELj1ELj4ELj16ENS_18Kernel_traits_baseILj3072ES2_S2_fS2_fjLj128EEEEELb0ELb0ELb0EEEvNS_9FwdParamsE:
.text._ZN10layer_norm31ln_parallel_residual_fwd_kernelINS_13Kernel_traitsI13__nv_bfloat16S2_fS2_fjLj3072ELj1ELj1ELj4ELj16ENS_18Kernel_traits_baseILj3072ES2_S2_fS2_fjLj128EEEEELb0ELb0ELb0EEEvNS_9FwdParamsE:
[----:B------:R-:W-:Y:S01]  /*0000*/  LDC R1, c[0x0][0x37c] ;  /* 0x0000df00ff017b82 */ /* 0x000fe20000000800 */
[----:B------:R-:W0:Y:S01]  /*0010*/  S2R R0, SR_TID.X ;  /* 0x0000000000007919 */ /* 0x000e220000002100 */
[----:B------:R-:W1:Y:S06]  /*0020*/  LDCU.64 UR8, c[0x0][0x438] ;  /* 0x00008700ff0877ac */ /* 0x000e6c0008000a00 */
[----:B------:R-:W2:Y:S01]  /*0030*/  LDC R5, c[0x0][0x388] ;  /* 0x0000e200ff057b82 */ /* 0x000ea20000000800 */
[----:B------:R-:W-:Y:S01]  /*0040*/  BSSY.RECONVERGENT B0, `(.L_x_4000) ;  /* 0x00000ca000007945 */ /* 0x000fe20003800200 */
[----:B------:R-:W3:Y:S06]  /*0050*/  LDCU.64 UR6, c[0x0][0x358] ;  /* 0x00006b00ff0677ac */ /* 0x000eec0008000a00 */
[----:B------:R-:W4:Y:S01]  /*0060*/  S2UR UR4, SR_CTAID.X ;  /* 0x00000000000479c3 */ /* 0x000f220000002500 */
[----:B-1----:R-:W-:-:S04]  /*0070*/  UISETP.NE.U32.AND UP0, UPT, UR8, URZ, UPT ;  /* 0x000000ff0800728c */ /* 0x002fc8000bf05070 */
[----:B------:R-:W-:Y:S01]  /*0080*/  UISETP.NE.AND.EX UP0, UPT, UR9, URZ, UPT, UP0 ;  /* 0x000000ff0900728c */ /* 0x000fe2000bf05300 */
[----:B--2---:R-:W-:-:S04]  /*0090*/  SHF.R.S32.HI R2, RZ, 0x1f, R5 ;  /* 0x0000001fff027819 */ /* 0x004fc80000011405 */
[----:B------:R-:W-:Y:S02]  /*00a0*/  LEA.HI R2, R2, R5, RZ, 0x3 ;  /* 0x0000000502027211 */ /* 0x000fe400078f18ff */
[C---:B0-----:R-:W-:Y:S02]  /*00b0*/  LOP3.LUT R3, R0.reuse, 0x60, RZ, 0xc0, !PT ;  /* 0x0000006000037812 */ /* 0x041fe400078ec0ff */
[----:B------:R-:W-:Y:S02]  /*00c0*/  LOP3.LUT R147, R0, 0x1f, RZ, 0xc0, !PT ;  /* 0x0000001f00937812 */ /* 0x000fe400078ec0ff */
[----:B------:R-:W-:Y:S02]  /*00d0*/  LOP3.LUT R146, R3, 0x1f, R0, 0xf8, !PT ;  /* 0x0000001f03927812 */ /* 0x000fe400078ef800 */
[----:B----4-:R-:W-:Y:S02]  /*00e0*/  MOV R144, UR4 ;  /* 0x0000000400907c02 */ /* 0x010fe40008000f00 */
[----:B------:R-:W-:-:S04]  /*00f0*/  LOP3.LUT R145, R146, 0x7f, RZ, 0x3c, !PT ;  /* 0x0000007f92917812 */ /* 0x000fc800078e3cff */
[----:B------:R-:W-:Y:S01]  /*0100*/  LEA.HI.SX32 R145, R2, R145, 0x1d ;  /* 0x0000009102917211 */ /* 0x000fe200078feaff */
[----:B---3--:R-:W-:Y:S06]  /*0110*/  BRA.U UP0, `(.L_x_4001) ;  /* 0x00000005008c7547 */ /* 0x008fec000b800000 */
        /* <DEDUP_REMOVED lines=21> */
[----:B------:R-:W-:Y:S02]  /*0270*/  HFMA2 R46, -RZ, RZ, 0, 0 ;  /* 0x00000000ff2e7431 */ /* 0x000fe400000001ff */
[----:B------:R-:W-:Y:S01]  /*0280*/  IMAD.MOV.U32 R50, RZ, RZ, RZ ;  /* 0x000000ffff327224 */ /* 0x000fe200078e00ff */
[----:B------:R-:W-:Y:S02]  /*0290*/  CS2R R48, SRZ ;  /* 0x0000000000307805 */ /* 0x000fe4000001ff00 */
[----:B------:R-:W-:Y:S02]  /*02a0*/  CS2R R44, SRZ ;  /* 0x00000000002c7805 */ /* 0x000fe4000001ff00 */
[----:B------:R-:W-:Y:S02]  /*02b0*/  CS2R R38, SRZ ;  /* 0x0000000000267805 */ /* 0x000fe4000001ff00 */
[----:B------:R-:W-:-:S02]  /*02c0*/  CS2R R36, SRZ ;  /* 0x0000000000247805 */ /* 0x000fc4000001ff00 */
[----:B------:R-:W-:Y:S02]  /*02d0*/  CS2R R42, SRZ ;  /* 0x00000000002a7805 */ /* 0x000fe4000001ff00 */
        /* <DEDUP_REMOVED lines=14> */
[----:B------:R-:W-:Y:S01]  /*03c0*/  CS2R R48, SRZ ;  /* 0x0000000000307805 */ /* 0x000fe2000001ff00 */
[----:B------:R-:W-:Y:S01]  /*03d0*/  IMAD.MOV.U32 R46, RZ, RZ, RZ ;  /* 0x000000ffff2e7224 */ /* 0x000fe200078e00ff */
        /* <DEDUP_REMOVED lines=8> */
.L_x_4002:
[C---:B------:R-:W-:Y:S01]  /*0460*/  ISETP.GE.U32.AND P0, PT, R145.reuse, 0x80, PT ;  /* 0x000000809100780c */ /* 0x040fe20003f06070 */
[----:B------:R-:W0:Y:S01]  /*0470*/  LDC.64 R6, c[0x0][0x3d0] ;  /* 0x0000f400ff067b82 */ /* 0x000e220000000a00 */
[----:B------:R-:W-:Y:S02]  /*0480*/  ISETP.GE.U32.AND P1, PT, R145, 0x100, PT ;  /* 0x000001009100780c */ /* 0x000fe40003f26070 */
[----:B------:R-:W-:-:S05]  /*0490*/  MOV R55, R146 ;  /* 0x0000009200377202 */ /* 0x000fca0000000f00 */
        /* <DEDUP_REMOVED lines=24> */
[----:B------:R-:W-:Y:S01]  /*0620*/  @P1 VIADD R55, R55, 0x80 ;  /* 0x0000008037371836 */ /* 0x000fe20000000000 */
[----:B------:R-:W-:-:S05]  /*0630*/  @P1 MOV R51, RZ ;  /* 0x000000ff00331202 */ /* 0x000fca0000000f00 */
[----:B-1----:R-:W-:Y:S05]  /*0640*/  @!P2 BRA `(.L_x_4003) ;  /* 0x0000000400a4a947 */ /* 0x002fea0003800000 */
[----:B------:R-:W0:Y:S08]  /*0650*/  LDC.64 R52, c[0x0][0x3d0] ;  /* 0x0000f400ff347b82 */ /* 0x000e300000000a00 */
[----:B------:R-:W1:Y:S08]  /*0660*/  LDC.64 R56, c[0x0][0x3d8] ;  /* 0x0000f600ff387b82 */ /* 0x000e700000000a00 */
[----:B------:R-:W2:Y:S01]  /*0670*/  LDC.64 R64, c[0x0][0x440] ;  /* 0x00011000ff407b82 */ /* 0x000ea20000000a00 */
[----:B0-----:R-:W-:-:S04]  /*0680*/  IMAD.WIDE.U32 R52, R55, 0x10, R52 ;  /* 0x0000001037347825 */ /* 0x001fc800078e0034 */
[----:B-1----:R-:W-:-:S06]  /*0690*/  IMAD.WIDE.U32 R56, R55, 0x10, R56 ;  /* 0x0000001037387825 */ /* 0x002fcc00078e0038 */
[----:B------:R-:W5:Y:S01]  /*06a0*/  LDG.E.128 R56, desc[UR6][R56.64] ;  /* 0x0000000638387981 */ /* 0x000f62000c1e1d00 */
[----:B--2---:R-:W-:-:S03]  /*06b0*/  IMAD.WIDE.U32 R64, R55, 0x10, R64 ;  /* 0x0000001037407825 */ /* 0x004fc600078e0040 */
[----:B------:R-:W5:Y:S04]  /*06c0*/  LDG.E.128 R52, desc[UR6][R52.64] ;  /* 0x0000000634347981 */ /* 0x000f68000c1e1d00 */
[----:B------:R-:W5:Y:S01]  /*06d0*/  LD.E.128 R64, desc[UR6][R64.64] ;  /* 0x0000000640407980 */ /* 0x000f62000c101d00 */
[----:B------:R-:W-:Y:S02]  /*06e0*/  CS2R R62, SRZ ;  /* 0x00000000003e7805 */ /* 0x000fe4000001ff00 */
[----:B------:R-:W-:Y:S02]  /*06f0*/  CS2R R60, SRZ ;  /* 0x00000000003c7805 */ /* 0x000fe4000001ff00 */
[----:B------:R-:W-:Y:S02]  /*0700*/  MOV R50, RZ ;  /* 0x000000ff00327202 */ /* 0x000fe40000000f00 */
[----:B------:R-:W-:-:S02]  /*0710*/  CS2R R48, SRZ ;  /* 0x0000000000307805 */ /* 0x000fc4000001ff00 */
[----:B------:R-:W-:Y:S02]  /*0720*/  MOV R46, RZ ;  /* 0x000000ff002e7202 */ /* 0x000fe40000000f00 */
[----:B------:R-:W-:Y:S01]  /*0730*/  CS2R R44, SRZ ;  /* 0x00000000002c7805 */ /* 0x000fe2000001ff00 */
[----:B------:R-:W-:Y:S06]  /*0740*/  BRA `(.L_x_4003) ;  /* 0x0000000400647947 */ /* 0x000fec0003800000 */
.L_x_4001:
        /* <DEDUP_REMOVED lines=43> */
[----:B--2---:R-:W-:-:S04]  /*0a00*/  IMAD.WIDE.U32 R56, R59, 0x10, R56 ;  /* 0x000000103b387825 */ /* 0x004fc800078e0038 */
[----:B---3--:R-:W-:Y:S02]  /*0a10*/  IMAD.WIDE.U32 R64, R59, 0x10, R64 ;  /* 0x000000103b407825 */ /* 0x008fe400078e0040 */
[----:B------:R-:W5:Y:S04]  /*0a20*/  LDG.E.128 R56, desc[UR6][R56.64] ;  /* 0x0000000638387981 */ /* 0x000f68000c1e1d00 */
[----:B------:R-:W5:Y:S01]  /*0a30*/  LD.E.128 R64, desc[UR6][R64.64] ;  /* 0x0000000640407980 */ /* 0x000f62000c101d00 */
[----:B------:R-:W-:Y:S05]  /*0a40*/  BRA `(.L_x_4003) ;  /* 0x0000000000a47947 */ /* 0x000fea0003800000 */
.L_x_4004:
        /* <DEDUP_REMOVED lines=15> */
[----:B--2---:R-:W-:-:S04]  /*0b40*/  @P1 IMAD.WIDE.U32 R6, R41, 0x10, R6 ;  /* 0x0000001029061825 */ /* 0x004fc800078e0006 */
[----:B------:R-:W-:Y:S01]  /*0b50*/  @P1 VIADD R41, R41, 0x80 ;  /* 0x0000008029291836 */ /* 0x000fe20000000000 */
        /* <DEDUP_REMOVED lines=16> */
[----:B------:R-:W-:Y:S01]  /*0c60*/  HFMA2 R38, -RZ, RZ, 0, 0 ;  /* 0x00000000ff267431 */ /* 0x000fe200000001ff */
[----:B------:R-:W-:Y:S02]  /*0c70*/  CS2R R36, SRZ ;  /* 0x0000000000247805 */ /* 0x000fe4000001ff00 */
[----:B------:R-:W-:Y:S02]  /*0c80*/  MOV R42, RZ ;  /* 0x000000ff002a7202 */ /* 0x000fe40000000f00 */
[----:B------:R-:W-:Y:S01]  /*0c90*/  CS2R R40, SRZ ;  /* 0x0000000000287805 */ /* 0x000fe2000001ff00 */
[----:B------:R-:W-:Y:S01]  /*0ca0*/  @P0 IMAD.MOV.U32 R43, RZ, RZ, RZ ;  /* 0x000000ffff2b0224 */ /* 0x000fe200078e00ff */
[----:B------:R-:W-:Y:S02]  /*0cb0*/  @P2 CS2R R66, SRZ ;  /* 0x0000000000422805 */ /* 0x000fe4000001ff00 */
[----:B------:R-:W-:-:S02]  /*0cc0*/  @P2 CS2R R64, SRZ ;  /* 0x0000000000402805 */ /* 0x000fc4000001ff00 */
[----:B0-----:R-:W-:-:S07]  /*0cd0*/  @P1 MOV R39, RZ ;  /* 0x000000ff00271202 */ /* 0x001fce0000000f00 */
.L_x_4003:
[----:B------:R-:W-:Y:S05]  /*0ce0*/  BSYNC.RECONVERGENT B0 ;  /* 0x0000000000007941 */ /* 0x000fea0003800200 */
.L_x_4000:
[----:B------:R-:W0:Y:S02]  /*0cf0*/  LDCU UR4, c[0x0][0x384] ;  /* 0x00007080ff0477ac */ /* 0x000e240008000800 */
[----:B0-----:R-:W-:-:S13]  /*0d00*/  ISETP.GE.AND P1, PT, R144, UR4, PT ;  /* 0x0000000490007c0c */ /* 0x001fda000bf26270 */
[----:B------:R-:W-:Y:S05]  /*0d10*/  @P1 EXIT ;  /* 0x000000000000194d */ /* 0x000fea0003800000 */
[----:B------:R-:W-:Y:S01]  /*0d20*/  SHF.R.S32.HI R2, RZ, 0x3, R2 ;  /* 0x00000003ff027819 */ /* 0x000fe20000011402 */
[----:B------:R-:W-:Y:S01]  /*0d30*/  UPLOP3.LUT UP1, UPT, UPT, UPT, UPT, 0x40, 0x4 ;  /* 0x000000000004789c */ /* 0x000fe20003f2e870 */
[----:B-----5:R-:W-:Y:S01]  /*0d40*/  PRMT R143, R67, 0x7632, R143 ;  /* 0x00007632438f7816 */ /* 0x020fe2000000008f */
[----:B------:R-:W0:Y:S01]  /*0d50*/  LDCU UR14, c[0x0][0x388] ;  /* 0x00007100ff0e77ac */ /* 0x000e220008000800 */
[C---:B------:R-:W-:Y:S02]  /*0d60*/  LOP3.LUT R4, R2.reuse, 0x7f, RZ, 0xc0, !PT ;  /* 0x0000007f02047812 */ /* 0x040fe400078ec0ff */
[----:B------:R-:W-:Y:S01]  /*0d70*/  SHF.L.U32 R2, R2, 0x1, RZ ;  /* 0x0000000102027819 */ /* 0x000fe200000006ff */
        /* <DEDUP_REMOVED lines=8> */
[----:B------:R-:W-:Y:S01]  /*0e00*/  PRMT R142, R59, 0x7632, R142 ;  /* 0x000076323b8e7816 */ /* 0x000fe2000000008e */
[----:B------:R-:W-:Y:S01]  /*0e10*/  IMAD R68, R3, 0x8, R2 ;  /* 0x0000000803447824 */ /* 0x000fe200078e0202 */
[----:B------:R-:W-:Y:S01]  /*0e20*/  VIMNMX R5, PT, PT, R5, 0x20, PT ;  /* 0x0000002005057848 */ /* 0x000fe20003fe0100 */
[----:B------:R-:W4:Y:S01]  /*0e30*/  LDCU.64 UR10, c[0x0][0x3a0] ;  /* 0x00007400ff0a77ac */ /* 0x000f220008000a00 */
[----:B------:R-:W-:Y:S02]  /*0e40*/  PRMT R141, R63, 0x7632, R141 ;  /* 0x000076323f8d7816 */ /* 0x000fe4000000008d */
[----:B------:R-:W-:Y:S02]  /*0e50*/  I2FP.F32.U32 R68, R68 ;  /* 0x0000004400447245 */ /* 0x000fe40000201000 */
[----:B------:R-:W-:-:S02]  /*0e60*/  LEA R2, R5, R2, 0x3 ;  /* 0x0000000205027211 */ /* 0x000fc400078e18ff */
[----:B------:R0:W0:Y:S01]  /*0e70*/  MUFU.RCP R121, R68 ;  /* 0x0000004400797308 */ /* 0x0000220000001000 */
        /* <DEDUP_REMOVED lines=44> */
[----:B01234-:R-:W-:-:S07]  /*1140*/  PRMT R131, R20, 0x7632, R131 ;  /* 0x0000763214837816 */ /* 0x01ffce0000000083 */
.L_x_4031:
        /* <DEDUP_REMOVED lines=19> */
[----:B------:R0:W5:Y:S04]  /*1280*/  @P1 LDG.E.128 R72, desc[UR6][R80.64] ;  /* 0x0000000650481981 */ /* 0x000168000c1e1d00 */
        /* <DEDUP_REMOVED lines=8> */
[C---:B------:R-:W-:Y:S01]  /*1310*/  IMAD.U32 R80, R84.reuse, 0x10000, RZ ;  /* 0x0001000054507824 */ /* 0x040fe200078e00ff */
[----:B------:R-:W-:Y:S02]  /*1320*/  PRMT R81, R84, 0x7632, R81 ;  /* 0x0000763254517816 */ /* 0x000fe40000000051 */
[----:B------:R-:W-:Y:S02]  /*1330*/  PRMT R83, R85, 0x7632, R83 ;  /* 0x0000763255537816 */ /* 0x000fe40000000053 */
[C---:B------:R-:W-:Y:S02]  /*1340*/  PRMT R105, R87.reuse, 0x7632, R105 ;  /* 0x0000763257697816 */ /* 0x040fe40000000069 */
[----:B------:R-:W-:Y:S01]  /*1350*/  SHF.L.U32 R84, R86, 0x10, RZ ;  /* 0x0000001056547819 */ /* 0x000fe200000006ff */
[----:B------:R-:W-:Y:S01]  /*1360*/  IMAD.U32 R86, R87, 0x10000, RZ ;  /* 0x0001000057567824 */ /* 0x000fe200078e00ff */
[----:B------:R-:W-:Y:S01]  /*1370*/  SHF.L.U32 R82, R85, 0x10, RZ ;  /* 0x0000001055527819 */ /* 0x000fe200000006ff */
[----:B------:R-:W-:Y:S01]  /*1380*/  IMAD.U32 R85, R104, 0x10000, RZ ;  /* 0x0001000068557824 */ /* 0x000fe200078e00ff */
[----:B------:R-:W-:-:S02]  /*1390*/  SHF.L.U32 R81, R81, 0x10, RZ ;  /* 0x0000001051517819 */ /* 0x000fc400000006ff */
[----:B------:R-:W-:Y:S02]  /*13a0*/  SHF.L.U32 R83, R83, 0x10, RZ ;  /* 0x0000001053537819 */ /* 0x000fe400000006ff */
[----:B------:R-:W-:Y:S01]  /*13b0*/  SHF.L.U32 R87, R105, 0x10, RZ ;  /* 0x0000001069577819 */ /* 0x000fe200000006ff */
[----:B------:R-:W-:Y:S06]  /*13c0*/  BRA `(.L_x_4009) ;  /* 0x0000000400847947 */ /* 0x000fec0003800000 */
.L_x_4008:
[C---:B-----5:R-:W-:Y:S02]  /*13d0*/  PRMT R80, R84.reuse, 0x7632, R80 ;  /* 0x0000763254507816 */ /* 0x060fe40000000050 */
[----:B------:R-:W-:Y:S02]  /*13e0*/  SHF.L.U32 R81, R84, 0x10, RZ ;  /* 0x0000001054517819 */ /* 0x000fe400000006ff */
[C---:B------:R-:W-:Y:S01]  /*13f0*/  PRMT R82, R85.reuse, 0x7632, R82 ;  /* 0x0000763255527816 */ /* 0x040fe20000000052 */
[----:B------:R-:W-:Y:S01]  /*1400*/  IMAD.U32 R85, R85, 0x10000, RZ ;  /* 0x0001000055557824 */ /* 0x000fe200078e00ff */
[----:B------:R-:W-:Y:S01]  /*1410*/  PRMT R83, R86, 0x7632, R83 ;  /* 0x0000763256537816 */ /* 0x000fe20000000053 */
[----:B------:R-:W-:Y:S01]  /*1420*/  IMAD.U32 R104, R80, 0x10000, RZ ;  /* 0x0001000050687824 */ /* 0x000fe200078e00ff */
[C---:B------:R-:W-:Y:S01]  /*1430*/  PRMT R84, R87.reuse, 0x7632, R84 ;  /* 0x0000763257547816 */ /* 0x040fe20000000054 */
        /* <DEDUP_REMOVED lines=13> */
[----:B------:R-:W-:Y:S06]  /*1510*/  BRA `(.L_x_4009) ;  /* 0x0000000400307947 */ /* 0x000fec0003800000 */
.L_x_4007:
[----:B------:R-:W-:-:S04]  /*1520*/  UISETP.NE.U32.AND UP0, UPT, UR10, URZ, UPT ;  /* 0x000000ff0a00728c */ /* 0x000fc8000bf05070 */
[----:B------:R-:W-:-:S09]  /*1530*/  UISETP.NE.AND.EX UP0, UPT, UR11, URZ, UPT, UP0 ;  /* 0x000000ff0b00728c */ /* 0x000fd2000bf05300 */
[----:B------:R-:W-:Y:S05]  /*1540*/  BRA.U UP0, `(.L_x_4010) ;  /* 0x0000000100847547 */ /* 0x000fea000b800000 */
[C---:B-----5:R-:W-:Y:S01]  /*1550*/  PRMT R105, R85.reuse, 0x7632, R105 ;  /* 0x0000763255697816 */ /* 0x060fe20000000069 */
[----:B------:R-:W-:Y:S01]  /*1560*/  IMAD.U32 R83, R86, 0x10000, RZ ;  /* 0x0001000056537824 */ /* 0x000fe200078e00ff */
[C---:B------:R-:W-:Y:S02]  /*1570*/  PRMT R104, R84.reuse, 0x7632, R104 ;  /* 0x0000763254687816 */ /* 0x040fe40000000068 */
[----:B------:R-:W-:Y:S01]  /*1580*/  SHF.L.U32 R81, R84, 0x10, RZ ;  /* 0x0000001054517819 */ /* 0x000fe200000006ff */
[----:B------:R-:W-:Y:S01]  /*1590*/  IMAD.U32 R84, R70, 0x10000, RZ ;  /* 0x0001000046547824 */ /* 0x000fe200078e00ff */
[----:B------:R-:W-:Y:S01]  /*15a0*/  SHF.L.U32 R85, R85, 0x10, RZ ;  /* 0x0000001055557819 */ /* 0x000fe200000006ff */
[----:B------:R-:W-:Y:S01]  /*15b0*/  IMAD.U32 R106, R104, 0x10000, RZ ;  /* 0x00010000686a7824 */ /* 0x000fe200078e00ff */
[----:B------:R-:W-:Y:S01]  /*15c0*/  SHF.L.U32 R80, R68, 0x10, RZ ;  /* 0x0000001044507819 */ /* 0x000fe200000006ff */
[----:B------:R-:W-:Y:S01]  /*15d0*/  FADD.FTZ R84, R83, R84 ;  /* 0x0000005453547221 */ /* 0x000fe20000010000 */
[----:B------:R-:W-:-:S02]  /*15e0*/  SHF.L.U32 R82, R69, 0x10, RZ ;  /* 0x0000001045527819 */ /* 0x000fc400000006ff */
[----:B------:R-:W-:Y:S01]  /*15f0*/  PRMT R107, R86, 0x7632, R107 ;  /* 0x00007632566b7816 */ /* 0x000fe2000000006b */
[----:B------:R-:W-:Y:S01]  /*1600*/  FADD.FTZ R80, R81, R80 ;  /* 0x0000005051507221 */ /* 0x000fe20000010000 */
[----:B------:R-:W-:Y:S01]  /*1610*/  PRMT R109, R87, 0x7632, R109 ;  /* 0x00007632576d7816 */ /* 0x000fe2000000006d */
[----:B------:R-:W-:Y:S01]  /*1620*/  FADD.FTZ R82, R85, R82 ;  /* 0x0000005255527221 */ /* 0x000fe20000010000 */
[----:B------:R-:W-:Y:S02]  /*1630*/  PRMT R81, R68, 0x7632, R81 ;  /* 0x0000763244517816 */ /* 0x000fe40000000051 */
[----:B------:R-:W-:Y:S01]  /*1640*/  PRMT R83, R69, 0x7632, R83 ;  /* 0x0000763245537816 */ /* 0x000fe20000000053 */
        /* <DEDUP_REMOVED lines=13> */
[----:B------:R-:W-:-:S02]  /*1720*/  FADD.FTZ R86, R150, R87 ;  /* 0x0000005796567221 */ /* 0x000fc40000010000 */
[----:B------:R-:W-:Y:S02]  /*1730*/  FADD.FTZ R85, R110, R85 ;  /* 0x000000556e557221 */ /* 0x000fe40000010000 */
[----:B------:R-:W-:Y:S01]  /*1740*/  FADD.FTZ R87, R109, R104 ;  /* 0x000000686d577221 */ /* 0x000fe20000010000 */
[----:B------:R-:W-:Y:S06]  /*1750*/  BRA `(.L_x_4009) ;  /* 0x0000000000a07947 */ /* 0x000fec0003800000 */
.L_x_4010:
[C---:B-----5:R-:W-:Y:S01]  /*1760*/  PRMT R104, R84.reuse, 0x7632, R104 ;  /* 0x0000763254687816 */ /* 0x060fe20000000068 */
[----:B------:R-:W-:Y:S01]  /*1770*/  IMAD.U32 R80, R85, 0x10000, RZ ;  /* 0x0001000055507824 */ /* 0x000fe200078e00ff */
[----:B------:R-:W-:Y:S01]  /*1780*/  SHF.L.U32 R84, R84, 0x10, RZ ;  /* 0x0000001054547819 */ /* 0x000fe200000006ff */
[----:B------:R-:W-:Y:S01]  /*1790*/  IMAD.U32 R83, R69, 0x10000, RZ ;  /* 0x0001000045537824 */ /* 0x000fe200078e00ff */
[----:B------:R-:W-:Y:S02]  /*17a0*/  SHF.L.U32 R81, R68, 0x10, RZ ;  /* 0x0000001044517819 */ /* 0x000fe400000006ff */
[----:B------:R-:W-:Y:S01]  /*17b0*/  PRMT R105, R85, 0x7632, R105 ;  /* 0x0000763255697816 */ /* 0x000fe20000000069 */
[----:B------:R-:W-:Y:S01]  /*17c0*/  FADD.FTZ R107, R80, R83 ;  /* 0x00000053506b7221 */ /* 0x000fe20000010000 */
[----:B------:R-:W-:Y:S01]  /*17d0*/  PRMT R108, R86, 0x7632, R108 ;  /* 0x00007632566c7816 */ /* 0x000fe2000000006c */
[--C-:B------:R-:W-:Y:S01]  /*17e0*/  FADD.FTZ R85, R84, R81.reuse ;  /* 0x0000005154557221 */ /* 0x100fe20000010000 */
[----:B------:R-:W-:Y:S01]  /*17f0*/  PRMT R110, R87, 0x7632, R110 ;  /* 0x00007632576e7816 */ /* 0x000fe2000000006e */
[----:B------:R-:W-:Y:S01]  /*1800*/  IMAD.U32 R106, R105, 0x10000, RZ ;  /* 0x00010000696a7824 */ /* 0x000fe200078e00ff */
        /* <DEDUP_REMOVED lines=27> */
[----:B------:R-:W-:Y:S01]  /*19c0*/  FADD.FTZ R85, R77, R108 ;  /* 0x0000006c4d557221 */ /* 0x000fe20000010000 */
[----:B------:R-:W-:-:S07]  /*19d0*/  FADD.FTZ R87, R79, R110 ;  /* 0x0000006e4f577221 */ /* 0x000fce0000010000 */
.L_x_4009:
[----:B------:R-:W0:Y:S01]  /*19e0*/  LDC.64 R104, c[0x0][0x3a8] ;  /* 0x0000ea00ff687b82 */ /* 0x000e220000000a00 */
[C---:B------:R-:W-:Y:S02]  /*19f0*/  VIADD R107, R148.reuse, 0x80 ;  /* 0x00000080946b7836 */ /* 0x040fe40000000000 */
[----:B0-----:R-:W-:-:S05]  /*1a00*/  IMAD.WIDE.U32 R104, R148, 0x20, R104 ;  /* 0x0000002094687825 */ /* 0x001fca00078e0068 */
[----:B------:R0:W-:Y:S04]  /*1a10*/  STG.E.128 desc[UR6][R104.64], R80 ;  /* 0x0000005068007986 */ /* 0x0001e8000c101d06 */
[----:B------:R0:W-:Y:S02]  /*1a20*/  STG.E.128 desc[UR6][R104.64+0x10], R84 ;  /* 0x0000105468007986 */ /* 0x0001e4000c101d06 */
.L_x_4006:
[----:B------:R-:W-:Y:S05]  /*1a30*/  BSYNC.RECONVERGENT B0 ;  /* 0x0000000000007941 */ /* 0x000fea0003800200 */
.L_x_4005:
[----:B------:R-:W-:Y:S01]  /*1a40*/  ISETP.GE.U32.AND P2, PT, R145, 0x100, PT ;  /* 0x000001009100780c */ /* 0x000fe20003f46070 */
[----:B------:R-:W-:-:S12]  /*1a50*/  BSSY.RECONVERGENT B0, `(.L_x_4011) ;  /* 0x0000083000007945 */ /* 0x000fd80003800200 */
        /* <DEDUP_REMOVED lines=13> */
[----:B------:R1:W5:Y:S04]  /*1b30*/  @P1 LDG.E.128 R72, desc[UR6][R88.64] ;  /* 0x0000000658481981 */ /* 0x000368000c1e1d00 */
[----:B------:R1:W5:Y:S01]  /*1b40*/  @P1 LDG.E.128 R76, desc[UR6][R88.64+0x10] ;  /* 0x00001006584c1981 */ /* 0x000362000c1e1d00 */
[----:B------:R-:W-:Y:S05]  /*1b50*/  @!P0 BRA `(.L_x_4013) ;  /* 0x00000004002c8947 */ /* 0x000fea0003800000 */
[----:B------:R-:W-:Y:S05]  /*1b60*/  @!P1 BRA `(.L_x_4014) ;  /* 0x0000000000a49947 */ /* 0x000fea0003800000 */
[----:B-1---5:R-:W-:Y:S01]  /*1b70*/  PRMT R88, R92, 0x7632, R88 ;  /* 0x000076325c587816 */ /* 0x022fe20000000058 */
[----:B0-----:R-:W-:Y:S01]  /*1b80*/  IMAD.U32 R105, R70, 0x10000, RZ ;  /* 0x0001000046697824 */ /* 0x001fe200078e00ff */
[----:B------:R-:W-:Y:S02]  /*1b90*/  SHF.L.U32 R92, R92, 0x10, RZ ;  /* 0x000000105c5c7819 */ /* 0x000fe400000006ff */
        /* <DEDUP_REMOVED lines=37> */
[----:B------:R-:W-:Y:S06]  /*1df0*/  BRA `(.L_x_4015) ;  /* 0x00000004000c7947 */ /* 0x000fec0003800000 */
.L_x_4014:
[C---:B0----5:R-:W-:Y:S01]  /*1e00*/  PRMT R104, R92.reuse, 0x7632, R104 ;  /* 0x000076325c687816 */ /* 0x061fe20000000068 */
[----:B-1----:R-:W-:Y:S01]  /*1e10*/  IMAD.U32 R90, R93, 0x10000, RZ ;  /* 0x000100005d5a7824 */ /* 0x002fe200078e00ff */
        /* <DEDUP_REMOVED lines=16> */
[----:B------:R-:W-:-:S02]  /*1f20*/  PRMT R94, R71, 0x7632, R94 ;  /* 0x00007632475e7816 */ /* 0x000fc4000000005e */
[----:B------:R-:W-:Y:S01]  /*1f30*/  SHF.L.U32 R110, R95, 0x10, RZ ;  /* 0x000000105f6e7819 */ /* 0x000fe200000006ff */
        /* <DEDUP_REMOVED lines=10> */
[----:B------:R-:W-:-:S03]  /*1fe0*/  FADD.FTZ R93, R108, R93 ;  /* 0x0000005d6c5d7221 */ /* 0x000fc60000010000 */
[----:B------:R-:W-:Y:S01]  /*1ff0*/  FADD.FTZ R95, R150, R95 ;  /* 0x0000005f965f7221 */ /* 0x000fe20000010000 */
[----:B------:R-:W-:Y:S06]  /*2000*/  BRA `(.L_x_4015) ;  /* 0x0000000000887947 */ /* 0x000fec0003800000 */
.L_x_4013:
[----:B------:R-:W-:Y:S05]  /*2010*/  @!P1 BRA `(.L_x_4016) ;  /* 0x0000000000549947 */ /* 0x000fea0003800000 */
[C---:B-1---5:R-:W-:Y:S01]  /*2020*/  PRMT R88, R92.reuse, 0x7632, R88 ;  /* 0x000076325c587816 */ /* 0x062fe20000000058 */
[----:B------:R-:W-:Y:S01]  /*2030*/  IMAD.U32 R89, R92, 0x10000, RZ ;  /* 0x000100005c597824 */ /* 0x000fe200078e00ff */
[----:B------:R-:W-:Y:S02]  /*2040*/  PRMT R90, R93, 0x7632, R90 ;  /* 0x000076325d5a7816 */ /* 0x000fe4000000005a */
[C---:B------:R-:W-:Y:S02]  /*2050*/  PRMT R91, R94.reuse, 0x7632, R91 ;  /* 0x000076325e5b7816 */ /* 0x040fe4000000005b */
[C---:B------:R-:W-:Y:S01]  /*2060*/  PRMT R92, R95.reuse, 0x7632, R92 ;  /* 0x000076325f5c7816 */ /* 0x040fe2000000005c */
[----:B------:R-:W-:Y:S01]  /*2070*/  IMAD.U32 R95, R95, 0x10000, RZ ;  /* 0x000100005f5f7824 */ /* 0x000fe200078e00ff */
[----:B------:R-:W-:Y:S01]  /*2080*/  SHF.L.U32 R93, R93, 0x10, RZ ;  /* 0x000000105d5d7819 */ /* 0x000fe200000006ff */
[----:B------:R-:W-:Y:S01]  /*2090*/  IMAD.U32 R108, R91, 0x10000, RZ ;  /* 0x000100005b6c7824 */ /* 0x000fe200078e00ff */
[----:B0-----:R-:W-:Y:S01]  /*20a0*/  SHF.L.U32 R105, R94, 0x10, RZ ;  /* 0x000000105e697819 */ /* 0x001fe200000006ff */
        /* <DEDUP_REMOVED lines=12> */
.L_x_4016:
[----:B-1---5:R-:W-:Y:S01]  /*2170*/  PRMT R89, R92, 0x7632, R89 ;  /* 0x000076325c597816 */ /* 0x022fe20000000059 */
[----:B------:R-:W-:Y:S01]  /*2180*/  IMAD.U32 R90, R93, 0x10000, RZ ;  /* 0x000100005d5a7824 */ /* 0x000fe200078e00ff */
[----:B0-----:R-:W-:Y:S02]  /*2190*/  PRMT R105, R95, 0x7632, R105 ;  /* 0x000076325f697816 */ /* 0x001fe40000000069 */
[----:B------:R-:W-:Y:S01]  /*21a0*/  PRMT R91, R93, 0x7632, R91 ;  /* 0x000076325d5b7816 */ /* 0x000fe2000000005b */
[----:B------:R-:W-:Y:S01]  /*21b0*/  IMAD.U32 R89, R89, 0x10000, RZ ;  /* 0x0001000059597824 */ /* 0x000fe200078e00ff */
[----:B------:R-:W-:Y:S02]  /*21c0*/  PRMT R104, R94, 0x7632, R104 ;  /* 0x000076325e687816 */ /* 0x000fe40000000068 */
[----:B------:R-:W-:Y:S02]  /*21d0*/  SHF.L.U32 R88, R92, 0x10, RZ ;  /* 0x000000105c587819 */ /* 0x000fe400000006ff */
[----:B------:R-:W-:-:S02]  /*21e0*/  SHF.L.U32 R92, R94, 0x10, RZ ;  /* 0x000000105e5c7819 */ /* 0x000fc400000006ff */
[----:B------:R-:W-:Y:S01]  /*21f0*/  SHF.L.U32 R94, R95, 0x10, RZ ;  /* 0x000000105f5e7819 */ /* 0x000fe200000006ff */
[----:B------:R-:W-:Y:S01]  /*2200*/  IMAD.U32 R95, R105, 0x10000, RZ ;  /* 0x00010000695f7824 */ /* 0x000fe200078e00ff */
[----:B------:R-:W-:Y:S02]  /*2210*/  SHF.L.U32 R91, R91, 0x10, RZ ;  /* 0x000000105b5b7819 */ /* 0x000fe400000006ff */
[----:B------:R-:W-:-:S07]  /*2220*/  SHF.L.U32 R93, R104, 0x10, RZ ;  /* 0x00000010685d7819 */ /* 0x000fce00000006ff */
.L_x_4015:
[----:B------:R-:W0:Y:S02]  /*2230*/  LDC.64 R104, c[0x0][0x3a8] ;  /* 0x0000ea00ff687b82 */ /* 0x000e240000000a00 */
[C---:B0-----:R-:W-:Y:S01]  /*2240*/  IMAD.WIDE.U32 R104, R107.reuse, 0x20, R104 ;  /* 0x000000206b687825 */ /* 0x041fe200078e0068 */
[----:B------:R-:W-:-:S04]  /*2250*/  IADD3 R107, PT, PT, R107, 0x80, RZ ;  /* 0x000000806b6b7810 */ /* 0x000fc80007ffe0ff */
[----:B------:R1:W-:Y:S04]  /*2260*/  STG.E.128 desc[UR6][R104.64], R88 ;  /* 0x0000005868007986 */ /* 0x0003e8000c101d06 */
[----:B------:R1:W-:Y:S02]  /*2270*/  STG.E.128 desc[UR6][R104.64+0x10], R92 ;  /* 0x0000105c68007986 */ /* 0x0003e4000c101d06 */
.L_x_4012:
[----:B------:R-:W-:Y:S05]  /*2280*/  BSYNC.RECONVERGENT B0 ;  /* 0x0000000000007941 */ /* 0x000fea0003800200 */
.L_x_4011:
        /* <DEDUP_REMOVED lines=8> */
[----:B------:R-:W3:Y:S08]  /*2310*/  @P0 LDC.64 R98, c[0x0][0x398] ;  /* 0x0000e600ff620b82 */ /* 0x000ef00000000a00 */
[----:B------:R-:W4:Y:S01]  /*2320*/  @P1 LDC.64 R96, c[0x0][0x3a0] ;  /* 0x0000e800ff601b82 */ /* 0x000f220000000a00 */
[----:B--2---:R-:W-:-:S06]  /*2330*/  IMAD.WIDE.U32 R100, R107, 0x10, R100 ;  /* 0x000000106b647825 */ /* 0x004fcc00078e0064 */
[----:B------:R-:W5:Y:S01]  /*2340*/  LDG.E.128 R100, desc[UR6][R100.64] ;  /* 0x0000000664647981 */ /* 0x000f62000c1e1d00 */
[----:B---3--:R-:W-:-:S05]  /*2350*/  @P0 IMAD.WIDE.U32 R98, R107, 0x10, R98 ;  /* 0x000000106b620825 */ /* 0x008fca00078e0062 */
[----:B------:R2:W5:Y:S01]  /*2360*/  @P0 LDG.E.128 R68, desc[UR6][R98.64] ;  /* 0x0000000662440981 */ /* 0x000562000c1e1d00 */
[----:B----4-:R-:W-:-:S05]  /*2370*/  @P1 IMAD.WIDE.U32 R96, R107, 0x20, R96 ;  /* 0x000000206b601825 */ /* 0x010fca00078e0060 */
[----:B------:R2:W5:Y:S04]  /*2380*/  @P1 LDG.E.128 R72, desc[UR6][R96.64] ;  /* 0x0000000660481981 */ /* 0x000568000c1e1d00 */
[----:B------:R2:W5:Y:S01]  /*2390*/  @P1 LDG.E.128 R76, desc[UR6][R96.64+0x10] ;  /* 0x00001006604c1981 */ /* 0x000562000c1e1d00 */
[----:B------:R-:W-:Y:S05]  /*23a0*/  @!P0 BRA `(.L_x_4019) ;  /* 0x00000004002c8947 */ /* 0x000fea0003800000 */
[----:B------:R-:W-:Y:S05]  /*23b0*/  @!P1 BRA `(.L_x_4020) ;  /* 0x0000000000a49947 */ /* 0x000fea0003800000 */
[----:B01---5:R-:W-:Y:S01]  /*23c0*/  PRMT R104, R102, 0x7632, R104 ;  /* 0x0000763266687816 */ /* 0x023fe20000000068 */
[----:B------:R-:W-:Y:S01]  /*23d0*/  IMAD.U32 R110, R69, 0x10000, RZ ;  /* 0x00010000456e7824 */ /* 0x000fe200078e00ff */
[----:B--2---:R-:W-:Y:S01]  /*23e0*/  PRMT R96, R100, 0x7632, R96 ;  /* 0x0000763264607816 */ /* 0x004fe20000000060 */
[----:B------:R-:W-:Y:S01]  /*23f0*/  IMAD.U32 R111, R71, 0x10000, RZ ;  /* 0x00010000476f7824 */ /* 0x000fe200078e00ff */
[----:B------:R-:W-:Y:S02]  /*2400*/  SHF.L.U32 R102, R102, 0x10, RZ ;  /* 0x0000001066667819 */ /* 0x000fe400000006ff */
[----:B------:R-:W-:Y:S02]  /*2410*/  SHF.L.U32 R105, R70, 0x10, RZ ;  /* 0x0000001046697819 */ /* 0x000fe400000006ff */
[----:B------:R-:W-:Y:S02]  /*2420*/  SHF.L.U32 R100, R100, 0x10, RZ ;  /* 0x0000001064647819 */ /* 0x000fe400000006ff */
[----:B------:R-:W-:Y:S01]  /*2430*/  SHF.L.U32 R99, R68, 0x10, RZ ;  /* 0x0000001044637819 */ /* 0x000fe200000006ff */
[----:B------:R-:W-:Y:S01]  /*2440*/  FADD.FTZ R105, R105, R102 ;  /* 0x0000006669697221 */ /* 0x000fe20000010000 */
[C---:B------:R-:W-:Y:S01]  /*2450*/  PRMT R98, R101.reuse, 0x7632, R98 ;  /* 0x0000763265627816 */ /* 0x040fe20000000062 */
[----:B------:R-:W-:Y:S01]  /*2460*/  IMAD.U32 R101, R101, 0x10000, RZ ;  /* 0x0001000065657824 */ /* 0x000fe200078e00ff */
[----:B------:R-:W-:Y:S01]  /*2470*/  PRMT R102, R70, 0x7632, R102 ;  /* 0x0000763246667816 */ /* 0x000fe20000000066 */
[--C-:B------:R-:W-:Y:S01]  /*2480*/  FADD.FTZ R99, R99, R100.reuse ;  /* 0x0000006463637221 */ /* 0x100fe20000010000 */
        /* <DEDUP_REMOVED lines=28> */
.L_x_4020:
[C---:B01---5:R-:W-:Y:S01]  /*2650*/  PRMT R104, R100.reuse, 0x7632, R104 ;  /* 0x0000763264687816 */ /* 0x063fe20000000068 */
[----:B--2---:R-:W-:Y:S01]  /*2660*/  IMAD.U32 R96, R100, 0x10000, RZ ;  /* 0x0001000064607824 */ /* 0x004fe200078e00ff */
[C---:B------:R-:W-:Y:S01]  /*2670*/  PRMT R105, R101.reuse, 0x7632, R105 ;  /* 0x0000763265697816 */ /* 0x040fe20000000069 */
[----:B------:R-:W-:Y:S01]  /*2680*/  IMAD.U32 R97, R68, 0x10000, RZ ;  /* 0x0001000044617824 */ /* 0x000fe200078e00ff */
[----:B------:R-:W-:Y:S01]  /*2690*/  SHF.L.U32 R98, R101, 0x10, RZ ;  /* 0x0000001065627819 */ /* 0x000fe200000006ff */
[----:B------:R-:W-:Y:S01]  /*26a0*/  IMAD.U32 R110, R103, 0x10000, RZ ;  /* 0x00010000676e7824 */ /* 0x000fe200078e00ff */
[----:B------:R-:W-:Y:S01]  /*26b0*/  SHF.L.U32 R100, R102, 0x10, RZ ;  /* 0x0000001066647819 */ /* 0x000fe200000006ff */
[----:B------:R-:W-:Y:S01]  /*26c0*/  FADD.FTZ R96, R97, R96 ;  /* 0x0000006061607221 */ /* 0x000fe20000010000 */
[----:B------:R-:W-:Y:S02]  /*26d0*/  SHF.L.U32 R99, R69, 0x10, RZ ;  /* 0x0000001045637819 */ /* 0x000fe400000006ff */
[----:B------:R-:W-:-:S02]  /*26e0*/  SHF.L.U32 R101, R70, 0x10, RZ ;  /* 0x0000001046657819 */ /* 0x000fc400000006ff */
[----:B------:R-:W-:Y:S01]  /*26f0*/  PRMT R108, R102, 0x7632, R108 ;  /* 0x00007632666c7816 */ /* 0x000fe2000000006c */
[----:B------:R-:W-:Y:S01]  /*2700*/  FADD.FTZ R98, R99, R98 ;  /* 0x0000006263627221 */ /* 0x000fe20000010000 */
[----:B------:R-:W-:Y:S01]  /*2710*/  PRMT R109, R103, 0x7632, R109 ;  /* 0x00007632676d7816 */ /* 0x000fe2000000006d */
[----:B------:R-:W-:Y:S01]  /*2720*/  FADD.FTZ R100, R101, R100 ;  /* 0x0000006465647221 */ /* 0x000fe20000010000 */
        /* <DEDUP_REMOVED lines=15> */
[----:B------:R-:W-:-:S02]  /*2820*/  FADD.FTZ R99, R106, R99 ;  /* 0x000000636a637221 */ /* 0x000fc40000010000 */
[----:B------:R-:W-:Y:S02]  /*2830*/  FADD.FTZ R101, R108, R101 ;  /* 0x000000656c657221 */ /* 0x000fe40000010000 */
[----:B------:R-:W-:Y:S01]  /*2840*/  FADD.FTZ R103, R150, R103 ;  /* 0x0000006796677221 */ /* 0x000fe20000010000 */
[----:B------:R-:W-:Y:S06]  /*2850*/  BRA `(.L_x_4021) ;  /* 0x0000000000887947 */ /* 0x000fec0003800000 */
.L_x_4019:
[----:B------:R-:W-:Y:S05]  /*2860*/  @!P1 BRA `(.L_x_4022) ;  /* 0x0000000000549947 */ /* 0x000fea0003800000 */
[----:B--2--5:R-:W-:Y:S01]  /*2870*/  PRMT R96, R100, 0x7632, R96 ;  /* 0x0000763264607816 */ /* 0x024fe20000000060 */
[----:B01----:R-:W-:Y:S01]  /*2880*/  IMAD.U32 R105, R102, 0x10000, RZ ;  /* 0x0001000066697824 */ /* 0x003fe200078e00ff */
[----:B------:R-:W-:Y:S02]  /*2890*/  SHF.L.U32 R97, R100, 0x10, RZ ;  /* 0x0000001064617819 */ /* 0x000fe400000006ff */
[----:B------:R-:W-:Y:S02]  /*28a0*/  PRMT R98, R101, 0x7632, R98 ;  /* 0x0000763265627816 */ /* 0x000fe40000000062 */
[----:B------:R-:W-:Y:S02]  /*28b0*/  PRMT R99, R102, 0x7632, R99 ;  /* 0x0000763266637816 */ /* 0x000fe40000000063 */
[----:B------:R-:W-:Y:S01]  /*28c0*/  PRMT R100, R103, 0x7632, R100 ;  /* 0x0000763267647816 */ /* 0x000fe20000000064 */
        /* <DEDUP_REMOVED lines=14> */
[----:B------:R-:W-:Y:S06]  /*29b0*/  BRA `(.L_x_4021) ;  /* 0x0000000000307947 */ /* 0x000fec0003800000 */
.L_x_4022:
[----:B01---5:R-:W-:Y:S01]  /*29c0*/  PRMT R104, R102, 0x7632, R104 ;  /* 0x0000763266687816 */ /* 0x023fe20000000068 */
[C---:B--2---:R-:W-:Y:S01]  /*29d0*/  IMAD.U32 R96, R100.reuse, 0x10000, RZ ;  /* 0x0001000064607824 */ /* 0x044fe200078e00ff */
        /* <DEDUP_REMOVED lines=9> */
[----:B------:R-:W-:-:S07]  /*2a70*/  SHF.L.U32 R103, R105, 0x10, RZ ;  /* 0x0000001069677819 */ /* 0x000fce00000006ff */
.L_x_4021:
[----:B------:R-:W0:Y:S02]  /*2a80*/  LDC.64 R104, c[0x0][0x3a8] ;  /* 0x0000ea00ff687b82 */ /* 0x000e240000000a00 */
[----:B0-----:R-:W-:-:S05]  /*2a90*/  IMAD.WIDE.U32 R104, R107, 0x20, R104 ;  /* 0x000000206b687825 */ /* 0x001fca00078e0068 */
[----:B------:R2:W-:Y:S04]  /*2aa0*/  STG.E.128 desc[UR6][R104.64], R96 ;  /* 0x0000006068007986 */ /* 0x0005e8000c101d06 */
[----:B------:R2:W-:Y:S02]  /*2ab0*/  STG.E.128 desc[UR6][R104.64+0x10], R100 ;  /* 0x0000106468007986 */ /* 0x0005e4000c101d06 */
.L_x_4018:
[----:B------:R-:W-:Y:S05]  /*2ac0*/  BSYNC.RECONVERGENT B0 ;  /* 0x0000000000007941 */ /* 0x000fea0003800200 */
.L_x_4017:
        /* <DEDUP_REMOVED lines=105> */
[----:B------:R-:W-:-:S05]  /*3160*/  @P4 IADD3 R108, PT, PT, R108, 0x20, RZ ;  /* 0x000000206c6c4810 */ /* 0x000fca0007ffe0ff */
[----:B------:R-:W-:Y:S02]  /*3170*/  @!P1 IMAD R111, R147, 0x8, R108 ;  /* 0x00000008936f9824 */ /* 0x000fe400078e026c */
        /* <DEDUP_REMOVED lines=11> */
.L_x_4024:
[----:B------:R-:W-:Y:S05]  /*3230*/  BSYNC.RECONVERGENT B0 ;  /* 0x0000000000007941 */ /* 0x000fea0003800200 */
.L_x_4023:
[----:B------:R-:W-:Y:S01]  /*3240*/  BAR.SYNC.DEFER_BLOCKING 0x0 ;  /* 0x0000000000007b1d */ /* 0x000fe20000010000 */
[----:B0-----:R-:W-:Y:S01]  /*3250*/  HFMA2 R107, -RZ, RZ, 0, 0 ;  /* 0x00000000ff6b7431 */ /* 0x001fe200000001ff */
[----:B------:R-:W-:-:S04]  /*3260*/  ISETP.NE.AND P4, PT, R0, RZ, PT ;  /* 0x000000ff0000720c */ /* 0x000fc80003f85270 */
[----:B------:R-:W-:Y:S01]  /*3270*/  BSSY.RECONVERGENT B0, `(.L_x_4025) ;  /* 0x0000084000007945 */ /* 0x000fe20003800200 */
[----:B------:R-:W-:-:S05]  /*3280*/  @!P1 MOV R107, R2 ;  /* 0x00000002006b9202 */ /* 0x000fca0000000f00 */
[----:B------:R-:W0:Y:S04]  /*3290*/  SHFL.DOWN PT, R108, R107, 0x2, 0x1f ;  /* 0x08401f006b6c7f89 */ /* 0x000e2800000e0000 */
[----:B------:R-:W1:Y:S01]  /*32a0*/  @!P1 LDS.64 R104, [R111] ;  /* 0x000000006f689984 */ /* 0x000e620000000a00 */
[----:B------:R-:W-:Y:S01]  /*32b0*/  ISETP.NE.AND P1, PT, RZ, UR12, PT ;  /* 0x0000000cff007c0c */ /* 0x000fe2000bf25270 */
[----:B0-----:R-:W-:Y:S01]  /*32c0*/  IMAD.IADD R149, R108, 0x1, R107 ;  /* 0x000000016c957824 */ /* 0x001fe200078e026b */
[----:B------:R-:W-:Y:S02]  /*32d0*/  I2FP.F32.S32 R152, R108 ;  /* 0x0000006c00987245 */ /* 0x000fe40000201400 */
[----:B------:R-:W-:Y:S02]  /*32e0*/  I2FP.F32.S32 R108, R107 ;  /* 0x0000006b006c7245 */ /* 0x000fe40000201400 */
[----:B------:R-:W-:Y:S01]  /*32f0*/  I2FP.F32.S32 R106, R149 ;  /* 0x00000095006a7245 */ /* 0x000fe20000201400 */
[----:B------:R-:W0:Y:S03]  /*3300*/  SHFL.DOWN PT, R154, R149, 0x1, 0x1f ;  /* 0x08201f00959a7f89 */ /* 0x000e2600000e0000 */
[----:B------:R-:W2:Y:S01]  /*3310*/  MUFU.RCP R150, R106 ;  /* 0x0000006a00967308 */ /* 0x000ea20000001000 */
[----:B-1----:R-:W1:Y:S01]  /*3320*/  SHFL.DOWN PT, R109, R104, 0x2, 0x1f ;  /* 0x08401f00686d7f89 */ /* 0x002e6200000e0000 */
[----:B0-----:R-:W-:-:S03]  /*3330*/  IADD3 R149, PT, PT, R149, R154, RZ ;  /* 0x0000009a95957210 */ /* 0x001fc60007ffe0ff */
[----:B------:R-:W0:Y:S01]  /*3340*/  SHFL.DOWN PT, R110, R105, 0x2, 0x1f ;  /* 0x08401f00696e7f89 */ /* 0x000e2200000e0000 */
[----:B------:R-:W-:Y:S02]  /*3350*/  I2FP.F32.S32 R154, R154 ;  /* 0x0000009a009a7245 */ /* 0x000fe40000201400 */
        /* <DEDUP_REMOVED lines=38> */
[--C-:B------:R-:W-:Y:S01]  /*35c0*/  FADD.FTZ R156, R86, -R110.reuse ;  /* 0x8000006e569c7221 */ /* 0x100fe20000010000 */
[--C-:B-1----:R-:W-:Y:S01]  /*35d0*/  FADD.FTZ R104, R87, -R110.reuse ;  /* 0x8000006e57687221 */ /* 0x102fe20000010000 */
[----:B------:R-:W-:Y:S01]  /*35e0*/  SHF.L.U32 R105, R23, 0x10, RZ ;  /* 0x0000001017697819 */ /* 0x000fe200000006ff */
[----:B------:R-:W-:Y:S02]  /*35f0*/  IMAD.U32 R107, R47, 0x10000, RZ ;  /* 0x000100002f6b7824 */ /* 0x000fe400078e00ff */
[C---:B------:R-:W-:Y:S01]  /*3600*/  FMUL.FTZ R156, R111.reuse, R156 ;  /* 0x0000009c6f9c7220 */ /* 0x040fe20000410000 */
[----:B------:R-:W-:Y:S01]  /*3610*/  SHF.L.U32 R106, R118, 0x10, RZ ;  /* 0x00000010766a7819 */ /* 0x000fe200000006ff */
[----:B------:R-:W-:Y:S01]  /*3620*/  FMUL.FTZ R155, R111, R104 ;  /* 0x000000686f9b7220 */ /* 0x000fe20000410000 */
[----:B------:R-:W-:Y:S01]  /*3630*/  SHF.L.U32 R108, R117, 0x10, RZ ;  /* 0x00000010756c7819 */ /* 0x000fe200000006ff */
[--C-:B------:R-:W-:Y:S01]  /*3640*/  FADD.FTZ R104, R85, -R110.reuse ;  /* 0x8000006e55687221 */ /* 0x100fe20000010000 */
[----:B------:R-:W-:Y:S01]  /*3650*/  FFMA.FTZ R158, R156, R105, R107 ;  /* 0x000000699c9e7223 */ /* 0x000fe2000001006b */
[----:B------:R-:W-:Y:S01]  /*3660*/  FADD.FTZ R154, R84, -R110 ;  /* 0x8000006e549a7221 */ /* 0x000fe20000010000 */
[----:B------:R-:W-:Y:S01]  /*3670*/  SHF.L.U32 R105, R46, 0x10, RZ ;  /* 0x000000102e697819 */ /* 0x000fe200000006ff */
[----:B------:R-:W-:Y:S01]  /*3680*/  FFMA.FTZ R107, R155, R106, R108 ;  /* 0x0000006a9b6b7223 */ /* 0x000fe2000001006c */
[----:B------:R-:W-:Y:S01]  /*3690*/  FMUL.FTZ R153, R111, R104 ;  /* 0x000000686f997220 */ /* 0x000fe20000410000 */
[----:B------:R-:W-:Y:S01]  /*36a0*/  SHF.L.U32 R106, R123, 0x10, RZ ;  /* 0x000000107b6a7819 */ /* 0x000fe200000006ff */
[----:B------:R-:W-:-:S02]  /*36b0*/  IMAD.U32 R104, R122, 0x10000, RZ ;  /* 0x000100007a687824 */ /* 0x000fc400078e00ff */
[----:B------:R-:W-:Y:S01]  /*36c0*/  FMUL.FTZ R154, R111, R154 ;  /* 0x0000009a6f9a7220 */ /* 0x000fe20000410000 */
[----:B------:R-:W-:Y:S01]  /*36d0*/  IMAD.U32 R157, R22, 0x10000, RZ ;  /* 0x00010000169d7824 */ /* 0x000fe200078e00ff */
[----:B------:R-:W-:Y:S01]  /*36e0*/  SHF.L.U32 R108, R45, 0x10, RZ ;  /* 0x000000102d6c7819 */ /* 0x000fe200000006ff */
[----:B------:R-:W-:Y:S01]  /*36f0*/  FFMA.FTZ R106, R153, R106, R104 ;  /* 0x0000006a996a7223 */ /* 0x000fe20000010068 */
[--C-:B------:R-:W-:Y:S01]  /*3700*/  FADD.FTZ R104, R82, -R110.reuse ;  /* 0x8000006e52687221 */ /* 0x100fe20000010000 */
[----:B------:R-:W-:Y:S01]  /*3710*/  FADD.FTZ R152, R83, -R110 ;  /* 0x8000006e53987221 */ /* 0x000fe20000010000 */
[----:B------:R-:W-:Y:S01]  /*3720*/  FFMA.FTZ R157, R154, R157, R105 ;  /* 0x0000009d9a9d7223 */ /* 0x000fe20000010069 */
[----:B------:R-:W-:Y:S01]  /*3730*/  SHF.L.U32 R105, R127, 0x10, RZ ;  /* 0x000000107f697819 */ /* 0x000fe200000006ff */
[----:B------:R-:W-:Y:S01]  /*3740*/  FMUL.FTZ R151, R111, R104 ;  /* 0x000000686f977220 */ /* 0x000fe20000410000 */
[----:B------:R-:W-:Y:S01]  /*3750*/  SHF.L.U32 R104, R21, 0x10, RZ ;  /* 0x0000001015687819 */ /* 0x000fe200000006ff */
[----:B------:R-:W-:Y:S01]  /*3760*/  FMUL.FTZ R152, R111, R152 ;  /* 0x000000986f987220 */ /* 0x000fe20000410000 */
[----:B------:R-:W-:-:S02]  /*3770*/  IMAD.U32 R109, R126, 0x10000, RZ ;  /* 0x000100007e6d7824 */ /* 0x000fc400078e00ff */
[----:B------:R-:W-:Y:S01]  /*3780*/  FADD.FTZ R150, R81, -R110 ;  /* 0x8000006e51967221 */ /* 0x000fe20000010000 */
[----:B------:R-:W-:Y:S01]  /*3790*/  SHF.L.U32 R160, R44, 0x10, RZ ;  /* 0x000000102ca07819 */ /* 0x000fe200000006ff */
[----:B------:R-:W-:Y:S01]  /*37a0*/  FFMA.FTZ R104, R151, R104, R108 ;  /* 0x0000006897687223 */ /* 0x000fe2000001006c */
[----:B------:R-:W-:Y:S01]  /*37b0*/  FADD.FTZ R108, R80, -R110 ;  /* 0x8000006e506c7221 */ /* 0x000fe20000010000 */
[----:B------:R-:W-:Y:S01]  /*37c0*/  FFMA.FTZ R105, R152, R105, R109 ;  /* 0x0000006998697223 */ /* 0x000fe2000001006d */
[----:B------:R-:W-:Y:S01]  /*37d0*/  SHF.L.U32 R109, R131, 0x10, RZ ;  /* 0x00000010836d7819 */ /* 0x000fe200000006ff */
[C---:B------:R-:W-:Y:S01]  /*37e0*/  FMUL.FTZ R150, R111.reuse, R150 ;  /* 0x000000966f967220 */ /* 0x040fe20000410000 */
[----:B------:R-:W-:Y:S01]  /*37f0*/  FMUL.FTZ R149, R111, R108 ;  /* 0x0000006c6f957220 */ /* 0x000fe20000410000 */
[----:B------:R-:W-:Y:S01]  /*3800*/  SHF.L.U32 R108, R20, 0x10, RZ ;  /* 0x00000010146c7819 */ /* 0x000fe200000006ff */
[----:B------:R-:W-:Y:S01]  /*3810*/  IMAD.U32 R159, R130, 0x10000, RZ ;  /* 0x00010000829f7824 */ /* 0x000fe200078e00ff */
[----:B------:R-:W-:-:S02]  /*3820*/  F2FP.BF16.F32.PACK_AB R105, R105, R104 ;  /* 0x000000686969723e */ /* 0x000fc400000010ff */
[----:B------:R-:W-:Y:S01]  /*3830*/  F2FP.BF16.F32.PACK_AB R107, R107, R158 ;  /* 0x0000009e6b6b723e */ /* 0x000fe200000010ff */
[----:B------:R-:W-:Y:S01]  /*3840*/  FFMA.FTZ R160, R149, R108, R160 ;  /* 0x0000006c95a07223 */ /* 0x000fe200000100a0 */
[----:B------:R-:W-:Y:S01]  /*3850*/  FFMA.FTZ R159, R150, R109, R159 ;  /* 0x0000006d969f7223 */ /* 0x000fe2000001009f */
[----:B------:R-:W-:Y:S01]  /*3860*/  F2FP.BF16.F32.PACK_AB R106, R106, R157 ;  /* 0x0000009d6a6a723e */ /* 0x000fe200000010ff */
[----:B------:R-:W0:Y:S01]  /*3870*/  LDC.64 R108, c[0x0][0x428] ;  /* 0x00010a00ff6c7b82 */ /* 0x000e220000000a00 */
[----:B------:R-:W-:Y:S02]  /*3880*/  SHF.L.U32 R158, R116, 0x10, RZ ;  /* 0x00000010749e7819 */ /* 0x000fe400000006ff */
[----:B------:R-:W-:Y:S01]  /*3890*/  F2FP.BF16.F32.PACK_AB R104, R159, R160 ;  /* 0x000000a09f68723e */ /* 0x000fe200000010ff */
[----:B------:R-:W-:Y:S01]  /*38a0*/  IMAD.U32 R160, R115, 0x10000, RZ ;  /* 0x0001000073a07824 */ /* 0x000fe200078e00ff */
[----:B------:R-:W-:Y:S02]  /*38b0*/  SHF.L.U32 R157, R27, 0x10, RZ ;  /* 0x000000101b9d7819 */ /* 0x000fe400000006ff */
[----:B------:R-:W-:Y:S01]  /*38c0*/  SHF.L.U32 R159, R43, 0x10, RZ ;  /* 0x000000102b9f7819 */ /* 0x000fe200000006ff */
[----:B------:R-:W-:Y:S01]  /*38d0*/  FFMA.FTZ R155, R155, R158, R160 ;  /* 0x0000009e9b9b7223 */ /* 0x000fe200000100a0 */
[----:B------:R-:W-:-:S03]  /*38e0*/  SHF.L.U32 R158, R120, 0x10, RZ ;  /* 0x00000010789e7819 */ /* 0x000fc600000006ff */
[----:B------:R-:W-:Y:S01]  /*38f0*/  FFMA.FTZ R156, R156, R157, R159 ;  /* 0x0000009d9c9c7223 */ /* 0x000fe2000001009f */
[----:B------:R-:W-:Y:S02]  /*3900*/  SHF.L.U32 R157, R26, 0x10, RZ ;  /* 0x000000101a9d7819 */ /* 0x000fe400000006ff */
[----:B------:R-:W-:-:S05]  /*3910*/  SHF.L.U32 R159, R42, 0x10, RZ ;  /* 0x000000102a9f7819 */ /* 0x000fca00000006ff */
[----:B------:R-:W-:Y:S01]  /*3920*/  FFMA.FTZ R154, R154, R157, R159 ;  /* 0x0000009d9a9a7223 */ /* 0x000fe2000001009f */
[----:B0-----:R-:W-:-:S05]  /*3930*/  IMAD.WIDE.U32 R108, R148, 0x10, R108 ;  /* 0x00000010946c7825 */ /* 0x001fca00078e006c */
[----:B------:R0:W-:Y:S02]  /*3940*/  STG.E.128 desc[UR6][R108.64], R104 ;  /* 0x000000686c007986 */ /* 0x0001e4000c101d06 */
[----:B0-----:R-:W0:Y:S01]  /*3950*/  LDC.64 R108, c[0x0][0x430] ;  /* 0x00010c00ff6c7b82 */ /* 0x001e220000000a00 */
[----:B------:R-:W-:Y:S01]  /*3960*/  IMAD.U32 R104, R119, 0x10000, RZ ;  /* 0x0001000077687824 */ /* 0x000fe200078e00ff */
[----:B------:R-:W-:Y:S01]  /*3970*/  SHF.L.U32 R106, R41, 0x10, RZ ;  /* 0x00000010296a7819 */ /* 0x000fe200000006ff */
[----:B------:R-:W-:Y:S01]  /*3980*/  IMAD.U32 R107, R124, 0x10000, RZ ;  /* 0x000100007c6b7824 */ /* 0x000fe200078e00ff */
[----:B------:R-:W-:Y:S01]  /*3990*/  SHF.L.U32 R105, R125, 0x10, RZ ;  /* 0x000000107d697819 */ /* 0x000fe200000006ff */
[----:B------:R-:W-:Y:S01]  /*39a0*/  FFMA.FTZ R153, R153, R158, R104 ;  /* 0x0000009e99997223 */ /* 0x000fe20000010068 */
[----:B------:R-:W-:-:S03]  /*39b0*/  SHF.L.U32 R104, R25, 0x10, RZ ;  /* 0x0000001019687819 */ /* 0x000fc600000006ff */
[----:B------:R-:W-:Y:S01]  /*39c0*/  FFMA.FTZ R152, R152, R105, R107 ;  /* 0x0000006998987223 */ /* 0x000fe2000001006b */
[----:B------:R-:W-:Y:S01]  /*39d0*/  SHF.L.U32 R105, R129, 0x10, RZ ;  /* 0x0000001081697819 */ /* 0x000fe200000006ff */
[----:B------:R-:W-:Y:S01]  /*39e0*/  FFMA.FTZ R151, R151, R104, R106 ;  /* 0x0000006897977223 */ /* 0x000fe2000001006a */
[----:B------:R-:W-:Y:S01]  /*39f0*/  SHF.L.U32 R104, R24, 0x10, RZ ;  /* 0x0000001018687819 */ /* 0x000fe200000006ff */
[----:B------:R-:W-:Y:S01]  /*3a00*/  IMAD.U32 R107, R128, 0x10000, RZ ;  /* 0x00010000806b7824 */ /* 0x000fe200078e00ff */
[----:B------:R-:W-:-:S05]  /*3a10*/  SHF.L.U32 R106, R40, 0x10, RZ ;  /* 0x00000010286a7819 */ /* 0x000fca00000006ff */
[----:B------:R-:W-:Y:S01]  /*3a20*/  FFMA.FTZ R104, R149, R104, R106 ;  /* 0x0000006895687223 */ /* 0x000fe2000001006a */
[----:B------:R-:W-:Y:S01]  /*3a30*/  FFMA.FTZ R149, R150, R105, R107 ;  /* 0x0000006996957223 */ /* 0x000fe2000001006b */
[----:B------:R-:W-:Y:S02]  /*3a40*/  F2FP.BF16.F32.PACK_AB R107, R155, R156 ;  /* 0x0000009c9b6b723e */ /* 0x000fe400000010ff */
[----:B------:R-:W-:Y:S01]  /*3a50*/  F2FP.BF16.F32.PACK_AB R106, R153, R154 ;  /* 0x0000009a996a723e */ /* 0x000fe200000010ff */
[----:B0-----:R-:W-:Y:S01]  /*3a60*/  IMAD.WIDE.U32 R108, R148, 0x10, R108 ;  /* 0x00000010946c7825 */ /* 0x001fe200078e006c */
[----:B------:R-:W-:Y:S02]  /*3a70*/  F2FP.BF16.F32.PACK_AB R105, R152, R151 ;  /* 0x000000979869723e */ /* 0x000fe400000010ff */
[----:B------:R-:W-:Y:S02]  /*3a80*/  F2FP.BF16.F32.PACK_AB R104, R149, R104 ;  /* 0x000000689568723e */ /* 0x000fe400000010ff */
[----:B------:R-:W-:-:S03]  /*3a90*/  IADD3 R148, PT, PT, R148, 0x80, RZ ;  /* 0x0000008094947810 */ /* 0x000fc60007ffe0ff */
[----:B------:R0:W-:Y:S04]  /*3aa0*/  STG.E.128 desc[UR6][R108.64], R104 ;  /* 0x000000686c007986 */ /* 0x0001e8000c101d06 */
.L_x_4026:
[----:B------:R-:W-:Y:S05]  /*3ab0*/  BSYNC.RECONVERGENT B0 ;  /* 0x0000000000007941 */ /* 0x000fea0003800200 */
.L_x_4025:
[----:B------:R-:W-:Y:S04]  /*3ac0*/  BSSY.RECONVERGENT B0, `(.L_x_4027) ;  /* 0x0000051000007945 */ /* 0x000fe80003800200 */
[----:B------:R-:W-:Y:S05]  /*3ad0*/  @!P2 BRA `(.L_x_4028) ;  /* 0x00000004003ca947 */ /* 0x000fea0003800000 */
[--C-:B01----:R-:W-:Y:S01]  /*3ae0*/  FADD.FTZ R104, R95, -R110.reuse ;  /* 0x8000006e5f687221 */ /* 0x103fe20000010000 */
[--C-:B------:R-:W-:Y:S01]  /*3af0*/  FADD.FTZ R156, R94, -R110.reuse ;  /* 0x8000006e5e9c7221 */ /* 0x100fe20000010000 */
[----:B------:R-:W-:Y:S01]  /*3b00*/  SHF.L.U32 R105, R31, 0x10, RZ ;  /* 0x000000101f697819 */ /* 0x000fe200000006ff */
[----:B------:R-:W-:Y:S01]  /*3b10*/  IMAD.U32 R106, R10, 0x10000, RZ ;  /* 0x000100000a6a7824 */ /* 0x000fe200078e00ff */
[----:B------:R-:W-:Y:S01]  /*3b20*/  SHF.L.U32 R107, R51, 0x10, RZ ;  /* 0x00000010336b7819 */ /* 0x000fe200000006ff */
[C---:B------:R-:W-:Y:S01]  /*3b30*/  FMUL.FTZ R155, R111.reuse, R104 ;  /* 0x000000686f9b7220 */ /* 0x040fe20000410000 */
[----:B------:R-:W-:Y:S01]  /*3b40*/  FMUL.FTZ R156, R111, R156 ;  /* 0x0000009c6f9c7220 */ /* 0x000fe20000410000 */
[----:B------:R-:W-:Y:S01]  /*3b50*/  SHF.L.U32 R108, R9, 0x10, RZ ;  /* 0x00000010096c7819 */ /* 0x000fe200000006ff */
[--C-:B------:R-:W-:Y:S01]  /*3b60*/  FADD.FTZ R104, R93, -R110.reuse ;  /* 0x8000006e5d687221 */ /* 0x100fe20000010000 */
[----:B------:R-:W-:Y:S01]  /*3b70*/  FADD.FTZ R154, R92, -R110 ;  /* 0x8000006e5c9a7221 */ /* 0x000fe20000010000 */
[----:B------:R-:W-:Y:S01]  /*3b80*/  FFMA.FTZ R158, R156, R105, R107 ;  /* 0x000000699c9e7223 */ /* 0x000fe2000001006b */
[----:B------:R-:W-:Y:S01]  /*3b90*/  SHF.L.U32 R157, R30, 0x10, RZ ;  /* 0x000000101e9d7819 */ /* 0x000fe200000006ff */
        /* <DEDUP_REMOVED lines=21> */
[----:B------:R-:W-:Y:S01]  /*3cf0*/  IMAD.U32 R109, R114, 0x10000, RZ ;  /* 0x00010000726d7824 */ /* 0x000fe200078e00ff */
[----:B------:R-:W-:Y:S01]  /*3d00*/  SHF.L.U32 R159, R113, 0x10, RZ ;  /* 0x00000010719f7819 */ /* 0x000fe200000006ff */
[C---:B------:R-:W-:Y:S01]  /*3d10*/  FMUL.FTZ R149, R111.reuse, R108 ;  /* 0x0000006c6f957220 */ /* 0x040fe20000410000 */
[----:B------:R-:W-:Y:S01]  /*3d20*/  SHF.L.U32 R108, R28, 0x10, RZ ;  /* 0x000000101c6c7819 */ /* 0x000fe200000006ff */
[----:B------:R-:W-:Y:S01]  /*3d30*/  FMUL.FTZ R150, R111, R150 ;  /* 0x000000966f967220 */ /* 0x000fe20000410000 */
[----:B------:R-:W-:-:S02]  /*3d40*/  F2FP.BF16.F32.PACK_AB R105, R105, R104 ;  /* 0x000000686969723e */ /* 0x000fc400000010ff */
[----:B------:R-:W-:Y:S01]  /*3d50*/  F2FP.BF16.F32.PACK_AB R107, R107, R158 ;  /* 0x0000009e6b6b723e */ /* 0x000fe200000010ff */
[----:B------:R-:W-:Y:S01]  /*3d60*/  FFMA.FTZ R160, R149, R108, R160 ;  /* 0x0000006c95a07223 */ /* 0x000fe200000100a0 */
[----:B------:R-:W-:Y:S01]  /*3d70*/  FFMA.FTZ R159, R150, R109, R159 ;  /* 0x0000006d969f7223 */ /* 0x000fe2000001009f */
[----:B------:R-:W-:Y:S01]  /*3d80*/  F2FP.BF16.F32.PACK_AB R106, R106, R157 ;  /* 0x0000009d6a6a723e */ /* 0x000fe200000010ff */
[----:B------:R-:W0:Y:S01]  /*3d90*/  LDC.64 R108, c[0x0][0x428] ;  /* 0x00010a00ff6c7b82 */ /* 0x000e220000000a00 */
[----:B------:R-:W-:Y:S01]  /*3da0*/  IMAD.U32 R158, R8, 0x10000, RZ ;  /* 0x00010000089e7824 */ /* 0x000fe200078e00ff */
[----:B------:R-:W-:Y:S02]  /*3db0*/  SHF.L.U32 R157, R35, 0x10, RZ ;  /* 0x00000010239d7819 */ /* 0x000fe400000006ff */
[----:B------:R-:W-:Y:S02]  /*3dc0*/  F2FP.BF16.F32.PACK_AB R104, R159, R160 ;  /* 0x000000a09f68723e */ /* 0x000fe400000010ff */
[----:B------:R-:W-:-:S02]  /*3dd0*/  SHF.L.U32 R160, R7, 0x10, RZ ;  /* 0x0000001007a07819 */ /* 0x000fc400000006ff */
[----:B------:R-:W-:-:S03]  /*3de0*/  SHF.L.U32 R159, R39, 0x10, RZ ;  /* 0x00000010279f7819 */ /* 0x000fc600000006ff */
[----:B------:R-:W-:Y:S01]  /*3df0*/  FFMA.FTZ R155, R155, R158, R160 ;  /* 0x0000009e9b9b7223 */ /* 0x000fe200000100a0 */
[----:B------:R-:W-:Y:S02]  /*3e00*/  IMAD.U32 R158, R12, 0x10000, RZ ;  /* 0x000100000c9e7824 */ /* 0x000fe400078e00ff */
[----:B------:R-:W-:Y:S01]  /*3e10*/  FFMA.FTZ R156, R156, R157, R159 ;  /* 0x0000009d9c9c7223 */ /* 0x000fe2000001009f */
[----:B------:R-:W-:Y:S02]  /*3e20*/  SHF.L.U32 R157, R34, 0x10, RZ ;  /* 0x00000010229d7819 */ /* 0x000fe400000006ff */
[----:B------:R-:W-:-:S05]  /*3e30*/  SHF.L.U32 R159, R38, 0x10, RZ ;  /* 0x00000010269f7819 */ /* 0x000fca00000006ff */
        /* <DEDUP_REMOVED lines=25> */
.L_x_4028:
[----:B------:R-:W-:Y:S05]  /*3fd0*/  BSYNC.RECONVERGENT B0 ;  /* 0x0000000000007941 */ /* 0x000fea0003800200 */
.L_x_4027:
[----:B------:R-:W-:Y:S04]  /*3fe0*/  BSSY.RECONVERGENT B0, `(.L_x_4029) ;  /* 0x0000050000007945 */ /* 0x000fe80003800200 */
[----:B------:R-:W-:Y:S05]  /*3ff0*/  @!P3 BRA `(.L_x_4030) ;  /* 0x000000040038b947 */ /* 0x000fea0003800000 */
[--C-:B012---:R-:W-:Y:S01]  /*4000*/  FADD.FTZ R104, R96, -R110.reuse ;  /* 0x8000006e60687221 */ /* 0x107fe20000010000 */
[----:B------:R-:W-:Y:S01]  /*4010*/  FADD.FTZ R152, R97, -R110 ;  /* 0x8000006e61987221 */ /* 0x000fe20000010000 */
[----:B------:R-:W-:Y:S01]  /*4020*/  SHF.L.U32 R106, R52, 0x10, RZ ;  /* 0x00000010346a7819 */ /* 0x000fe200000006ff */
[----:B------:R-:W-:Y:S02]  /*4030*/  IMAD.U32 R108, R60, 0x10000, RZ ;  /* 0x000100003c6c7824 */ /* 0x000fe400078e00ff */
[----:B------:R-:W-:Y:S01]  /*4040*/  FMUL.FTZ R149, R111, R104 ;  /* 0x000000686f957220 */ /* 0x000fe20000410000 */
[----:B------:R-:W-:Y:S01]  /*4050*/  SHF.L.U32 R150, R56, 0x10, RZ ;  /* 0x0000001038967819 */ /* 0x000fe200000006ff */
[----:B------:R-:W-:Y:S01]  /*4060*/  IMAD.U32 R109, R5, 0x10000, RZ ;  /* 0x00010000056d7824 */ /* 0x000fe200078e00ff */
[----:B------:R-:W-:Y:S01]  /*4070*/  SHF.L.U32 R105, R64, 0x10, RZ ;  /* 0x0000001040697819 */ /* 0x000fe200000006ff */
[----:B------:R-:W-:Y:S01]  /*4080*/  FMUL.FTZ R152, R111, R152 ;  /* 0x000000986f987220 */ /* 0x000fe20000410000 */
[----:B------:R-:W-:Y:S01]  /*4090*/  SHF.L.U32 R107, R6, 0x10, RZ ;  /* 0x00000010066b7819 */ /* 0x000fe200000006ff */
[C---:B------:R-:W-:Y:S01]  /*40a0*/  FFMA.FTZ R104, R149.reuse, R106, R108 ;  /* 0x0000006a95687223 */ /* 0x040fe2000001006c */
[----:B------:R-:W-:Y:S01]  /*40b0*/  FADD.FTZ R106, R98, -R110 ;  /* 0x8000006e626a7221 */ /* 0x000fe20000010000 */
[----:B------:R-:W-:Y:S01]  /*40c0*/  FFMA.FTZ R149, R149, R150, R105 ;  /* 0x0000009695957223 */ /* 0x000fe20000010069 */
[----:B------:R-:W-:Y:S01]  /*40d0*/  SHF.L.U32 R105, R4, 0x10, RZ ;  /* 0x0000001004697819 */ /* 0x000fe200000006ff */
[----:B------:R-:W-:Y:S01]  /*40e0*/  FFMA.FTZ R107, R152, R107, R109 ;  /* 0x0000006b986b7223 */ /* 0x000fe2000001006d */
[----:B------:R-:W-:Y:S01]  /*40f0*/  SHF.L.U32 R109, R3, 0x10, RZ ;  /* 0x00000010036d7819 */ /* 0x000fe200000006ff */
[----:B------:R-:W-:Y:S01]  /*4100*/  FMUL.FTZ R106, R111, R106 ;  /* 0x0000006a6f6a7220 */ /* 0x000fe20000410000 */
[----:B------:R-:W-:Y:S01]  /*4110*/  SHF.L.U32 R151, R53, 0x10, RZ ;  /* 0x0000001035977819 */ /* 0x000fe200000006ff */
[----:B------:R-:W-:-:S02]  /*4120*/  IMAD.U32 R153, R61, 0x10000, RZ ;  /* 0x000100003d997824 */ /* 0x000fc400078e00ff */
[----:B------:R-:W-:Y:S01]  /*4130*/  FADD.FTZ R150, R99, -R110 ;  /* 0x8000006e63967221 */ /* 0x000fe20000010000 */
[----:B------:R-:W-:Y:S01]  /*4140*/  FFMA.FTZ R108, R152, R105, R109 ;  /* 0x00000069986c7223 */ /* 0x000fe2000001006d */
[----:B------:R-:W-:Y:S01]  /*4150*/  SHF.L.U32 R109, R57, 0x10, RZ ;  /* 0x00000010396d7819 */ /* 0x000fe200000006ff */
[----:B------:R-:W-:Y:S01]  /*4160*/  FFMA.FTZ R105, R106, R151, R153 ;  /* 0x000000976a697223 */ /* 0x000fe20000010099 */
[----:B------:R-:W-:Y:S01]  /*4170*/  SHF.L.U32 R151, R65, 0x10, RZ ;  /* 0x0000001041977819 */ /* 0x000fe200000006ff */
[----:B------:R-:W-:Y:S01]  /*4180*/  FMUL.FTZ R150, R111, R150 ;  /* 0x000000966f967220 */ /* 0x000fe20000410000 */
[----:B------:R-:W-:Y:S02]  /*4190*/  SHF.L.U32 R153, R134, 0x10, RZ ;  /* 0x0000001086997819 */ /* 0x000fe400000006ff */
[----:B------:R-:W-:Y:S01]  /*41a0*/  SHF.L.U32 R155, R58, 0x10, RZ ;  /* 0x000000103a9b7819 */ /* 0x000fe200000006ff */
[----:B------:R-:W-:Y:S01]  /*41b0*/  FFMA.FTZ R154, R106, R109, R151 ;  /* 0x0000006d6a9a7223 */ /* 0x000fe20000010097 */
[----:B------:R-:W-:Y:S01]  /*41c0*/  SHF.L.U32 R109, R132, 0x10, RZ ;  /* 0x00000010846d7819 */ /* 0x000fe200000006ff */
[----:B------:R-:W-:Y:S01]  /*41d0*/  IMAD.U32 R151, R133, 0x10000, RZ ;  /* 0x0001000085977824 */ /* 0x000fe200078e00ff */
[----:B------:R-:W-:-:S02]  /*41e0*/  SHF.L.U32 R106, R135, 0x10, RZ ;  /* 0x00000010876a7819 */ /* 0x000fc400000006ff */
[----:B------:R-:W-:Y:S01]  /*41f0*/  SHF.L.U32 R157, R136, 0x10, RZ ;  /* 0x00000010889d7819 */ /* 0x000fe200000006ff */
[----:B------:R-:W-:Y:S01]  /*4200*/  FFMA.FTZ R158, R150, R109, R151 ;  /* 0x0000006d969e7223 */ /* 0x000fe20000010097 */
[----:B------:R-:W-:Y:S01]  /*4210*/  SHF.L.U32 R151, R54, 0x10, RZ ;  /* 0x0000001036977819 */ /* 0x000fe200000006ff */
[----:B------:R-:W-:Y:S01]  /*4220*/  FFMA.FTZ R109, R150, R153, R106 ;  /* 0x00000099966d7223 */ /* 0x000fe2000001006a */
[----:B------:R-:W-:Y:S01]  /*4230*/  FADD.FTZ R106, R100, -R110 ;  /* 0x8000006e646a7221 */ /* 0x000fe20000010000 */
[----:B------:R-:W-:Y:S01]  /*4240*/  IMAD.U32 R153, R62, 0x10000, RZ ;  /* 0x000100003e997824 */ /* 0x000fe200078e00ff */
[----:B------:R-:W-:Y:S02]  /*4250*/  SHF.L.U32 R150, R66, 0x10, RZ ;  /* 0x0000001042967819 */ /* 0x000fe400000006ff */
[----:B------:R-:W-:Y:S01]  /*4260*/  FMUL.FTZ R156, R111, R106 ;  /* 0x0000006a6f9c7220 */ /* 0x000fe20000410000 */
[----:B------:R-:W-:Y:S02]  /*4270*/  SHF.L.U32 R152, R139, 0x10, RZ ;  /* 0x000000108b987819 */ /* 0x000fe400000006ff */
[----:B------:R-:W-:Y:S01]  /*4280*/  SHF.L.U32 R159, R55, 0x10, RZ ;  /* 0x00000010379f7819 */ /* 0x000fe200000006ff */
[C---:B------:R-:W-:Y:S01]  /*4290*/  FFMA.FTZ R106, R156.reuse, R151, R153 ;  /* 0x000000979c6a7223 */ /* 0x040fe20000010099 */
[----:B------:R-:W-:Y:S01]  /*42a0*/  FFMA.FTZ R156, R156, R155, R150 ;  /* 0x0000009b9c9c7223 */ /* 0x000fe20000010096 */
[----:B------:R-:W-:Y:S01]  /*42b0*/  FADD.FTZ R150, R101, -R110 ;  /* 0x8000006e65967221 */ /* 0x000fe20000010000 */
[----:B------:R-:W-:Y:S01]  /*42c0*/  SHF.L.U32 R155, R138, 0x10, RZ ;  /* 0x000000108a9b7819 */ /* 0x000fe200000006ff */
[----:B------:R-:W-:Y:S01]  /*42d0*/  IMAD.U32 R151, R137, 0x10000, RZ ;  /* 0x0001000089977824 */ /* 0x000fe200078e00ff */
[----:B------:R-:W-:Y:S01]  /*42e0*/  SHF.L.U32 R153, R59, 0x10, RZ ;  /* 0x000000103b997819 */ /* 0x000fe200000006ff */
[----:B------:R-:W-:Y:S01]  /*42f0*/  FMUL.FTZ R150, R111, R150 ;  /* 0x000000966f967220 */ /* 0x000fe20000410000 */
[----:B------:R-:W-:-:S02]  /*4300*/  SHF.L.U32 R160, R67, 0x10, RZ ;  /* 0x0000001043a07819 */ /* 0x000fc400000006ff */
[----:B------:R-:W-:Y:S01]  /*4310*/  F2FP.BF16.F32.PACK_AB R104, R107, R104 ;  /* 0x000000686b68723e */ /* 0x000fe200000010ff */
[C---:B------:R-:W-:Y:S01]  /*4320*/  FFMA.FTZ R157, R150.reuse, R157, R151 ;  /* 0x0000009d969d7223 */ /* 0x040fe20000010097 */
[----:B------:R-:W-:Y:S01]  /*4330*/  FFMA.FTZ R155, R150, R155, R152 ;  /* 0x0000009b969b7223 */ /* 0x000fe20000010098 */
[--C-:B------:R-:W-:Y:S01]  /*4340*/  FADD.FTZ R150, R102, -R110.reuse ;  /* 0x8000006e66967221 */ /* 0x100fe20000010000 */
[----:B------:R-:W-:Y:S01]  /*4350*/  FADD.FTZ R110, R103, -R110 ;  /* 0x8000006e676e7221 */ /* 0x000fe20000010000 */
[----:B------:R-:W-:Y:S01]  /*4360*/  IMAD.U32 R151, R63, 0x10000, RZ ;  /* 0x000100003f977824 */ /* 0x000fe200078e00ff */
[----:B------:R-:W-:Y:S01]  /*4370*/  SHF.L.U32 R152, R142, 0x10, RZ ;  /* 0x000000108e987819 */ /* 0x000fe200000006ff */
[C---:B------:R-:W-:Y:S01]  /*4380*/  FMUL.FTZ R150, R111.reuse, R150 ;  /* 0x000000966f967220 */ /* 0x040fe20000410000 */
[----:B------:R-:W-:Y:S01]  /*4390*/  FMUL.FTZ R111, R111, R110 ;  /* 0x0000006e6f6f7220 */ /* 0x000fe20000410000 */
[----:B------:R-:W-:Y:S02]  /*43a0*/  SHF.L.U32 R110, R140, 0x10, RZ ;  /* 0x000000108c6e7819 */ /* 0x000fe400000006ff */
[C---:B------:R-:W-:Y:S01]  /*43b0*/  FFMA.FTZ R159, R150.reuse, R159, R151 ;  /* 0x0000009f969f7223 */ /* 0x040fe20000010097 */
[----:B------:R-:W-:Y:S01]  /*43c0*/  FFMA.FTZ R160, R150, R153, R160 ;  /* 0x0000009996a07223 */ /* 0x000fe200000100a0 */
[----:B------:R-:W-:Y:S01]  /*43d0*/  IMAD.U32 R150, R141, 0x10000, RZ ;  /* 0x000100008d967824 */ /* 0x000fe200078e00ff */
[----:B------:R-:W-:-:S02]  /*43e0*/  SHF.L.U32 R151, R143, 0x10, RZ ;  /* 0x000000108f977819 */ /* 0x000fc400000006ff */
[----:B------:R-:W-:Y:S01]  /*43f0*/  F2FP.BF16.F32.PACK_AB R106, R157, R106 ;  /* 0x0000006a9d6a723e */ /* 0x000fe200000010ff */
[C---:B------:R-:W-:Y:S01]  /*4400*/  FFMA.FTZ R110, R111.reuse, R110, R150 ;  /* 0x0000006e6f6e7223 */ /* 0x040fe20000010096 */
[----:B------:R-:W-:Y:S01]  /*4410*/  F2FP.BF16.F32.PACK_AB R105, R158, R105 ;  /* 0x000000699e69723e */ /* 0x000fe200000010ff */
[----:B------:R-:W-:Y:S01]  /*4420*/  FFMA.FTZ R111, R111, R152, R151 ;  /* 0x000000986f6f7223 */ /* 0x000fe20000010097 */
[----:B------:R-:W-:Y:S01]  /*4430*/  F2FP.BF16.F32.PACK_AB R109, R109, R154 ;  /* 0x0000009a6d6d723e */ /* 0x000fe200000010ff */
[----:B------:R-:W0:Y:S01]  /*4440*/  LDC.64 R152, c[0x0][0x428] ;  /* 0x00010a00ff987b82 */ /* 0x000e220000000a00 */
[----:B------:R-:W-:Y:S02]  /*4450*/  F2FP.BF16.F32.PACK_AB R107, R110, R159 ;  /* 0x0000009f6e6b723e */ /* 0x000fe400000010ff */
[----:B------:R-:W-:Y:S02]  /*4460*/  F2FP.BF16.F32.PACK_AB R111, R111, R160 ;  /* 0x000000a06f6f723e */ /* 0x000fe400000010ff */
[----:B------:R-:W-:-:S02]  /*4470*/  F2FP.BF16.F32.PACK_AB R110, R155, R156 ;  /* 0x0000009c9b6e723e */ /* 0x000fc400000010ff */
[----:B------:R-:W-:Y:S01]  /*4480*/  F2FP.BF16.F32.PACK_AB R108, R108, R149 ;  /* 0x000000956c6c723e */ /* 0x000fe200000010ff */
[----:B------:R-:W1:Y:S01]  /*4490*/  LDC.64 R150, c[0x0][0x430] ;  /* 0x00010c00ff967b82 */ /* 0x000e620000000a00 */
[----:B0-----:R-:W-:-:S05]  /*44a0*/  IMAD.WIDE.U32 R152, R148, 0x10, R152 ;  /* 0x0000001094987825 */ /* 0x001fca00078e0098 */
[----:B------:R3:W-:Y:S01]  /*44b0*/  STG.E.128 desc[UR6][R152.64], R104 ;  /* 0x0000006898007986 */ /* 0x0007e2000c101d06 */
[----:B-1----:R-:W-:-:S05]  /*44c0*/  IMAD.WIDE.U32 R150, R148, 0x10, R150 ;  /* 0x0000001094967825 */ /* 0x002fca00078e0096 */
[----:B------:R3:W-:Y:S02]  /*44d0*/  STG.E.128 desc[UR6][R150.64], R108 ;  /* 0x0000006c96007986 */ /* 0x0007e4000c101d06 */
.L_x_4030:
[----:B------:R-:W-:Y:S05]  /*44e0*/  BSYNC.RECONVERGENT B0 ;  /* 0x0000000000007941 */ /* 0x000fea0003800200 */
.L_x_4029:
[----:B0123--:R-:W0:Y:S01]  /*44f0*/  LDC.64 R104, c[0x0][0x380] ;  /* 0x0000e000ff687b82 */ /* 0x00fe220000000a00 */
[----:B------:R-:W-:Y:S01]  /*4500*/  UPLOP3.LUT UP1, UPT, UPT, UPT, UP1, 0x40, 0x4 ;  /* 0x000000000004789c */ /* 0x000fe20003f2e810 */
[----:B0-----:R-:W-:-:S04]  /*4510*/  IADD3 R144, PT, PT, R144, R104, RZ ;  /* 0x0000006890907210 */ /* 0x001fc80007ffe0ff */
[----:B------:R-:W-:-:S13]  /*4520*/  ISETP.GE.AND P1, PT, R144, R105, PT ;  /* 0x000000699000720c */ /* 0x000fda0003f26270 */
[----:B------:R-:W-:Y:S05]  /*4530*/  @!P1 BRA `(.L_x_4031) ;  /* 0xffffffcc00049947 */ /* 0x000fea000383ffff */
[----:B------:R-:W-:Y:S05]  /*4540*/  EXIT ;  /* 0x000000000000794d */ /* 0x000fea0003800000 */
.L_x_4032:
        /* <DEDUP_REMOVED lines=11> */
.L_x_13588:


//--------------------- .text._ZN10layer_norm31ln_parallel_residual_fwd_kernelINS_13Kernel_traitsI13__nv_bfloat16S2_fS2_fjLj3072ELj1ELj1ELj4ELj16ENS_18Kernel_traits_baseILj3072ES2_S2_fS2_fjLj128EEEEELb0ELb0ELb1EEEvNS_9FwdParamsE --------------------------
	.section	.text._ZN10layer_norm31ln_parallel_residual_fwd_kernelINS_13Kernel_traitsI13__nv_bfloat16S2_fS2_fjLj3072ELj1ELj1ELj4ELj16ENS_18Kernel_traits_baseILj3072ES2_S2_fS2_fjLj128EEEEELb0ELb0ELb1EEEvNS_9FwdParamsE,"ax",@progbits
	.align	128
        .global         _ZN10layer_norm31ln_parallel_residual_fwd_kernelINS_13Kernel_traitsI13__nv_bfloat16S2_fS2_fjLj3072ELj1ELj1ELj4ELj16ENS_18Kernel_traits_baseILj3072ES2_S2_fS2_fjLj128EEEEELb0ELb0ELb1EEEvNS_9FwdParamsE
        .type           _ZN10layer_norm31ln_parallel_residual_fwd_kernelINS_13Kernel_traitsI13__nv_bfloat16S2_fS2_fjLj3072ELj1ELj1ELj4ELj16ENS_18Kernel_traits_baseILj3072ES2_S2_fS2_fjLj128EEEEELb0ELb0ELb1EEEvNS_9FwdParamsE,@function
        .size           _ZN10layer_norm31ln_parallel_residual_fwd_kernelINS_13Kernel_traitsI13__nv_bfloat16S2_fS2_fjLj3072ELj1ELj1ELj4ELj16ENS_18Kernel_traits_baseILj3072ES2_S2_fS2_fjLj128EEEEELb0ELb0ELb1EEEvNS_9FwdParamsE,(.L_x_13589 - _ZN10layer_norm31ln_parallel_residual_fwd_kernelINS_13Kernel_traitsI13__nv_bfloat16S2_fS2_fjLj3072ELj1ELj1ELj4ELj16ENS_18Kernel_traits_baseILj3072ES2_S2_fS2_fjLj128EEEEELb0ELb0ELb1EEEvNS_9FwdParamsE)
        .other          _ZN10layer_norm31ln_parallel_residual_fwd_kernelINS_13Kernel_traitsI13__nv_bfloat16S2_fS2_fjLj3072ELj1ELj1ELj4ELj16ENS_18Kernel_traits_baseILj3072ES2_S2_fS2_fjLj128EEEEELb0ELb0ELb1EEEvNS_9FwdParamsE,@"STO_CUDA_ENTRY STV_DEFAULT"
_ZN10layer_norm31ln_parallel_residual_fwd_kernelINS_13Kernel_traitsI13__nv_bfloat16S2_fS2_fjLj3072ELj1ELj1ELj4ELj16ENS_18Kernel_traits_baseILj3072ES2_S2_fS2_fjLj128EEEEELb0ELb0ELb1EEEvNS_9FwdParamsE:
.text._ZN10layer_norm31ln_parallel_residual_fwd_kernelINS_13Kernel_traitsI13__nv_bfloat16S2_fS2_fjLj3072ELj1ELj1ELj4ELj16ENS_18Kernel_traits_baseILj3072ES2_S2_fS2_fjLj128EEEEELb0ELb0ELb1EEEvNS_9FwdParamsE:
[----:B------:R-:W-:Y:S01]  /*0000*/  LDC R1, c[0x0][0x37c] ;  /* 0x0000df00ff017b82 */ /* 0x000fe20000000800 */
[----:B------:R-:W0:Y:S01]  /*0010*/  LDCU.64 UR8, c[0x0][0x438] ;  /* 0x00008700ff0877ac */ /* 0x000e220008000a00 */
[----:B------:R-:W1:Y:S06]  /*0020*/  S2R R163, SR_TID.X ;  /* 0x0000000000a37919 */ /* 0x000e6c0000002100 */
[----:B------:R-:W2:Y:S01]  /*0030*/  S2UR UR4, SR_CTAID.X ;  /* 0x00000000000479c3 */ /* 0x000ea20000002500 */
[----:B------:R-:W3:Y:S01]  /*0040*/  LDCU.64 UR6, c[0x0][0x358] ;  /* 0x00006b00ff0677ac */ /* 0x000ee20008000a00 */
[----:B0-----:R-:W-:-:S04]  /*0050*/  UISETP.NE.U32.AND UP0, UPT, UR8, URZ, UPT ;  /* 0x000000ff0800728c */ /* 0x001fc8000bf05070 */
[----:B------:R-:W-:Y:S01]  /*0060*/  UISETP.NE.AND.EX UP0, UPT, UR9, URZ, UPT, UP0 ;  /* 0x000000ff0900728c */ /* 0x000fe2000bf05300 */
[----:B--2---:R-:W-:Y:S02]  /*0070*/  MOV R124, UR4 ;  /* 0x00000004007c7c02 */ /* 0x004fe40008000f00 */
[----:B-1----:R-:W-:-:S06]  /*0080*/  LOP3.LUT R164, R163, 0x1f, RZ, 0xc0, !PT ;  /* 0x0000001fa3a47812 */ /* 0x002fcc00078ec0ff */
[----:B---3--:R-:W-:Y:S05]  /*0090*/  BRA.U UP0, `(.L_x_4033) ;  /* 0x0000000100c47547 */ /* 0x008fea000b800000 */
        /* <DEDUP_REMOVED lines=27> */
.L_x_4034:
        /* <DEDUP_REMOVED lines=20> */
[----:B------:R-:W-:Y:S01]  /*0390*/  CS2R R104, SRZ ;  /* 0x0000000000687805 */ /* 0x000fe2000001ff00 */
[----:B0-----:R-:W-:Y:S06]  /*03a0*/  BRA `(.L_x_4035) ;  /* 0x0000000000747947 */ /* 0x001fec0003800000 */
.L_x_4033:
[----:B------:R-:W0:Y:S01]  /*03b0*/  LDCU.64 UR4, c[0x0][0x440] ;  /* 0x00008800ff0477ac */ /* 0x000e220008000a00 */
[----:B------:R-:W1:Y:S08]  /*03c0*/  LDC.64 R4, c[0x0][0x3d0] ;  /* 0x0000f400ff047b82 */ /* 0x000e700000000a00 */
[----:B------:R-:W2:Y:S08]  /*03d0*/  LDC.64 R2, c[0x0][0x438] ;  /* 0x00010e00ff027b82 */ /* 0x000eb00000000a00 */
[----:B------:R-:W3:Y:S01]  /*03e0*/  LDC.64 R6, c[0x0][0x3d8] ;  /* 0x0000f600ff067b82 */ /* 0x000ee20000000a00 */
[----:B0-----:R-:W-:-:S04]  /*03f0*/  ISETP.NE.U32.AND P0, PT, RZ, UR4, PT ;  /* 0x00000004ff007c0c */ /* 0x001fc8000bf05070 */
[----:B------:R-:W-:Y:S01]  /*0400*/  ISETP.NE.AND.EX P0, PT, RZ, UR5, PT, P0 ;  /* 0x00000005ff007c0c */ /* 0x000fe2000bf05300 */
[----:B-1----:R-:W-:-:S05]  /*0410*/  IMAD.WIDE.U32 R4, R163, 0x10, R4 ;  /* 0x00000010a3047825 */ /* 0x002fca00078e0004 */
[----:B------:R0:W5:Y:S01]  /*0420*/  LDG.E.128 R88, desc[UR6][R4.64] ;  /* 0x0000000604587981 */ /* 0x000162000c1e1d00 */
[----:B--2---:R-:W-:-:S03]  /*0430*/  IMAD.WIDE.U32 R2, R163, 0x10, R2 ;  /* 0x00000010a3027825 */ /* 0x004fc600078e0002 */
[----:B------:R0:W5:Y:S03]  /*0440*/  LDG.E.128 R84, desc[UR6][R4.64+0x800] ;  /* 0x0008000604547981 */ /* 0x000166000c1e1d00 */
[----:B------:R-:W1:Y:S01]  /*0450*/  @P0 LDC.64 R8, c[0x0][0x440] ;  /* 0x00011000ff080b82 */ /* 0x000e620000000a00 */
[----:B------:R0:W5:Y:S01]  /*0460*/  LDG.E.128 R104, desc[UR6][R2.64] ;  /* 0x0000000602687981 */ /* 0x000162000c1e1d00 */
[----:B---3--:R-:W-:-:S03]  /*0470*/  IMAD.WIDE.U32 R6, R163, 0x10, R6 ;  /* 0x00000010a3067825 */ /* 0x008fc600078e0006 */
[----:B------:R0:W5:Y:S04]  /*0480*/  LDG.E.128 R108, desc[UR6][R2.64+0x800] ;  /* 0x00080006026c7981 */ /* 0x000168000c1e1d00 */
[----:B------:R0:W5:Y:S04]  /*0490*/  LDG.E.128 R76, desc[UR6][R6.64] ;  /* 0x00000006064c7981 */ /* 0x000168000c1e1d00 */
[----:B------:R0:W5:Y:S04]  /*04a0*/  LDG.E.128 R72, desc[UR6][R6.64+0x800] ;  /* 0x0008000606487981 */ /* 0x000168000c1e1d00 */
[----:B------:R0:W5:Y:S04]  /*04b0*/  LDG.E.128 R80, desc[UR6][R4.64+0x1000] ;  /* 0x0010000604507981 */ /* 0x000168000c1e1d00 */
[----:B------:R0:W5:Y:S01]  /*04c0*/  LDG.E.128 R112, desc[UR6][R2.64+0x1000] ;  /* 0x0010000602707981 */ /* 0x000162000c1e1d00 */
[----:B-1----:R-:W-:-:S03]  /*04d0*/  @P0 IMAD.WIDE.U32 R8, R163, 0x10, R8 ;  /* 0x00000010a3080825 */ /* 0x002fc600078e0008 */
[----:B------:R0:W5:Y:S04]  /*04e0*/  LDG.E.128 R68, desc[UR6][R6.64+0x1000] ;  /* 0x0010000606447981 */ /* 0x000168000c1e1d00 */
[----:B------:R0:W5:Y:S04]  /*04f0*/  @P0 LDG.E.128 R56, desc[UR6][R8.64] ;  /* 0x0000000608380981 */ /* 0x000168000c1e1d00 */
[----:B------:R0:W5:Y:S04]  /*0500*/  @P0 LDG.E.128 R60, desc[UR6][R8.64+0x800] ;  /* 0x00080006083c0981 */ /* 0x000168000c1e1d00 */
[----:B------:R0:W5:Y:S01]  /*0510*/  @P0 LDG.E.128 R64, desc[UR6][R8.64+0x1000] ;  /* 0x0010000608400981 */ /* 0x000162000c1e1d00 */
[----:B------:R-:W-:-:S02]  /*0520*/  @!P0 CS2R R58, SRZ ;  /* 0x00000000003a8805 */ /* 0x000fc4000001ff00 */
[----:B------:R-:W-:Y:S02]  /*0530*/  @!P0 CS2R R56, SRZ ;  /* 0x0000000000388805 */ /* 0x000fe4000001ff00 */
[----:B------:R-:W-:Y:S02]  /*0540*/  @!P0 CS2R R62, SRZ ;  /* 0x00000000003e8805 */ /* 0x000fe4000001ff00 */
[----:B------:R-:W-:Y:S02]  /*0550*/  @!P0 CS2R R60, SRZ ;  /* 0x00000000003c8805 */ /* 0x000fe4000001ff00 */
[----:B------:R-:W-:Y:S02]  /*0560*/  @!P0 CS2R R66, SRZ ;  /* 0x0000000000428805 */ /* 0x000fe4000001ff00 */
[----:B0-----:R-:W-:-:S07]  /*0570*/  @!P0 CS2R R64, SRZ ;  /* 0x0000000000408805 */ /* 0x001fce000001ff00 */
.L_x_4035:
[----:B------:R-:W0:Y:S02]  /*0580*/  LDCU UR4, c[0x0][0x384] ;  /* 0x00007080ff0477ac */ /* 0x000e240008000800 */
[----:B0-----:R-:W-:-:S13]  /*0590*/  ISETP.GE.AND P0, PT, R124, UR4, PT ;  /* 0x000000047c007c0c */ /* 0x001fda000bf06270 */
[----:B------:R-:W-:Y:S05]  /*05a0*/  @P0 EXIT ;  /* 0x000000000000094d */ /* 0x000fea0003800000 */
[----:B------:R-:W0:Y:S01]  /*05b0*/  LDCU.64 UR8, c[0x0][0x398] ;  /* 0x00007300ff0877ac */ /* 0x000e220008000a00 */
[----:B-----5:R-:W-:Y:S02]  /*05c0*/  PRMT R162, R67, 0x7632, R162 ;  /* 0x0000763243a27816 */ /* 0x020fe400000000a2 */
[----:B------:R-:W-:Y:S01]  /*05d0*/  PRMT R161, R71, 0x7632, R161 ;  /* 0x0000763247a17816 */ /* 0x000fe200000000a1 */
[----:B------:R-:W1:Y:S01]  /*05e0*/  LDCU.U8 UR4, c[0x0][0x410] ;  /* 0x00008200ff0477ac */ /* 0x000e620008000000 */
[----:B------:R-:W-:Y:S02]  /*05f0*/  PRMT R160, R115, 0x7632, R160 ;  /* 0x0000763273a07816 */ /* 0x000fe400000000a0 */
[----:B------:R-:W-:Y:S01]  /*0600*/  PRMT R159, R83, 0x7632, R159 ;  /* 0x00007632539f7816 */ /* 0x000fe2000000009f */
[----:B------:R-:W-:Y:S01]  /*0610*/  UPLOP3.LUT UP1, UPT, UPT, UPT, UPT, 0x40, 0x4 ;  /* 0x000000000004789c */ /* 0x000fe20003f2e870 */
[----:B------:R-:W-:Y:S01]  /*0620*/  PRMT R158, R66, 0x7632, R158 ;  /* 0x00007632429e7816 */ /* 0x000fe2000000009e */
[----:B------:R-:W2:Y:S01]  /*0630*/  LDCU.64 UR12, c[0x0][0x398] ;  /* 0x00007300ff0c77ac */ /* 0x000ea20008000a00 */
[----:B------:R-:W-:-:S02]  /*0640*/  PRMT R157, R70, 0x7632, R157 ;  /* 0x00007632469d7816 */ /* 0x000fc4000000009d */
[----:B------:R-:W-:Y:S01]  /*0650*/  PRMT R156, R114, 0x7632, R156 ;  /* 0x00007632729c7816 */ /* 0x000fe2000000009c */
[----:B------:R-:W3:Y:S01]  /*0660*/  LDCU.64 UR10, c[0x0][0x3a0] ;  /* 0x00007400ff0a77ac */ /* 0x000ee20008000a00 */
[----:B------:R-:W-:Y:S02]  /*0670*/  PRMT R155, R82, 0x7632, R155 ;  /* 0x00007632529b7816 */ /* 0x000fe4000000009b */
[----:B------:R-:W-:Y:S02]  /*0680*/  PRMT R154, R65, 0x7632, R154 ;  /* 0x00007632419a7816 */ /* 0x000fe4000000009a */
[----:B0-----:R-:W-:Y:S01]  /*0690*/  ISETP.NE.U32.AND P0, PT, RZ, UR8, PT ;  /* 0x00000008ff007c0c */ /* 0x001fe2000bf05070 */
[----:B------:R-:W0:Y:S01]  /*06a0*/  LDCU UR8, c[0x0][0x388] ;  /* 0x00007100ff0877ac */ /* 0x000e220008000800 */
        /* <DEDUP_REMOVED lines=33> */
[----:B-1----:R-:W-:Y:S02]  /*08c0*/  ISETP.NE.AND P2, PT, RZ, UR4, PT ;  /* 0x00000004ff007c0c */ /* 0x002fe4000bf45270 */
[----:B------:R-:W-:Y:S02]  /*08d0*/  PRMT R6, R105, 0x7632, R6 ;  /* 0x0000763269067816 */ /* 0x000fe40000000006 */
[----:B------:R-:W-:Y:S02]  /*08e0*/  PRMT R5, R89, 0x7632, R5 ;  /* 0x0000763259057816 */ /* 0x000fe40000000005 */
[----:B------:R-:W-:Y:S02]  /*08f0*/  PRMT R4, R56, 0x7632, R4 ;  /* 0x0000763238047816 */ /* 0x000fe40000000004 */
[----:B------:R-:W-:-:S02]  /*0900*/  PRMT R3, R76, 0x7632, R3 ;  /* 0x000076324c037816 */ /* 0x000fc40000000003 */
[----:B------:R-:W-:Y:S02]  /*0910*/  PRMT R2, R104, 0x7632, R2 ;  /* 0x0000763268027816 */ /* 0x000fe40000000002 */
[----:B------:R-:W-:Y:S02]  /*0920*/  PRMT R0, R88, 0x7632, R0 ;  /* 0x0000763258007816 */ /* 0x000fe40000000000 */
[----:B------:R-:W-:Y:S01]  /*0930*/  ISETP.NE.AND.EX P0, PT, RZ, UR9, PT, P0 ;  /* 0x00000009ff007c0c */ /* 0x000fe2000bf05300 */
[----:B0-23--:R-:W1:-:S12]  /*0940*/  LDCU UR9, c[0x0][0x400] ;  /* 0x00008000ff0977ac */ /* 0x00de580008000800 */
.L_x_4050:
[----:B------:R-:W-:Y:S01]  /*0950*/  ISETP.NE.U32.AND P1, PT, RZ, UR10, PT ;  /* 0x0000000aff007c0c */ /* 0x000fe2000bf25070 */
[----:B------:R-:W0:Y:S01]  /*0960*/  @P0 LDC.64 R26, c[0x0][0x398] ;  /* 0x0000e600ff1a0b82 */ /* 0x000e220000000a00 */
[----:B------:R-:W-:Y:S02]  /*0970*/  IMAD R28, R124, UR8, RZ ;  /* 0x000000087c1c7c24 */ /* 0x000fe4000f8e02ff */
[----:B------:R-:W-:-:S03]  /*0980*/  ISETP.NE.AND.EX P1, PT, RZ, UR11, PT, P1 ;  /* 0x0000000bff007c0c */ /* 0x000fc6000bf25310 */
[----:B------:R-:W-:Y:S02]  /*0990*/  SHF.R.S32.HI R29, RZ, 0x1f, R28 ;  /* 0x0000001fff1d7819 */ /* 0x000fe4000001141c */
[----:B------:R-:W2:Y:S02]  /*09a0*/  LDC.64 R94, c[0x0][0x390] ;  /* 0x0000e400ff5e7b82 */ /* 0x000ea40000000a00 */
[----:B------:R-:W-:-:S04]  /*09b0*/  LEA.HI R120, R29, R28, RZ, 0x3 ;  /* 0x0000001c1d787211 */ /* 0x000fc800078f18ff */
[----:B------:R-:W-:Y:S02]  /*09c0*/  LEA.HI.SX32 R120, R120, R163, 0x1d ;  /* 0x000000a378787211 */ /* 0x000fe400078feaff */
[----:B------:R-:W3:Y:S03]  /*09d0*/  @P1 LDC.64 R24, c[0x0][0x3a0] ;  /* 0x0000e800ff181b82 */ /* 0x000ee60000000a00 */
[----:B0-----:R-:W-:-:S05]  /*09e0*/  @P0 IMAD.WIDE.U32 R26, R120, 0x10, R26 ;  /* 0x00000010781a0825 */ /* 0x001fca00078e001a */
[----:B------:R2:W4:Y:S02]  /*09f0*/  @P0 LDG.E.128 R52, desc[UR6][R26.64] ;  /* 0x000000061a340981 */ /* 0x000524000c1e1d00 */
[----:B--2---:R-:W-:-:S04]  /*0a00*/  IMAD.WIDE.U32 R26, R120, 0x10, R94 ;  /* 0x00000010781a7825 */ /* 0x004fc800078e005e */
[----:B---3--:R-:W-:-:S05]  /*0a10*/  @P1 IMAD.WIDE.U32 R24, R120, 0x20, R24 ;  /* 0x0000002078181825 */ /* 0x008fca00078e0018 */
[----:B------:R0:W5:Y:S04]  /*0a20*/  @P1 LDG.E.128 R48, desc[UR6][R24.64] ;  /* 0x0000000618301981 */ /* 0x000168000c1e1d00 */
[----:B------:R0:W5:Y:S04]  /*0a30*/  @P1 LDG.E.128 R44, desc[UR6][R24.64+0x10] ;  /* 0x00001006182c1981 */ /* 0x000168000c1e1d00 */
[----:B------:R-:W5:Y:S01]  /*0a40*/  LDG.E.128 R24, desc[UR6][R26.64] ;  /* 0x000000061a187981 */ /* 0x000f62000c1e1d00 */
[----:B------:R-:W-:-:S04]  /*0a50*/  UISETP.NE.U32.AND UP0, UPT, UR12, URZ, UPT ;  /* 0x000000ff0c00728c */ /* 0x000fc8000bf05070 */
[----:B------:R-:W-:Y:S01]  /*0a60*/  UISETP.NE.AND.EX UP0, UPT, UR13, URZ, UPT, UP0 ;  /* 0x000000ff0d00728c */ /* 0x000fe2000bf05300 */
[----:B----4-:R-:W-:Y:S02]  /*0a70*/  PRMT R28, R55, 0x7632, R28 ;  /* 0x00007632371c7816 */ /* 0x010fe4000000001c */
[----:B------:R-:W-:Y:S02]  /*0a80*/  PRMT R29, R54, 0x7632, R29 ;  /* 0x00007632361d7816 */ /* 0x000fe4000000001d */
[----:B------:R-:W-:Y:S02]  /*0a90*/  PRMT R30, R53, 0x7632, R30 ;  /* 0x00007632351e7816 */ /* 0x000fe4000000001e */
[----:B------:R-:W-:Y:S02]  /*0aa0*/  PRMT R31, R52, 0x7632, R31 ;  /* 0x00007632341f7816 */ /* 0x000fe4000000001f */
[----:B0-----:R-:W-:Y:S05]  /*0ab0*/  BRA.U UP0, `(.L_x_4036) ;  /* 0x0000000100947547 */ /* 0x001fea000b800000 */
[----:B------:R-:W-:-:S04]  /*0ac0*/  UISETP.NE.U32.AND UP0, UPT, UR10, URZ, UPT ;  /* 0x000000ff0a00728c */ /* 0x000fc8000bf05070 */
[----:B------:R-:W-:-:S09]  /*0ad0*/  UISETP.NE.AND.EX UP0, UPT, UR11, URZ, UPT, UP0 ;  /* 0x000000ff0b00728c */ /* 0x000fd2000bf05300 */
[----:B------:R-:W-:Y:S05]  /*0ae0*/  BRA.U UP0, `(.L_x_4037) ;  /* 0x0000000100347547 */ /* 0x000fea000b800000 */
        /* <DEDUP_REMOVED lines=13> */
.L_x_4037:
[----:B-----5:R-:W-:Y:S01]  /*0bc0*/  PRMT R28, R24, 0x7632, R28 ;  /* 0x00007632181c7816 */ /* 0x020fe2000000001c */
[----:B------:R-:W-:Y:S01]  /*0bd0*/  IMAD.U32 R31, R26, 0x10000, RZ ;  /* 0x000100001a1f7824 */ /* 0x000fe200078e00ff */
[----:B------:R-:W-:Y:S02]  /*0be0*/  SHF.L.U32 R29, R24, 0x10, RZ ;  /* 0x00000010181d7819 */ /* 0x000fe400000006ff */
        /* <DEDUP_REMOVED lines=15> */
[----:B------:R-:W-:Y:S02]  /*0ce0*/  FADD.FTZ R43, R51, R24 ;  /* 0x00000018332b7221 */ /* 0x000fe40000010000 */
[----:B------:R-:W-:Y:S01]  /*0cf0*/  FADD.FTZ R39, R47, R26 ;  /* 0x0000001a2f277221 */ /* 0x000fe20000010000 */
[----:B------:R-:W-:Y:S06]  /*0d00*/  BRA `(.L_x_4038) ;  /* 0x0000000400107947 */ /* 0x000fec0003800000 */
.L_x_4036:
[----:B------:R-:W-:-:S04]  /*0d10*/  UISETP.NE.U32.AND UP0, UPT, UR10, URZ, UPT ;  /* 0x000000ff0a00728c */ /* 0x000fc8000bf05070 */
[----:B------:R-:W-:-:S09]  /*0d20*/  UISETP.NE.AND.EX UP0, UPT, UR11, URZ, UPT, UP0 ;  /* 0x000000ff0b00728c */ /* 0x000fd2000bf05300 */
[----:B------:R-:W-:Y:S05]  /*0d30*/  BRA.U UP0, `(.L_x_4039) ;  /* 0x0000000100747547 */ /* 0x000fea000b800000 */
[----:B-----5:R-:W-:Y:S01]  /*0d40*/  PRMT R32, R24, 0x7632, R32 ;  /* 0x0000763218207816 */ /* 0x020fe20000000020 */
[----:B------:R-:W-:Y:S01]  /*0d50*/  IMAD.U32 R35, R26, 0x10000, RZ ;  /* 0x000100001a237824 */ /* 0x000fe200078e00ff */
[----:B------:R-:W-:Y:S01]  /*0d60*/  SHF.L.U32 R33, R24, 0x10, RZ ;  /* 0x0000001018217819 */ /* 0x000fe200000006ff */
[----:B------:R-:W-:Y:S01]  /*0d70*/  IMAD.U32 R28, R28, 0x10000, RZ ;  /* 0x000100001c1c7824 */ /* 0x000fe200078e00ff */
[----:B------:R-:W-:Y:S02]  /*0d80*/  PRMT R34, R26, 0x7632, R34 ;  /* 0x000076321a227816 */ /* 0x000fe40000000022 */
[----:B------:R-:W-:Y:S02]  /*0d90*/  PRMT R24, R25, 0x7632, R24 ;  /* 0x0000763219187816 */ /* 0x000fe40000000018 */
[C---:B------:R-:W-:Y:S01]  /*0da0*/  PRMT R26, R27.reuse, 0x7632, R26 ;  /* 0x000076321b1a7816 */ /* 0x040fe2000000001a */
[----:B------:R-:W-:Y:S01]  /*0db0*/  IMAD.U32 R27, R27, 0x10000, RZ ;  /* 0x000100001b1b7824 */ /* 0x000fe200078e00ff */
        /* <DEDUP_REMOVED lines=10> */
[----:B------:R-:W-:Y:S02]  /*0e60*/  SHF.L.U32 R29, R29, 0x10, RZ ;  /* 0x000000101d1d7819 */ /* 0x000fe400000006ff */
[----:B------:R-:W-:-:S02]  /*0e70*/  SHF.L.U32 R38, R55, 0x10, RZ ;  /* 0x0000001037267819 */ /* 0x000fc400000006ff */
        /* <DEDUP_REMOVED lines=9> */
.L_x_4039:
[----:B-----5:R-:W-:Y:S01]  /*0f10*/  PRMT R32, R24, 0x7632, R32 ;  /* 0x0000763218207816 */ /* 0x020fe20000000020 */
[----:B------:R-:W-:Y:S01]  /*0f20*/  IMAD.U32 R39, R28, 0x10000, RZ ;  /* 0x000100001c277824 */ /* 0x000fe200078e00ff */
[C---:B------:R-:W-:Y:S02]  /*0f30*/  PRMT R33, R25.reuse, 0x7632, R33 ;  /* 0x0000763219217816 */ /* 0x040fe40000000021 */
[----:B------:R-:W-:Y:S02]  /*0f40*/  SHF.L.U32 R34, R25, 0x10, RZ ;  /* 0x0000001019227819 */ /* 0x000fe400000006ff */
[----:B------:R-:W-:Y:S02]  /*0f50*/  SHF.L.U32 R24, R24, 0x10, RZ ;  /* 0x0000001018187819 */ /* 0x000fe400000006ff */
[----:B------:R-:W-:Y:S02]  /*0f60*/  SHF.L.U32 R25, R52, 0x10, RZ ;  /* 0x0000001034197819 */ /* 0x000fe400000006ff */
[C---:B------:R-:W-:Y:S01]  /*0f70*/  PRMT R36, R26.reuse, 0x7632, R36 ;  /* 0x000076321a247816 */ /* 0x040fe20000000024 */
[----:B------:R-:W-:Y:S01]  /*0f80*/  IMAD.U32 R26, R26, 0x10000, RZ ;  /* 0x000100001a1a7824 */ /* 0x000fe200078e00ff */
[C---:B------:R-:W-:Y:S01]  /*0f90*/  PRMT R38, R27.reuse, 0x7632, R38 ;  /* 0x000076321b267816 */ /* 0x040fe20000000026 */
[----:B------:R-:W-:Y:S01]  /*0fa0*/  FADD.FTZ R25, R24, R25 ;  /* 0x0000001918197221 */ /* 0x000fe20000010000 */
        /* <DEDUP_REMOVED lines=26> */
.L_x_4038:
[----:B------:R-:W0:Y:S01]  /*1150*/  LDC.64 R118, c[0x0][0x3a8] ;  /* 0x0000ea00ff767b82 */ /* 0x000e220000000a00 */
[----:B------:R-:W-:-:S05]  /*1160*/  IADD3 R121, PT, PT, R120, 0x80, RZ ;  /* 0x0000008078797810 */ /* 0x000fca0007ffe0ff */
[----:B------:R-:W-:Y:S02]  /*1170*/  IMAD.WIDE.U32 R30, R121, 0x10, R94 ;  /* 0x00000010791e7825 */ /* 0x000fe400078e005e */
[----:B------:R-:W2:Y:S08]  /*1180*/  @P0 LDC.64 R26, c[0x0][0x398] ;  /* 0x0000e600ff1a0b82 */ /* 0x000eb00000000a00 */
[----:B------:R-:W3:Y:S01]  /*1190*/  @P1 LDC.64 R28, c[0x0][0x3a0] ;  /* 0x0000e800ff1c1b82 */ /* 0x000ee20000000a00 */
[----:B0-----:R-:W-:-:S05]  /*11a0*/  IMAD.WIDE.U32 R24, R120, 0x20, R118 ;  /* 0x0000002078187825 */ /* 0x001fca00078e0076 */
[----:B------:R-:W-:Y:S01]  /*11b0*/  STG.E.128 desc[UR6][R24.64], R40 ;  /* 0x0000002818007986 */ /* 0x000fe2000c101d06 */
[----:B--2---:R-:W-:-:S03]  /*11c0*/  @P0 IMAD.WIDE.U32 R26, R121, 0x10, R26 ;  /* 0x00000010791a0825 */ /* 0x004fc600078e001a */
[----:B------:R0:W-:Y:S04]  /*11d0*/  STG.E.128 desc[UR6][R24.64+0x10], R36 ;  /* 0x0000102418007986 */ /* 0x0001e8000c101d06 */
[----:B------:R2:W5:Y:S01]  /*11e0*/  @P0 LDG.E.128 R52, desc[UR6][R26.64] ;  /* 0x000000061a340981 */ /* 0x000562000c1e1d00 */
[----:B---3--:R-:W-:-:S05]  /*11f0*/  @P1 IMAD.WIDE.U32 R28, R121, 0x20, R28 ;  /* 0x00000020791c1825 */ /* 0x008fca00078e001c */
[----:B------:R2:W5:Y:S04]  /*1200*/  @P1 LDG.E.128 R48, desc[UR6][R28.64] ;  /* 0x000000061c301981 */ /* 0x000568000c1e1d00 */
[----:B------:R2:W5:Y:S04]  /*1210*/  @P1 LDG.E.128 R44, desc[UR6][R28.64+0x10] ;  /* 0x000010061c2c1981 */ /* 0x000568000c1e1d00 */
[----:B0-----:R2:W5:Y:S01]  /*1220*/  LDG.E.128 R24, desc[UR6][R30.64] ;  /* 0x000000061e187981 */ /* 0x001562000c1e1d00 */
[----:B------:R-:W-:Y:S05]  /*1230*/  @!P0 BRA `(.L_x_4040) ;  /* 0x00000004002c8947 */ /* 0x000fea0003800000 */
[----:B------:R-:W-:Y:S05]  /*1240*/  @!P1 BRA `(.L_x_4041) ;  /* 0x0000000000a49947 */ /* 0x000fea0003800000 */
[----:B--2--5:R-:W-:Y:S01]  /*1250*/  PRMT R28, R24, 0x7632, R28 ;  /* 0x00007632181c7816 */ /* 0x024fe2000000001c */
[C---:B------:R-:W-:Y:S01]  /*1260*/  IMAD.U32 R30, R25.reuse, 0x10000, RZ ;  /* 0x00010000191e7824 */ /* 0x040fe200078e00ff */
[----:B------:R-:W-:Y:S01]  /*1270*/  PRMT R29, R25, 0x7632, R29 ;  /* 0x00007632191d7816 */ /* 0x000fe2000000001d */
[----:B------:R-:W-:Y:S01]  /*1280*/  IMAD.U32 R33, R54, 0x10000, RZ ;  /* 0x0001000036217824 */ /* 0x000fe200078e00ff */
[----:B------:R-:W-:Y:S02]  /*1290*/  PRMT R32, R26, 0x7632, R32 ;  /* 0x000076321a207816 */ /* 0x000fe40000000020 */
[----:B------:R-:W-:Y:S02]  /*12a0*/  SHF.L.U32 R24, R24, 0x10, RZ ;  /* 0x0000001018187819 */ /* 0x000fe400000006ff */
[----:B------:R-:W-:Y:S02]  /*12b0*/  SHF.L.U32 R26, R26, 0x10, RZ ;  /* 0x000000101a1a7819 */ /* 0x000fe400000006ff */
[----:B------:R-:W-:-:S02]  /*12c0*/  SHF.L.U32 R25, R52, 0x10, RZ ;  /* 0x0000001034197819 */ /* 0x000fc400000006ff */
[----:B------:R-:W-:Y:S01]  /*12d0*/  SHF.L.U32 R31, R53, 0x10, RZ ;  /* 0x00000010351f7819 */ /* 0x000fe200000006ff */
[----:B------:R-:W-:Y:S01]  /*12e0*/  FADD.FTZ R33, R33, R26 ;  /* 0x0000001a21217221 */ /* 0x000fe20000010000 */
[----:B------:R-:W-:Y:S01]  /*12f0*/  PRMT R34, R27, 0x7632, R34 ;  /* 0x000076321b227816 */ /* 0x000fe20000000022 */
[--C-:B------:R-:W-:Y:S01]  /*1300*/  FADD.FTZ R25, R25, R24.reuse ;  /* 0x0000001819197221 */ /* 0x100fe20000010000 */
[----:B------:R-:W-:Y:S01]  /*1310*/  PRMT R24, R52, 0x7632, R24 ;  /* 0x0000763234187816 */ /* 0x000fe20000000018 */
[----:B------:R-:W-:Y:S01]  /*1320*/  FADD.FTZ R31, R31, R30 ;  /* 0x0000001e1f1f7221 */ /* 0x000fe20000010000 */
[----:B------:R-:W-:Y:S02]  /*1330*/  PRMT R26, R53, 0x7632, R26 ;  /* 0x00007632351a7816 */ /* 0x000fe4000000001a */
[----:B------:R-:W-:Y:S02]  /*1340*/  PRMT R30, R54, 0x7632, R30 ;  /* 0x00007632361e7816 */ /* 0x000fe4000000001e */
[----:B------:R-:W-:-:S02]  /*1350*/  PRMT R93, R55, 0x7632, R93 ;  /* 0x00007632375d7816 */ /* 0x000fc4000000005d */
[----:B------:R-:W-:Y:S01]  /*1360*/  SHF.L.U32 R92, R27, 0x10, RZ ;  /* 0x000000101b5c7819 */ /* 0x000fe200000006ff */
[----:B------:R-:W-:Y:S01]  /*1370*/  IMAD.U32 R27, R24, 0x10000, RZ ;  /* 0x00010000181b7824 */ /* 0x000fe200078e00ff */
        /* <DEDUP_REMOVED lines=22> */
.L_x_4041:
[----:B--2--5:R-:W-:Y:S01]  /*14e0*/  PRMT R29, R24, 0x7632, R29 ;  /* 0x00007632181d7816 */ /* 0x024fe2000000001d */
[C---:B------:R-:W-:Y:S01]  /*14f0*/  IMAD.U32 R34, R25.reuse, 0x10000, RZ ;  /* 0x0001000019227824 */ /* 0x040fe200078e00ff */
[----:B------:R-:W-:Y:S01]  /*1500*/  PRMT R30, R25, 0x7632, R30 ;  /* 0x00007632191e7816 */ /* 0x000fe2000000001e */
[----:B------:R-:W-:Y:S01]  /*1510*/  IMAD.U32 R35, R54, 0x10000, RZ ;  /* 0x0001000036237824 */ /* 0x000fe200078e00ff */
[----:B------:R-:W-:Y:S02]  /*1520*/  SHF.L.U32 R24, R24, 0x10, RZ ;  /* 0x0000001018187819 */ /* 0x000fe400000006ff */
[----:B------:R-:W-:Y:S02]  /*1530*/  PRMT R33, R26, 0x7632, R33 ;  /* 0x000076321a217816 */ /* 0x000fe40000000021 */
[----:B------:R-:W-:Y:S02]  /*1540*/  SHF.L.U32 R25, R52, 0x10, RZ ;  /* 0x0000001034197819 */ /* 0x000fe400000006ff */
[----:B------:R-:W-:-:S02]  /*1550*/  SHF.L.U32 R26, R26, 0x10, RZ ;  /* 0x000000101a1a7819 */ /* 0x000fc400000006ff */
[----:B------:R-:W-:Y:S01]  /*1560*/  SHF.L.U32 R31, R53, 0x10, RZ ;  /* 0x00000010351f7819 */ /* 0x000fe200000006ff */
[--C-:B------:R-:W-:Y:S01]  /*1570*/  FADD.FTZ R32, R25, R24.reuse ;  /* 0x0000001819207221 */ /* 0x100fe20000010000 */
[----:B------:R-:W-:Y:S01]  /*1580*/  PRMT R24, R52, 0x7632, R24 ;  /* 0x0000763234187816 */ /* 0x000fe20000000018 */
[----:B------:R-:W-:Y:S01]  /*1590*/  FADD.FTZ R28, R35, R26 ;  /* 0x0000001a231c7221 */ /* 0x000fe20000010000 */
[----:B------:R-:W-:Y:S01]  /*15a0*/  PRMT R93, R27, 0x7632, R93 ;  /* 0x000076321b5d7816 */ /* 0x000fe2000000005d */
[----:B------:R-:W-:Y:S01]  /*15b0*/  FADD.FTZ R34, R31, R34 ;  /* 0x000000221f227221 */ /* 0x000fe20000010000 */
[----:B------:R-:W-:Y:S01]  /*15c0*/  SHF.L.U32 R116, R27, 0x10, RZ ;  /* 0x000000101b747819 */ /* 0x000fe200000006ff */
[----:B------:R-:W-:Y:S01]  /*15d0*/  IMAD.U32 R24, R24, 0x10000, RZ ;  /* 0x0001000018187824 */ /* 0x000fe200078e00ff */
[----:B------:R-:W-:Y:S02]  /*15e0*/  PRMT R26, R54, 0x7632, R26 ;  /* 0x00007632361a7816 */ /* 0x000fe4000000001a */
[----:B------:R-:W-:-:S02]  /*15f0*/  PRMT R25, R53, 0x7632, R25 ;  /* 0x0000763235197816 */ /* 0x000fc40000000019 */
        /* <DEDUP_REMOVED lines=12> */
[----:B------:R-:W-:-:S04]  /*16c0*/  FADD.FTZ R35, R92, R25 ;  /* 0x000000195c237221 */ /* 0x000fc80000010000 */
[----:B------:R-:W-:Y:S01]  /*16d0*/  FADD.FTZ R31, R122, R27 ;  /* 0x0000001b7a1f7221 */ /* 0x000fe20000010000 */
[----:B------:R-:W-:Y:S06]  /*16e0*/  BRA `(.L_x_4042) ;  /* 0x0000000000887947 */ /* 0x000fec0003800000 */
.L_x_4040:
[----:B------:R-:W-:Y:S05]  /*16f0*/  @!P1 BRA `(.L_x_4043) ;  /* 0x0000000000549947 */ /* 0x000fea0003800000 */
[----:B--2--5:R-:W-:Y:S02]  /*1700*/  PRMT R28, R24, 0x7632, R28 ;  /* 0x00007632181c7816 */ /* 0x024fe4000000001c */
[C---:B------:R-:W-:Y:S01]  /*1710*/  PRMT R30, R25.reuse, 0x7632, R30 ;  /* 0x00007632191e7816 */ /* 0x040fe2000000001e */
[----:B------:R-:W-:Y:S01]  /*1720*/  IMAD.U32 R25, R25, 0x10000, RZ ;  /* 0x0001000019197824 */ /* 0x000fe200078e00ff */
[----:B------:R-:W-:Y:S02]  /*1730*/  PRMT R31, R26, 0x7632, R31 ;  /* 0x000076321a1f7816 */ /* 0x000fe4000000001f */
[C---:B------:R-:W-:Y:S01]  /*1740*/  PRMT R32, R27.reuse, 0x7632, R32 ;  /* 0x000076321b207816 */ /* 0x040fe20000000020 */
[----:B------:R-:W-:Y:S01]  /*1750*/  FADD.FTZ R34, R50, R25 ;  /* 0x0000001932227221 */ /* 0x000fe20000010000 */
        /* <DEDUP_REMOVED lines=15> */
.L_x_4043:
[C---:B-----5:R-:W-:Y:S01]  /*1850*/  PRMT R35, R25.reuse, 0x7632, R35 ;  /* 0x0000763219237816 */ /* 0x060fe20000000023 */
[----:B------:R-:W-:Y:S01]  /*1860*/  IMAD.U32 R34, R25, 0x10000, RZ ;  /* 0x0001000019227824 */ /* 0x000fe200078e00ff */
[----:B------:R-:W-:Y:S02]  /*1870*/  PRMT R33, R24, 0x7632, R33 ;  /* 0x0000763218217816 */ /* 0x000fe40000000021 */
[----:B--2---:R-:W-:Y:S01]  /*1880*/  PRMT R29, R26, 0x7632, R29 ;  /* 0x000076321a1d7816 */ /* 0x004fe2000000001d */
        /* <DEDUP_REMOVED lines=8> */
.L_x_4042:
[----:B------:R-:W0:Y:S01]  /*1910*/  @P1 LDC.64 R92, c[0x0][0x3a0] ;  /* 0x0000e800ff5c1b82 */ /* 0x000e220000000a00 */
[----:B------:R-:W-:Y:S01]  /*1920*/  IADD3 R122, PT, PT, R120, 0x100, RZ ;  /* 0x00000100787a7810 */ /* 0x000fe20007ffe0ff */
[----:B------:R-:W-:-:S04]  /*1930*/  IMAD.WIDE.U32 R24, R121, 0x20, R118 ;  /* 0x0000002079187825 */ /* 0x000fc800078e0076 */
[C---:B------:R-:W-:Y:S01]  /*1940*/  IMAD.WIDE.U32 R94, R122.reuse, 0x10, R94 ;  /* 0x000000107a5e7825 */ /* 0x040fe200078e005e */
[----:B------:R2:W-:Y:S01]  /*1950*/  STG.E.128 desc[UR6][R24.64], R32 ;  /* 0x0000002018007986 */ /* 0x0005e2000c101d06 */
[----:B------:R-:W3:Y:S03]  /*1960*/  @P0 LDC.64 R26, c[0x0][0x398] ;  /* 0x0000e600ff1a0b82 */ /* 0x000ee60000000a00 */
[----:B------:R2:W-:Y:S01]  /*1970*/  STG.E.128 desc[UR6][R24.64+0x10], R28 ;  /* 0x0000101c18007986 */ /* 0x0005e2000c101d06 */
[----:B0-----:R-:W-:-:S05]  /*1980*/  @P1 IMAD.WIDE.U32 R92, R122, 0x20, R92 ;  /* 0x000000207a5c1825 */ /* 0x001fca00078e005c */
[----:B------:R2:W5:Y:S01]  /*1990*/  @P1 LDG.E.128 R48, desc[UR6][R92.64] ;  /* 0x000000065c301981 */ /* 0x000562000c1e1d00 */
[----:B---3--:R-:W-:-:S03]  /*19a0*/  @P0 IMAD.WIDE.U32 R26, R122, 0x10, R26 ;  /* 0x000000107a1a0825 */ /* 0x008fc600078e001a */
[----:B------:R2:W5:Y:S04]  /*19b0*/  @P1 LDG.E.128 R44, desc[UR6][R92.64+0x10] ;  /* 0x000010065c2c1981 */ /* 0x000568000c1e1d00 */
[----:B------:R2:W5:Y:S04]  /*19c0*/  @P0 LDG.E.128 R52, desc[UR6][R26.64] ;  /* 0x000000061a340981 */ /* 0x000568000c1e1d00 */
[----:B------:R-:W5:Y:S01]  /*19d0*/  LDG.E.128 R92, desc[UR6][R94.64] ;  /* 0x000000065e5c7981 */ /* 0x000f62000c1e1d00 */
[----:B------:R-:W-:Y:S05]  /*19e0*/  @!P0 BRA `(.L_x_4044) ;  /* 0x00000004002c8947 */ /* 0x000fea0003800000 */
[----:B------:R-:W-:Y:S05]  /*19f0*/  @!P1 BRA `(.L_x_4045) ;  /* 0x0000000000a49947 */ /* 0x000fea0003800000 */
[C---:B-----5:R-:W-:Y:S01]  /*1a00*/  PRMT R116, R94.reuse, 0x7632, R116 ;  /* 0x000076325e747816 */ /* 0x060fe20000000074 */
[----:B------:R-:W-:Y:S01]  /*1a10*/  IMAD.U32 R134, R53, 0x10000, RZ ;  /* 0x0001000035867824 */ /* 0x000fe200078e00ff */
[----:B------:R-:W-:Y:S02]  /*1a20*/  SHF.L.U32 R94, R94, 0x10, RZ ;  /* 0x000000105e5e7819 */ /* 0x000fe400000006ff */
[----:B------:R-:W-:Y:S02]  /*1a30*/  SHF.L.U32 R117, R54, 0x10, RZ ;  /* 0x0000001036757819 */ /* 0x000fe400000006ff */
[C---:B--2---:R-:W-:Y:S01]  /*1a40*/  PRMT R24, R92.reuse, 0x7632, R24 ;  /* 0x000076325c187816 */ /* 0x044fe20000000018 */
[----:B------:R-:W-:Y:S01]  /*1a50*/  IMAD.U32 R92, R92, 0x10000, RZ ;  /* 0x000100005c5c7824 */ /* 0x000fe200078e00ff */
[----:B------:R-:W-:Y:S01]  /*1a60*/  SHF.L.U32 R27, R52, 0x10, RZ ;  /* 0x00000010341b7819 */ /* 0x000fe200000006ff */
[--C-:B------:R-:W-:Y:S01]  /*1a70*/  FADD.FTZ R117, R117, R94.reuse ;  /* 0x0000005e75757221 */ /* 0x100fe20000010000 */
        /* <DEDUP_REMOVED lines=33> */
.L_x_4045:
[C---:B-----5:R-:W-:Y:S01]  /*1c90*/  PRMT R116, R92.reuse, 0x7632, R116 ;  /* 0x000076325c747816 */ /* 0x060fe20000000074 */
[----:B--2---:R-:W-:Y:S01]  /*1ca0*/  IMAD.U32 R24, R92, 0x10000, RZ ;  /* 0x000100005c187824 */ /* 0x004fe200078e00ff */
[----:B------:R-:W-:Y:S01]  /*1cb0*/  PRMT R117, R93, 0x7632, R117 ;  /* 0x000076325d757816 */ /* 0x000fe20000000075 */
[----:B------:R-:W-:Y:S01]  /*1cc0*/  IMAD.U32 R27, R53, 0x10000, RZ ;  /* 0x00010000351b7824 */ /* 0x000fe200078e00ff */
[----:B------:R-:W-:Y:S01]  /*1cd0*/  SHF.L.U32 R26, R93, 0x10, RZ ;  /* 0x000000105d1a7819 */ /* 0x000fe200000006ff */
[----:B------:R-:W-:Y:S01]  /*1ce0*/  IMAD.U32 R116, R116, 0x10000, RZ ;  /* 0x0001000074747824 */ /* 0x000fe200078e00ff */
[----:B------:R-:W-:Y:S02]  /*1cf0*/  SHF.L.U32 R92, R94, 0x10, RZ ;  /* 0x000000105e5c7819 */ /* 0x000fe400000006ff */
        /* <DEDUP_REMOVED lines=10> */
[----:B------:R-:W-:Y:S02]  /*1da0*/  PRMT R93, R54, 0x7632, R93 ;  /* 0x00007632365d7816 */ /* 0x000fe4000000005d */
        /* <DEDUP_REMOVED lines=12> */
[----:B------:R-:W-:-:S03]  /*1e70*/  FADD.FTZ R93, R134, R93 ;  /* 0x0000005d865d7221 */ /* 0x000fc60000010000 */
[----:B------:R-:W-:Y:S01]  /*1e80*/  FADD.FTZ R95, R138, R95 ;  /* 0x0000005f8a5f7221 */ /* 0x000fe20000010000 */
[----:B------:R-:W-:Y:S06]  /*1e90*/  BRA `(.L_x_4046) ;  /* 0x0000000000887947 */ /* 0x000fec0003800000 */
.L_x_4044:
[----:B------:R-:W-:Y:S05]  /*1ea0*/  @!P1 BRA `(.L_x_4047) ;  /* 0x0000000000549947 */ /* 0x000fea0003800000 */
[C---:B--2--5:R-:W-:Y:S01]  /*1eb0*/  PRMT R24, R92.reuse, 0x7632, R24 ;  /* 0x000076325c187816 */ /* 0x064fe20000000018 */
[----:B------:R-:W-:Y:S01]  /*1ec0*/  IMAD.U32 R25, R92, 0x10000, RZ ;  /* 0x000100005c197824 */ /* 0x000fe200078e00ff */
[----:B------:R-:W-:Y:S02]  /*1ed0*/  PRMT R26, R93, 0x7632, R26 ;  /* 0x000076325d1a7816 */ /* 0x000fe4000000001a */
[----:B------:R-:W-:Y:S01]  /*1ee0*/  PRMT R27, R94, 0x7632, R27 ;  /* 0x000076325e1b7816 */ /* 0x000fe2000000001b */
[----:B------:R-:W-:Y:S01]  /*1ef0*/  IMAD.U32 R116, R24, 0x10000, RZ ;  /* 0x0001000018747824 */ /* 0x000fe200078e00ff */
[----:B------:R-:W-:Y:S01]  /*1f00*/  PRMT R92, R95, 0x7632, R92 ;  /* 0x000076325f5c7816 */ /* 0x000fe2000000005c */
[----:B------:R-:W-:Y:S01]  /*1f10*/  FADD.FTZ R24, R48, R25 ;  /* 0x0000001930187221 */ /* 0x000fe20000010000 */
        /* <DEDUP_REMOVED lines=13> */
[----:B------:R-:W-:Y:S06]  /*1ff0*/  BRA `(.L_x_4046) ;  /* 0x0000000000307947 */ /* 0x000fec0003800000 */
.L_x_4047:
[C---:B--2--5:R-:W-:Y:S01]  /*2000*/  PRMT R25, R92.reuse, 0x7632, R25 ;  /* 0x000076325c197816 */ /* 0x064fe20000000019 */
[----:B------:R-:W-:Y:S01]  /*2010*/  IMAD.U32 R24, R92, 0x10000, RZ ;  /* 0x000100005c187824 */ /* 0x000fe200078e00ff */
[----:B------:R-:W-:Y:S02]  /*2020*/  PRMT R27, R93, 0x7632, R27 ;  /* 0x000076325d1b7816 */ /* 0x000fe4000000001b */
[C---:B------:R-:W-:Y:S01]  /*2030*/  PRMT R116, R94.reuse, 0x7632, R116 ;  /* 0x000076325e747816 */ /* 0x040fe20000000074 */
        /* <DEDUP_REMOVED lines=8> */
.L_x_4046:
[----:B------:R-:W-:Y:S01]  /*20c0*/  FADD.FTZ R116, RZ, R40 ;  /* 0x00000028ff747221 */ /* 0x000fe20000010000 */
[----:B------:R-:W-:Y:S01]  /*20d0*/  IMAD.WIDE.U32 R118, R122, 0x20, R118 ;  /* 0x000000207a767825 */ /* 0x000fe200078e0076 */
[----:B------:R-:W-:Y:S01]  /*20e0*/  ISETP.NE.AND P1, PT, R164, RZ, PT ;  /* 0x000000ffa400720c */ /* 0x000fe20003f25270 */
[----:B------:R-:W-:Y:S02]  /*20f0*/  BSSY.RECONVERGENT B0, `(.L_x_4048) ;  /* 0x0000067000007945 */ /* 0x000fe40003800200 */
[----:B------:R-:W-:Y:S01]  /*2100*/  FADD.FTZ R117, R116, R41 ;  /* 0x0000002974757221 */ /* 0x000fe20000010000 */
[----:B------:R-:W-:Y:S03]  /*2110*/  STG.E.128 desc[UR6][R118.64], R24 ;  /* 0x0000001876007986 */ /* 0x000fe6000c101d06 */
[----:B------:R-:W-:Y:S01]  /*2120*/  FADD.FTZ R116, R117, R42 ;  /* 0x0000002a75747221 */ /* 0x000fe20000010000 */
[----:B------:R-:W-:Y:S03]  /*2130*/  STG.E.128 desc[UR6][R118.64+0x10], R92 ;  /* 0x0000105c76007986 */ /* 0x000fe6000c101d06 */
        /* <DEDUP_REMOVED lines=98> */
.L_x_4049:
[----:B-1----:R-:W-:Y:S05]  /*2760*/  BSYNC.RECONVERGENT B0 ;  /* 0x0000000000007941 */ /* 0x002fea0003800200 */
.L_x_4048:
[----:B------:R-:W-:Y:S01]  /*2770*/  ISETP.GT.U32.AND P1, PT, R164, 0x3, PT ;  /* 0x00000003a400780c */ /* 0x000fe20003f24070 */
[----:B------:R-:W-:Y:S01]  /*2780*/  BAR.SYNC.DEFER_BLOCKING 0x0 ;  /* 0x0000000000007b1d */ /* 0x000fe20000010000 */
[----:B------:R-:W-:Y:S01]  /*2790*/  PLOP3.LUT P4, PT, PT, PT, UP1, 0x80, 0x8 ;  /* 0x000000000008781c */ /* 0x000fe20003f8f018 */
[----:B------:R-:W-:Y:S01]  /*27a0*/  HFMA2 R119, -RZ, RZ, 0, 0 ;  /* 0x00000000ff777431 */ /* 0x000fe200000001ff */
[----:B------:R-:W-:Y:S01]  /*27b0*/  PLOP3.LUT P3, PT, PT, PT, PT, 0x8, 0x80 ;  /* 0x000000000080781c */ /* 0x000fe20003f6e170 */
[----:B------:R-:W-:Y:S01]  /*27c0*/  IMAD.U32 R140, R79, 0x10000, RZ ;  /* 0x000100004f8c7824 */ /* 0x000fe200078e00ff */
[----:B------:R-:W-:-:S03]  /*27d0*/  SHF.L.U32 R142, R14, 0x10, RZ ;  /* 0x000000100e8e7819 */ /* 0x000fc600000006ff */
[----:B------:R-:W1:Y:S01]  /*27e0*/  LDC.64 R144, c[0x0][0x428] ;  /* 0x00010a00ff907b82 */ /* 0x000e620000000a00 */
[----:B------:R-:W-:Y:S01]  /*27f0*/  SHF.L.U32 R147, R63, 0x10, RZ ;  /* 0x000000103f937819 */ /* 0x000fe200000006ff */
[----:B------:R-:W-:Y:S01]  /*2800*/  IMAD.U32 R148, R103, 0x10000, RZ ;  /* 0x0001000067947824 */ /* 0x000fe200078e00ff */
[----:B------:R-:W-:Y:S01]  /*2810*/  SHF.L.U32 R150, R83, 0x10, RZ ;  /* 0x0000001053967819 */ /* 0x000fe200000006ff */
[----:B------:R-:W-:Y:S01]  /*2820*/  UPLOP3.LUT UP1, UPT, UPT, UPT, UP1, 0x40, 0x4 ;  /* 0x000000000004789c */ /* 0x000fe20003f2e810 */
[----:B------:R-:W-:Y:S01]  /*2830*/  SHF.L.U32 R146, R71, 0x10, RZ ;  /* 0x0000001047927819 */ /* 0x000fe200000006ff */
[----:B0-----:R-:W0:Y:S01]  /*2840*/  @!P1 S2R R117, SR_CgaCtaId ;  /* 0x0000000000759919 */ /* 0x001e220000008800 */
[----:B------:R-:W-:Y:S02]  /*2850*/  @!P1 PLOP3.LUT P3, PT, P4, PT, PT, 0x80, 0x8 ;  /* 0x000000000008981c */ /* 0x000fe4000276f070 */
[----:B------:R-:W-:Y:S02]  /*2860*/  @!P1 MOV R116, 0x400 ;  /* 0x0000040000749802 */ /* 0x000fe40000000f00 */
[----:B------:R-:W-:-:S02]  /*2870*/  @!P1 MOV R119, 0x300 ;  /* 0x0000030000779802 */ /* 0x000fc40000000f00 */
[----:B------:R-:W-:-:S03]  /*2880*/  SHF.L.U32 R149, R162, 0x10, RZ ;  /* 0x00000010a2957819 */ /* 0x000fc600000006ff */
[----:B------:R-:W2:Y:S01]  /*2890*/  SHFL.DOWN PT, R132, R119, 0x2, 0x1f ;  /* 0x08401f0077847f89 */ /* 0x000ea200000e0000 */
[----:B0-----:R-:W-:Y:S02]  /*28a0*/  @!P1 LEA R123, R117, R116, 0x18 ;  /* 0x00000074757b9211 */ /* 0x001fe400078ec0ff */
[----:B------:R-:W-:Y:S01]  /*28b0*/  CS2R R116, SRZ ;  /* 0x0000000000747805 */ /* 0x000fe2000001ff00 */
[----:B--2---:R-:W-:Y:S01]  /*28c0*/  IMAD.IADD R133, R132, 0x1, R119 ;  /* 0x0000000184857824 */ /* 0x004fe200078e0277 */
[----:B------:R-:W-:Y:S01]  /*28d0*/  I2FP.F32.S32 R132, R132 ;  /* 0x0000008400847245 */ /* 0x000fe20000201400 */
[----:B------:R-:W-:-:S03]  /*28e0*/  @P3 VIADD R123, R123, 0x20 ;  /* 0x000000207b7b3836 */ /* 0x000fc60000000000 */
[----:B------:R-:W-:Y:S01]  /*28f0*/  I2FP.F32.S32 R118, R133 ;  /* 0x0000008500767245 */ /* 0x000fe20000201400 */
[----:B------:R-:W0:Y:S01]  /*2900*/  SHFL.DOWN PT, R138, R133, 0x1, 0x1f ;  /* 0x08201f00858a7f89 */ /* 0x000e2200000e0000 */
[----:B------:R-:W-:Y:S02]  /*2910*/  @!P1 LEA R123, R164, R123, 0x3 ;  /* 0x0000007ba47b9211 */ /* 0x000fe400078e18ff */
[----:B------:R-:W2:Y:S03]  /*2920*/  MUFU.RCP R135, R118 ;  /* 0x0000007600877308 */ /* 0x000ea60000001000 */
[----:B------:R3:W4:Y:S01]  /*2930*/  @!P1 LDS.64 R116, [R123] ;  /* 0x000000007b749984 */ /* 0x0007220000000a00 */
[----:B------:R-:W-:Y:S02]  /*2940*/  ISETP.NE.AND P1, PT, R163, RZ, PT ;  /* 0x000000ffa300720c */ /* 0x000fe40003f25270 */
[----:B---3--:R-:W-:-:S02]  /*2950*/  I2FP.F32.U32 R123, R119 ;  /* 0x00000077007b7245 */ /* 0x008fc40000201000 */
[-C--:B0-----:R-:W-:Y:S02]  /*2960*/  IADD3 R133, PT, PT, R133, R138.reuse, RZ ;  /* 0x0000008a85857210 */ /* 0x081fe40007ffe0ff */
[----:B------:R-:W-:Y:S02]  /*2970*/  I2FP.F32.S32 R138, R138 ;  /* 0x0000008a008a7245 */ /* 0x000fe40000201400 */
[----:B------:R-:W-:-:S06]  /*2980*/  I2FP.F32.S32 R133, R133 ;  /* 0x0000008500857245 */ /* 0x000fcc0000201400 */
[----:B------:R-:W0:Y:S01]  /*2990*/  MUFU.RCP R133, R133 ;  /* 0x0000008500857308 */ /* 0x000e220000001000 */
[----:B----4-:R-:W3:Y:S04]  /*29a0*/  SHFL.DOWN PT, R131, R116, 0x2, 0x1f ;  /* 0x08401f0074837f89 */ /* 0x010ee800000e0000 */
[----:B------:R-:W4:Y:S01]  /*29b0*/  SHFL.DOWN PT, R134, R117, 0x2, 0x1f ;  /* 0x08401f0075867f89 */ /* 0x000f2200000e0000 */
[C---:B---3--:R-:W-:Y:S01]  /*29c0*/  FMUL.FTZ R136, R131.reuse, R132 ;  /* 0x0000008483887220 */ /* 0x048fe20000410000 */
[----:B------:R-:W-:-:S03]  /*29d0*/  FADD.FTZ R131, -R131, R116 ;  /* 0x0000007483837221 */ /* 0x000fc60000010100 */
[----:B------:R-:W-:Y:S01]  /*29e0*/  FFMA.FTZ R136, R123, R116, R136 ;  /* 0x000000747b887223 */ /* 0x000fe20000010088 */
[----:B------:R-:W-:Y:S01]  /*29f0*/  FMUL.FTZ R131, R131, R131 ;  /* 0x0000008383837220 */ /* 0x000fe20000410000 */
[----:B----4-:R-:W-:Y:S02]  /*2a00*/  FADD.FTZ R134, R134, R117 ;  /* 0x0000007586867221 */ /* 0x010fe40000010000 */
[----:B--2---:R-:W-:Y:S01]  /*2a10*/  FMUL.FTZ R119, R135, R136 ;  /* 0x0000008887777220 */ /* 0x004fe20000410000 */
[----:B------:R-:W-:Y:S01]  /*2a20*/  FMUL.FTZ R131, R131, R123 ;  /* 0x0000007b83837220 */ /* 0x000fe20000410000 */
[----:B------:R-:W-:-:S03]  /*2a30*/  SHF.L.U32 R136, R104, 0x10, RZ ;  /* 0x0000001068887819 */ /* 0x000fc600000006ff */
[----:B------:R-:W2:Y:S01]  /*2a40*/  SHFL.DOWN PT, R116, R119, 0x1, 0x1f ;  /* 0x08201f0077747f89 */ /* 0x000ea200000e0000 */
[----:B------:R-:W-:-:S04]  /*2a50*/  FMUL.FTZ R131, R131, R132 ;  /* 0x0000008483837220 */ /* 0x000fc80000410000 */
[----:B------:R-:W-:Y:S01]  /*2a60*/  FFMA.FTZ R131, R135, R131, R134 ;  /* 0x0000008387837223 */ /* 0x000fe20000010086 */
[----:B------:R-:W-:Y:S01]  /*2a70*/  SHF.L.U32 R134, R88, 0x10, RZ ;  /* 0x0000001058867819 */ /* 0x000fe200000006ff */
[----:B------:R-:W-:-:S03]  /*2a80*/  IMAD.U32 R135, R3, 0x10000, RZ ;  /* 0x0001000003877824 */ /* 0x000fc600078e00ff */
        /* <DEDUP_REMOVED lines=11> */
[----:B------:R-:W-:Y:S01]  /*2b40*/  FFMA.FTZ R132, R133, R117, R132 ;  /* 0x0000007585847223 */ /* 0x000fe20000010084 */
[----:B------:R-:W-:-:S04]  /*2b50*/  SHF.L.U32 R133, R2, 0x10, RZ ;  /* 0x0000001002857819 */ /* 0x000fc800000006ff */
[----:B------:R-:W3:Y:S01]  /*2b60*/  @!P1 LDC.64 R116, c[0x0][0x3c0] ;  /* 0x0000f000ff749b82 */ /* 0x000ee20000000a00 */
[----:B------:R-:W0:Y:S01]  /*2b70*/  SHFL.IDX PT, R132, R132, RZ, 0x1f ;  /* 0x00001fff84847589 */ /* 0x000e2200000e0000 */
[C---:B--2---:R-:W-:Y:S01]  /*2b80*/  FMUL.FTZ R118, R139.reuse, R139 ;  /* 0x0000008b8b767220 */ /* 0x044fe20000410000 */
[----:B------:R-:W-:-:S04]  /*2b90*/  FSEL R119, R139, RZ, !P2 ;  /* 0x000000ff8b777208 */ /* 0x000fc80005000000 */
[----:B------:R-:W-:Y:S01]  /*2ba0*/  FSEL R123, R118, RZ, P2 ;  /* 0x000000ff767b7208 */ /* 0x000fe20001000000 */
[----:B------:R-:W-:Y:S01]  /*2bb0*/  FADD.FTZ R137, -R119, R42 ;  /* 0x0000002a77897221 */ /* 0x000fe20000010100 */
[----:B---3--:R-:W-:-:S04]  /*2bc0*/  @!P1 IMAD.WIDE R116, R124, 0x4, R116 ;  /* 0x000000047c749825 */ /* 0x008fc800078e0274 */
[----:B0-----:R-:W-:Y:S01]  /*2bd0*/  FFMA.FTZ R118, R132, UR9, R131 ;  /* 0x0000000984767c23 */ /* 0x001fe20008010083 */
[----:B------:R-:W-:Y:S01]  /*2be0*/  SHF.L.U32 R131, R56, 0x10, RZ ;  /* 0x0000001038837819 */ /* 0x000fe200000006ff */
[C---:B------:R-:W-:Y:S01]  /*2bf0*/  FADD.FTZ R41, -R119.reuse, R41 ;  /* 0x0000002977297221 */ /* 0x040fe20000010100 */
[----:B------:R-:W-:Y:S02]  /*2c00*/  IMAD.U32 R132, R76, 0x10000, RZ ;  /* 0x000100004c847824 */ /* 0x000fe400078e00ff */
[----:B------:R-:W-:Y:S01]  /*2c10*/  FADD.FTZ R118, R118, R123 ;  /* 0x0000007b76767221 */ /* 0x000fe20000010000 */
[C---:B------:R-:W-:Y:S01]  /*2c20*/  FADD.FTZ R123, -R119.reuse, R40 ;  /* 0x00000028777b7221 */ /* 0x040fe20000010100 */
[----:B------:R0:W-:Y:S01]  /*2c30*/  @!P1 STG.E desc[UR6][R116.64], R139 ;  /* 0x0000008b74009986 */ /* 0x0001e2000c101906 */
[C---:B------:R-:W-:Y:S01]  /*2c40*/  FADD.FTZ R37, -R119.reuse, R37 ;  /* 0x0000002577257221 */ /* 0x040fe20000010100 */
[C---:B------:R-:W-:Y:S01]  /*2c50*/  FADD.FTZ R39, -R119.reuse, R39 ;  /* 0x0000002777277221 */ /* 0x040fe20000010100 */
[C---:B------:R-:W-:Y:S01]  /*2c60*/  FADD.FTZ R33, -R119.reuse, R33 ;  /* 0x0000002177217221 */ /* 0x040fe20000010100 */
[----:B------:R-:W2:Y:S01]  /*2c70*/  MUFU.RSQ R118, R118 ;  /* 0x0000007600767308 */ /* 0x000ea20000001400 */
[C---:B------:R-:W-:Y:S01]  /*2c80*/  FADD.FTZ R35, -R119.reuse, R35 ;  /* 0x0000002377237221 */ /* 0x040fe20000010100 */
[C---:B------:R-:W-:Y:S01]  /*2c90*/  FADD.FTZ R29, -R119.reuse, R29 ;  /* 0x0000001d771d7221 */ /* 0x040fe20000010100 */
[C---:B------:R-:W-:Y:S01]  /*2ca0*/  FADD.FTZ R25, -R119.reuse, R25 ;  /* 0x0000001977197221 */ /* 0x040fe20000010100 */
[C---:B------:R-:W-:Y:S01]  /*2cb0*/  FADD.FTZ R27, -R119.reuse, R27 ;  /* 0x0000001b771b7221 */ /* 0x040fe20000010100 */
[C---:B------:R-:W-:Y:S01]  /*2cc0*/  FADD.FTZ R93, -R119.reuse, R93 ;  /* 0x0000005d775d7221 */ /* 0x040fe20000010100 */
[----:B------:R-:W-:Y:S01]  /*2cd0*/  FADD.FTZ R95, -R119, R95 ;  /* 0x0000005f775f7221 */ /* 0x000fe20000010100 */
[----:B0-----:R-:W-:Y:S01]  /*2ce0*/  SHF.L.U32 R117, R57, 0x10, RZ ;  /* 0x0000001039757819 */ /* 0x001fe200000006ff */
[----:B------:R-:W-:-:S02]  /*2cf0*/  IMAD.U32 R116, R77, 0x10000, RZ ;  /* 0x000100004d747824 */ /* 0x000fc400078e00ff */
[----:B------:R-:W-:Y:S01]  /*2d00*/  FADD.FTZ R139, -R119, R43 ;  /* 0x0000002b778b7221 */ /* 0x000fe20000010100 */
[C---:B--2---:R-:W-:Y:S01]  /*2d10*/  FMUL.FTZ R123, R118.reuse, R123 ;  /* 0x0000007b767b7220 */ /* 0x044fe20000410000 */
[C---:B------:R-:W-:Y:S01]  /*2d20*/  FMUL.FTZ R137, R118.reuse, R137 ;  /* 0x0000008976897220 */ /* 0x040fe20000410000 */
[C---:B------:R-:W-:Y:S01]  /*2d30*/  FMUL.FTZ R42, R118.reuse, R41 ;  /* 0x00000029762a7220 */ /* 0x040fe20000410000 */
[----:B------:R-:W-:Y:S01]  /*2d40*/  FMUL.FTZ R139, R118, R139 ;  /* 0x0000008b768b7220 */ /* 0x000fe20000410000 */
[C---:B------:R-:W-:Y:S01]  /*2d50*/  FFMA.FTZ R40, R123.reuse, R134, R136 ;  /* 0x000000867b287223 */ /* 0x040fe20000010088 */
[----:B------:R-:W-:Y:S01]  /*2d60*/  FFMA.FTZ R123, R123, R132, R131 ;  /* 0x000000847b7b7223 */ /* 0x000fe20000010083 */
[----:B------:R-:W-:Y:S01]  /*2d70*/  SHF.L.U32 R131, R0, 0x10, RZ ;  /* 0x0000001000837819 */ /* 0x000fe200000006ff */
[----:B------:R-:W-:Y:S01]  /*2d80*/  FFMA.FTZ R43, R137, R116, R117 ;  /* 0x00000074892b7223 */ /* 0x000fe20000010075 */
[----:B------:R-:W-:Y:S01]  /*2d90*/  SHF.L.U32 R134, R89, 0x10, RZ ;  /* 0x0000001059867819 */ /* 0x000fe200000006ff */
[----:B------:R-:W-:Y:S01]  /*2da0*/  FADD.FTZ R117, -R119, R36 ;  /* 0x0000002477757221 */ /* 0x000fe20000010100 */
[----:B------:R-:W-:Y:S01]  /*2db0*/  SHF.L.U32 R136, R105, 0x10, RZ ;  /* 0x0000001069887819 */ /* 0x000fe200000006ff */
[----:B------:R-:W-:Y:S01]  /*2dc0*/  FFMA.FTZ R41, R42, R131, R133 ;  /* 0x000000832a297223 */ /* 0x000fe20000010085 */
[----:B------:R-:W-:Y:S01]  /*2dd0*/  SHF.L.U32 R132, R4, 0x10, RZ ;  /* 0x0000001004847819 */ /* 0x000fe200000006ff */
[----:B------:R-:W-:Y:S01]  /*2de0*/  FMUL.FTZ R117, R118, R117 ;  /* 0x0000007576757220 */ /* 0x000fe20000410000 */
[----:B------:R-:W-:Y:S01]  /*2df0*/  SHF.L.U32 R36, R90, 0x10, RZ ;  /* 0x000000105a247819 */ /* 0x000fe200000006ff */
[----:B------:R-:W-:Y:S01]  /*2e00*/  FFMA.FTZ R133, R137, R134, R136 ;  /* 0x0000008689857223 */ /* 0x000fe20000010088 */
[----:B------:R-:W-:Y:S01]  /*2e10*/  SHF.L.U32 R134, R106, 0x10, RZ ;  /* 0x000000106a867819 */ /* 0x000fe200000006ff */
[----:B------:R-:W-:Y:S01]  /*2e20*/  FFMA.FTZ R42, R42, R135, R132 ;  /* 0x000000872a2a7223 */ /* 0x000fe20000010084 */
[----:B------:R-:W-:Y:S01]  /*2e30*/  SHF.L.U32 R136, R5, 0x10, RZ ;  /* 0x0000001005887819 */ /* 0x000fe200000006ff */
[----:B------:R-:W-:Y:S01]  /*2e40*/  IMAD.U32 R132, R7, 0x10000, RZ ;  /* 0x0001000007847824 */ /* 0x000fe200078e00ff */
[----:B------:R-:W-:Y:S01]  /*2e50*/  SHF.L.U32 R116, R6, 0x10, RZ ;  /* 0x0000001006747819 */ /* 0x000fe200000006ff */
[----:B------:R-:W-:Y:S01]  /*2e60*/  FFMA.FTZ R135, R117, R36, R134 ;  /* 0x0000002475877223 */ /* 0x000fe20000010086 */
[----:B------:R-:W-:Y:S01]  /*2e70*/  FMUL.FTZ R134, R118, R37 ;  /* 0x0000002576867220 */ /* 0x000fe20000410000 */
[----:B------:R-:W-:Y:S01]  /*2e80*/  SHF.L.U32 R131, R8, 0x10, RZ ;  /* 0x0000001008837819 */ /* 0x000fe200000006ff */
[----:B------:R-:W0:Y:S01]  /*2e90*/  @!P1 LDC.64 R36, c[0x0][0x3c8] ;  /* 0x0000f200ff249b82 */ /* 0x000e220000000a00 */
[----:B------:R-:W-:Y:S01]  /*2ea0*/  FFMA.FTZ R136, R139, R136, R116 ;  /* 0x000000888b887223 */ /* 0x000fe20000010074 */
[----:B------:R-:W-:Y:S01]  /*2eb0*/  SHF.L.U32 R137, R9, 0x10, RZ ;  /* 0x0000001009897819 */ /* 0x000fe200000006ff */
[----:B------:R-:W-:Y:S01]  /*2ec0*/  FMUL.FTZ R39, R118, R39 ;  /* 0x0000002776277220 */ /* 0x000fe20000410000 */
[----:B------:R-:W-:Y:S01]  /*2ed0*/  FFMA.FTZ R131, R139, R132, R131 ;  /* 0x000000848b837223 */ /* 0x000fe20000010083 */
[----:B------:R-:W-:Y:S01]  /*2ee0*/  SHF.L.U32 R139, R10, 0x10, RZ ;  /* 0x000000100a8b7819 */ /* 0x000fe200000006ff */
[----:B------:R-:W-:Y:S01]  /*2ef0*/  IMAD.U32 R132, R78, 0x10000, RZ ;  /* 0x000100004e847824 */ /* 0x000fe200078e00ff */
[----:B------:R-:W-:Y:S01]  /*2f00*/  SHF.L.U32 R116, R58, 0x10, RZ ;  /* 0x000000103a747819 */ /* 0x000fe200000006ff */
[C---:B------:R-:W-:Y:S01]  /*2f10*/  FMUL.FTZ R33, R118.reuse, R33 ;  /* 0x0000002176217220 */ /* 0x040fe20000410000 */
[----:B------:R-:W-:Y:S01]  /*2f20*/  FMUL.FTZ R143, R118, R29 ;  /* 0x0000001d768f7220 */ /* 0x000fe20000410000 */
[----:B------:R-:W-:Y:S01]  /*2f30*/  FFMA.FTZ R138, R134, R137, R139 ;  /* 0x00000089868a7223 */ /* 0x000fe2000001008b */
[----:B------:R-:W-:Y:S01]  /*2f40*/  SHF.L.U32 R137, R12, 0x10, RZ ;  /* 0x000000100c897819 */ /* 0x000fe200000006ff */
[----:B------:R-:W-:Y:S01]  /*2f50*/  FFMA.FTZ R132, R117, R132, R116 ;  /* 0x0000008475847223 */ /* 0x000fe20000010074 */
[----:B------:R-:W-:-:S02]  /*2f60*/  IMAD.U32 R117, R11, 0x10000, RZ ;  /* 0x000100000b757824 */ /* 0x000fc400078e00ff */
[----:B------:R-:W-:Y:S01]  /*2f70*/  FADD.FTZ R139, -R119, R38 ;  /* 0x00000026778b7221 */ /* 0x000fe20000010100 */
[----:B------:R-:W-:Y:S01]  /*2f80*/  SHF.L.U32 R38, R91, 0x10, RZ ;  /* 0x000000105b267819 */ /* 0x000fe200000006ff */
[----:B------:R-:W-:Y:S01]  /*2f90*/  FMUL.FTZ R25, R118, R25 ;  /* 0x0000001976197220 */ /* 0x000fe20000410000 */
[----:B------:R-:W-:Y:S01]  /*2fa0*/  FFMA.FTZ R134, R134, R117, R137 ;  /* 0x0000007586867223 */ /* 0x000fe20000010089 */
[----:B------:R-:W-:Y:S01]  /*2fb0*/  SHF.L.U32 R116, R107, 0x10, RZ ;  /* 0x000000106b747819 */ /* 0x000fe200000006ff */
[C---:B------:R-:W-:Y:S01]  /*2fc0*/  FMUL.FTZ R139, R118.reuse, R139 ;  /* 0x0000008b768b7220 */ /* 0x040fe20000410000 */
[----:B------:R-:W-:Y:S01]  /*2fd0*/  SHF.L.U32 R117, R59, 0x10, RZ ;  /* 0x000000103b757819 */ /* 0x000fe200000006ff */
[C---:B------:R-:W-:Y:S01]  /*2fe0*/  FMUL.FTZ R27, R118.reuse, R27 ;  /* 0x0000001b761b7220 */ /* 0x040fe20000410000 */
[----:B------:R-:W-:Y:S01]  /*2ff0*/  FMUL.FTZ R93, R118, R93 ;  /* 0x0000005d765d7220 */ /* 0x000fe20000410000 */
[----:B------:R-:W-:Y:S01]  /*3000*/  FFMA.FTZ R38, R139, R38, R116 ;  /* 0x000000268b267223 */ /* 0x000fe20000010074 */
[----:B0-----:R-:W-:-:S04]  /*3010*/  @!P1 IMAD.WIDE R36, R124, 0x4, R36 ;  /* 0x000000047c249825 */ /* 0x001fc800078e0224 */
[----:B------:R-:W-:Y:S01]  /*3020*/  FFMA.FTZ R116, R139, R140, R117 ;  /* 0x0000008c8b747223 */ /* 0x000fe20000010075 */
[----:B------:R-:W-:Y:S01]  /*3030*/  SHF.L.U32 R140, R13, 0x10, RZ ;  /* 0x000000100d8c7819 */ /* 0x000fe200000006ff */
[----:B------:R-:W-:Y:S01]  /*3040*/  FMUL.FTZ R95, R118, R95 ;  /* 0x0000005f765f7220 */ /* 0x000fe20000410000 */
[----:B------:R-:W-:Y:S01]  /*3050*/  SHF.L.U32 R117, R16, 0x10, RZ ;  /* 0x0000001010757819 */ /* 0x000fe200000006ff */
[----:B------:R0:W-:Y:S02]  /*3060*/  @!P1 STG.E desc[UR6][R36.64], R118 ;  /* 0x0000007624009986 */ /* 0x0001e4000c101906 */
[----:B------:R-:W-:Y:S01]  /*3070*/  FFMA.FTZ R137, R39, R140, R142 ;  /* 0x0000008c27897223 */ /* 0x000fe2000001008e */
[----:B------:R-:W-:Y:S01]  /*3080*/  IMAD.U32 R140, R15, 0x10000, RZ ;  /* 0x000100000f8c7824 */ /* 0x000fe200078e00ff */
[----:B------:R-:W-:-:S03]  /*3090*/  SHF.L.U32 R142, R18, 0x10, RZ ;  /* 0x00000010128e7819 */ /* 0x000fc600000006ff */
[----:B------:R-:W-:Y:S01]  /*30a0*/  FFMA.FTZ R117, R39, R140, R117 ;  /* 0x0000008c27757223 */ /* 0x000fe20000010075 */
[----:B------:R-:W-:Y:S01]  /*30b0*/  F2FP.BF16.F32.PACK_AB R39, R137, R38 ;  /* 0x000000268927723e */ /* 0x000fe200000010ff */
[C---:B------:R-:W-:Y:S01]  /*30c0*/  FADD.FTZ R137, -R119.reuse, R34 ;  /* 0x0000002277897221 */ /* 0x040fe20000010100 */
[----:B------:R-:W-:Y:S02]  /*30d0*/  F2FP.BF16.F32.PACK_AB R38, R138, R135 ;  /* 0x000000878a26723e */ /* 0x000fe400000010ff */
[----:B0-----:R-:W-:Y:S01]  /*30e0*/  F2FP.BF16.F32.PACK_AB R37, R136, R133 ;  /* 0x000000858825723e */ /* 0x001fe200000010ff */
[----:B------:R-:W-:Y:S01]  /*30f0*/  FADD.FTZ R133, -R119, R32 ;  /* 0x0000002077857221 */ /* 0x000fe20000010100 */
[----:B------:R-:W-:Y:S01]  /*3100*/  SHF.L.U32 R32, R84, 0x10, RZ ;  /* 0x0000001054207819 */ /* 0x000fe200000006ff */
[----:B------:R-:W-:Y:S01]  /*3110*/  FMUL.FTZ R137, R118, R137 ;  /* 0x0000008976897220 */ /* 0x000fe20000410000 */
[----:B------:R-:W-:Y:S01]  /*3120*/  SHF.L.U32 R136, R108, 0x10, RZ ;  /* 0x000000106c887819 */ /* 0x000fe200000006ff */
[----:B------:R-:W-:Y:S01]  /*3130*/  FMUL.FTZ R133, R118, R133 ;  /* 0x0000008576857220 */ /* 0x000fe20000410000 */
[----:B------:R-:W-:Y:S01]  /*3140*/  F2FP.BF16.F32.PACK_AB R36, R41, R40 ;  /* 0x000000282924723e */ /* 0x000fe200000010ff */
[----:B-1----:R-:W-:Y:S01]  /*3150*/  IMAD.WIDE.U32 R40, R120, 0x10, R144 ;  /* 0x0000001078287825 */ /* 0x002fe200078e0090 */
[----:B------:R-:W-:-:S03]  /*3160*/  SHF.L.U32 R140, R17, 0x10, RZ ;  /* 0x00000010118c7819 */ /* 0x000fc600000006ff */
[----:B------:R-:W-:Y:S01]  /*3170*/  FFMA.FTZ R32, R133, R32, R136 ;  /* 0x0000002085207223 */ /* 0x000fe20000010088 */
[----:B------:R-:W-:Y:S01]  /*3180*/  SHF.L.U32 R138, R60, 0x10, RZ ;  /* 0x000000103c8a7819 */ /* 0x000fe200000006ff */
[----:B------:R-:W-:Y:S01]  /*3190*/  IMAD.U32 R136, R72, 0x10000, RZ ;  /* 0x0001000048887824 */ /* 0x000fe200078e00ff */
[----:B------:R-:W-:Y:S01]  /*31a0*/  SHF.L.U32 R135, R20, 0x10, RZ ;  /* 0x0000001014877819 */ /* 0x000fe200000006ff */
[----:B------:R-:W-:Y:S01]  /*31b0*/  IMAD.U32 R144, R19, 0x10000, RZ ;  /* 0x0001000013907824 */ /* 0x000fe200078e00ff */
[----:B------:R0:W-:Y:S01]  /*31c0*/  STG.E.128 desc[UR6][R40.64], R36 ;  /* 0x0000002428007986 */ /* 0x0001e2000c101d06 */
[----:B------:R-:W-:Y:S01]  /*31d0*/  FFMA.FTZ R34, R33, R140, R142 ;  /* 0x0000008c21227223 */ /* 0x000fe2000001008e */
[----:B------:R-:W-:Y:S02]  /*31e0*/  SHF.L.U32 R142, R85, 0x10, RZ ;  /* 0x00000010558e7819 */ /* 0x000fe400000006ff */
[----:B------:R-:W-:Y:S01]  /*31f0*/  SHF.L.U32 R140, R130, 0x10, RZ ;  /* 0x00000010828c7819 */ /* 0x000fe200000006ff */
[----:B0-----:R-:W-:Y:S01]  /*3200*/  FFMA.FTZ R38, R133, R136, R138 ;  /* 0x0000008885267223 */ /* 0x001fe2000001008a */
[----:B------:R-:W-:Y:S01]  /*3210*/  FFMA.FTZ R37, R33, R144, R135 ;  /* 0x0000009021257223 */ /* 0x000fe20000010087 */
[----:B------:R-:W-:Y:S01]  /*3220*/  SHF.L.U32 R36, R109, 0x10, RZ ;  /* 0x000000106d247819 */ /* 0x000fe200000006ff */
[----:B------:R-:W-:Y:S01]  /*3230*/  IMAD.U32 R40, R73, 0x10000, RZ ;  /* 0x0001000049287824 */ /* 0x000fe200078e00ff */
[----:B------:R-:W-:Y:S01]  /*3240*/  SHF.L.U32 R33, R61, 0x10, RZ ;  /* 0x000000103d217819 */ /* 0x000fe200000006ff */
[----:B------:R-:W-:Y:S01]  /*3250*/  FMUL.FTZ R39, R118, R35 ;  /* 0x0000002376277220 */ /* 0x000fe20000410000 */
[----:B------:R-:W-:Y:S01]  /*3260*/  SHF.L.U32 R136, R21, 0x10, RZ ;  /* 0x0000001015887819 */ /* 0x000fe200000006ff */
[----:B------:R-:W-:Y:S01]  /*3270*/  FADD.FTZ R41, -R119, R28 ;  /* 0x0000001c77297221 */ /* 0x000fe20000010100 */
[----:B------:R-:W-:Y:S01]  /*3280*/  SHF.L.U32 R138, R22, 0x10, RZ ;  /* 0x00000010168a7819 */ /* 0x000fe200000006ff */
[C---:B------:R-:W-:Y:S01]  /*3290*/  FFMA.FTZ R142, R137.reuse, R142, R36 ;  /* 0x0000008e898e7223 */ /* 0x040fe20000010024 */
[----:B------:R-:W-:Y:S01]  /*32a0*/  FFMA.FTZ R33, R137, R40, R33 ;  /* 0x0000002889217223 */ /* 0x000fe20000010021 */
[----:B------:R-:W-:Y:S01]  /*32b0*/  SHF.L.U32 R36, R23, 0x10, RZ ;  /* 0x0000001017247819 */ /* 0x000fe200000006ff */
[----:B------:R-:W-:-:S02]  /*32c0*/  IMAD.U32 R28, R96, 0x10000, RZ ;  /* 0x00010000601c7824 */ /* 0x000fc400078e00ff */
[C---:B------:R-:W-:Y:S01]  /*32d0*/  FFMA.FTZ R35, R39.reuse, R136, R138 ;  /* 0x0000008827237223 */ /* 0x040fe2000001008a */
[----:B------:R-:W-:Y:S01]  /*32e0*/  SHF.L.U32 R40, R86, 0x10, RZ ;  /* 0x0000001056287819 */ /* 0x000fe200000006ff */
[----:B------:R-:W-:Y:S01]  /*32f0*/  FMUL.FTZ R41, R118, R41 ;  /* 0x0000002976297220 */ /* 0x000fe20000410000 */
[----:B------:R-:W-:Y:S01]  /*3300*/  SHF.L.U32 R136, R110, 0x10, RZ ;  /* 0x000000106e887819 */ /* 0x000fe200000006ff */
[----:B------:R-:W-:Y:S01]  /*3310*/  FFMA.FTZ R39, R39, R36, R28 ;  /* 0x0000002427277223 */ /* 0x000fe2000001001c */
[----:B------:R-:W-:Y:S01]  /*3320*/  SHF.L.U32 R36, R74, 0x10, RZ ;  /* 0x000000104a247819 */ /* 0x000fe200000006ff */
[----:B------:R-:W-:Y:S01]  /*3330*/  FADD.FTZ R133, -R119, R31 ;  /* 0x0000001f77857221 */ /* 0x000fe20000010100 */
[----:B------:R-:W-:Y:S01]  /*3340*/  SHF.L.U32 R138, R98, 0x10, RZ ;  /* 0x00000010628a7819 */ /* 0x000fe200000006ff */
[----:B------:R-:W-:Y:S01]  /*3350*/  FFMA.FTZ R28, R41, R40, R136 ;  /* 0x00000028291c7223 */ /* 0x000fe20000010088 */
[----:B------:R-:W-:Y:S01]  /*3360*/  SHF.L.U32 R40, R62, 0x10, RZ ;  /* 0x000000103e287819 */ /* 0x000fe200000006ff */
[----:B------:R-:W-:-:S02]  /*3370*/  IMAD.U32 R136, R97, 0x10000, RZ ;  /* 0x0001000061887824 */ /* 0x000fc400078e00ff */
        /* <DEDUP_REMOVED lines=12> */
[----:B------:R-:W-:Y:S01]  /*3440*/  IMAD.U32 R36, R111, 0x10000, RZ ;  /* 0x000100006f247824 */ /* 0x000fe200078e00ff */
[----:B------:R-:W-:-:S02]  /*3450*/  SHF.L.U32 R138, R128, 0x10, RZ ;  /* 0x00000010808a7819 */ /* 0x000fc400000006ff */
[----:B------:R-:W-:Y:S01]  /*3460*/  SHF.L.U32 R144, R82, 0x10, RZ ;  /* 0x0000001052907819 */ /* 0x000fe200000006ff */
[C---:B------:R-:W-:Y:S01]  /*3470*/  FFMA.FTZ R31, R41.reuse, R30, R36 ;  /* 0x0000001e291f7223 */ /* 0x040fe20000010024 */
[----:B------:R-:W-:Y:S01]  /*3480*/  FFMA.FTZ R147, R41, R40, R147 ;  /* 0x0000002829937223 */ /* 0x000fe20000010093 */
[----:B------:R-:W-:Y:S02]  /*3490*/  SHF.L.U32 R41, R125, 0x10, RZ ;  /* 0x000000107d297819 */ /* 0x000fe400000006ff */
[----:B------:R-:W-:Y:S02]  /*34a0*/  SHF.L.U32 R30, R101, 0x10, RZ ;  /* 0x00000010651e7819 */ /* 0x000fe400000006ff */
[----:B------:R-:W-:Y:S01]  /*34b0*/  SHF.L.U32 R36, R102, 0x10, RZ ;  /* 0x0000001066247819 */ /* 0x000fe200000006ff */
[----:B------:R-:W-:Y:S01]  /*34c0*/  FFMA.FTZ R148, R133, R148, R41 ;  /* 0x0000009485947223 */ /* 0x000fe20000010029 */
[----:B------:R-:W-:Y:S01]  /*34d0*/  FADD.FTZ R41, -R119, R24 ;  /* 0x0000001877297221 */ /* 0x000fe20000010100 */
[----:B------:R-:W-:-:S02]  /*34e0*/  SHF.L.U32 R24, R112, 0x10, RZ ;  /* 0x0000001070187819 */ /* 0x000fc400000006ff */
[----:B------:R-:W-:Y:S01]  /*34f0*/  FFMA.FTZ R30, R133, R30, R36 ;  /* 0x0000001e851e7223 */ /* 0x000fe20000010024 */
[----:B------:R-:W-:Y:S01]  /*3500*/  SHF.L.U32 R36, R80, 0x10, RZ ;  /* 0x0000001050247819 */ /* 0x000fe200000006ff */
[----:B------:R-:W-:Y:S01]  /*3510*/  FMUL.FTZ R41, R118, R41 ;  /* 0x0000002976297220 */ /* 0x000fe20000410000 */
[----:B------:R-:W-:Y:S01]  /*3520*/  SHF.L.U32 R40, R68, 0x10, RZ ;  /* 0x0000001044287819 */ /* 0x000fe200000006ff */
[----:B------:R-:W-:Y:S01]  /*3530*/  IMAD.U32 R133, R64, 0x10000, RZ ;  /* 0x0001000040857824 */ /* 0x000fe200078e00ff */
[----:B------:R-:W-:Y:S01]  /*3540*/  SHF.L.U32 R137, R66, 0x10, RZ ;  /* 0x0000001042897819 */ /* 0x000fe200000006ff */
[----:B------:R-:W-:Y:S01]  /*3550*/  FFMA.FTZ R36, R41, R36, R24 ;  /* 0x0000002429247223 */ /* 0x000fe20000010018 */
[----:B------:R-:W-:Y:S01]  /*3560*/  SHF.L.U32 R24, R127, 0x10, RZ ;  /* 0x000000107f187819 */ /* 0x000fe200000006ff */
[----:B------:R-:W-:Y:S01]  /*3570*/  FFMA.FTZ R40, R41, R40, R133 ;  /* 0x0000002829287223 */ /* 0x000fe20000010085 */
[----:B------:R-:W-:Y:S02]  /*3580*/  SHF.L.U32 R133, R129, 0x10, RZ ;  /* 0x0000001081857819 */ /* 0x000fe400000006ff */
[----:B------:R-:W-:Y:S01]  /*3590*/  SHF.L.U32 R41, R65, 0x10, RZ ;  /* 0x0000001041297819 */ /* 0x000fe200000006ff */
[----:B------:R-:W-:Y:S01]  /*35a0*/  FFMA.FTZ R136, R25, R136, R24 ;  /* 0x0000008819887223 */ /* 0x000fe20000010018 */
[----:B------:R-:W-:-:S02]  /*35b0*/  IMAD.U32 R24, R81, 0x10000, RZ ;  /* 0x0001000051187824 */ /* 0x000fc400078e00ff */
[----:B------:R-:W-:Y:S01]  /*35c0*/  FFMA.FTZ R133, R25, R138, R133 ;  /* 0x0000008a19857223 */ /* 0x000fe20000010085 */
[----:B------:R-:W-:Y:S01]  /*35d0*/  FADD.FTZ R25, -R119, R26 ;  /* 0x0000001a77197221 */ /* 0x000fe20000010100 */
[----:B------:R-:W-:Y:S02]  /*35e0*/  SHF.L.U32 R26, R113, 0x10, RZ ;  /* 0x00000010711a7819 */ /* 0x000fe400000006ff */
[----:B------:R-:W-:Y:S01]  /*35f0*/  SHF.L.U32 R138, R69, 0x10, RZ ;  /* 0x00000010458a7819 */ /* 0x000fe200000006ff */
[----:B------:R-:W-:Y:S01]  /*3600*/  FMUL.FTZ R25, R118, R25 ;  /* 0x0000001976197220 */ /* 0x000fe20000410000 */
[----:B------:R-:W-:Y:S02]  /*3610*/  F2FP.BF16.F32.PACK_AB R31, R30, R31 ;  /* 0x0000001f1e1f723e */ /* 0x000fe400000010ff */
[----:B------:R-:W-:Y:S01]  /*3620*/  F2FP.BF16.F32.PACK_AB R30, R29, R28 ;  /* 0x0000001c1d1e723e */ /* 0x000fe200000010ff */
[----:B------:R-:W-:Y:S01]  /*3630*/  FFMA.FTZ R139, R25, R24, R26 ;  /* 0x00000018198b7223 */ /* 0x000fe2000001001a */
[----:B------:R-:W-:Y:S01]  /*3640*/  IMAD.U32 R24, R152, 0x10000, RZ ;  /* 0x0001000098187824 */ /* 0x000fe200078e00ff */
[----:B------:R-:W-:Y:S01]  /*3650*/  SHF.L.U32 R26, R153, 0x10, RZ ;  /* 0x00000010991a7819 */ /* 0x000fe200000006ff */
[----:B------:R-:W-:Y:S01]  /*3660*/  FFMA.FTZ R41, R25, R138, R41 ;  /* 0x0000008a19297223 */ /* 0x000fe20000010029 */
[----:B------:R-:W-:Y:S01]  /*3670*/  FADD.FTZ R25, -R119, R92 ;  /* 0x0000005c77197221 */ /* 0x000fe20000010100 */
[C---:B------:R-:W-:Y:S01]  /*3680*/  FFMA.FTZ R140, R27.reuse, R140, R24 ;  /* 0x0000008c1b8c7223 */ /* 0x040fe20000010018 */
[----:B------:R-:W-:Y:S01]  /*3690*/  SHF.L.U32 R24, R114, 0x10, RZ ;  /* 0x0000001072187819 */ /* 0x000fe200000006ff */
[----:B------:R-:W-:Y:S01]  /*36a0*/  FFMA.FTZ R135, R27, R26, R135 ;  /* 0x0000001a1b877223 */ /* 0x000fe20000010087 */
[----:B------:R-:W-:Y:S01]  /*36b0*/  FMUL.FTZ R25, R118, R25 ;  /* 0x0000001976197220 */ /* 0x000fe20000410000 */
[----:B------:R-:W-:Y:S01]  /*36c0*/  IMAD.U32 R26, R70, 0x10000, RZ ;  /* 0x00010000461a7824 */ /* 0x000fe200078e00ff */
[----:B------:R-:W-:-:S02]  /*36d0*/  SHF.L.U32 R138, R157, 0x10, RZ ;  /* 0x000000109d8a7819 */ /* 0x000fc400000006ff */
[C---:B------:R-:W-:Y:S01]  /*36e0*/  FFMA.FTZ R144, R25.reuse, R144, R24 ;  /* 0x0000009019907223 */ /* 0x040fe20000010018 */
[----:B------:R-:W-:Y:S01]  /*36f0*/  FFMA.FTZ R137, R25, R26, R137 ;  /* 0x0000001a19897223 */ /* 0x000fe20000010089 */
[----:B------:R-:W-:Y:S01]  /*3700*/  IMAD.U32 R25, R158, 0x10000, RZ ;  /* 0x000100009e197824 */ /* 0x000fe200078e00ff */
[----:B------:R-:W-:Y:S02]  /*3710*/  SHF.L.U32 R24, R155, 0x10, RZ ;  /* 0x000000109b187819 */ /* 0x000fe400000006ff */
[----:B------:R-:W-:Y:S01]  /*3720*/  SHF.L.U32 R26, R156, 0x10, RZ ;  /* 0x000000109c1a7819 */ /* 0x000fe200000006ff */
[----:B------:R-:W-:Y:S01]  /*3730*/  FFMA.FTZ R138, R93, R138, R25 ;  /* 0x0000008a5d8a7223 */ /* 0x000fe20000010019 */
[----:B------:R-:W-:Y:S01]  /*3740*/  FADD.FTZ R25, -R119, R94 ;  /* 0x0000005e77197221 */ /* 0x000fe20000010100 */
[----:B------:R-:W-:Y:S02]  /*3750*/  SHF.L.U32 R27, R67, 0x10, RZ ;  /* 0x00000010431b7819 */ /* 0x000fe400000006ff */
[----:B------:R-:W-:Y:S01]  /*3760*/  FFMA.FTZ R145, R93, R24, R26 ;  /* 0x000000185d917223 */ /* 0x000fe2000001001a */
[----:B------:R-:W-:Y:S01]  /*3770*/  FMUL.FTZ R25, R118, R25 ;  /* 0x0000001976197220 */ /* 0x000fe20000410000 */
[----:B------:R-:W-:Y:S01]  /*3780*/  SHF.L.U32 R24, R115, 0x10, RZ ;  /* 0x0000001073187819 */ /* 0x000fe200000006ff */
[----:B------:R-:W0:Y:S01]  /*3790*/  LDC.64 R118, c[0x0][0x428] ;  /* 0x00010a00ff767b82 */ /* 0x000e220000000a00 */
[----:B------:R-:W-:Y:S01]  /*37a0*/  SHF.L.U32 R92, R160, 0x10, RZ ;  /* 0x00000010a05c7819 */ /* 0x000fe200000006ff */
[----:B------:R-:W-:Y:S01]  /*37b0*/  FFMA.FTZ R146, R25, R146, R27 ;  /* 0x0000009219927223 */ /* 0x000fe2000001001b */
[----:B------:R-:W-:-:S02]  /*37c0*/  IMAD.U32 R26, R159, 0x10000, RZ ;  /* 0x000100009f1a7824 */ /* 0x000fc400078e00ff */
[----:B------:R-:W-:Y:S01]  /*37d0*/  FFMA.FTZ R150, R25, R150, R24 ;  /* 0x0000009619967223 */ /* 0x000fe20000010018 */
[----:B------:R-:W-:Y:S01]  /*37e0*/  F2FP.BF16.F32.PACK_AB R27, R117, R116 ;  /* 0x00000074751b723e */ /* 0x000fe200000010ff */
[----:B------:R-:W-:Y:S01]  /*37f0*/  FFMA.FTZ R151, R95, R26, R92 ;  /* 0x0000001a5f977223 */ /* 0x000fe2000001005c */
[----:B------:R-:W1:Y:S01]  /*3800*/  LDC.64 R24, c[0x0][0x430] ;  /* 0x00010c00ff187b82 */ /* 0x000e620000000a00 */
[----:B------:R-:W-:Y:S02]  /*3810*/  SHF.L.U32 R26, R161, 0x10, RZ ;  /* 0x00000010a11a7819 */ /* 0x000fe400000006ff */
[----:B------:R-:W-:Y:S02]  /*3820*/  F2FP.BF16.F32.PACK_AB R29, R35, R142 ;  /* 0x0000008e231d723e */ /* 0x000fe400000010ff */
[----:B------:R-:W-:Y:S01]  /*3830*/  F2FP.BF16.F32.PACK_AB R28, R34, R32 ;  /* 0x00000020221c723e */ /* 0x000fe200000010ff */
[----:B------:R-:W-:Y:S01]  /*3840*/  FFMA.FTZ R149, R95, R26, R149 ;  /* 0x0000001a5f957223 */ /* 0x000fe20000010095 */
[----:B------:R-:W-:-:S02]  /*3850*/  F2FP.BF16.F32.PACK_AB R26, R134, R132 ;  /* 0x00000084861a723e */ /* 0x000fc400000010ff */
[----:B------:R-:W-:Y:S02]  /*3860*/  F2FP.BF16.F32.PACK_AB R35, R148, R147 ;  /* 0x000000939423723e */ /* 0x000fe400000010ff */
[----:B------:R-:W-:Y:S02]  /*3870*/  F2FP.BF16.F32.PACK_AB R34, R143, R141 ;  /* 0x0000008d8f22723e */ /* 0x000fe400000010ff */
[----:B------:R-:W-:Y:S02]  /*3880*/  F2FP.BF16.F32.PACK_AB R33, R39, R33 ;  /* 0x000000212721723e */ /* 0x000fe400000010ff */
[----:B------:R-:W-:Y:S01]  /*3890*/  F2FP.BF16.F32.PACK_AB R32, R37, R38 ;  /* 0x000000262520723e */ /* 0x000fe200000010ff */
[--C-:B0-----:R-:W-:Y:S01]  /*38a0*/  IMAD.WIDE.U32 R92, R121, 0x10, R118.reuse ;  /* 0x00000010795c7825 */ /* 0x101fe200078e0076 */
[----:B------:R-:W-:Y:S02]  /*38b0*/  F2FP.BF16.F32.PACK_AB R39, R151, R150 ;  /* 0x000000969727723e */ /* 0x000fe400000010ff */
[----:B------:R-:W-:Y:S01]  /*38c0*/  F2FP.BF16.F32.PACK_AB R38, R145, R144 ;  /* 0x000000909126723e */ /* 0x000fe200000010ff */
[----:B------:R-:W-:Y:S01]  /*38d0*/  IMAD.WIDE.U32 R94, R122, 0x10, R118 ;  /* 0x000000107a5e7825 */ /* 0x000fe200078e0076 */
[----:B------:R-:W-:-:S02]  /*38e0*/  F2FP.BF16.F32.PACK_AB R37, R140, R139 ;  /* 0x0000008b8c25723e */ /* 0x000fc400000010ff */
[----:B------:R-:W-:Y:S01]  /*38f0*/  F2FP.BF16.F32.PACK_AB R36, R136, R36 ;  /* 0x000000248824723e */ /* 0x000fe200000010ff */
[--C-:B-1----:R-:W-:Y:S01]  /*3900*/  IMAD.WIDE.U32 R116, R120, 0x10, R24.reuse ;  /* 0x0000001078747825 */ /* 0x102fe200078e0018 */
[----:B------:R-:W-:Y:S02]  /*3910*/  F2FP.BF16.F32.PACK_AB R41, R135, R41 ;  /* 0x000000298729723e */ /* 0x000fe400000010ff */
[----:B------:R-:W-:Y:S01]  /*3920*/  F2FP.BF16.F32.PACK_AB R40, R133, R40 ;  /* 0x000000288528723e */ /* 0x000fe200000010ff */
[----:B------:R-:W-:-:S04]  /*3930*/  IMAD.WIDE.U32 R118, R121, 0x10, R24 ;  /* 0x0000001079767825 */ /* 0x000fc800078e0018 */
[----:B------:R-:W-:Y:S01]  /*3940*/  IMAD.WIDE.U32 R120, R122, 0x10, R24 ;  /* 0x000000107a787825 */ /* 0x000fe200078e0018 */
[----:B------:R-:W-:Y:S02]  /*3950*/  F2FP.BF16.F32.PACK_AB R24, R42, R123 ;  /* 0x0000007b2a18723e */ /* 0x000fe400000010ff */
[----:B------:R-:W0:Y:S01]  /*3960*/  LDC.64 R122, c[0x0][0x380] ;  /* 0x0000e000ff7a7b82 */ /* 0x000e220000000a00 */
[----:B------:R-:W-:Y:S02]  /*3970*/  F2FP.BF16.F32.PACK_AB R25, R131, R43 ;  /* 0x0000002b8319723e */ /* 0x000fe400000010ff */
[----:B------:R-:W-:Y:S02]  /*3980*/  F2FP.BF16.F32.PACK_AB R43, R149, R146 ;  /* 0x00000092952b723e */ /* 0x000fe400000010ff */
[----:B------:R-:W-:Y:S01]  /*3990*/  F2FP.BF16.F32.PACK_AB R42, R138, R137 ;  /* 0x000000898a2a723e */ /* 0x000fe200000010ff */
[----:B------:R2:W-:Y:S04]  /*39a0*/  STG.E.128 desc[UR6][R116.64], R24 ;  /* 0x0000001874007986 */ /* 0x0005e8000c101d06 */
[----:B------:R2:W-:Y:S04]  /*39b0*/  STG.E.128 desc[UR6][R92.64], R28 ;  /* 0x0000001c5c007986 */ /* 0x0005e8000c101d06 */
[----:B------:R2:W-:Y:S04]  /*39c0*/  STG.E.128 desc[UR6][R118.64], R32 ;  /* 0x0000002076007986 */ /* 0x0005e8000c101d06 */
[----:B------:R2:W-:Y:S04]  /*39d0*/  STG.E.128 desc[UR6][R94.64], R36 ;  /* 0x000000245e007986 */ /* 0x0005e8000c101d06 */
[----:B------:R2:W-:Y:S01]  /*39e0*/  STG.E.128 desc[UR6][R120.64], R40 ;  /* 0x0000002878007986 */ /* 0x0005e2000c101d06 */
[----:B0-----:R-:W-:-:S04]  /*39f0*/  IADD3 R124, PT, PT, R124, R122, RZ ;  /* 0x0000007a7c7c7210 */ /* 0x001fc80007ffe0ff */
[----:B------:R-:W-:-:S13]  /*3a00*/  ISETP.GE.AND P1, PT, R124, R123, PT ;  /* 0x0000007b7c00720c */ /* 0x000fda0003f26270 */
[----:B--2---:R-:W-:Y:S05]  /*3a10*/  @!P1 BRA `(.L_x_4050) ;  /* 0xffffffcc00cc9947 */ /* 0x004fea000383ffff */
[----:B------:R-:W-:Y:S05]  /*3a20*/  EXIT ;  /* 0x000000000000794d */ /* 0x000fea0003800000 */
.L_x_4051:
        /* <DEDUP_REMOVED lines=13> */
.L_x_13589:


//--------------------- .text._ZN10layer_norm31ln_parallel_residual_fwd_kernelINS_13Kernel_traitsI13__nv_bfloat16S2_fS2_fjLj3072ELj1ELj1ELj4ELj16ENS_18Kernel_traits_baseILj3072ES2_S2_fS2_fjLj128EEEEELb0ELb1ELb0EEEvNS_9FwdParamsE --------------------------
	.section	.text._ZN10layer_norm31ln_parallel_residual_fwd_kernelINS_13Kernel_traitsI13__nv_bfloat16S2_fS2_fjLj3072ELj1ELj1ELj4ELj16ENS_18Kernel_traits_baseILj3072ES2_S2_fS2_fjLj128EEEEELb0ELb1ELb0EEEvNS_9FwdParamsE,"ax",@progbits
	.align	128
        .global         _ZN10layer_norm31ln_parallel_residual_fwd_kernelINS_13Kernel_traitsI13__nv_bfloat16S2_fS2_fjLj3072ELj1ELj1ELj4ELj16ENS_18Kernel_traits_baseILj3072ES2_S2_fS2_fjLj128EEEEELb0ELb1ELb0EEEvNS_9FwdParamsE
        .type           _ZN10layer_norm31ln_parallel_residual_fwd_kernelINS_13Kernel_traitsI13__nv_bfloat16S2_fS2_fjLj3072ELj1ELj1ELj4ELj16ENS_18Kernel_traits_baseILj3072ES2_S2_fS2_fjLj128EEEEELb0ELb1ELb0EEEvNS_9FwdParamsE,@function
        .size           _ZN10layer_norm31ln_parallel_residual_fwd_kernelINS_13Kernel_traitsI13__nv_bfloat16S2_fS2_fjLj3072ELj1ELj1ELj4ELj16ENS_18Kernel_traits_baseILj3072ES2_S2_fS2_fjLj128EEEEELb0ELb1ELb0EEEvNS_9FwdParamsE,(.L_x_13590 - _ZN10layer_norm31ln_parallel_residual_fwd_kernelINS_13Kernel_traitsI13__nv_bfloat16S2_fS2_fjLj3072ELj1ELj1ELj4ELj16ENS_18Kernel_traits_baseILj3072ES2_S2_fS2_fjLj128EEEEELb0ELb1ELb0EEEvNS_9FwdParamsE)
        .other          _ZN10layer_norm31ln_parallel_residual_fwd_kernelINS_13Kernel_traitsI13__nv_bfloat16S2_fS2_fjLj3072ELj1ELj1ELj4ELj16ENS_18Kernel_traits_baseILj3072ES2_S2_fS2_fjLj128EEEEELb0ELb1ELb0EEEvNS_9FwdParamsE,@"STO_CUDA_ENTRY STV_DEFAULT"
_ZN10layer_norm31ln_parallel_residual_fwd_kernelINS_13Kernel_traitsI13__nv_bfloat16S2_fS2_fjLj3072ELj1ELj1ELj4ELj16ENS_18Kernel_traits_baseILj3072ES2_S2_fS2_fjLj128EEEEELb0ELb1ELb0EEEvNS_9FwdParamsE:
.text._ZN10layer_norm31ln_parallel_residual_fwd_kernelINS_13Kernel_traitsI13__nv_bfloat16S2_fS2_fjLj3072ELj1ELj1ELj4ELj16ENS_18Kernel_traits_baseILj3072ES2_S2_fS2_fjLj128EEEEELb0ELb1ELb0EEEvNS_9FwdParamsE:
        /* <DEDUP_REMOVED lines=17> */
[----:B---3--:R-:W-:Y:S06]  /*0110*/  BRA.U !UP0, `(.L_x_4053) ;  /* 0x0000000108687547 */ /* 0x008fec000b800000 */
        /* <DEDUP_REMOVED lines=21> */
[----:B0-----:R-:W-:-:S04]  /*0270*/  IMAD.WIDE.U32 R32, R35, 0x10, R32 ;  /* 0x0000001023207825 */ /* 0x001fc800078e0020 */
[----:B-1----:R-:W-:Y:S02]  /*0280*/  IMAD.WIDE.U32 R36, R35, 0x10, R36 ;  /* 0x0000001023247825 */ /* 0x002fe400078e0024 */
[----:B------:R-:W5:Y:S04]  /*0290*/  LDG.E.128 R32, desc[UR6][R32.64] ;  /* 0x0000000620207981 */ /* 0x000f68000c1e1d00 */
[----:B------:R-:W5:Y:S01]  /*02a0*/  LD.E.128 R36, desc[UR6][R36.64] ;  /* 0x0000000624247980 */ /* 0x000f62000c101d00 */
[----:B------:R-:W-:Y:S05]  /*02b0*/  BRA `(.L_x_4054) ;  /* 0x00000000005c7947 */ /* 0x000fea0003800000 */
.L_x_4053:
        /* <DEDUP_REMOVED lines=23> */
.L_x_4054:
[----:B------:R-:W-:Y:S05]  /*0430*/  BSYNC.RECONVERGENT B0 ;  /* 0x0000000000007941 */ /* 0x000fea0003800200 */
.L_x_4052:
[----:B------:R-:W0:Y:S02]  /*0440*/  LDCU UR4, c[0x0][0x384] ;  /* 0x00007080ff0477ac */ /* 0x000e240008000800 */
[----:B0-----:R-:W-:-:S13]  /*0450*/  ISETP.GE.AND P1, PT, R4, UR4, PT ;  /* 0x0000000404007c0c */ /* 0x001fda000bf26270 */
[----:B------:R-:W-:Y:S05]  /*0460*/  @P1 EXIT ;  /* 0x000000000000194d */ /* 0x000fea0003800000 */
[----:B------:R-:W-:Y:S01]  /*0470*/  SHF.R.S32.HI R14, RZ, 0x3, R14 ;  /* 0x00000003ff0e7819 */ /* 0x000fe2000001140e */
[----:B------:R-:W0:Y:S01]  /*0480*/  LDCU.U8 UR4, c[0x0][0x410] ;  /* 0x00008200ff0477ac */ /* 0x000e220008000000 */
[----:B-----5:R-:W-:Y:S02]  /*0490*/  PRMT R9, R38, 0x7632, R9 ;  /* 0x0000763226097816 */ /* 0x020fe40000000009 */
[C---:B------:R-:W-:Y:S01]  /*04a0*/  LOP3.LUT R6, R14.reuse, 0x7f, RZ, 0xc0, !PT ;  /* 0x0000007f0e067812 */ /* 0x040fe200078ec0ff */
[----:B------:R-:W-:Y:S01]  /*04b0*/  UPLOP3.LUT UP1, UPT, UPT, UPT, UPT, 0x40, 0x4 ;  /* 0x000000000004789c */ /* 0x000fe20003f2e870 */
[----:B------:R-:W-:Y:S01]  /*04c0*/  SHF.L.U32 R14, R14, 0x1, RZ ;  /* 0x000000010e0e7819 */ /* 0x000fe200000006ff */
[----:B------:R-:W1:Y:S01]  /*04d0*/  LDCU UR13, c[0x0][0x388] ;  /* 0x00007100ff0d77ac */ /* 0x000e620008000800 */
[----:B------:R-:W-:Y:S01]  /*04e0*/  PRMT R10, R34, 0x7632, R10 ;  /* 0x00007632220a7816 */ /* 0x000fe2000000000a */
[----:B------:R-:W-:Y:S01]  /*04f0*/  IMAD R7, R3, -0x20, R6 ;  /* 0xffffffe003077824 */ /* 0x000fe200078e0206 */
[----:B------:R-:W-:Y:S01]  /*0500*/  VIADDMNMX R6, R6, -R15, RZ, !PT ;  /* 0x8000000f06067246 */ /* 0x000fe200078001ff */
[----:B------:R-:W2:Y:S01]  /*0510*/  LDCU UR12, c[0x0][0x400] ;  /* 0x00008000ff0c77ac */ /* 0x000ea20008000800 */
[----:B------:R-:W-:-:S02]  /*0520*/  PRMT R11, R37, 0x7632, R11 ;  /* 0x00007632250b7816 */ /* 0x000fc4000000000b */
[----:B------:R-:W-:Y:S01]  /*0530*/  VIMNMX R8, PT, PT, RZ, R7, !PT ;  /* 0x00000007ff087248 */ /* 0x000fe20007fe0100 */
[----:B------:R-:W3:Y:S01]  /*0540*/  LDCU.64 UR8, c[0x0][0x398] ;  /* 0x00007300ff0877ac */ /* 0x000ee20008000a00 */
[----:B------:R-:W-:Y:S02]  /*0550*/  LOP3.LUT R7, R14, 0xffffff00, RZ, 0xc0, !PT ;  /* 0xffffff000e077812 */ /* 0x000fe400078ec0ff */
[----:B------:R-:W-:Y:S01]  /*0560*/  VIMNMX R6, PT, PT, R6, 0x20, PT ;  /* 0x0000002006067848 */ /* 0x000fe20003fe0100 */
[----:B------:R-:W4:Y:S01]  /*0570*/  LDCU.64 UR10, c[0x0][0x3a0] ;  /* 0x00007400ff0a77ac */ /* 0x000f220008000a00 */
[----:B------:R-:W-:Y:S02]  /*0580*/  VIMNMX R8, PT, PT, R8, 0x20, PT ;  /* 0x0000002008087848 */ /* 0x000fe40003fe0100 */
[----:B------:R-:W-:Y:S02]  /*0590*/  LEA R40, R6, R7, 0x3 ;  /* 0x0000000706287211 */ /* 0x000fe400078e18ff */
[----:B------:R-:W-:Y:S01]  /*05a0*/  PRMT R12, R33, 0x7632, R12 ;  /* 0x00007632210c7816 */ /* 0x000fe2000000000c */
[----:B------:R-:W-:Y:S01]  /*05b0*/  IMAD R6, R8, 0x8, R7 ;  /* 0x0000000808067824 */ /* 0x000fe200078e0207 */
[----:B------:R-:W-:-:S02]  /*05c0*/  I2FP.F32.U32 R40, R40 ;  /* 0x0000002800287245 */ /* 0x000fc40000201000 */
[----:B------:R-:W-:Y:S02]  /*05d0*/  PRMT R7, R39, 0x7632, R7 ;  /* 0x0000763227077816 */ /* 0x000fe40000000007 */
[----:B------:R0:W0:Y:S01]  /*05e0*/  MUFU.RCP R86, R40 ;  /* 0x0000002800567308 */ /* 0x0000220000001000 */
        /* <DEDUP_REMOVED lines=20> */
.L_x_4079:
        /* <DEDUP_REMOVED lines=14> */
[----:B0-----:R-:W-:-:S05]  /*0810*/  IMAD.WIDE.U32 R52, R99, 0x10, R52 ;  /* 0x0000001063347825 */ /* 0x001fca00078e0034 */
[----:B------:R0:W5:Y:S01]  /*0820*/  LDG.E.128 R56, desc[UR6][R52.64] ;  /* 0x0000000634387981 */ /* 0x000162000c1e1d00 */
[----:B-1----:R-:W-:-:S05]  /*0830*/  @P0 IMAD.WIDE.U32 R54, R99, 0x10, R54 ;  /* 0x0000001063360825 */ /* 0x002fca00078e0036 */
[----:B------:R-:W3:Y:S01]  /*0840*/  @P0 LDG.E.128 R40, desc[UR6][R54.64] ;  /* 0x0000000636280981 */ /* 0x000ee2000c1e1d00 */
[----:B--2---:R-:W-:-:S05]  /*0850*/  @P1 IMAD.WIDE.U32 R76, R99, 0x20, R76 ;  /* 0x00000020634c1825 */ /* 0x004fca00078e004c */
[----:B------:R0:W5:Y:S04]  /*0860*/  @P1 LDG.E.128 R44, desc[UR6][R76.64] ;  /* 0x000000064c2c1981 */ /* 0x000168000c1e1d00 */
[----:B------:R0:W5:Y:S01]  /*0870*/  @P1 LDG.E.128 R48, desc[UR6][R76.64+0x10] ;  /* 0x000010064c301981 */ /* 0x000162000c1e1d00 */
[----:B------:R-:W-:-:S04]  /*0880*/  UISETP.NE.U32.AND UP0, UPT, UR8, URZ, UPT ;  /* 0x000000ff0800728c */ /* 0x000fc8000bf05070 */
[----:B------:R-:W-:Y:S01]  /*0890*/  UISETP.NE.AND.EX UP0, UPT, UR9, URZ, UPT, UP0 ;  /* 0x000000ff0900728c */ /* 0x000fe2000bf05300 */
[----:B---3--:R-:W-:-:S08]  /*08a0*/  PRMT R78, R41, 0x7632, R78 ;  /* 0x00007632294e7816 */ /* 0x008fd0000000004e */
[----:B0-----:R-:W-:Y:S05]  /*08b0*/  BRA.U UP0, `(.L_x_4057) ;  /* 0x0000000100947547 */ /* 0x001fea000b800000 */
[----:B------:R-:W-:-:S04]  /*08c0*/  UISETP.NE.U32.AND UP0, UPT, UR10, URZ, UPT ;  /* 0x000000ff0a00728c */ /* 0x000fc8000bf05070 */
[----:B------:R-:W-:-:S09]  /*08d0*/  UISETP.NE.AND.EX UP0, UPT, UR11, URZ, UPT, UP0 ;  /* 0x000000ff0b00728c */ /* 0x000fd2000bf05300 */
[----:B------:R-:W-:Y:S05]  /*08e0*/  BRA.U UP0, `(.L_x_4058) ;  /* 0x0000000100347547 */ /* 0x000fea000b800000 */
[----:B-----5:R-:W-:Y:S02]  /*08f0*/  PRMT R76, R58, 0x7632, R76 ;  /* 0x000076323a4c7816 */ /* 0x020fe4000000004c */
[C---:B------:R-:W-:Y:S02]  /*0900*/  PRMT R53, R56.reuse, 0x7632, R53 ;  /* 0x0000763238357816 */ /* 0x040fe40000000035 */
[----:B------:R-:W-:Y:S02]  /*0910*/  PRMT R55, R57, 0x7632, R55 ;  /* 0x0000763239377816 */ /* 0x000fe40000000037 */
[----:B------:R-:W-:Y:S02]  /*0920*/  PRMT R77, R59, 0x7632, R77 ;  /* 0x000076323b4d7816 */ /* 0x000fe4000000004d */
        /* <DEDUP_REMOVED lines=8> */
[----:B------:R-:W-:Y:S06]  /*09b0*/  BRA `(.L_x_4059) ;  /* 0x0000000400807947 */ /* 0x000fec0003800000 */
.L_x_4058:
[----:B-----5:R-:W-:Y:S01]  /*09c0*/  PRMT R52, R56, 0x7632, R52 ;  /* 0x0000763238347816 */ /* 0x020fe20000000034 */
[----:B------:R-:W-:Y:S01]  /*09d0*/  IMAD.U32 R77, R58, 0x10000, RZ ;  /* 0x000100003a4d7824 */ /* 0x000fe200078e00ff */
[----:B------:R-:W-:Y:S02]  /*09e0*/  SHF.L.U32 R53, R56, 0x10, RZ ;  /* 0x0000001038357819 */ /* 0x000fe400000006ff */
        /* <DEDUP_REMOVED lines=18> */
.L_x_4057:
[----:B------:R-:W-:-:S04]  /*0b10*/  UISETP.NE.U32.AND UP0, UPT, UR10, URZ, UPT ;  /* 0x000000ff0a00728c */ /* 0x000fc8000bf05070 */
[----:B------:R-:W-:-:S09]  /*0b20*/  UISETP.NE.AND.EX UP0, UPT, UR11, URZ, UPT, UP0 ;  /* 0x000000ff0b00728c */ /* 0x000fd2000bf05300 */
[----:B------:R-:W-:Y:S05]  /*0b30*/  BRA.U UP0, `(.L_x_4060) ;  /* 0x0000000100807547 */ /* 0x000fea000b800000 */
[----:B-----5:R-:W-:Y:S01]  /*0b40*/  PRMT R76, R56, 0x7632, R76 ;  /* 0x00007632384c7816 */ /* 0x020fe2000000004c */
[----:B------:R-:W-:Y:S01]  /*0b50*/  IMAD.U32 R55, R58, 0x10000, RZ ;  /* 0x000100003a377824 */ /* 0x000fe200078e00ff */
[----:B------:R-:W-:Y:S01]  /*0b60*/  SHF.L.U32 R53, R56, 0x10, RZ ;  /* 0x0000001038357819 */ /* 0x000fe200000006ff */
[----:B------:R-:W-:Y:S01]  /*0b70*/  IMAD.U32 R100, R59, 0x10000, RZ ;  /* 0x000100003b647824 */ /* 0x000fe200078e00ff */
[----:B------:R-:W-:Y:S02]  /*0b80*/  SHF.L.U32 R52, R40, 0x10, RZ ;  /* 0x0000001028347819 */ /* 0x000fe400000006ff */
[----:B------:R-:W-:Y:S02]  /*0b90*/  SHF.L.U32 R56, R42, 0x10, RZ ;  /* 0x000000102a387819 */ /* 0x000fe400000006ff */
        /* <DEDUP_REMOVED lines=8> */
[----:B------:R-:W-:Y:S02]  /*0c20*/  PRMT R53, R40, 0x7632, R53 ;  /* 0x0000763228357816 */ /* 0x000fe40000000035 */
[----:B------:R-:W-:Y:S02]  /*0c30*/  PRMT R55, R42, 0x7632, R55 ;  /* 0x000076322a377816 */ /* 0x000fe40000000037 */
[----:B------:R-:W-:Y:S01]  /*0c40*/  PRMT R58, R43, 0x7632, R58 ;  /* 0x000076322b3a7816 */ /* 0x000fe2000000003a */
[----:B------:R-:W-:Y:S01]  /*0c50*/  IMAD.U32 R53, R53, 0x10000, RZ ;  /* 0x0001000035357824 */ /* 0x000fe200078e00ff */
[----:B------:R-:W-:-:S02]  /*0c60*/  SHF.L.U32 R59, R43, 0x10, RZ ;  /* 0x000000102b3b7819 */ /* 0x000fc400000006ff */
        /* <DEDUP_REMOVED lines=9> */
[----:B------:R-:W-:-:S03]  /*0d00*/  SHF.L.U32 R95, R95, 0x10, RZ ;  /* 0x000000105f5f7819 */ /* 0x000fc600000006ff */
[----:B------:R-:W-:Y:S02]  /*0d10*/  FADD.FTZ R57, R98, R57 ;  /* 0x0000003962397221 */ /* 0x000fe40000010000 */
[----:B------:R-:W-:Y:S01]  /*0d20*/  FADD.FTZ R59, R95, R76 ;  /* 0x0000004c5f3b7221 */ /* 0x000fe20000010000 */
[----:B------:R-:W-:Y:S06]  /*0d30*/  BRA `(.L_x_4059) ;  /* 0x0000000000a07947 */ /* 0x000fec0003800000 */
.L_x_4060:
[C---:B-----5:R-:W-:Y:S01]  /*0d40*/  PRMT R76, R56.reuse, 0x7632, R76 ;  /* 0x00007632384c7816 */ /* 0x060fe2000000004c */
[----:B------:R-:W-:Y:S01]  /*0d50*/  IMAD.U32 R55, R41, 0x10000, RZ ;  /* 0x0001000029377824 */ /* 0x000fe200078e00ff */
[----:B------:R-:W-:Y:S02]  /*0d60*/  SHF.L.U32 R56, R56, 0x10, RZ ;  /* 0x0000001038387819 */ /* 0x000fe400000006ff */
[C---:B------:R-:W-:Y:S02]  /*0d70*/  SHF.L.U32 R52, R57.reuse, 0x10, RZ ;  /* 0x0000001039347819 */ /* 0x040fe400000006ff */
[----:B------:R-:W-:Y:S02]  /*0d80*/  SHF.L.U32 R53, R40, 0x10, RZ ;  /* 0x0000001028357819 */ /* 0x000fe400000006ff */
[----:B------:R-:W-:Y:S01]  /*0d90*/  PRMT R77, R57, 0x7632, R77 ;  /* 0x00007632394d7816 */ /* 0x000fe2000000004d */
[----:B------:R-:W-:Y:S01]  /*0da0*/  FADD.FTZ R79, R52, R55 ;  /* 0x00000037344f7221 */ /* 0x000fe20000010000 */
[----:B------:R-:W-:Y:S01]  /*0db0*/  PRMT R94, R58, 0x7632, R94 ;  /* 0x000076323a5e7816 */ /* 0x000fe2000000005e */
[----:B------:R-:W-:Y:S01]  /*0dc0*/  FADD.FTZ R57, R56, R53 ;  /* 0x0000003538397221 */ /* 0x000fe20000010000 */
[----:B------:R-:W-:-:S02]  /*0dd0*/  PRMT R98, R59, 0x7632, R98 ;  /* 0x000076323b627816 */ /* 0x000fc40000000062 */
[----:B------:R-:W-:Y:S02]  /*0de0*/  PRMT R52, R40, 0x7632, R52 ;  /* 0x0000763228347816 */ /* 0x000fe40000000034 */
        /* <DEDUP_REMOVED lines=29> */
.L_x_4059:
[----:B------:R-:W0:Y:S01]  /*0fc0*/  LDC.64 R76, c[0x0][0x3a8] ;  /* 0x0000ea00ff4c7b82 */ /* 0x000e220000000a00 */
[C---:B------:R-:W-:Y:S01]  /*0fd0*/  IADD3 R79, PT, PT, R99.reuse, 0x80, RZ ;  /* 0x00000080634f7810 */ /* 0x040fe20007ffe0ff */
[----:B0-----:R-:W-:-:S05]  /*0fe0*/  IMAD.WIDE.U32 R76, R99, 0x20, R76 ;  /* 0x00000020634c7825 */ /* 0x001fca00078e004c */
[----:B------:R0:W-:Y:S04]  /*0ff0*/  STG.E.128 desc[UR6][R76.64], R52 ;  /* 0x000000344c007986 */ /* 0x0001e8000c101d06 */
[----:B------:R0:W-:Y:S02]  /*1000*/  STG.E.128 desc[UR6][R76.64+0x10], R56 ;  /* 0x000010384c007986 */ /* 0x0001e4000c101d06 */
.L_x_4056:
[----:B------:R-:W-:Y:S05]  /*1010*/  BSYNC.RECONVERGENT B0 ;  /* 0x0000000000007941 */ /* 0x000fea0003800200 */
.L_x_4055:
        /* <DEDUP_REMOVED lines=9> */
[----:B0-----:R-:W0:Y:S01]  /*10b0*/  @P1 LDC.64 R76, c[0x0][0x3a0] ;  /* 0x0000e800ff4c1b82 */ /* 0x001e220000000a00 */
[----:B-1----:R-:W-:-:S05]  /*10c0*/  IMAD.WIDE.U32 R60, R79, 0x10, R60 ;  /* 0x000000104f3c7825 */ /* 0x002fca00078e003c */
[----:B------:R1:W5:Y:S01]  /*10d0*/  LDG.E.128 R64, desc[UR6][R60.64] ;  /* 0x000000063c407981 */ /* 0x000362000c1e1d00 */
[----:B--2---:R-:W-:-:S05]  /*10e0*/  @P0 IMAD.WIDE.U32 R62, R79, 0x10, R62 ;  /* 0x000000104f3e0825 */ /* 0x004fca00078e003e */
[----:B------:R1:W5:Y:S01]  /*10f0*/  @P0 LDG.E.128 R40, desc[UR6][R62.64] ;  /* 0x000000063e280981 */ /* 0x000362000c1e1d00 */
[----:B0-----:R-:W-:-:S05]  /*1100*/  @P1 IMAD.WIDE.U32 R76, R79, 0x20, R76 ;  /* 0x000000204f4c1825 */ /* 0x001fca00078e004c */
[----:B------:R1:W5:Y:S04]  /*1110*/  @P1 LDG.E.128 R44, desc[UR6][R76.64] ;  /* 0x000000064c2c1981 */ /* 0x000368000c1e1d00 */
[----:B------:R1:W5:Y:S01]  /*1120*/  @P1 LDG.E.128 R48, desc[UR6][R76.64+0x10] ;  /* 0x000010064c301981 */ /* 0x000362000c1e1d00 */
[----:B------:R-:W-:Y:S05]  /*1130*/  @!P0 BRA `(.L_x_4063) ;  /* 0x00000004002c8947 */ /* 0x000fea0003800000 */
[----:B------:R-:W-:Y:S05]  /*1140*/  @!P1 BRA `(.L_x_4064) ;  /* 0x0000000000a49947 */ /* 0x000fea0003800000 */
[----:B-1---5:R-:W-:Y:S01]  /*1150*/  PRMT R60, R64, 0x7632, R60 ;  /* 0x00007632403c7816 */ /* 0x022fe2000000003c */
[----:B------:R-:W-:Y:S01]  /*1160*/  IMAD.U32 R101, R43, 0x10000, RZ ;  /* 0x000100002b657824 */ /* 0x000fe200078e00ff */
[C---:B------:R-:W-:Y:S02]  /*1170*/  PRMT R62, R65.reuse, 0x7632, R62 ;  /* 0x00007632413e7816 */ /* 0x040fe4000000003e */
[C---:B------:R-:W-:Y:S01]  /*1180*/  PRMT R76, R66.reuse, 0x7632, R76 ;  /* 0x00007632424c7816 */ /* 0x040fe2000000004c */
[----:B------:R-:W-:Y:S01]  /*1190*/  IMAD.U32 R66, R66, 0x10000, RZ ;  /* 0x0001000042427824 */ /* 0x000fe200078e00ff */
[----:B------:R-:W-:Y:S02]  /*11a0*/  SHF.L.U32 R77, R42, 0x10, RZ ;  /* 0x000000102a4d7819 */ /* 0x000fe400000006ff */
[----:B------:R-:W-:Y:S02]  /*11b0*/  SHF.L.U32 R64, R64, 0x10, RZ ;  /* 0x0000001040407819 */ /* 0x000fe400000006ff */
        /* <DEDUP_REMOVED lines=8> */
[----:B------:R-:W-:Y:S02]  /*1240*/  PRMT R61, R40, 0x7632, R61 ;  /* 0x00007632283d7816 */ /* 0x000fe4000000003d */
[----:B------:R-:W-:Y:S02]  /*1250*/  PRMT R64, R41, 0x7632, R64 ;  /* 0x0000763229407816 */ /* 0x000fe40000000040 */
        /* <DEDUP_REMOVED lines=24> */
.L_x_4064:
[C---:B-1---5:R-:W-:Y:S01]  /*13e0*/  PRMT R76, R64.reuse, 0x7632, R76 ;  /* 0x00007632404c7816 */ /* 0x062fe2000000004c */
[----:B------:R-:W-:Y:S01]  /*13f0*/  IMAD.U32 R62, R65, 0x10000, RZ ;  /* 0x00010000413e7824 */ /* 0x000fe200078e00ff */
[----:B------:R-:W-:Y:S01]  /*1400*/  SHF.L.U32 R60, R64, 0x10, RZ ;  /* 0x00000010403c7819 */ /* 0x000fe200000006ff */
        /* <DEDUP_REMOVED lines=8> */
[----:B------:R-:W-:Y:S01]  /*1490*/  FADD.FTZ R62, R63, R62 ;  /* 0x0000003e3f3e7221 */ /* 0x000fe20000010000 */
[----:B------:R-:W-:Y:S01]  /*14a0*/  PRMT R95, R67, 0x7632, R95 ;  /* 0x00007632435f7816 */ /* 0x000fe2000000005f */
[----:B------:R-:W-:Y:S01]  /*14b0*/  FADD.FTZ R64, R65, R64 ;  /* 0x0000004041407221 */ /* 0x000fe20000010000 */
[----:B------:R-:W-:Y:S02]  /*14c0*/  PRMT R61, R40, 0x7632, R61 ;  /* 0x00007632283d7816 */ /* 0x000fe4000000003d */
[----:B------:R-:W-:Y:S02]  /*14d0*/  PRMT R63, R41, 0x7632, R63 ;  /* 0x00007632293f7816 */ /* 0x000fe4000000003f */
[----:B------:R-:W-:-:S02]  /*14e0*/  PRMT R65, R42, 0x7632, R65 ;  /* 0x000076322a417816 */ /* 0x000fc40000000041 */
[----:B------:R-:W-:Y:S01]  /*14f0*/  PRMT R66, R43, 0x7632, R66 ;  /* 0x000076322b427816 */ /* 0x000fe20000000042 */
[----:B------:R-:W-:Y:S01]  /*1500*/  IMAD.U32 R63, R63, 0x10000, RZ ;  /* 0x000100003f3f7824 */ /* 0x000fe200078e00ff */
        /* <DEDUP_REMOVED lines=11> */
[----:B------:R-:W-:-:S03]  /*15c0*/  FADD.FTZ R65, R94, R65 ;  /* 0x000000415e417221 */ /* 0x000fc60000010000 */
[----:B------:R-:W-:Y:S01]  /*15d0*/  FADD.FTZ R67, R100, R67 ;  /* 0x0000004364437221 */ /* 0x000fe20000010000 */
[----:B------:R-:W-:Y:S06]  /*15e0*/  BRA `(.L_x_4065) ;  /* 0x0000000000887947 */ /* 0x000fec0003800000 */
.L_x_4063:
[----:B------:R-:W-:Y:S05]  /*15f0*/  @!P1 BRA `(.L_x_4066) ;  /* 0x0000000000549947 */ /* 0x000fea0003800000 */
[C---:B-1---5:R-:W-:Y:S01]  /*1600*/  PRMT R60, R64.reuse, 0x7632, R60 ;  /* 0x00007632403c7816 */ /* 0x062fe2000000003c */
[----:B------:R-:W-:Y:S01]  /*1610*/  IMAD.U32 R61, R64, 0x10000, RZ ;  /* 0x00010000403d7824 */ /* 0x000fe200078e00ff */
[----:B------:R-:W-:Y:S02]  /*1620*/  PRMT R62, R65, 0x7632, R62 ;  /* 0x00007632413e7816 */ /* 0x000fe4000000003e */
[----:B------:R-:W-:Y:S02]  /*1630*/  PRMT R63, R66, 0x7632, R63 ;  /* 0x00007632423f7816 */ /* 0x000fe4000000003f */
[----:B------:R-:W-:Y:S01]  /*1640*/  PRMT R64, R67, 0x7632, R64 ;  /* 0x0000763243407816 */ /* 0x000fe20000000040 */
[----:B------:R-:W-:Y:S01]  /*1650*/  IMAD.U32 R78, R62, 0x10000, RZ ;  /* 0x000100003e4e7824 */ /* 0x000fe200078e00ff */
[----:B------:R-:W-:Y:S02]  /*1660*/  SHF.L.U32 R65, R65, 0x10, RZ ;  /* 0x0000001041417819 */ /* 0x000fe400000006ff */
        /* <DEDUP_REMOVED lines=14> */
.L_x_4066:
[----:B-1---5:R-:W-:Y:S02]  /*1750*/  PRMT R77, R67, 0x7632, R77 ;  /* 0x00007632434d7816 */ /* 0x022fe4000000004d */
[----:B------:R-:W-:Y:S02]  /*1760*/  PRMT R61, R64, 0x7632, R61 ;  /* 0x00007632403d7816 */ /* 0x000fe4000000003d */
[C---:B------:R-:W-:Y:S02]  /*1770*/  PRMT R63, R65.reuse, 0x7632, R63 ;  /* 0x00007632413f7816 */ /* 0x040fe4000000003f */
[----:B------:R-:W-:Y:S02]  /*1780*/  PRMT R76, R66, 0x7632, R76 ;  /* 0x00007632424c7816 */ /* 0x000fe4000000004c */
[----:B------:R-:W-:Y:S01]  /*1790*/  SHF.L.U32 R60, R64, 0x10, RZ ;  /* 0x00000010403c7819 */ /* 0x000fe200000006ff */
[----:B------:R-:W-:Y:S01]  /*17a0*/  IMAD.U32 R64, R66, 0x10000, RZ ;  /* 0x0001000042407824 */ /* 0x000fe200078e00ff */
[----:B------:R-:W-:-:S02]  /*17b0*/  SHF.L.U32 R62, R65, 0x10, RZ ;  /* 0x00000010413e7819 */ /* 0x000fc400000006ff */
[----:B------:R-:W-:Y:S01]  /*17c0*/  SHF.L.U32 R66, R67, 0x10, RZ ;  /* 0x0000001043427819 */ /* 0x000fe200000006ff */
[----:B------:R-:W-:Y:S01]  /*17d0*/  IMAD.U32 R67, R77, 0x10000, RZ ;  /* 0x000100004d437824 */ /* 0x000fe200078e00ff */
[----:B------:R-:W-:Y:S02]  /*17e0*/  SHF.L.U32 R61, R61, 0x10, RZ ;  /* 0x000000103d3d7819 */ /* 0x000fe400000006ff */
[----:B------:R-:W-:Y:S02]  /*17f0*/  SHF.L.U32 R63, R63, 0x10, RZ ;  /* 0x000000103f3f7819 */ /* 0x000fe400000006ff */
[----:B------:R-:W-:-:S07]  /*1800*/  SHF.L.U32 R65, R76, 0x10, RZ ;  /* 0x000000104c417819 */ /* 0x000fce00000006ff */
.L_x_4065:
[----:B------:R-:W0:Y:S02]  /*1810*/  LDC.64 R76, c[0x0][0x3a8] ;  /* 0x0000ea00ff4c7b82 */ /* 0x000e240000000a00 */
[C---:B0-----:R-:W-:Y:S01]  /*1820*/  IMAD.WIDE.U32 R76, R79.reuse, 0x20, R76 ;  /* 0x000000204f4c7825 */ /* 0x041fe200078e004c */
[----:B------:R-:W-:-:S04]  /*1830*/  IADD3 R79, PT, PT, R79, 0x80, RZ ;  /* 0x000000804f4f7810 */ /* 0x000fc80007ffe0ff */
[----:B------:R1:W-:Y:S04]  /*1840*/  STG.E.128 desc[UR6][R76.64], R60 ;  /* 0x0000003c4c007986 */ /* 0x0003e8000c101d06 */
[----:B------:R1:W-:Y:S02]  /*1850*/  STG.E.128 desc[UR6][R76.64+0x10], R64 ;  /* 0x000010404c007986 */ /* 0x0003e4000c101d06 */
.L_x_4062:
[----:B------:R-:W-:Y:S05]  /*1860*/  BSYNC.RECONVERGENT B0 ;  /* 0x0000000000007941 */ /* 0x000fea0003800200 */
.L_x_4061:
        /* <DEDUP_REMOVED lines=9> */
[----:B01----:R-:W0:Y:S01]  /*1900*/  @P1 LDC.64 R76, c[0x0][0x3a0] ;  /* 0x0000e800ff4c1b82 */ /* 0x003e220000000a00 */
[----:B--2---:R-:W-:-:S05]  /*1910*/  IMAD.WIDE.U32 R68, R79, 0x10, R68 ;  /* 0x000000104f447825 */ /* 0x004fca00078e0044 */
[----:B------:R1:W5:Y:S01]  /*1920*/  LDG.E.128 R72, desc[UR6][R68.64] ;  /* 0x0000000644487981 */ /* 0x000362000c1e1d00 */
[----:B---3--:R-:W-:-:S05]  /*1930*/  @P0 IMAD.WIDE.U32 R70, R79, 0x10, R70 ;  /* 0x000000104f460825 */ /* 0x008fca00078e0046 */
        /* <DEDUP_REMOVED lines=8> */
[----:B------:R-:W-:Y:S02]  /*19c0*/  PRMT R68, R72, 0x7632, R68 ;  /* 0x0000763248447816 */ /* 0x000fe40000000044 */
[----:B------:R-:W-:Y:S02]  /*19d0*/  SHF.L.U32 R74, R74, 0x10, RZ ;  /* 0x000000104a4a7819 */ /* 0x000fe400000006ff */
[----:B------:R-:W-:Y:S01]  /*19e0*/  SHF.L.U32 R77, R42, 0x10, RZ ;  /* 0x000000102a4d7819 */ /* 0x000fe200000006ff */
[----:B------:R-:W-:Y:S01]  /*19f0*/  IMAD.U32 R68, R68, 0x10000, RZ ;  /* 0x0001000044447824 */ /* 0x000fe200078e00ff */
        /* <DEDUP_REMOVED lines=11> */
[----:B------:R-:W-:Y:S02]  /*1ab0*/  PRMT R69, R40, 0x7632, R69 ;  /* 0x0000763228457816 */ /* 0x000fe40000000045 */
[----:B------:R-:W-:Y:S02]  /*1ac0*/  PRMT R98, R43, 0x7632, R98 ;  /* 0x000076322b627816 */ /* 0x000fe40000000062 */
[----:B------:R-:W-:-:S02]  /*1ad0*/  SHF.L.U32 R94, R75, 0x10, RZ ;  /* 0x000000104b5e7819 */ /* 0x000fc400000006ff */
        /* <DEDUP_REMOVED lines=21> */
.L_x_4070:
[----:B-1---5:R-:W-:Y:S01]  /*1c30*/  PRMT R77, R73, 0x7632, R77 ;  /* 0x00007632494d7816 */ /* 0x022fe2000000004d */
[----:B------:R-:W-:Y:S01]  /*1c40*/  IMAD.U32 R101, R43, 0x10000, RZ ;  /* 0x000100002b657824 */ /* 0x000fe200078e00ff */
[----:B------:R-:W-:Y:S02]  /*1c50*/  SHF.L.U32 R70, R73, 0x10, RZ ;  /* 0x0000001049467819 */ /* 0x000fe400000006ff */
[C---:B------:R-:W-:Y:S02]  /*1c60*/  PRMT R76, R72.reuse, 0x7632, R76 ;  /* 0x00007632484c7816 */ /* 0x040fe4000000004c */
[----:B------:R-:W-:Y:S01]  /*1c70*/  SHF.L.U32 R68, R72, 0x10, RZ ;  /* 0x0000001048447819 */ /* 0x000fe200000006ff */
[----:B------:R-:W-:Y:S01]  /*1c80*/  IMAD.U32 R72, R74, 0x10000, RZ ;  /* 0x000100004a487824 */ /* 0x000fe200078e00ff */
        /* <DEDUP_REMOVED lines=10> */
[----:B------:R-:W-:Y:S02]  /*1d30*/  PRMT R71, R41, 0x7632, R71 ;  /* 0x0000763229477816 */ /* 0x000fe40000000047 */
[----:B------:R-:W-:-:S02]  /*1d40*/  PRMT R73, R42, 0x7632, R73 ;  /* 0x000076322a497816 */ /* 0x000fc40000000049 */
[----:B------:R-:W-:Y:S02]  /*1d50*/  PRMT R74, R43, 0x7632, R74 ;  /* 0x000076322b4a7816 */ /* 0x000fe4000000004a */
        /* <DEDUP_REMOVED lines=14> */
.L_x_4069:
[----:B------:R-:W-:Y:S05]  /*1e40*/  @!P1 BRA `(.L_x_4072) ;  /* 0x0000000000549947 */ /* 0x000fea0003800000 */
[C---:B-1---5:R-:W-:Y:S02]  /*1e50*/  PRMT R68, R72.reuse, 0x7632, R68 ;  /* 0x0000763248447816 */ /* 0x062fe40000000044 */
[----:B------:R-:W-:Y:S02]  /*1e60*/  SHF.L.U32 R69, R72, 0x10, RZ ;  /* 0x0000001048457819 */ /* 0x000fe400000006ff */
[C---:B------:R-:W-:Y:S01]  /*1e70*/  PRMT R70, R73.reuse, 0x7632, R70 ;  /* 0x0000763249467816 */ /* 0x040fe20000000046 */
[----:B------:R-:W-:Y:S01]  /*1e80*/  IMAD.U32 R73, R73, 0x10000, RZ ;  /* 0x0001000049497824 */ /* 0x000fe200078e00ff */
[C---:B------:R-:W-:Y:S02]  /*1e90*/  PRMT R71, R74.reuse, 0x7632, R71 ;  /* 0x000076324a477816 */ /* 0x040fe40000000047 */
[C---:B------:R-:W-:Y:S02]  /*1ea0*/  PRMT R72, R75.reuse, 0x7632, R72 ;  /* 0x000076324b487816 */ /* 0x040fe40000000048 */
        /* <DEDUP_REMOVED lines=15> */
.L_x_4072:
[----:B-1---5:R-:W-:Y:S02]  /*1fa0*/  PRMT R69, R72, 0x7632, R69 ;  /* 0x0000763248457816 */ /* 0x022fe40000000045 */
[----:B------:R-:W-:Y:S02]  /*1fb0*/  PRMT R71, R73, 0x7632, R71 ;  /* 0x0000763249477816 */ /* 0x000fe40000000047 */
[----:B------:R-:W-:Y:S02]  /*1fc0*/  PRMT R76, R74, 0x7632, R76 ;  /* 0x000076324a4c7816 */ /* 0x000fe4000000004c */
[C---:B------:R-:W-:Y:S02]  /*1fd0*/  PRMT R77, R75.reuse, 0x7632, R77 ;  /* 0x000076324b4d7816 */ /* 0x040fe4000000004d */
[----:B------:R-:W-:Y:S02]  /*1fe0*/  SHF.L.U32 R68, R72, 0x10, RZ ;  /* 0x0000001048447819 */ /* 0x000fe400000006ff */
[----:B------:R-:W-:Y:S01]  /*1ff0*/  SHF.L.U32 R72, R74, 0x10, RZ ;  /* 0x000000104a487819 */ /* 0x000fe200000006ff */
[----:B------:R-:W-:Y:S01]  /*2000*/  IMAD.U32 R74, R75, 0x10000, RZ ;  /* 0x000100004b4a7824 */ /* 0x000fe200078e00ff */
[----:B------:R-:W-:-:S02]  /*2010*/  SHF.L.U32 R70, R73, 0x10, RZ ;  /* 0x0000001049467819 */ /* 0x000fc400000006ff */
[----:B------:R-:W-:Y:S02]  /*2020*/  SHF.L.U32 R69, R69, 0x10, RZ ;  /* 0x0000001045457819 */ /* 0x000fe400000006ff */
[----:B------:R-:W-:Y:S02]  /*2030*/  SHF.L.U32 R71, R71, 0x10, RZ ;  /* 0x0000001047477819 */ /* 0x000fe400000006ff */
[----:B------:R-:W-:Y:S02]  /*2040*/  SHF.L.U32 R73, R76, 0x10, RZ ;  /* 0x000000104c497819 */ /* 0x000fe400000006ff */
[----:B------:R-:W-:-:S07]  /*2050*/  SHF.L.U32 R75, R77, 0x10, RZ ;  /* 0x000000104d4b7819 */ /* 0x000fce00000006ff */
.L_x_4071:
[----:B------:R-:W0:Y:S02]  /*2060*/  LDC.64 R76, c[0x0][0x3a8] ;  /* 0x0000ea00ff4c7b82 */ /* 0x000e240000000a00 */
[----:B0-----:R-:W-:-:S05]  /*2070*/  IMAD.WIDE.U32 R76, R79, 0x20, R76 ;  /* 0x000000204f4c7825 */ /* 0x001fca00078e004c */
[----:B------:R2:W-:Y:S04]  /*2080*/  STG.E.128 desc[UR6][R76.64], R68 ;  /* 0x000000444c007986 */ /* 0x0005e8000c101d06 */
[----:B------:R2:W-:Y:S02]  /*2090*/  STG.E.128 desc[UR6][R76.64+0x10], R72 ;  /* 0x000010484c007986 */ /* 0x0005e4000c101d06 */
.L_x_4068:
[----:B------:R-:W-:Y:S05]  /*20a0*/  BSYNC.RECONVERGENT B0 ;  /* 0x0000000000007941 */ /* 0x000fea0003800200 */
.L_x_4067:
        /* <DEDUP_REMOVED lines=109> */
[----:B------:R-:W-:Y:S01]  /*2780*/  IMAD.MOV.U32 R95, RZ, RZ, RZ ;  /* 0x000000ffff5f7224 */ /* 0x000fe200078e00ff */
[----:B------:R-:W-:-:S02]  /*2790*/  @!P5 MOV R95, R6 ;  /* 0x00000006005fd202 */ /* 0x000fc40000000f00 */
[----:B------:R0:W-:Y:S01]  /*27a0*/  @!P1 STS.64 [R94+UR4], R76 ;  /* 0x0000004c5e009988 */ /* 0x0001e20008000a04 */
[----:B------:R-:W-:Y:S01]  /*27b0*/  BAR.SYNC.DEFER_BLOCKING 0x0 ;  /* 0x0000000000007b1d */ /* 0x000fe20000010000 */
[----:B------:R-:W-:-:S05]  /*27c0*/  ISETP.NE.AND P1, PT, R0, RZ, PT ;  /* 0x000000ff0000720c */ /* 0x000fca0003f25270 */
        /* <DEDUP_REMOVED lines=52> */
[--C-:B------:R-:W-:Y:S01]  /*2b10*/  FADD.FTZ R78, R54, -R98.reuse ;  /* 0x80000062364e7221 */ /* 0x100fe20000010000 */
[----:B------:R-:W-:Y:S01]  /*2b20*/  SHF.L.U32 R77, R16, 0x10, RZ ;  /* 0x00000010104d7819 */ /* 0x000fe200000006ff */
[----:B------:R-:W-:Y:S01]  /*2b30*/  IMAD.U32 R79, R20, 0x10000, RZ ;  /* 0x00010000144f7824 */ /* 0x000fe200078e00ff */
[----:B------:R-:W-:Y:S01]  /*2b40*/  SHF.L.U32 R95, R17, 0x10, RZ ;  /* 0x00000010115f7819 */ /* 0x000fe200000006ff */
[----:B------:R-:W-:Y:S01]  /*2b50*/  FMUL.FTZ R76, R101, R76 ;  /* 0x0000004c654c7220 */ /* 0x000fe20000410000 */
[----:B------:R-:W-:Y:S01]  /*2b60*/  SHF.L.U32 R103, R21, 0x10, RZ ;  /* 0x0000001015677819 */ /* 0x000fe200000006ff */
[C---:B------:R-:W-:Y:S01]  /*2b70*/  FMUL.FTZ R94, R101.reuse, R94 ;  /* 0x0000005e655e7220 */ /* 0x040fe20000410000 */
[----:B------:R-:W-:Y:S01]  /*2b80*/  SHF.L.U32 R105, R18, 0x10, RZ ;  /* 0x0000001012697819 */ /* 0x000fe200000006ff */
[----:B------:R-:W-:Y:S01]  /*2b90*/  FMUL.FTZ R78, R101, R78 ;  /* 0x0000004e654e7220 */ /* 0x000fe20000410000 */
[----:B------:R-:W-:Y:S01]  /*2ba0*/  SHF.L.U32 R107, R22, 0x10, RZ ;  /* 0x00000010166b7819 */ /* 0x000fe200000006ff */
[----:B------:R-:W-:Y:S01]  /*2bb0*/  FFMA.FTZ R76, R76, R77, R79 ;  /* 0x0000004d4c4c7223 */ /* 0x000fe2000001004f */
[--C-:B------:R-:W-:Y:S01]  /*2bc0*/  FADD.FTZ R100, R58, -R98.reuse ;  /* 0x800000623a647221 */ /* 0x100fe20000010000 */
[----:B------:R-:W-:Y:S01]  /*2bd0*/  FFMA.FTZ R77, R78, R95, R103 ;  /* 0x0000005f4e4d7223 */ /* 0x000fe20000010067 */
[----:B------:R-:W-:Y:S01]  /*2be0*/  SHF.L.U32 R111, R23, 0x10, RZ ;  /* 0x00000010176f7819 */ /* 0x000fe200000006ff */
[----:B------:R-:W-:Y:S01]  /*2bf0*/  FFMA.FTZ R102, R94, R105, R107 ;  /* 0x000000695e667223 */ /* 0x000fe2000001006b */
[----:B------:R-:W-:Y:S01]  /*2c00*/  IMAD.U32 R109, R19, 0x10000, RZ ;  /* 0x00010000136d7824 */ /* 0x000fe200078e00ff */
[----:B------:R-:W0:Y:S01]  /*2c10*/  LDC.64 R94, c[0x0][0x428] ;  /* 0x00010a00ff5e7b82 */ /* 0x000e220000000a00 */
        /* <DEDUP_REMOVED lines=18> */
[----:B------:R-:W-:Y:S01]  /*2d40*/  SHF.L.U32 R115, R88, 0x10, RZ ;  /* 0x0000001058737819 */ /* 0x000fe200000006ff */
[----:B------:R-:W-:Y:S01]  /*2d50*/  FFMA.FTZ R109, R104, R109, R111 ;  /* 0x0000006d686d7223 */ /* 0x000fe2000001006f */
[----:B------:R-:W-:-:S02]  /*2d60*/  FFMA.FTZ R103, R78, R79, R103 ;  /* 0x0000004f4e677223 */ /* 0x000fc40000010067 */
[----:B------:R-:W-:Y:S01]  /*2d70*/  F2FP.BF16.F32.PACK_AB R77, R100, R77 ;  /* 0x0000004d644d723e */ /* 0x000fe200000010ff */
[----:B------:R-:W-:Y:S01]  /*2d80*/  FFMA.FTZ R113, R108, R113, R115 ;  /* 0x000000716c717223 */ /* 0x000fe20000010073 */
[----:B------:R-:W-:Y:S01]  /*2d90*/  F2FP.BF16.F32.PACK_AB R78, R109, R102 ;  /* 0x000000666d4e723e */ /* 0x000fe200000010ff */
[----:B0-----:R-:W-:Y:S01]  /*2da0*/  IMAD.WIDE.U32 R94, R99, 0x10, R94 ;  /* 0x00000010635e7825 */ /* 0x001fe200078e005e */
[----:B------:R-:W-:Y:S02]  /*2db0*/  F2FP.BF16.F32.PACK_AB R76, R103, R76 ;  /* 0x0000004c674c723e */ /* 0x000fe400000010ff */
[----:B------:R-:W-:Y:S01]  /*2dc0*/  F2FP.BF16.F32.PACK_AB R79, R113, R106 ;  /* 0x0000006a714f723e */ /* 0x000fe200000010ff */
[----:B------:R-:W-:-:S04]  /*2dd0*/  VIADD R99, R99, 0x80 ;  /* 0x0000008063637836 */ /* 0x000fc80000000000 */
[----:B------:R1:W-:Y:S03]  /*2de0*/  STG.E.128 desc[UR6][R94.64], R76 ;  /* 0x0000004c5e007986 */ /* 0x0003e6000c101d06 */
.L_x_4074:
[----:B------:R-:W-:Y:S05]  /*2df0*/  BSYNC.RECONVERGENT B0 ;  /* 0x0000000000007941 */ /* 0x000fea0003800200 */
.L_x_4073:
[----:B------:R-:W-:Y:S04]  /*2e00*/  BSSY.RECONVERGENT B0, `(.L_x_4075) ;  /* 0x0000032000007945 */ /* 0x000fe80003800200 */
[----:B------:R-:W-:Y:S05]  /*2e10*/  @!P3 BRA `(.L_x_4076) ;  /* 0x0000000000c0b947 */ /* 0x000fea0003800000 */
[--C-:B01----:R-:W-:Y:S01]  /*2e20*/  FADD.FTZ R76, R60, -R98.reuse ;  /* 0x800000623c4c7221 */ /* 0x103fe20000010000 */
[--C-:B------:R-:W-:Y:S01]  /*2e30*/  FADD.FTZ R94, R64, -R98.reuse ;  /* 0x80000062405e7221 */ /* 0x100fe20000010000 */
[--C-:B------:R-:W-:Y:S01]  /*2e40*/  FADD.FTZ R78, R62, -R98.reuse ;  /* 0x800000623e4e7221 */ /* 0x100fe20000010000 */
[----:B------:R-:W-:Y:S01]  /*2e50*/  SHF.L.U32 R77, R24, 0x10, RZ ;  /* 0x00000010184d7819 */ /* 0x000fe200000006ff */
[C---:B------:R-:W-:Y:S01]  /*2e60*/  FMUL.FTZ R76, R101.reuse, R76 ;  /* 0x0000004c654c7220 */ /* 0x040fe20000410000 */
[----:B------:R-:W-:Y:S01]  /*2e70*/  SHF.L.U32 R79, R28, 0x10, RZ ;  /* 0x000000101c4f7819 */ /* 0x000fe200000006ff */
[----:B------:R-:W-:Y:S01]  /*2e80*/  FMUL.FTZ R94, R101, R94 ;  /* 0x0000005e655e7220 */ /* 0x000fe20000410000 */
[----:B------:R-:W-:Y:S01]  /*2e90*/  SHF.L.U32 R95, R25, 0x10, RZ ;  /* 0x00000010195f7819 */ /* 0x000fe200000006ff */
[----:B------:R-:W-:Y:S01]  /*2ea0*/  IMAD.U32 R105, R26, 0x10000, RZ ;  /* 0x000100001a697824 */ /* 0x000fe200078e00ff */
        /* <DEDUP_REMOVED lines=8> */
[----:B------:R-:W-:Y:S01]  /*2f30*/  SHF.L.U32 R111, R31, 0x10, RZ ;  /* 0x000000101f6f7819 */ /* 0x000fe200000006ff */
        /* <DEDUP_REMOVED lines=14> */
[----:B------:R-:W-:Y:S01]  /*3020*/  FMUL.FTZ R104, R101, R104 ;  /* 0x0000006865687220 */ /* 0x000fe20000410000 */
[----:B------:R-:W-:Y:S01]  /*3030*/  SHF.L.U32 R111, R81, 0x10, RZ ;  /* 0x00000010516f7819 */ /* 0x000fe200000006ff */
[----:B------:R-:W-:Y:S01]  /*3040*/  FMUL.FTZ R100, R101, R100 ;  /* 0x0000006465647220 */ /* 0x000fe20000410000 */
[----:B------:R-:W-:Y:S01]  /*3050*/  SHF.L.U32 R115, R15, 0x10, RZ ;  /* 0x000000100f737819 */ /* 0x000fe200000006ff */
        /* <DEDUP_REMOVED lines=12> */
.L_x_4076:
[----:B------:R-:W-:Y:S05]  /*3120*/  BSYNC.RECONVERGENT B0 ;  /* 0x0000000000007941 */ /* 0x000fea0003800200 */
.L_x_4075:
        /* <DEDUP_REMOVED lines=14> */
[----:B------:R-:W-:Y:S01]  /*3210*/  FMUL.FTZ R98, R101, R76 ;  /* 0x0000004c65627220 */ /* 0x000fe20000410000 */
[----:B------:R-:W-:Y:S01]  /*3220*/  SHF.L.U32 R107, R37, 0x10, RZ ;  /* 0x00000010256b7819 */ /* 0x000fe200000006ff */
[C---:B------:R-:W-:Y:S01]  /*3230*/  FMUL.FTZ R100, R101.reuse, R100 ;  /* 0x0000006465647220 */ /* 0x040fe20000410000 */
[----:B------:R-:W-:Y:S01]  /*3240*/  SHF.L.U32 R109, R34, 0x10, RZ ;  /* 0x00000010226d7819 */ /* 0x000fe200000006ff */
[C---:B------:R-:W-:Y:S01]  /*3250*/  FMUL.FTZ R104, R101.reuse, R104 ;  /* 0x0000006865687220 */ /* 0x040fe20000410000 */
[----:B------:R-:W-:Y:S01]  /*3260*/  SHF.L.U32 R111, R38, 0x10, RZ ;  /* 0x00000010266f7819 */ /* 0x000fe200000006ff */
        /* <DEDUP_REMOVED lines=13> */
[----:B-1----:R-:W-:Y:S01]  /*3340*/  IMAD.WIDE.U32 R94, R99, 0x10, R94 ;  /* 0x00000010635e7825 */ /* 0x002fe200078e005e */
[----:B------:R-:W-:-:S02]  /*3350*/  SHF.L.U32 R111, R39, 0x10, RZ ;  /* 0x00000010276f7819 */ /* 0x000fc400000006ff */
[----:B------:R-:W-:Y:S02]  /*3360*/  SHF.L.U32 R113, R8, 0x10, RZ ;  /* 0x0000001008717819 */ /* 0x000fe400000006ff */
[----:B------:R-:W-:Y:S01]  /*3370*/  SHF.L.U32 R105, R9, 0x10, RZ ;  /* 0x0000001009697819 */ /* 0x000fe200000006ff */
[----:B------:R-:W-:Y:S01]  /*3380*/  FFMA.FTZ R107, R108, R107, R111 ;  /* 0x0000006b6c6b7223 */ /* 0x000fe2000001006f */
[----:B------:R-:W-:Y:S01]  /*3390*/  SHF.L.U32 R104, R11, 0x10, RZ ;  /* 0x000000100b687819 */ /* 0x000fe200000006ff */
[----:B------:R-:W-:Y:S01]  /*33a0*/  FFMA.FTZ R110, R110, R113, R115 ;  /* 0x000000716e6e7223 */ /* 0x000fe20000010073 */
[----:B------:R-:W-:Y:S01]  /*33b0*/  SHF.L.U32 R101, R13, 0x10, RZ ;  /* 0x000000100d657819 */ /* 0x000fe200000006ff */
[----:B------:R-:W-:Y:S02]  /*33c0*/  FFMA.FTZ R78, R78, R103, R105 ;  /* 0x000000674e4e7223 */ /* 0x000fe40000010069 */
[----:B------:R-:W-:Y:S02]  /*33d0*/  FFMA.FTZ R77, R77, R102, R104 ;  /* 0x000000664d4d7223 */ /* 0x000fe40000010068 */
[----:B------:R-:W-:Y:S01]  /*33e0*/  FFMA.FTZ R101, R76, R79, R101 ;  /* 0x0000004f4c657223 */ /* 0x000fe20000010065 */
[----:B------:R-:W-:-:S02]  /*33f0*/  F2FP.BF16.F32.PACK_AB R79, R110, R107 ;  /* 0x0000006b6e4f723e */ /* 0x000fc400000010ff */
[----:B------:R-:W-:Y:S02]  /*3400*/  F2FP.BF16.F32.PACK_AB R78, R78, R109 ;  /* 0x0000006d4e4e723e */ /* 0x000fe400000010ff */
[----:B------:R-:W-:Y:S02]  /*3410*/  F2FP.BF16.F32.PACK_AB R77, R77, R100 ;  /* 0x000000644d4d723e */ /* 0x000fe400000010ff */
[----:B------:R-:W-:-:S05]  /*3420*/  F2FP.BF16.F32.PACK_AB R76, R101, R98 ;  /* 0x00000062654c723e */ /* 0x000fca00000010ff */
[----:B------:R3:W-:Y:S02]  /*3430*/  STG.E.128 desc[UR6][R94.64], R76 ;  /* 0x0000004c5e007986 */ /* 0x0007e4000c101d06 */
.L_x_4078:
[----:B------:R-:W-:Y:S05]  /*3440*/  BSYNC.RECONVERGENT B0 ;  /* 0x0000000000007941 */ /* 0x000fea0003800200 */
.L_x_4077:
[----:B0123--:R-:W0:Y:S01]  /*3450*/  LDC.64 R76, c[0x0][0x380] ;  /* 0x0000e000ff4c7b82 */ /* 0x00fe220000000a00 */
[----:B------:R-:W-:Y:S01]  /*3460*/  UPLOP3.LUT UP1, UPT, UPT, UPT, UP1, 0x40, 0x4 ;  /* 0x000000000004789c */ /* 0x000fe20003f2e810 */
[----:B0-----:R-:W-:-:S04]  /*3470*/  IADD3 R4, PT, PT, R4, R76, RZ ;  /* 0x0000004c04047210 */ /* 0x001fc80007ffe0ff */
[----:B------:R-:W-:-:S13]  /*3480*/  ISETP.GE.AND P1, PT, R4, R77, PT ;  /* 0x0000004d0400720c */ /* 0x000fda0003f26270 */
[----:B------:R-:W-:Y:S05]  /*3490*/  @!P1 BRA `(.L_x_4079) ;  /* 0xffffffd000a49947 */ /* 0x000fea000383ffff */
[----:B------:R-:W-:Y:S05]  /*34a0*/  EXIT ;  /* 0x000000000000794d */ /* 0x000fea0003800000 */
.L_x_4080:
        /* <DEDUP_REMOVED lines=13> */
.L_x_13590:


//--------------------- .text._ZN10layer_norm31ln_parallel_residual_fwd_kernelINS_13Kernel_traitsI13__nv_bfloat16S2_fS2_fjLj3072ELj1ELj1ELj4ELj16ENS_18Kernel_traits_baseILj3072ES2_S2_fS2_fjLj128EEEEELb0ELb1ELb1EEEvNS_9FwdParamsE --------------------------
	.section	.text._ZN10layer_norm31ln_parallel_residual_fwd_kernelINS_13Kernel_traitsI13__nv_bfloat16S2_fS2_fjLj3072ELj1ELj1ELj4ELj16ENS_18Kernel_traits_baseILj3072ES2_S2_fS2_fjLj128EEEEELb0ELb1ELb1EEEvNS_9FwdParamsE,"ax",@progbits
	.align	128
        .global         _ZN10layer_norm31ln_parallel_residual_fwd_kernelINS_13Kernel_traitsI13__nv_bfloat16S2_fS2_fjLj3072ELj1ELj1ELj4ELj16ENS_18Kernel_traits_baseILj3072ES2_S2_fS2_fjLj128EEEEELb0ELb1ELb1EEEvNS_9FwdParamsE
        .type           _ZN10layer_norm31ln_parallel_residual_fwd_kernelINS_13Kernel_traitsI13__nv_bfloat16S2_fS2_fjLj3072ELj1ELj1ELj4ELj16ENS_18Kernel_traits_baseILj3072ES2_S2_fS2_fjLj128EEEEELb0ELb1ELb1EEEvNS_9FwdParamsE,@function
        .size           _ZN10layer_norm31ln_parallel_residual_fwd_kernelINS_13Kernel_traitsI13__nv_bfloat16S2_fS2_fjLj3072ELj1ELj1ELj4ELj16ENS_18Kernel_traits_baseILj3072ES2_S2_fS2_fjLj128EEEEELb0ELb1ELb1EEEvNS_9FwdParamsE,(.L_x_13591 - _ZN10layer_norm31ln_parallel_residual_fwd_kernelINS_13Kernel_traitsI13__nv_bfloat16S2_fS2_fjLj3072ELj1ELj1ELj4ELj16ENS_18Kernel_traits_baseILj3072ES2_S2_fS2_fjLj128EEEEELb0ELb1ELb1EEEvNS_9FwdParamsE)
        .other          _ZN10layer_norm31ln_parallel_residual_fwd_kernelINS_13Kernel_traitsI13__nv_bfloat16S2_fS2_fjLj3072ELj1ELj1ELj4ELj16ENS_18Kernel_traits_baseILj3072ES2_S2_fS2_fjLj128EEEEELb0ELb1ELb1EEEvNS_9FwdParamsE,@"STO_CUDA_ENTRY STV_DEFAULT"
_ZN10layer_norm31ln_parallel_residual_fwd_kernelINS_13Kernel_traitsI13__nv_bfloat16S2_fS2_fjLj3072ELj1ELj1ELj4ELj16ENS_18Kernel_traits_baseILj3072ES2_S2_fS2_fjLj128EEEEELb0ELb1ELb1EEEvNS_9FwdParamsE:
.text._ZN10layer_norm31ln_parallel_residual_fwd_kernelINS_13Kernel_traitsI13__nv_bfloat16S2_fS2_fjLj3072ELj1ELj1ELj4ELj16ENS_18Kernel_traits_baseILj3072ES2_S2_fS2_fjLj128EEEEELb0ELb1ELb1EEEvNS_9FwdParamsE:
[----:B------:R-:W-:Y:S01]  /*0000*/  LDC R1, c[0x0][0x37c] ;  /* 0x0000df00ff017b82 */ /* 0x000fe20000000800 */
[----:B------:R-:W0:Y:S01]  /*0010*/  LDCU.64 UR4, c[0x0][0x438] ;  /* 0x00008700ff0477ac */ /* 0x000e220008000a00 */
[----:B------:R-:W1:Y:S06]  /*0020*/  S2R R90, SR_TID.X ;  /* 0x00000000005a7919 */ /* 0x000e6c0000002100 */
[----:B------:R-:W1:Y:S01]  /*0030*/  LDC.64 R4, c[0x0][0x3d0] ;  /* 0x0000f400ff047b82 */ /* 0x000e620000000a00 */
[----:B------:R-:W2:Y:S01]  /*0040*/  LDCU.64 UR6, c[0x0][0x358] ;  /* 0x00006b00ff0677ac */ /* 0x000ea20008000a00 */
[----:B0-----:R-:W-:-:S04]  /*0050*/  ISETP.NE.U32.AND P0, PT, RZ, UR4, PT ;  /* 0x00000004ff007c0c */ /* 0x001fc8000bf05070 */
[----:B------:R-:W-:Y:S02]  /*0060*/  ISETP.NE.AND.EX P0, PT, RZ, UR5, PT, P0 ;  /* 0x00000005ff007c0c */ /* 0x000fe4000bf05300 */
[----:B------:R-:W0:Y:S01]  /*0070*/  S2UR UR4, SR_CTAID.X ;  /* 0x00000000000479c3 */ /* 0x000e220000002500 */
[----:B------:R-:W3:Y:S10]  /*0080*/  LDCU UR5, c[0x0][0x384] ;  /* 0x00007080ff0577ac */ /* 0x000ef40008000800 */
[----:B-1----:R-:W-:-:S05]  /*0090*/  @P0 IMAD.WIDE.U32 R2, R90, 0x10, R4 ;  /* 0x000000105a020825 */ /* 0x002fca00078e0004 */
[----:B--2---:R1:W5:Y:S04]  /*00a0*/  @P0 LDG.E.128 R8, desc[UR6][R2.64] ;  /* 0x0000000602080981 */ /* 0x004368000c1e1d00 */
[----:B------:R1:W5:Y:S04]  /*00b0*/  @P0 LDG.E.128 R12, desc[UR6][R2.64+0x800] ;  /* 0x00080006020c0981 */ /* 0x000368000c1e1d00 */
[----:B------:R1:W5:Y:S01]  /*00c0*/  @P0 LDG.E.128 R24, desc[UR6][R2.64+0x1000] ;  /* 0x0010000602180981 */ /* 0x000362000c1e1d00 */
[C---:B------:R-:W-:Y:S02]  /*00d0*/  @!P0 IMAD.WIDE.U32 R6, R90.reuse, 0x10, R4 ;  /* 0x000000105a068825 */ /* 0x040fe400078e0004 */
[----:B------:R-:W2:Y:S02]  /*00e0*/  @P0 LDC.64 R4, c[0x0][0x438] ;  /* 0x00010e00ff040b82 */ /* 0x000ea40000000a00 */
[----:B--2---:R-:W-:-:S05]  /*00f0*/  @P0 IMAD.WIDE.U32 R4, R90, 0x10, R4 ;  /* 0x000000105a040825 */ /* 0x004fca00078e0004 */
[----:B------:R1:W5:Y:S04]  /*0100*/  @P0 LDG.E.128 R16, desc[UR6][R4.64+0x800] ;  /* 0x0008000604100981 */ /* 0x000368000c1e1d00 */
[----:B------:R1:W5:Y:S04]  /*0110*/  @P0 LDG.E.128 R20, desc[UR6][R4.64+0x1000] ;  /* 0x0010000604140981 */ /* 0x000368000c1e1d00 */
[----:B------:R1:W5:Y:S04]  /*0120*/  @P0 LDG.E.128 R60, desc[UR6][R4.64] ;  /* 0x00000006043c0981 */ /* 0x000368000c1e1d00 */
[----:B------:R1:W5:Y:S04]  /*0130*/  @!P0 LDG.E.128 R8, desc[UR6][R6.64] ;  /* 0x0000000606088981 */ /* 0x000368000c1e1d00 */
[----:B------:R1:W5:Y:S04]  /*0140*/  @!P0 LDG.E.128 R12, desc[UR6][R6.64+0x800] ;  /* 0x00080006060c8981 */ /* 0x000368000c1e1d00 */
[----:B------:R1:W5:Y:S01]  /*0150*/  @!P0 LDG.E.128 R24, desc[UR6][R6.64+0x1000] ;  /* 0x0010000606188981 */ /* 0x000362000c1e1d00 */
[----:B0-----:R-:W-:-:S04]  /*0160*/  MOV R0, UR4 ;  /* 0x0000000400007c02 */ /* 0x001fc80008000f00 */
[----:B---3--:R-:W-:-:S13]  /*0170*/  ISETP.GE.AND P1, PT, R0, UR5, PT ;  /* 0x0000000500007c0c */ /* 0x008fda000bf26270 */
[----:B-1----:R-:W-:Y:S05]  /*0180*/  @P1 EXIT ;  /* 0x000000000000194d */ /* 0x002fea0003800000 */
[----:B------:R-:W0:Y:S01]  /*0190*/  LDCU.64 UR4, c[0x0][0x398] ;  /* 0x00007300ff0477ac */ /* 0x000e220008000a00 */
[----:B-----5:R-:W-:Y:S02]  /*01a0*/  @!P0 CS2R R18, SRZ ;  /* 0x0000000000128805 */ /* 0x020fe4000001ff00 */
[----:B------:R-:W-:Y:S02]  /*01b0*/  @!P0 CS2R R16, SRZ ;  /* 0x0000000000108805 */ /* 0x000fe4000001ff00 */
[----:B------:R-:W-:Y:S02]  /*01c0*/  @!P0 CS2R R22, SRZ ;  /* 0x0000000000168805 */ /* 0x000fe4000001ff00 */
[----:B------:R-:W-:Y:S02]  /*01d0*/  @!P0 CS2R R20, SRZ ;  /* 0x0000000000148805 */ /* 0x000fe4000001ff00 */
[----:B------:R-:W-:Y:S02]  /*01e0*/  @!P0 CS2R R62, SRZ ;  /* 0x00000000003e8805 */ /* 0x000fe4000001ff00 */
[----:B------:R-:W-:-:S02]  /*01f0*/  @!P0 CS2R R60, SRZ ;  /* 0x00000000003c8805 */ /* 0x000fc4000001ff00 */
[----:B------:R-:W-:Y:S01]  /*0200*/  PRMT R65, R8, 0x7632, R65 ;  /* 0x0000763208417816 */ /* 0x000fe20000000041 */
[----:B------:R-:W-:Y:S01]  /*0210*/  UPLOP3.LUT UP1, UPT, UPT, UPT, UPT, 0x40, 0x4 ;  /* 0x000000000004789c */ /* 0x000fe20003f2e870 */
[----:B------:R-:W-:Y:S01]  /*0220*/  PRMT R72, R25, 0x7632, R72 ;  /* 0x0000763219487816 */ /* 0x000fe20000000048 */
[----:B------:R-:W1:Y:S01]  /*0230*/  LDCU UR8, c[0x0][0x388] ;  /* 0x00007100ff0877ac */ /* 0x000e620008000800 */
[----:B------:R-:W-:Y:S01]  /*0240*/  PRMT R80, R18, 0x7632, R80 ;  /* 0x0000763212507816 */ /* 0x000fe20000000050 */
[----:B------:R-:W-:Y:S01]  /*0250*/  IMAD.U32 R65, R65, 0x10000, RZ ;  /* 0x0001000041417824 */ /* 0x000fe200078e00ff */
[----:B------:R-:W-:Y:S01]  /*0260*/  PRMT R28, R11, 0x7632, R28 ;  /* 0x000076320b1c7816 */ /* 0x000fe2000000001c */
[----:B------:R-:W-:Y:S01]  /*0270*/  IMAD.U32 R72, R72, 0x10000, RZ ;  /* 0x0001000048487824 */ /* 0x000fe200078e00ff */
[----:B------:R-:W-:Y:S01]  /*0280*/  PRMT R29, R10, 0x7632, R29 ;  /* 0x000076320a1d7816 */ /* 0x000fe2000000001d */
[----:B------:R-:W-:Y:S01]  /*0290*/  IMAD.U32 R80, R80, 0x10000, RZ ;  /* 0x0001000050507824 */ /* 0x000fe200078e00ff */
[----:B------:R-:W-:Y:S01]  /*02a0*/  PRMT R64, R9, 0x7632, R64 ;  /* 0x0000763209407816 */ /* 0x000fe20000000040 */
[----:B0-----:R-:W-:Y:S01]  /*02b0*/  UISETP.NE.U32.AND UP0, UPT, UR4, URZ, UPT ;  /* 0x000000ff0400728c */ /* 0x001fe2000bf05070 */
[C---:B------:R-:W-:Y:S01]  /*02c0*/  PRMT R66, R15.reuse, 0x7632, R66 ;  /* 0x000076320f427816 */ /* 0x040fe20000000042 */
[----:B------:R-:W0:Y:S01]  /*02d0*/  LDCU.U8 UR12, c[0x0][0x410] ;  /* 0x00008200ff0c77ac */ /* 0x000e220008000000 */
[----:B------:R-:W-:-:S02]  /*02e0*/  SHF.L.U32 R6, R15, 0x10, RZ ;  /* 0x000000100f067819 */ /* 0x000fc400000006ff */
[C---:B------:R-:W-:Y:S01]  /*02f0*/  PRMT R67, R14.reuse, 0x7632, R67 ;  /* 0x000076320e437816 */ /* 0x040fe20000000043 */
[----:B------:R-:W-:Y:S01]  /*0300*/  UISETP.NE.AND.EX UP0, UPT, UR5, URZ, UPT, UP0 ;  /* 0x000000ff0500728c */ /* 0x000fe2000bf05300 */
[----:B------:R-:W-:Y:S01]  /*0310*/  SHF.L.U32 R7, R14, 0x10, RZ ;  /* 0x000000100e077819 */ /* 0x000fe200000006ff */
[----:B------:R-:W-:Y:S01]  /*0320*/  IMAD.U32 R14, R18, 0x10000, RZ ;  /* 0x00010000120e7824 */ /* 0x000fe200078e00ff */
[----:B------:R-:W-:Y:S01]  /*0330*/  PRMT R68, R13, 0x7632, R68 ;  /* 0x000076320d447816 */ /* 0x000fe20000000044 */
[----:B------:R-:W2:Y:S01]  /*0340*/  LDCU UR9, c[0x0][0x400] ;  /* 0x00008000ff0977ac */ /* 0x000ea20008000800 */
[----:B------:R-:W-:Y:S02]  /*0350*/  PRMT R69, R12, 0x7632, R69 ;  /* 0x000076320c457816 */ /* 0x000fe40000000045 */
[----:B------:R-:W-:Y:S01]  /*0360*/  PRMT R70, R27, 0x7632, R70 ;  /* 0x000076321b467816 */ /* 0x000fe20000000046 */
[----:B------:R-:W3:Y:S01]  /*0370*/  LDCU.64 UR10, c[0x0][0x3a0] ;  /* 0x00007400ff0a77ac */ /* 0x000ee20008000a00 */
        /* <DEDUP_REMOVED lines=13> */
[----:B------:R-:W-:Y:S02]  /*0450*/  SHF.L.U32 R15, R19, 0x10, RZ ;  /* 0x00000010130f7819 */ /* 0x000fe400000006ff */
[----:B------:R-:W-:Y:S02]  /*0460*/  SHF.L.U32 R4, R9, 0x10, RZ ;  /* 0x0000001009047819 */ /* 0x000fe400000006ff */
[----:B------:R-:W-:Y:S01]  /*0470*/  SHF.L.U32 R5, R8, 0x10, RZ ;  /* 0x0000001008057819 */ /* 0x000fe200000006ff */
[----:B------:R-:W-:Y:S01]  /*0480*/  IMAD.U32 R8, R13, 0x10000, RZ ;  /* 0x000100000d087824 */ /* 0x000fe200078e00ff */
[----:B------:R-:W-:Y:S01]  /*0490*/  SHF.L.U32 R19, R23, 0x10, RZ ;  /* 0x0000001017137819 */ /* 0x000fe200000006ff */
[----:B------:R-:W-:Y:S01]  /*04a0*/  IMAD.U32 R23, R63, 0x10000, RZ ;  /* 0x000100003f177824 */ /* 0x000fe200078e00ff */
        /* <DEDUP_REMOVED lines=30> */
[----:B------:R-:W-:Y:S02]  /*0690*/  PLOP3.LUT P1, PT, PT, PT, UP0, 0x80, 0x8 ;  /* 0x000000000008781c */ /* 0x000fe40003f2f008 */
[----:B------:R-:W-:-:S02]  /*06a0*/  SHF.L.U32 R85, R85, 0x10, RZ ;  /* 0x0000001055557819 */ /* 0x000fc400000006ff */
[----:B------:R-:W-:Y:S02]  /*06b0*/  SHF.L.U32 R84, R84, 0x10, RZ ;  /* 0x0000001054547819 */ /* 0x000fe400000006ff */
[----:B------:R-:W-:Y:S02]  /*06c0*/  SHF.L.U32 R87, R87, 0x10, RZ ;  /* 0x0000001057577819 */ /* 0x000fe400000006ff */
[----:B------:R-:W-:Y:S02]  /*06d0*/  SHF.L.U32 R86, R86, 0x10, RZ ;  /* 0x0000001056567819 */ /* 0x000fe400000006ff */
[----:B------:R-:W-:Y:S02]  /*06e0*/  SHF.L.U32 R89, R89, 0x10, RZ ;  /* 0x0000001059597819 */ /* 0x000fe400000006ff */
[----:B0123--:R-:W-:-:S07]  /*06f0*/  SHF.L.U32 R88, R88, 0x10, RZ ;  /* 0x0000001058587819 */ /* 0x00ffce00000006ff */
.L_x_4097:
        /* <DEDUP_REMOVED lines=8> */
[----:B------:R-:W2:Y:S08]  /*0780*/  @P0 LDC.64 R24, c[0x0][0x3a0] ;  /* 0x0000e800ff180b82 */ /* 0x000eb00000000a00 */
[----:B------:R-:W3:Y:S01]  /*0790*/  LDC.64 R28, c[0x0][0x398] ;  /* 0x0000e600ff1c7b82 */ /* 0x000ee20000000a00 */
[----:B-1----:R-:W-:-:S05]  /*07a0*/  @P1 IMAD.WIDE.U32 R30, R91, 0x10, R26 ;  /* 0x000000105b1e1825 */ /* 0x002fca00078e001a */
[----:B------:R1:W5:Y:S01]  /*07b0*/  @P1 LDG.E.128 R52, desc[UR6][R30.64] ;  /* 0x000000061e341981 */ /* 0x000362000c1e1d00 */
[----:B--2---:R-:W-:-:S04]  /*07c0*/  @P0 IMAD.WIDE.U32 R32, R91, 0x20, R24 ;  /* 0x000000205b200825 */ /* 0x004fc800078e0018 */
[----:B0-----:R-:W-:Y:S01]  /*07d0*/  IMAD.WIDE.U32 R24, R91, 0x10, R56 ;  /* 0x000000105b187825 */ /* 0x001fe200078e0038 */
[----:B------:R1:W5:Y:S04]  /*07e0*/  @P0 LDG.E.128 R48, desc[UR6][R32.64] ;  /* 0x0000000620300981 */ /* 0x000368000c1e1d00 */
[----:B------:R1:W5:Y:S04]  /*07f0*/  @P0 LDG.E.128 R44, desc[UR6][R32.64+0x10] ;  /* 0x00001006202c0981 */ /* 0x000368000c1e1d00 */
[----:B------:R-:W5:Y:S01]  /*0800*/  LDG.E.128 R24, desc[UR6][R24.64] ;  /* 0x0000000618187981 */ /* 0x000f62000c1e1d00 */
[----:B---3--:R-:W-:-:S04]  /*0810*/  ISETP.NE.U32.AND P1, PT, R28, RZ, PT ;  /* 0x000000ff1c00720c */ /* 0x008fc80003f25070 */
[----:B------:R-:W-:-:S13]  /*0820*/  ISETP.NE.AND.EX P1, PT, R29, RZ, PT, P1 ;  /* 0x000000ff1d00720c */ /* 0x000fda0003f25310 */
[----:B-1----:R-:W-:Y:S05]  /*0830*/  @P1 BRA `(.L_x_4081) ;  /* 0x0000000000941947 */ /* 0x002fea0003800000 */
[----:B------:R-:W-:-:S04]  /*0840*/  UISETP.NE.U32.AND UP0, UPT, UR10, URZ, UPT ;  /* 0x000000ff0a00728c */ /* 0x000fc8000bf05070 */
[----:B------:R-:W-:-:S09]  /*0850*/  UISETP.NE.AND.EX UP0, UPT, UR11, URZ, UPT, UP0 ;  /* 0x000000ff0b00728c */ /* 0x000fd2000bf05300 */
[----:B------:R-:W-:Y:S05]  /*0860*/  BRA.U UP0, `(.L_x_4082) ;  /* 0x0000000100347547 */ /* 0x000fea000b800000 */
[C---:B-----5:R-:W-:Y:S01]  /*0870*/  PRMT R41, R24.reuse, 0x7632, R41 ;  /* 0x0000763218297816 */ /* 0x060fe20000000029 */
[----:B------:R-:W-:Y:S01]  /*0880*/  IMAD.U32 R40, R24, 0x10000, RZ ;  /* 0x0001000018287824 */ /* 0x000fe200078e00ff */
[----:B------:R-:W-:Y:S02]  /*0890*/  PRMT R43, R25, 0x7632, R43 ;  /* 0x00007632192b7816 */ /* 0x000fe4000000002b */
[C---:B------:R-:W-:Y:S02]  /*08a0*/  PRMT R37, R26.reuse, 0x7632, R37 ;  /* 0x000076321a257816 */ /* 0x040fe40000000025 */
        /* <DEDUP_REMOVED lines=9> */
.L_x_4082:
[C---:B-----5:R-:W-:Y:S01]  /*0940*/  PRMT R30, R24.reuse, 0x7632, R30 ;  /* 0x00007632181e7816 */ /* 0x060fe2000000001e */
[----:B------:R-:W-:Y:S01]  /*0950*/  IMAD.U32 R31, R24, 0x10000, RZ ;  /* 0x00010000181f7824 */ /* 0x000fe200078e00ff */
[C---:B------:R-:W-:Y:S02]  /*0960*/  PRMT R32, R26.reuse, 0x7632, R32 ;  /* 0x000076321a207816 */ /* 0x040fe40000000020 */
[----:B------:R-:W-:Y:S01]  /*0970*/  SHF.L.U32 R33, R26, 0x10, RZ ;  /* 0x000000101a217819 */ /* 0x000fe200000006ff */
[----:B------:R-:W-:Y:S01]  /*0980*/  FADD.FTZ R40, R48, R31 ;  /* 0x0000001f30287221 */ /* 0x000fe20000010000 */
[----:B------:R-:W-:Y:S02]  /*0990*/  PRMT R24, R25, 0x7632, R24 ;  /* 0x0000763219187816 */ /* 0x000fe40000000018 */
[----:B------:R-:W-:Y:S01]  /*09a0*/  PRMT R26, R27, 0x7632, R26 ;  /* 0x000076321b1a7816 */ /* 0x000fe2000000001a */
        /* <DEDUP_REMOVED lines=13> */
[----:B------:R-:W-:Y:S06]  /*0a80*/  BRA `(.L_x_4083) ;  /* 0x0000000400307947 */ /* 0x000fec0003800000 */
.L_x_4081:
[----:B------:R-:W-:-:S04]  /*0a90*/  UISETP.NE.U32.AND UP0, UPT, UR10, URZ, UPT ;  /* 0x000000ff0a00728c */ /* 0x000fc8000bf05070 */
[----:B------:R-:W-:-:S09]  /*0aa0*/  UISETP.NE.AND.EX UP0, UPT, UR11, URZ, UPT, UP0 ;  /* 0x000000ff0b00728c */ /* 0x000fd2000bf05300 */
[----:B------:R-:W-:Y:S05]  /*0ab0*/  BRA.U UP0, `(.L_x_4084) ;  /* 0x0000000100847547 */ /* 0x000fea000b800000 */
[C---:B-----5:R-:W-:Y:S01]  /*0ac0*/  PRMT R32, R25.reuse, 0x7632, R32 ;  /* 0x0000763219207816 */ /* 0x060fe20000000020 */
[C---:B------:R-:W-:Y:S01]  /*0ad0*/  IMAD.U32 R31, R24.reuse, 0x10000, RZ ;  /* 0x00010000181f7824 */ /* 0x040fe200078e00ff */
[----:B------:R-:W-:Y:S02]  /*0ae0*/  SHF.L.U32 R25, R25, 0x10, RZ ;  /* 0x0000001019197819 */ /* 0x000fe400000006ff */
[----:B------:R-:W-:Y:S02]  /*0af0*/  SHF.L.U32 R42, R53, 0x10, RZ ;  /* 0x00000010352a7819 */ /* 0x000fe400000006ff */
[----:B------:R-:W-:Y:S02]  /*0b00*/  PRMT R30, R24, 0x7632, R30 ;  /* 0x00007632181e7816 */ /* 0x000fe4000000001e */
[C---:B------:R-:W-:Y:S01]  /*0b10*/  PRMT R33, R26.reuse, 0x7632, R33 ;  /* 0x000076321a217816 */ /* 0x040fe20000000021 */
[----:B------:R-:W-:Y:S01]  /*0b20*/  FADD.FTZ R42, R25, R42 ;  /* 0x0000002a192a7221 */ /* 0x000fe20000010000 */
[----:B------:R-:W-:Y:S01]  /*0b30*/  SHF.L.U32 R35, R26, 0x10, RZ ;  /* 0x000000101a237819 */ /* 0x000fe200000006ff */
[----:B------:R-:W-:Y:S01]  /*0b40*/  IMAD.U32 R41, R30, 0x10000, RZ ;  /* 0x000100001e297824 */ /* 0x000fe200078e00ff */
[----:B------:R-:W-:-:S02]  /*0b50*/  PRMT R34, R27, 0x7632, R34 ;  /* 0x000076321b227816 */ /* 0x000fc40000000022 */
[----:B------:R-:W-:Y:S02]  /*0b60*/  SHF.L.U32 R37, R27, 0x10, RZ ;  /* 0x000000101b257819 */ /* 0x000fe400000006ff */
[----:B------:R-:W-:Y:S02]  /*0b70*/  PRMT R24, R52, 0x7632, R24 ;  /* 0x0000763234187816 */ /* 0x000fe40000000018 */
[----:B------:R-:W-:Y:S02]  /*0b80*/  PRMT R25, R53, 0x7632, R25 ;  /* 0x0000763235197816 */ /* 0x000fe40000000019 */
[----:B------:R-:W-:Y:S02]  /*0b90*/  PRMT R26, R54, 0x7632, R26 ;  /* 0x00007632361a7816 */ /* 0x000fe4000000001a */
[C---:B------:R-:W-:Y:S02]  /*0ba0*/  PRMT R27, R55.reuse, 0x7632, R27 ;  /* 0x00007632371b7816 */ /* 0x040fe4000000001b */
        /* <DEDUP_REMOVED lines=15> */
[----:B------:R-:W-:-:S04]  /*0ca0*/  FADD.FTZ R37, R33, R26 ;  /* 0x0000001a21257221 */ /* 0x000fc80000010000 */
[----:B------:R-:W-:Y:S01]  /*0cb0*/  FADD.FTZ R39, R34, R27 ;  /* 0x0000001b22277221 */ /* 0x000fe20000010000 */
[----:B------:R-:W-:Y:S06]  /*0cc0*/  BRA `(.L_x_4083) ;  /* 0x0000000000a07947 */ /* 0x000fec0003800000 */
.L_x_4084:
[C---:B-----5:R-:W-:Y:S02]  /*0cd0*/  PRMT R32, R25.reuse, 0x7632, R32 ;  /* 0x0000763219207816 */ /* 0x060fe40000000020 */
[----:B------:R-:W-:Y:S02]  /*0ce0*/  SHF.L.U32 R30, R25, 0x10, RZ ;  /* 0x00000010191e7819 */ /* 0x000fe400000006ff */
[C---:B------:R-:W-:Y:S01]  /*0cf0*/  PRMT R31, R24.reuse, 0x7632, R31 ;  /* 0x00007632181f7816 */ /* 0x040fe2000000001f */
[----:B------:R-:W-:Y:S01]  /*0d00*/  IMAD.U32 R24, R24, 0x10000, RZ ;  /* 0x0001000018187824 */ /* 0x000fe200078e00ff */
[----:B------:R-:W-:Y:S02]  /*0d10*/  PRMT R34, R26, 0x7632, R34 ;  /* 0x000076321a227816 */ /* 0x000fe40000000022 */
[----:B------:R-:W-:Y:S02]  /*0d20*/  SHF.L.U32 R25, R52, 0x10, RZ ;  /* 0x0000001034197819 */ /* 0x000fe400000006ff */
[----:B------:R-:W-:-:S02]  /*0d30*/  SHF.L.U32 R26, R26, 0x10, RZ ;  /* 0x000000101a1a7819 */ /* 0x000fc400000006ff */
[C---:B------:R-:W-:Y:S01]  /*0d40*/  SHF.L.U32 R35, R53.reuse, 0x10, RZ ;  /* 0x0000001035237819 */ /* 0x040fe200000006ff */
[--C-:B------:R-:W-:Y:S01]  /*0d50*/  FADD.FTZ R33, R24, R25.reuse ;  /* 0x0000001918217221 */ /* 0x100fe20000010000 */
        /* <DEDUP_REMOVED lines=28> */
[----:B------:R-:W-:Y:S01]  /*0f20*/  FADD.FTZ R36, R44, R39 ;  /* 0x000000272c247221 */ /* 0x000fe20000010000 */
[----:B------:R-:W-:Y:S02]  /*0f30*/  FADD.FTZ R37, R45, R30 ;  /* 0x0000001e2d257221 */ /* 0x000fe40000010000 */
[----:B------:R-:W-:-:S07]  /*0f40*/  FADD.FTZ R39, R47, R32 ;  /* 0x000000202f277221 */ /* 0x000fce0000010000 */
.L_x_4083:
[----:B------:R-:W-:Y:S01]  /*0f50*/  ISETP.NE.U32.AND P1, PT, R28, RZ, PT ;  /* 0x000000ff1c00720c */ /* 0x000fe20003f25070 */
[----:B------:R-:W0:Y:S01]  /*0f60*/  LDC.64 R76, c[0x0][0x3a8] ;  /* 0x0000ea00ff4c7b82 */ /* 0x000e220000000a00 */
[----:B------:R-:W-:Y:S02]  /*0f70*/  VIADD R93, R91, 0x80 ;  /* 0x000000805b5d7836 */ /* 0x000fe40000000000 */
[----:B------:R-:W-:Y:S02]  /*0f80*/  ISETP.NE.AND.EX P1, PT, R29, RZ, PT, P1 ;  /* 0x000000ff1d00720c */ /* 0x000fe40003f25310 */
[----:B------:R-:W-:-:S03]  /*0f90*/  IMAD.WIDE.U32 R24, R93, 0x10, R56 ;  /* 0x000000105d187825 */ /* 0x000fc600078e0038 */
[----:B------:R-:W1:Y:S08]  /*0fa0*/  @P0 LDC.64 R28, c[0x0][0x3a0] ;  /* 0x0000e800ff1c0b82 */ /* 0x000e700000000a00 */
[----:B------:R-:W2:Y:S01]  /*0fb0*/  @P1 LDC.64 R30, c[0x0][0x398] ;  /* 0x0000e600ff1e1b82 */ /* 0x000ea20000000a00 */
[----:B0-----:R-:W-:-:S05]  /*0fc0*/  IMAD.WIDE.U32 R32, R91, 0x20, R76 ;  /* 0x000000205b207825 */ /* 0x001fca00078e004c */
[----:B------:R0:W-:Y:S01]  /*0fd0*/  STG.E.128 desc[UR6][R32.64], R40 ;  /* 0x0000002820007986 */ /* 0x0001e2000c101d06 */
[----:B-1----:R-:W-:-:S03]  /*0fe0*/  @P0 IMAD.WIDE.U32 R28, R93, 0x20, R28 ;  /* 0x000000205d1c0825 */ /* 0x002fc600078e001c */
[----:B------:R0:W-:Y:S04]  /*0ff0*/  STG.E.128 desc[UR6][R32.64+0x10], R36 ;  /* 0x0000102420007986 */ /* 0x0001e8000c101d06 */
[----:B------:R0:W5:Y:S01]  /*1000*/  @P0 LDG.E.128 R48, desc[UR6][R28.64] ;  /* 0x000000061c300981 */ /* 0x000162000c1e1d00 */
[----:B--2---:R-:W-:-:S03]  /*1010*/  @P1 IMAD.WIDE.U32 R30, R93, 0x10, R30 ;  /* 0x000000105d1e1825 */ /* 0x004fc600078e001e */
[----:B------:R0:W5:Y:S04]  /*1020*/  @P0 LDG.E.128 R44, desc[UR6][R28.64+0x10] ;  /* 0x000010061c2c0981 */ /* 0x000168000c1e1d00 */
[----:B------:R0:W5:Y:S04]  /*1030*/  @P1 LDG.E.128 R52, desc[UR6][R30.64] ;  /* 0x000000061e341981 */ /* 0x000168000c1e1d00 */
[----:B------:R-:W5:Y:S01]  /*1040*/  LDG.E.128 R24, desc[UR6][R24.64] ;  /* 0x0000000618187981 */ /* 0x000f62000c1e1d00 */
[----:B------:R-:W-:Y:S05]  /*1050*/  @!P1 BRA `(.L_x_4085) ;  /* 0x00000004002c9947 */ /* 0x000fea0003800000 */
[----:B------:R-:W-:Y:S05]  /*1060*/  @!P0 BRA `(.L_x_4086) ;  /* 0x0000000000a48947 */ /* 0x000fea0003800000 */
[----:B0----5:R-:W-:Y:S01]  /*1070*/  PRMT R28, R24, 0x7632, R28 ;  /* 0x00007632181c7816 */ /* 0x021fe2000000001c */
[----:B------:R-:W-:Y:S01]  /*1080*/  IMAD.U32 R95, R55, 0x10000, RZ ;  /* 0x00010000375f7824 */ /* 0x000fe200078e00ff */
[C---:B------:R-:W-:Y:S02]  /*1090*/  PRMT R29, R25.reuse, 0x7632, R29 ;  /* 0x00007632191d7816 */ /* 0x040fe4000000001d */
[----:B------:R-:W-:Y:S02]  /*10a0*/  SHF.L.U32 R30, R25, 0x10, RZ ;  /* 0x00000010191e7819 */ /* 0x000fe400000006ff */
[----:B------:R-:W-:Y:S02]  /*10b0*/  PRMT R32, R26, 0x7632, R32 ;  /* 0x000076321a207816 */ /* 0x000fe40000000020 */
[----:B------:R-:W-:Y:S02]  /*10c0*/  SHF.L.U32 R24, R24, 0x10, RZ ;  /* 0x0000001018187819 */ /* 0x000fe400000006ff */
[----:B------:R-:W-:-:S02]  /*10d0*/  SHF.L.U32 R26, R26, 0x10, RZ ;  /* 0x000000101a1a7819 */ /* 0x000fc400000006ff */
[----:B------:R-:W-:Y:S02]  /*10e0*/  SHF.L.U32 R25, R52, 0x10, RZ ;  /* 0x0000001034197819 */ /* 0x000fe400000006ff */
[----:B------:R-:W-:Y:S02]  /*10f0*/  SHF.L.U32 R31, R53, 0x10, RZ ;  /* 0x00000010351f7819 */ /* 0x000fe400000006ff */
[----:B------:R-:W-:Y:S01]  /*1100*/  SHF.L.U32 R33, R54, 0x10, RZ ;  /* 0x0000001036217819 */ /* 0x000fe200000006ff */
[----:B------:R-:W-:Y:S01]  /*1110*/  FADD.FTZ R25, R25, R24 ;  /* 0x0000001819197221 */ /* 0x000fe20000010000 */
[----:B------:R-:W-:Y:S01]  /*1120*/  PRMT R34, R27, 0x7632, R34 ;  /* 0x000076321b227816 */ /* 0x000fe20000000022 */
[----:B------:R-:W-:Y:S01]  /*1130*/  FADD.FTZ R31, R31, R30 ;  /* 0x0000001e1f1f7221 */ /* 0x000fe20000010000 */
[----:B------:R-:W-:Y:S01]  /*1140*/  PRMT R24, R52, 0x7632, R24 ;  /* 0x0000763234187816 */ /* 0x000fe20000000018 */
[--C-:B------:R-:W-:Y:S01]  /*1150*/  FADD.FTZ R33, R33, R26.reuse ;  /* 0x0000001a21217221 */ /* 0x100fe20000010000 */
[----:B------:R-:W-:-:S02]  /*1160*/  PRMT R26, R53, 0x7632, R26 ;  /* 0x00007632351a7816 */ /* 0x000fc4000000001a */
[----:B------:R-:W-:Y:S02]  /*1170*/  PRMT R30, R54, 0x7632, R30 ;  /* 0x00007632361e7816 */ /* 0x000fe4000000001e */
[----:B------:R-:W-:Y:S02]  /*1180*/  PRMT R59, R55, 0x7632, R59 ;  /* 0x00007632373b7816 */ /* 0x000fe4000000003b */
        /* <DEDUP_REMOVED lines=23> */
.L_x_4086:
[C---:B0----5:R-:W-:Y:S02]  /*1300*/  PRMT R29, R24.reuse, 0x7632, R29 ;  /* 0x00007632181d7816 */ /* 0x061fe4000000001d */
[C---:B------:R-:W-:Y:S02]  /*1310*/  PRMT R30, R25.reuse, 0x7632, R30 ;  /* 0x00007632191e7816 */ /* 0x040fe4000000001e */
[----:B------:R-:W-:Y:S02]  /*1320*/  SHF.L.U32 R34, R25, 0x10, RZ ;  /* 0x0000001019227819 */ /* 0x000fe400000006ff */
[----:B------:R-:W-:Y:S02]  /*1330*/  SHF.L.U32 R24, R24, 0x10, RZ ;  /* 0x0000001018187819 */ /* 0x000fe400000006ff */
[----:B------:R-:W-:Y:S02]  /*1340*/  PRMT R33, R26, 0x7632, R33 ;  /* 0x000076321a217816 */ /* 0x000fe40000000021 */
[----:B------:R-:W-:-:S02]  /*1350*/  SHF.L.U32 R25, R52, 0x10, RZ ;  /* 0x0000001034197819 */ /* 0x000fc400000006ff */
[----:B------:R-:W-:Y:S02]  /*1360*/  SHF.L.U32 R26, R26, 0x10, RZ ;  /* 0x000000101a1a7819 */ /* 0x000fe400000006ff */
[----:B------:R-:W-:Y:S01]  /*1370*/  SHF.L.U32 R35, R54, 0x10, RZ ;  /* 0x0000001036237819 */ /* 0x000fe200000006ff */
[--C-:B------:R-:W-:Y:S01]  /*1380*/  FADD.FTZ R32, R25, R24.reuse ;  /* 0x0000001819207221 */ /* 0x100fe20000010000 */
[----:B------:R-:W-:Y:S02]  /*1390*/  SHF.L.U32 R31, R53, 0x10, RZ ;  /* 0x00000010351f7819 */ /* 0x000fe400000006ff */
[----:B------:R-:W-:Y:S01]  /*13a0*/  PRMT R24, R52, 0x7632, R24 ;  /* 0x0000763234187816 */ /* 0x000fe20000000018 */
[----:B------:R-:W-:Y:S01]  /*13b0*/  FADD.FTZ R28, R35, R26 ;  /* 0x0000001a231c7221 */ /* 0x000fe20000010000 */
[----:B------:R-:W-:Y:S01]  /*13c0*/  PRMT R59, R27, 0x7632, R59 ;  /* 0x000076321b3b7816 */ /* 0x000fe2000000003b */
[----:B------:R-:W-:Y:S01]  /*13d0*/  FADD.FTZ R34, R31, R34 ;  /* 0x000000221f227221 */ /* 0x000fe20000010000 */
[----:B------:R-:W-:Y:S01]  /*13e0*/  SHF.L.U32 R82, R27, 0x10, RZ ;  /* 0x000000101b527819 */ /* 0x000fe200000006ff */
[----:B------:R-:W-:Y:S01]  /*13f0*/  IMAD.U32 R35, R55, 0x10000, RZ ;  /* 0x0001000037237824 */ /* 0x000fe200078e00ff */
[----:B------:R-:W-:-:S02]  /*1400*/  PRMT R26, R54, 0x7632, R26 ;  /* 0x00007632361a7816 */ /* 0x000fc4000000001a */
[----:B------:R-:W-:Y:S02]  /*1410*/  PRMT R25, R53, 0x7632, R25 ;  /* 0x0000763235197816 */ /* 0x000fe40000000019 */
        /* <DEDUP_REMOVED lines=15> */
.L_x_4085:
[----:B------:R-:W-:Y:S05]  /*1510*/  @!P0 BRA `(.L_x_4088) ;  /* 0x0000000000548947 */ /* 0x000fea0003800000 */
[----:B0----5:R-:W-:Y:S02]  /*1520*/  PRMT R28, R24, 0x7632, R28 ;  /* 0x00007632181c7816 */ /* 0x021fe4000000001c */
[----:B------:R-:W-:Y:S02]  /*1530*/  PRMT R30, R25, 0x7632, R30 ;  /* 0x00007632191e7816 */ /* 0x000fe4000000001e */
        /* <DEDUP_REMOVED lines=19> */
.L_x_4088:
[----:B0----5:R-:W-:Y:S02]  /*1670*/  PRMT R31, R27, 0x7632, R31 ;  /* 0x000076321b1f7816 */ /* 0x021fe4000000001f */
        /* <DEDUP_REMOVED lines=10> */
[----:B------:R-:W-:-:S07]  /*1720*/  SHF.L.U32 R29, R29, 0x10, RZ ;  /* 0x000000101d1d7819 */ /* 0x000fce00000006ff */
.L_x_4087:
[----:B------:R-:W0:Y:S01]  /*1730*/  @P1 LDC.64 R24, c[0x0][0x398] ;  /* 0x0000e600ff181b82 */ /* 0x000e220000000a00 */
[----:B------:R-:W-:Y:S01]  /*1740*/  IADD3 R95, PT, PT, R91, 0x100, RZ ;  /* 0x000001005b5f7810 */ /* 0x000fe20007ffe0ff */
[----:B------:R-:W-:-:S04]  /*1750*/  IMAD.WIDE.U32 R82, R93, 0x20, R76 ;  /* 0x000000205d527825 */ /* 0x000fc800078e004c */
[C---:B------:R-:W-:Y:S01]  /*1760*/  IMAD.WIDE.U32 R56, R95.reuse, 0x10, R56 ;  /* 0x000000105f387825 */ /* 0x040fe200078e0038 */
[----:B------:R1:W-:Y:S01]  /*1770*/  STG.E.128 desc[UR6][R82.64], R32 ;  /* 0x0000002052007986 */ /* 0x0003e2000c101d06 */
[----:B------:R-:W2:Y:S03]  /*1780*/  @P0 LDC.64 R26, c[0x0][0x3a0] ;  /* 0x0000e800ff1a0b82 */ /* 0x000ea60000000a00 */
[----:B------:R1:W-:Y:S04]  /*1790*/  STG.E.128 desc[UR6][R82.64+0x10], R28 ;  /* 0x0000101c52007986 */ /* 0x0003e8000c101d06 */
[----:B------:R-:W5:Y:S01]  /*17a0*/  LDG.E.128 R56, desc[UR6][R56.64] ;  /* 0x0000000638387981 */ /* 0x000f62000c1e1d00 */
[----:B0-----:R-:W-:-:S05]  /*17b0*/  @P1 IMAD.WIDE.U32 R24, R95, 0x10, R24 ;  /* 0x000000105f181825 */ /* 0x001fca00078e0018 */
[----:B------:R1:W5:Y:S01]  /*17c0*/  @P1 LDG.E.128 R52, desc[UR6][R24.64] ;  /* 0x0000000618341981 */ /* 0x000362000c1e1d00 */
[----:B--2---:R-:W-:-:S05]  /*17d0*/  @P0 IMAD.WIDE.U32 R26, R95, 0x20, R26 ;  /* 0x000000205f1a0825 */ /* 0x004fca00078e001a */
[----:B------:R1:W5:Y:S04]  /*17e0*/  @P0 LDG.E.128 R48, desc[UR6][R26.64] ;  /* 0x000000061a300981 */ /* 0x000368000c1e1d00 */
[----:B------:R1:W5:Y:S01]  /*17f0*/  @P0 LDG.E.128 R44, desc[UR6][R26.64+0x10] ;  /* 0x000010061a2c0981 */ /* 0x000362000c1e1d00 */
[----:B------:R-:W-:Y:S05]  /*1800*/  @!P1 BRA `(.L_x_4089) ;  /* 0x00000004002c9947 */ /* 0x000fea0003800000 */
[----:B------:R-:W-:Y:S05]  /*1810*/  @!P0 BRA `(.L_x_4090) ;  /* 0x0000000000a48947 */ /* 0x000fea0003800000 */
[C---:B-1---5:R-:W-:Y:S01]  /*1820*/  PRMT R24, R56.reuse, 0x7632, R24 ;  /* 0x0000763238187816 */ /* 0x062fe20000000018 */
[----:B------:R-:W-:Y:S01]  /*1830*/  IMAD.U32 R92, R59, 0x10000, RZ ;  /* 0x000100003b5c7824 */ /* 0x000fe200078e00ff */
[----:B------:R-:W-:Y:S02]  /*1840*/  SHF.L.U32 R56, R56, 0x10, RZ ;  /* 0x0000001038387819 */ /* 0x000fe400000006ff */
[C---:B------:R-:W-:Y:S02]  /*1850*/  PRMT R26, R57.reuse, 0x7632, R26 ;  /* 0x00007632391a7816 */ /* 0x040fe4000000001a */
[----:B------:R-:W-:Y:S02]  /*1860*/  PRMT R82, R58, 0x7632, R82 ;  /* 0x000076323a527816 */ /* 0x000fe40000000052 */
[----:B------:R-:W-:Y:S02]  /*1870*/  SHF.L.U32 R27, R52, 0x10, RZ ;  /* 0x00000010341b7819 */ /* 0x000fe400000006ff */
[----:B------:R-:W-:-:S02]  /*1880*/  SHF.L.U32 R57, R57, 0x10, RZ ;  /* 0x0000001039397819 */ /* 0x000fc400000006ff */
[----:B------:R-:W-:Y:S01]  /*1890*/  SHF.L.U32 R58, R58, 0x10, RZ ;  /* 0x000000103a3a7819 */ /* 0x000fe200000006ff */
[--C-:B------:R-:W-:Y:S01]  /*18a0*/  FADD.FTZ R27, R27, R56.reuse ;  /* 0x000000381b1b7221 */ /* 0x100fe20000010000 */
        /* <DEDUP_REMOVED lines=8> */
[C---:B------:R-:W-:Y:S02]  /*1930*/  PRMT R94, R55.reuse, 0x7632, R94 ;  /* 0x00007632375e7816 */ /* 0x040fe4000000005e */
        /* <DEDUP_REMOVED lines=23> */
.L_x_4090:
[C---:B-1---5:R-:W-:Y:S01]  /*1ab0*/  PRMT R82, R56.reuse, 0x7632, R82 ;  /* 0x0000763238527816 */ /* 0x062fe20000000052 */
[----:B------:R-:W-:Y:S01]  /*1ac0*/  IMAD.U32 R96, R59, 0x10000, RZ ;  /* 0x000100003b607824 */ /* 0x000fe200078e00ff */
[----:B------:R-:W-:Y:S02]  /*1ad0*/  SHF.L.U32 R24, R56, 0x10, RZ ;  /* 0x0000001038187819 */ /* 0x000fe400000006ff */
[C---:B------:R-:W-:Y:S02]  /*1ae0*/  PRMT R83, R57.reuse, 0x7632, R83 ;  /* 0x0000763239537816 */ /* 0x040fe40000000053 */
[----:B------:R-:W-:Y:S02]  /*1af0*/  SHF.L.U32 R26, R57, 0x10, RZ ;  /* 0x00000010391a7819 */ /* 0x000fe400000006ff */
[----:B------:R-:W-:Y:S02]  /*1b00*/  SHF.L.U32 R56, R58, 0x10, RZ ;  /* 0x000000103a387819 */ /* 0x000fe400000006ff */
[----:B------:R-:W-:-:S02]  /*1b10*/  SHF.L.U32 R25, R52, 0x10, RZ ;  /* 0x0000001034197819 */ /* 0x000fc400000006ff */
[----:B------:R-:W-:Y:S02]  /*1b20*/  SHF.L.U32 R27, R53, 0x10, RZ ;  /* 0x00000010351b7819 */ /* 0x000fe400000006ff */
[----:B------:R-:W-:Y:S01]  /*1b30*/  SHF.L.U32 R57, R54, 0x10, RZ ;  /* 0x0000001036397819 */ /* 0x000fe200000006ff */
[----:B------:R-:W-:Y:S01]  /*1b40*/  FADD.FTZ R24, R25, R24 ;  /* 0x0000001819187221 */ /* 0x000fe20000010000 */
[----:B------:R-:W-:Y:S01]  /*1b50*/  PRMT R92, R58, 0x7632, R92 ;  /* 0x000076323a5c7816 */ /* 0x000fe2000000005c */
[----:B------:R-:W-:Y:S01]  /*1b60*/  FADD.FTZ R26, R27, R26 ;  /* 0x0000001a1b1a7221 */ /* 0x000fe20000010000 */
[----:B------:R-:W-:Y:S01]  /*1b70*/  PRMT R94, R59, 0x7632, R94 ;  /* 0x000076323b5e7816 */ /* 0x000fe2000000005e */
[----:B------:R-:W-:Y:S01]  /*1b80*/  FADD.FTZ R56, R57, R56 ;  /* 0x0000003839387221 */ /* 0x000fe20000010000 */
[----:B------:R-:W-:Y:S02]  /*1b90*/  PRMT R25, R52, 0x7632, R25 ;  /* 0x0000763234197816 */ /* 0x000fe40000000019 */
[----:B------:R-:W-:Y:S01]  /*1ba0*/  PRMT R27, R53, 0x7632, R27 ;  /* 0x00007632351b7816 */ /* 0x000fe2000000001b */
[----:B------:R-:W-:Y:S01]  /*1bb0*/  IMAD.U32 R94, R94, 0x10000, RZ ;  /* 0x000100005e5e7824 */ /* 0x000fe200078e00ff */
[----:B------:R-:W-:-:S02]  /*1bc0*/  PRMT R57, R54, 0x7632, R57 ;  /* 0x0000763236397816 */ /* 0x000fc40000000039 */
[C---:B------:R-:W-:Y:S02]  /*1bd0*/  PRMT R58, R55.reuse, 0x7632, R58 ;  /* 0x00007632373a7816 */ /* 0x040fe4000000003a */
        /* <DEDUP_REMOVED lines=13> */
[----:B------:R-:W-:Y:S06]  /*1cb0*/  BRA `(.L_x_4091) ;  /* 0x0000000000887947 */ /* 0x000fec0003800000 */
.L_x_4089:
[----:B------:R-:W-:Y:S05]  /*1cc0*/  @!P0 BRA `(.L_x_4092) ;  /* 0x0000000000548947 */ /* 0x000fea0003800000 */
[C---:B-1---5:R-:W-:Y:S02]  /*1cd0*/  PRMT R24, R56.reuse, 0x7632, R24 ;  /* 0x0000763238187816 */ /* 0x062fe40000000018 */
[----:B------:R-:W-:Y:S02]  /*1ce0*/  SHF.L.U32 R25, R56, 0x10, RZ ;  /* 0x0000001038197819 */ /* 0x000fe400000006ff */
        /* <DEDUP_REMOVED lines=19> */
.L_x_4092:
[----:B-1---5:R-:W-:Y:S02]  /*1e20*/  PRMT R82, R58, 0x7632, R82 ;  /* 0x000076323a527816 */ /* 0x022fe40000000052 */
[C---:B------:R-:W-:Y:S02]  /*1e30*/  PRMT R25, R56.reuse, 0x7632, R25 ;  /* 0x0000763238197816 */ /* 0x040fe40000000019 */
[----:B------:R-:W-:Y:S02]  /*1e40*/  PRMT R27, R57, 0x7632, R27 ;  /* 0x00007632391b7816 */ /* 0x000fe4000000001b */
[----:B------:R-:W-:Y:S02]  /*1e50*/  PRMT R83, R59, 0x7632, R83 ;  /* 0x000076323b537816 */ /* 0x000fe40000000053 */
[----:B------:R-:W-:Y:S02]  /*1e60*/  SHF.L.U32 R24, R56, 0x10, RZ ;  /* 0x0000001038187819 */ /* 0x000fe400000006ff */
[----:B------:R-:W-:-:S02]  /*1e70*/  SHF.L.U32 R56, R58, 0x10, RZ ;  /* 0x000000103a387819 */ /* 0x000fc400000006ff */
[----:B------:R-:W-:Y:S01]  /*1e80*/  SHF.L.U32 R26, R57, 0x10, RZ ;  /* 0x00000010391a7819 */ /* 0x000fe200000006ff */
[----:B------:R-:W-:Y:S01]  /*1e90*/  IMAD.U32 R57, R82, 0x10000, RZ ;  /* 0x0001000052397824 */ /* 0x000fe200078e00ff */
[----:B------:R-:W-:Y:S02]  /*1ea0*/  SHF.L.U32 R58, R59, 0x10, RZ ;  /* 0x000000103b3a7819 */ /* 0x000fe400000006ff */
[----:B------:R-:W-:Y:S02]  /*1eb0*/  SHF.L.U32 R25, R25, 0x10, RZ ;  /* 0x0000001019197819 */ /* 0x000fe400000006ff */
[----:B------:R-:W-:Y:S02]  /*1ec0*/  SHF.L.U32 R27, R27, 0x10, RZ ;  /* 0x000000101b1b7819 */ /* 0x000fe400000006ff */
[----:B------:R-:W-:-:S07]  /*1ed0*/  SHF.L.U32 R59, R83, 0x10, RZ ;  /* 0x00000010533b7819 */ /* 0x000fce00000006ff */
.L_x_4091:
[----:B------:R-:W-:Y:S01]  /*1ee0*/  FADD.FTZ R82, RZ, R40 ;  /* 0x00000028ff527221 */ /* 0x000fe20000010000 */
[----:B------:R-:W-:Y:S01]  /*1ef0*/  IMAD.WIDE.U32 R76, R95, 0x20, R76 ;  /* 0x000000205f4c7825 */ /* 0x000fe200078e004c */
[----:B------:R-:W-:Y:S03]  /*1f00*/  BSSY.RECONVERGENT B0, `(.L_x_4093) ;  /* 0x0000069000007945 */ /* 0x000fe60003800200 */
        /* <DEDUP_REMOVED lines=104> */
.L_x_4094:
[----:B------:R-:W-:Y:S05]  /*2590*/  BSYNC.RECONVERGENT B0 ;  /* 0x0000000000007941 */ /* 0x000fea0003800200 */
.L_x_4093:
[----:B------:R-:W-:Y:S01]  /*25a0*/  BAR.SYNC.DEFER_BLOCKING 0x0 ;  /* 0x0000000000007b1d */ /* 0x000fe20000010000 */
[----:B------:R-:W-:Y:S01]  /*25b0*/  ISETP.GT.U32.AND P0, PT, R92, 0x3, PT ;  /* 0x000000035c00780c */ /* 0x000fe20003f04070 */
[----:B0-----:R-:W-:Y:S01]  /*25c0*/  HFMA2 R82, -RZ, RZ, 0, 0 ;  /* 0x00000000ff527431 */ /* 0x001fe200000001ff */
[----:B------:R-:W-:-:S03]  /*25d0*/  CS2R R76, SRZ ;  /* 0x00000000004c7805 */ /* 0x000fc6000001ff00 */
[----:B------:R-:W-:Y:S08]  /*25e0*/  BSSY.RECONVERGENT B0, `(.L_x_4095) ;  /* 0x000000a000007945 */ /* 0x000ff00003800200 */
[----:B------:R-:W-:Y:S05]  /*25f0*/  @P0 BRA `(.L_x_4096) ;  /* 0x0000000000200947 */ /* 0x000fea0003800000 */
[----:B------:R-:W0:Y:S01]  /*2600*/  S2UR UR5, SR_CgaCtaId ;  /* 0x00000000000579c3 */ /* 0x000e220000008800 */
[----:B------:R-:W-:Y:S01]  /*2610*/  UMOV UR4, 0x400 ;  /* 0x0000040000047882 */ /* 0x000fe20000000000 */
[----:B------:R-:W-:Y:S02]  /*2620*/  SHF.L.U32 R76, R90, 0x3, RZ ;  /* 0x000000035a4c7819 */ /* 0x000fe400000006ff */
[----:B------:R-:W-:Y:S02]  /*2630*/  MOV R82, 0x300 ;  /* 0x0000030000527802 */ /* 0x000fe40000000f00 */
[----:B------:R-:W-:Y:S01]  /*2640*/  LOP3.LUT R76, R76, 0xf8, RZ, 0xc0, !PT ;  /* 0x000000f84c4c7812 */ /* 0x000fe200078ec0ff */
[----:B0-----:R-:W-:-:S04]  /*2650*/  ULEA UR4, UR5, UR4, 0x18 ;  /* 0x0000000405047291 */ /* 0x001fc8000f8ec0ff */
[----:B------:R-:W-:-:S09]  /*2660*/  @UP1 UIADD3 UR4, UPT, UPT, UR4, 0x20, URZ ;  /* 0x0000002004041890 */ /* 0x000fd2000fffe0ff */
[----:B------:R-:W0:Y:S03]  /*2670*/  LDS.64 R76, [R76+UR4] ;  /* 0x000000044c4c7984 */ /* 0x000e260008000a00 */
.L_x_4096:
[----:B------:R-:W-:Y:S05]  /*2680*/  BSYNC.RECONVERGENT B0 ;  /* 0x0000000000007941 */ /* 0x000fea0003800200 */
.L_x_4095:
[----:B------:R-:W1:Y:S01]  /*2690*/  SHFL.DOWN PT, R83, R82, 0x2, 0x1f ;  /* 0x08401f0052537f89 */ /* 0x000e6200000e0000 */
[----:B------:R-:W-:Y:S01]  /*26a0*/  ISETP.NE.AND P0, PT, RZ, UR12, PT ;  /* 0x0000000cff007c0c */ /* 0x000fe2000bf05270 */
[----:B------:R-:W-:Y:S02]  /*26b0*/  UPLOP3.LUT UP1, UPT, UPT, UPT, UP1, 0x40, 0x4 ;  /* 0x000000000004789c */ /* 0x000fe40003f2e810 */
[----:B0-----:R-:W0:Y:S04]  /*26c0*/  SHFL.DOWN PT, R97, R76, 0x2, 0x1f ;  /* 0x08401f004c617f89 */ /* 0x001e2800000e0000 */
[----:B------:R-:W2:Y:S01]  /*26d0*/  SHFL.DOWN PT, R92, R77, 0x2, 0x1f ;  /* 0x08401f004d5c7f89 */ /* 0x000ea200000e0000 */
[----:B-1----:R-:W-:Y:S02]  /*26e0*/  IADD3 R94, PT, PT, R83, R82, RZ ;  /* 0x00000052535e7210 */ /* 0x002fe40007ffe0ff */
[----:B------:R-:W-:-:S02]  /*26f0*/  I2FP.F32.S32 R100, R83 ;  /* 0x0000005300647245 */ /* 0x000fc40000201400 */
[----:B------:R-:W-:Y:S01]  /*2700*/  I2FP.F32.S32 R96, R94 ;  /* 0x0000005e00607245 */ /* 0x000fe20000201400 */
[----:B------:R-:W1:Y:S01]  /*2710*/  SHFL.DOWN PT, R101, R94, 0x1, 0x1f ;  /* 0x08201f005e657f89 */ /* 0x000e6200000e0000 */
[----:B------:R-:W-:Y:S01]  /*2720*/  I2FP.F32.U32 R83, R82 ;  /* 0x0000005200537245 */ /* 0x000fe20000201000 */
        /* <DEDUP_REMOVED lines=19> */
[----:B------:R-:W-:-:S03]  /*2860*/  FFMA.FTZ R97, R96, R99, R97 ;  /* 0x0000006360617223 */ /* 0x000fc60000010061 */
[----:B------:R-:W-:Y:S01]  /*2870*/  FMUL.FTZ R96, R96, R83 ;  /* 0x0000005360607220 */ /* 0x000fe20000410000 */
[----:B--2---:R-:W-:Y:S01]  /*2880*/  FMUL.FTZ R97, R94, R97 ;  /* 0x000000615e617220 */ /* 0x004fe20000410000 */
[----:B-1----:R-:W-:Y:S02]  /*2890*/  FADD.FTZ R83, R77, R82 ;  /* 0x000000524d537221 */ /* 0x002fe40000010000 */
[----:B------:R-:W-:Y:S01]  /*28a0*/  FMUL.FTZ R96, R96, R101 ;  /* 0x0000006560607220 */ /* 0x000fe20000410000 */
[----:B------:R-:W0:Y:S01]  /*28b0*/  LDC R82, c[0x0][0x448] ;  /* 0x00011200ff527b82 */ /* 0x000e220000000800 */
[----:B------:R-:W1:Y:S02]  /*28c0*/  SHFL.IDX PT, R77, R97, RZ, 0x1f ;  /* 0x00001fff614d7589 */ /* 0x000e6400000e0000 */
[----:B------:R-:W-:-:S06]  /*28d0*/  FFMA.FTZ R83, R94, R96, R83 ;  /* 0x000000605e537223 */ /* 0x000fcc0000010053 */
[----:B------:R-:W0:Y:S01]  /*28e0*/  SHFL.IDX PT, R83, R83, RZ, 0x1f ;  /* 0x00001fff53537589 */ /* 0x000e2200000e0000 */
[C---:B-1----:R-:W-:Y:S01]  /*28f0*/  FSEL R108, R77.reuse, RZ, !P0 ;  /* 0x000000ff4d6c7208 */ /* 0x042fe20004000000 */
[----:B------:R-:W-:-:S04]  /*2900*/  FMUL.FTZ R76, R77, R77 ;  /* 0x0000004d4d4c7220 */ /* 0x000fc80000410000 */
[C---:B------:R-:W-:Y:S01]  /*2910*/  FADD.FTZ R116, -R108.reuse, R43 ;  /* 0x0000002b6c747221 */ /* 0x040fe20000010100 */
[----:B------:R-:W-:Y:S01]  /*2920*/  FADD.FTZ R114, -R108, R42 ;  /* 0x0000002a6c727221 */ /* 0x000fe20000010100 */
[----:B------:R-:W-:Y:S01]  /*2930*/  FSEL R43, R76, RZ, P0 ;  /* 0x000000ff4c2b7208 */ /* 0x000fe20000000000 */
[----:B0-----:R-:W-:Y:S01]  /*2940*/  FFMA.FTZ R42, R83, UR9, R82 ;  /* 0x00000009532a7c23 */ /* 0x001fe20008010052 */
[----:B------:R-:W-:Y:S01]  /*2950*/  FADD.FTZ R118, -R108, R36 ;  /* 0x000000246c767221 */ /* 0x000fe20000010100 */
[----:B------:R-:W-:Y:S01]  /*2960*/  ISETP.NE.AND P0, PT, R90, RZ, PT ;  /* 0x000000ff5a00720c */ /* 0x000fe20003f05270 */
[----:B------:R-:W-:Y:S01]  /*2970*/  FADD.FTZ R110, -R108, R40 ;  /* 0x000000286c6e7221 */ /* 0x000fe20000010100 */
[----:B------:R-:W-:Y:S01]  /*2980*/  FADD.FTZ R42, R42, R43 ;  /* 0x0000002b2a2a7221 */ /* 0x000fe20000010000 */
[C---:B------:R-:W-:Y:S01]  /*2990*/  FADD.FTZ R112, -R108.reuse, R41 ;  /* 0x000000296c707221 */ /* 0x040fe20000010100 */
[C---:B------:R-:W-:Y:S01]  /*29a0*/  FADD.FTZ R98, -R108.reuse, R29 ;  /* 0x0000001d6c627221 */ /* 0x040fe20000010100 */
[C---:B------:R-:W-:Y:S01]  /*29b0*/  FADD.FTZ R82, -R108.reuse, R25 ;  /* 0x000000196c527221 */ /* 0x040fe20000010100 */
[----:B------:R-:W0:Y:S01]  /*29c0*/  MUFU.RSQ R83, R42 ;  /* 0x0000002a00537308 */ /* 0x000e220000001400 */
[C---:B------:R-:W-:Y:S01]  /*29d0*/  FADD.FTZ R96, -R108.reuse, R27 ;  /* 0x0000001b6c607221 */ /* 0x040fe20000010100 */
[----:B------:R-:W1:Y:S01]  /*29e0*/  LDC.64 R40, c[0x0][0x428] ;  /* 0x00010a00ff287b82 */ /* 0x000e620000000a00 */
        /* <DEDUP_REMOVED lines=14> */
[C---:B0-----:R-:W-:Y:S01]  /*2ad0*/  FMUL.FTZ R29, R83.reuse, R118 ;  /* 0x00000076531d7220 */ /* 0x041fe20000410000 */
[C---:B------:R-:W-:Y:S01]  /*2ae0*/  FMUL.FTZ R25, R83.reuse, R110 ;  /* 0x0000006e53197220 */ /* 0x040fe20000410000 */
[----:B------:R-:W-:Y:S01]  /*2af0*/  FMUL.FTZ R27, R83, R112 ;  /* 0x00000070531b7220 */ /* 0x000fe20000410000 */
[C---:B------:R-:W-:Y:S01]  /*2b00*/  FADD.FTZ R106, -R108.reuse, R58 ;  /* 0x0000003a6c6a7221 */ /* 0x040fe20000010100 */
[----:B------:R-:W-:Y:S01]  /*2b10*/  FFMA.FTZ R26, R29, R3, R22 ;  /* 0x000000031d1a7223 */ /* 0x000fe20000010016 */
[----:B------:R-:W-:Y:S01]  /*2b20*/  FFMA.FTZ R24, R25, R5, R60 ;  /* 0x0000000519187223 */ /* 0x000fe2000001003c */
[----:B------:R-:W-:Y:S01]  /*2b30*/  FFMA.FTZ R29, R27, R65, R78 ;  /* 0x000000411b1d7223 */ /* 0x000fe2000001004e */
[C---:B------:R-:W-:Y:S01]  /*2b40*/  FMUL.FTZ R31, R83.reuse, R120 ;  /* 0x00000078531f7220 */ /* 0x040fe20000410000 */
[----:B------:R-:W-:Y:S01]  /*2b50*/  FADD.FTZ R108, -R108, R59 ;  /* 0x0000003b6c6c7221 */ /* 0x000fe20000010100 */
[C---:B------:R-:W-:Y:S01]  /*2b60*/  FMUL.FTZ R35, R83.reuse, R28 ;  /* 0x0000001c53237220 */ /* 0x040fe20000410000 */
[----:B------:R-:W0:Y:S01]  /*2b70*/  @!P0 LDC.64 R58, c[0x0][0x3c0] ;  /* 0x0000f000ff3a8b82 */ /* 0x000e220000000a00 */
[----:B------:R-:W-:Y:S01]  /*2b80*/  FMUL.FTZ R37, R83, R98 ;  /* 0x0000006253257220 */ /* 0x000fe20000410000 */
[----:B------:R-:W-:Y:S01]  /*2b90*/  F2FP.BF16.F32.PACK_AB R24, R29, R24 ;  /* 0x000000181d18723e */ /* 0x000fe200000010ff */
[C---:B------:R-:W-:Y:S01]  /*2ba0*/  FMUL.FTZ R122, R83.reuse, R122 ;  /* 0x0000007a537a7220 */ /* 0x040fe20000410000 */
[----:B------:R-:W-:Y:S01]  /*2bb0*/  FMUL.FTZ R124, R83, R124 ;  /* 0x0000007c537c7220 */ /* 0x000fe20000410000 */
[----:B------:R-:W-:Y:S01]  /*2bc0*/  FFMA.FTZ R31, R31, R63, R74 ;  /* 0x0000003f1f1f7223 */ /* 0x000fe2000001004a */
[C---:B------:R-:W-:Y:S01]  /*2bd0*/  FMUL.FTZ R29, R83.reuse, R32 ;  /* 0x00000020531d7220 */ /* 0x040fe20000410000 */
[----:B------:R-:W-:Y:S01]  /*2be0*/  FMUL.FTZ R32, R83, R30 ;  /* 0x0000001e53207220 */ /* 0x000fe20000410000 */
[----:B------:R-:W2:Y:S01]  /*2bf0*/  @!P0 LDC.64 R56, c[0x0][0x3c8] ;  /* 0x0000f200ff388b82 */ /* 0x000ea20000000a00 */
[----:B------:R-:W-:Y:S01]  /*2c00*/  FFMA.FTZ R30, R35, R7, R14 ;  /* 0x00000007231e7223 */ /* 0x000fe2000001000e */
[----:B------:R-:W-:Y:S01]  /*2c10*/  FFMA.FTZ R37, R37, R67, R80 ;  /* 0x0000004325257223 */ /* 0x000fe20000010050 */
[----:B------:R-:W-:Y:S01]  /*2c20*/  FFMA.FTZ R122, R122, R2, R23 ;  /* 0x000000027a7a7223 */ /* 0x000fe20000010017 */
[----:B------:R-:W-:Y:S01]  /*2c30*/  FFMA.FTZ R33, R124, R62, R75 ;  /* 0x0000003e7c217223 */ /* 0x000fe2000001004b */
[----:B------:R-:W-:Y:S01]  /*2c40*/  F2FP.BF16.F32.PACK_AB R26, R31, R26 ;  /* 0x0000001a1f1a723e */ /* 0x000fe200000010ff */
[----:B------:R-:W-:Y:S01]  /*2c50*/  FMUL.FTZ R31, R83, R36 ;  /* 0x00000024531f7220 */ /* 0x000fe20000410000 */
[----:B------:R-:W-:Y:S01]  /*2c60*/  F2FP.BF16.F32.PACK_AB R30, R37, R30 ;  /* 0x0000001e251e723e */ /* 0x000fe200000010ff */
[----:B------:R-:W-:Y:S01]  /*2c70*/  FFMA.FTZ R28, R29, R9, R16 ;  /* 0x000000091d1c7223 */ /* 0x000fe20000010010 */
[----:B------:R-:W3:Y:S01]  /*2c80*/  LDC.64 R36, c[0x0][0x380] ;  /* 0x0000e000ff247b82 */ /* 0x000ee20000000a00 */
[----:B------:R-:W-:Y:S01]  /*2c90*/  F2FP.BF16.F32.PACK_AB R27, R33, R122 ;  /* 0x0000007a211b723e */ /* 0x000fe200000010ff */
[----:B------:R-:W-:Y:S01]  /*2ca0*/  FFMA.FTZ R33, R31, R69, R84 ;  /* 0x000000451f217223 */ /* 0x000fe20000010054 */
[----:B-1----:R-:W-:-:S04]  /*2cb0*/  IMAD.WIDE.U32 R42, R91, 0x10, R40 ;  /* 0x000000105b2a7825 */ /* 0x002fc800078e0028 */
[C---:B------:R-:W-:Y:S01]  /*2cc0*/  FMUL.FTZ R114, R83.reuse, R114 ;  /* 0x0000007253727220 */ /* 0x040fe20000410000 */
[C---:B------:R-:W-:Y:S01]  /*2cd0*/  FMUL.FTZ R116, R83.reuse, R116 ;  /* 0x0000007453747220 */ /* 0x040fe20000410000 */
[----:B------:R-:W-:Y:S01]  /*2ce0*/  FMUL.FTZ R76, R83, R76 ;  /* 0x0000004c534c7220 */ /* 0x000fe20000410000 */
[----:B------:R-:W-:Y:S01]  /*2cf0*/  IMAD.WIDE.U32 R38, R93, 0x10, R40 ;  /* 0x000000105d267825 */ /* 0x000fe200078e0028 */
[----:B------:R-:W-:-:S03]  /*2d00*/  F2FP.BF16.F32.PACK_AB R28, R33, R28 ;  /* 0x0000001c211c723e */ /* 0x000fc600000010ff */
[C---:B------:R-:W-:Y:S01]  /*2d10*/  FMUL.FTZ R94, R83.reuse, R94 ;  /* 0x0000005e535e7220 */ /* 0x040fe20000410000 */
[----:B------:R-:W-:Y:S01]  /*2d20*/  FMUL.FTZ R104, R83, R104 ;  /* 0x0000006853687220 */ /* 0x000fe20000410000 */
[----:B------:R-:W-:-:S04]  /*2d30*/  IMAD.WIDE.U32 R40, R95, 0x10, R40 ;  /* 0x000000105f287825 */ /* 0x000fc800078e0028 */
        /* <DEDUP_REMOVED lines=22> */
[----:B0-----:R-:W-:Y:S01]  /*2ea0*/  @!P0 IMAD.WIDE R58, R0, 0x4, R58 ;  /* 0x00000004003a8825 */ /* 0x001fe200078e023a */
[----:B------:R-:W-:-:S02]  /*2eb0*/  F2FP.BF16.F32.PACK_AB R25, R116, R25 ;  /* 0x000000197419723e */ /* 0x000fc400000010ff */
[----:B------:R-:W-:Y:S01]  /*2ec0*/  F2FP.BF16.F32.PACK_AB R31, R104, R31 ;  /* 0x0000001f681f723e */ /* 0x000fe200000010ff */
[----:B--2---:R-:W-:Y:S01]  /*2ed0*/  @!P0 IMAD.WIDE R56, R0, 0x4, R56 ;  /* 0x0000000400388825 */ /* 0x004fe200078e0238 */
[----:B------:R-:W-:Y:S01]  /*2ee0*/  F2FP.BF16.F32.PACK_AB R29, R94, R29 ;  /* 0x0000001d5e1d723e */ /* 0x000fe200000010ff */
[----:B------:R0:W-:Y:S01]  /*2ef0*/  @!P0 STG.E desc[UR6][R58.64], R77 ;  /* 0x0000004d3a008986 */ /* 0x0001e2000c101906 */
[----:B------:R-:W-:Y:S02]  /*2f00*/  F2FP.BF16.F32.PACK_AB R35, R108, R35 ;  /* 0x000000236c23723e */ /* 0x000fe400000010ff */
[----:B------:R-:W-:Y:S01]  /*2f10*/  F2FP.BF16.F32.PACK_AB R34, R95, R34 ;  /* 0x000000225f22723e */ /* 0x000fe200000010ff */
[----:B------:R0:W-:Y:S01]  /*2f20*/  @!P0 STG.E desc[UR6][R56.64], R83 ;  /* 0x0000005338008986 */ /* 0x0001e2000c101906 */
[----:B------:R-:W-:Y:S02]  /*2f30*/  F2FP.BF16.F32.PACK_AB R33, R96, R33 ;  /* 0x000000216021723e */ /* 0x000fe400000010ff */
[----:B------:R-:W-:Y:S01]  /*2f40*/  F2FP.BF16.F32.PACK_AB R32, R91, R32 ;  /* 0x000000205b20723e */ /* 0x000fe200000010ff */
[----:B------:R0:W-:Y:S01]  /*2f50*/  STG.E.128 desc[UR6][R42.64], R24 ;  /* 0x000000182a007986 */ /* 0x0001e2000c101d06 */
[----:B---3--:R-:W-:-:S03]  /*2f60*/  IADD3 R0, PT, PT, R0, R36, RZ ;  /* 0x0000002400007210 */ /* 0x008fc60007ffe0ff */
[----:B------:R0:W-:Y:S01]  /*2f70*/  STG.E.128 desc[UR6][R38.64], R28 ;  /* 0x0000001c26007986 */ /* 0x0001e2000c101d06 */
[----:B------:R-:W-:-:S03]  /*2f80*/  ISETP.GE.AND P0, PT, R0, R37, PT ;  /* 0x000000250000720c */ /* 0x000fc60003f06270 */
[----:B------:R0:W-:Y:S10]  /*2f90*/  STG.E.128 desc[UR6][R40.64], R32 ;  /* 0x0000002028007986 */ /* 0x0001f4000c101d06 */
[----:B------:R-:W-:Y:S05]  /*2fa0*/  @!P0 BRA `(.L_x_4097) ;  /* 0xffffffd400d48947 */ /* 0x000fea000383ffff */
[----:B------:R-:W-:Y:S05]  /*2fb0*/  EXIT ;  /* 0x000000000000794d */ /* 0x000fea0003800000 */
.L_x_4098:
        /* <DEDUP_REMOVED lines=12> */
.L_x_13591:


//--------------------- .text._ZN10layer_norm31ln_parallel_residual_fwd_kernelINS_13Kernel_traitsI13__nv_bfloat16S2_fS2_fjLj3072ELj1ELj1ELj4ELj16ENS_18Kernel_traits_baseILj3072ES2_S2_fS2_fjLj128EEEEELb1ELb0ELb0EEEvNS_9FwdParamsE --------------------------
	.section	.text._ZN10layer_norm31ln_parallel_residual_fwd_kernelINS_13Kernel_traitsI13__nv_bfloat16S2_fS2_fjLj3072ELj1ELj1ELj4ELj16ENS_18Kernel_traits_baseILj3072ES2_S2_fS2_fjLj128EEEEELb1ELb0ELb0EEEvNS_9FwdParamsE,"ax",@progbits
	.align	128
        .global         _ZN10layer_norm31ln_parallel_residual_fwd_kernelINS_13Kernel_traitsI13__nv_bfloat16S2_fS2_fjLj3072ELj1ELj1ELj4ELj16ENS_18Kernel_traits_baseILj3072ES2_S2_fS2_fjLj128EEEEELb1ELb0ELb0EEEvNS_9FwdParamsE
        .type           _ZN10layer_norm31ln_parallel_residual_fwd_kernelINS_13Kernel_traitsI13__nv_bfloat16S2_fS2_fjLj3072ELj1ELj1ELj4ELj16ENS_18Kernel_traits_baseILj3072ES2_S2_fS2_fjLj128EEEEELb1ELb0ELb0EEEvNS_9FwdParamsE,@function
        .size           _ZN10layer_norm31ln_parallel_residual_fwd_kernelINS_13Kernel_traitsI13__nv_bfloat16S2_fS2_fjLj3072ELj1ELj1ELj4ELj16ENS_18Kernel_traits_baseILj3072ES2_S2_fS2_fjLj128EEEEELb1ELb0ELb0EEEvNS_9FwdParamsE,(.L_x_13592 - _ZN10layer_norm31ln_parallel_residual_fwd_kernelINS_13Kernel_traitsI13__nv_bfloat16S2_fS2_fjLj3072ELj1ELj1ELj4ELj16ENS_18Kernel_traits_baseILj3072ES2_S2_fS2_fjLj128EEEEELb1ELb0ELb0EEEvNS_9FwdParamsE)
        .other          _ZN10layer_norm31ln_parallel_residual_fwd_kernelINS_13Kernel_traitsI13__nv_bfloat16S2_fS2_fjLj3072ELj1ELj1ELj4ELj16ENS_18Kernel_traits_baseILj3072ES2_S2_fS2_fjLj128EEEEELb1ELb0ELb0EEEvNS_9FwdParamsE,@"STO_CUDA_ENTRY STV_DEFAULT"
_ZN10layer_norm31ln_parallel_residual_fwd_kernelINS_13Kernel_traitsI13__nv_bfloat16S2_fS2_fjLj3072ELj1ELj1ELj4ELj16ENS_18Kernel_traits_baseILj3072ES2_S2_fS2_fjLj128EEEEELb1ELb0ELb0EEEvNS_9FwdParamsE:
.text._ZN10layer_norm31ln_parallel_residual_fwd_kernelINS_13Kernel_traitsI13__nv_bfloat16S2_fS2_fjLj3072ELj1ELj1ELj4ELj16ENS_18Kernel_traits_baseILj3072ES2_S2_fS2_fjLj128EEEEELb1ELb0ELb0EEEvNS_9FwdParamsE:
        /* <DEDUP_REMOVED lines=36> */
[----:B------:R-:W-:Y:S02]  /*0240*/  UIADD3 UR24, UPT, UPT, UR9, 0x32370b8f, URZ ;  /* 0x32370b8f09187890 */ /* 0x000fe4000fffe0ff */
[----:B------:R-:W-:-:S02]  /*0250*/  UIADD3 UR10, UPT, UPT, UR8, 0x78dde6e4, URZ ;  /* 0x78dde6e4080a7890 */ /* 0x000fc4000fffe0ff */
[----:B------:R-:W-:Y:S02]  /*0260*/  UIADD3 UR11, UPT, UPT, UR9, -0x126145ec, URZ ;  /* 0xed9eba14090b7890 */ /* 0x000fe4000fffe0ff */
[----:B------:R-:W-:Y:S02]  /*0270*/  UIADD3 UR12, UPT, UPT, UR9, -0x56f99767, URZ ;  /* 0xa9066899090c7890 */ /* 0x000fe4000fffe0ff */
[----:B------:R-:W-:Y:S02]  /*0280*/  UIADD3 UR13, UPT, UPT, UR8, -0x4ab325aa, URZ ;  /* 0xb54cda56080d7890 */ /* 0x000fe4000fffe0ff */
[----:B------:R-:W-:Y:S02]  /*0290*/  UIADD3 UR14, UPT, UPT, UR8, 0x5384540f, URZ ;  /* 0x5384540f080e7890 */ /* 0x000fe4000fffe0ff */
[----:B------:R-:W-:Y:S02]  /*02a0*/  UIADD3 UR15, UPT, UPT, UR8, -0xe443238, URZ ;  /* 0xf1bbcdc8080f7890 */ /* 0x000fe4000fffe0ff */
        /* <DEDUP_REMOVED lines=55> */
.L_x_4101:
        /* <DEDUP_REMOVED lines=47> */
.L_x_4100:
        /* <DEDUP_REMOVED lines=48> */
.L_x_4103:
        /* <DEDUP_REMOVED lines=41> */
.L_x_4102:
[----:B------:R-:W-:Y:S05]  /*0ea0*/  BSYNC.RECONVERGENT B0 ;  /* 0x0000000000007941 */ /* 0x000fea0003800200 */
.L_x_4099:
[----:B------:R-:W1:Y:S02]  /*0eb0*/  LDCU UR4, c[0x0][0x384] ;  /* 0x00007080ff0477ac */ /* 0x000e640008000800 */
[----:B-1----:R-:W-:-:S06]  /*0ec0*/  UISETP.GE.AND UP0, UPT, UR16, UR4, UPT ;  /* 0x000000041000728c */ /* 0x002fcc000bf06270 */
[----:B------:R-:W-:-:S13]  /*0ed0*/  PLOP3.LUT P0, PT, PT, PT, UP0, 0x80, 0x8 ;  /* 0x000000000008781c */ /* 0x000fda0003f0f008 */
[----:B------:R-:W-:Y:S05]  /*0ee0*/  @P0 EXIT ;  /* 0x000000000000094d */ /* 0x000fea0003800000 */
[----:B------:R-:W-:Y:S01]  /*0ef0*/  IMAD.HI.U32 R4, R145, -0x326172a9, RZ ;  /* 0xcd9e8d5791047827 */ /* 0x000fe200078e00ff */
[----:B------:R-:W-:Y:S01]  /*0f00*/  UIADD3 UR4, UPT, UPT, UR8, -0x61c88647, URZ ;  /* 0x9e3779b908047890 */ /* 0x000fe2000fffe0ff */
[----:B0-----:R-:W-:Y:S01]  /*0f10*/  SHF.R.S32.HI R13, RZ, 0x3, R2 ;  /* 0x00000003ff0d7819 */ /* 0x001fe20000011402 */
        /* <DEDUP_REMOVED lines=8> */
[----:B------:R-:W-:Y:S01]  /*0fa0*/  PRMT R141, R59, 0x7632, R141 ;  /* 0x000076323b8d7816 */ /* 0x000fe2000000008d */
[----:B------:R-:W1:Y:S01]  /*0fb0*/  LDCU UR20, c[0x0][0x400] ;  /* 0x00008000ff1477ac */ /* 0x000e620008000800 */
        /* <DEDUP_REMOVED lines=9> */
[----:B------:R-:W-:Y:S01]  /*1050*/  UIADD3 UR4, UPT, UPT, UR8, -0x255992d5, URZ ;  /* 0xdaa66d2b08047890 */ /* 0x000fe2000fffe0ff */
[----:B------:R-:W-:Y:S01]  /*1060*/  IMAD.HI.U32 R4, R9, -0x326172a9, RZ ;  /* 0xcd9e8d5709047827 */ /* 0x000fe200078e00ff */
[----:B------:R-:W-:Y:S02]  /*1070*/  PRMT R137, R58, 0x7632, R137 ;  /* 0x000076323a897816 */ /* 0x000fe40000000089 */
[----:B------:R-:W-:Y:S01]  /*1080*/  PRMT R136, R62, 0x7632, R136 ;  /* 0x000076323e887816 */ /* 0x000fe20000000088 */
[----:B------:R-:W-:Y:S01]  /*1090*/  IMAD.HI.U32 R8, R7, -0x2daee0ad, RZ ;  /* 0xd2511f5307087827 */ /* 0x000fe200078e00ff */
[----:B------:R-:W-:-:S02]  /*10a0*/  LOP3.LUT R4, R5, UR22, R4, 0x96, !PT ;  /* 0x0000001605047c12 */ /* 0x000fc4000f8e9604 */
        /* <DEDUP_REMOVED lines=14> */
[----:B------:R-:W-:Y:S01]  /*1190*/  UIADD3 UR4, UPT, UPT, UR8, 0x1715609d, URZ ;  /* 0x1715609d08047890 */ /* 0x000fe2000fffe0ff */
        /* <DEDUP_REMOVED lines=15> */
[----:B------:R-:W-:-:S02]  /*1290*/  LOP3.LUT R7, R12, UR12, R7, 0x96, !PT ;  /* 0x0000000c0c077c12 */ /* 0x000fc4000f8e9607 */
        /* <DEDUP_REMOVED lines=9> */
[----:B------:R-:W-:Y:S01]  /*1330*/  LOP3.LUT R4, R9, UR13, R4, 0x96, !PT ;  /* 0x0000000d09047c12 */ /* 0x000fe2000f8e9604 */
[----:B------:R-:W3:Y:S01]  /*1340*/  LDCU.64 UR12, c[0x0][0x3a0] ;  /* 0x00007400ff0c77ac */ /* 0x000ee20008000a00 */
[----:B------:R-:W-:Y:S01]  /*1350*/  PRMT R120, R44, 0x7632, R120 ;  /* 0x000076322c787816 */ /* 0x000fe20000000078 */
[----:B------:R-:W-:Y:S01]  /*1360*/  IMAD R10, R7, -0x326172a9, RZ ;  /* 0xcd9e8d57070a7824 */ /* 0x000fe200078e02ff */
[----:B------:R-:W-:Y:S01]  /*1370*/  LOP3.LUT R8, R11, UR4, R8, 0x96, !PT ;  /* 0x000000040b087c12 */ /* 0x000fe2000f8e9608 */
[----:B------:R-:W-:Y:S01]  /*1380*/  UIADD3 UR4, UPT, UPT, UR9, 0x1fd5c5a3, URZ ;  /* 0x1fd5c5a309047890 */ /* 0x000fe2000fffe0ff */
[----:B------:R-:W-:Y:S01]  /*1390*/  IMAD R12, R5, -0x2daee0ad, RZ ;  /* 0xd2511f53050c7824 */ /* 0x000fe200078e02ff */
[----:B------:R-:W-:Y:S01]  /*13a0*/  PRMT R121, R20, 0x7632, R121 ;  /* 0x0000763214797816 */ /* 0x000fe20000000079 */
[----:B------:R-:W-:-:S04]  /*13b0*/  IMAD.HI.U32 R7, R4, -0x2daee0ad, RZ ;  /* 0xd2511f5304077827 */ /* 0x000fc800078e00ff */
[----:B------:R-:W-:Y:S01]  /*13c0*/  IMAD.HI.U32 R5, R8, -0x326172a9, RZ ;  /* 0xcd9e8d5708057827 */ /* 0x000fe200078e00ff */
[----:B------:R-:W-:Y:S01]  /*13d0*/  LOP3.LUT R7, R12, UR4, R7, 0x96, !PT ;  /* 0x000000040c077c12 */ /* 0x000fe2000f8e9607 */
[----:B------:R-:W-:Y:S01]  /*13e0*/  UIADD3 UR4, UPT, UPT, UR8, -0x700cb87f, URZ ;  /* 0x8ff3478108047890 */ /* 0x000fe2000fffe0ff */
[----:B------:R-:W-:Y:S01]  /*13f0*/  PRMT R12, R28, 0x7632, R12 ;  /* 0x000076321c0c7816 */ /* 0x000fe2000000000c */
[----:B------:R-:W-:Y:S01]  /*1400*/  IMAD.SHL.U32 R9, R147, 0x20, RZ ;  /* 0x0000002093097824 */ /* 0x000fe200078e00ff */
[----:B------:R-:W-:Y:S01]  /*1410*/  LOP3.LUT R5, R10, UR14, R5, 0x96, !PT ;  /* 0x0000000e0a057c12 */ /* 0x000fe2000f8e9605 */
[----:B------:R-:W-:Y:S01]  /*1420*/  IMAD.HI.U32 R2, R7, -0x326172a9, RZ ;  /* 0xcd9e8d5707027827 */ /* 0x000fe200078e00ff */
[----:B------:R-:W-:Y:S02]  /*1430*/  LOP3.LUT R10, R13, 0x7f, RZ, 0xc0, !PT ;  /* 0x0000007f0d0a7812 */ /* 0x000fe400078ec0ff */
[----:B------:R-:W-:Y:S01]  /*1440*/  LOP3.LUT R15, R9, 0x3e0, RZ, 0xc0, !PT ;  /* 0x000003e0090f7812 */ /* 0x000fe200078ec0ff */
[----:B------:R-:W-:Y:S01]  /*1450*/  IMAD R9, R8, -0x326172a9, RZ ;  /* 0xcd9e8d5708097824 */ /* 0x000fe200078e02ff */
[C---:B------:R-:W-:Y:S01]  /*1460*/  VIADDMNMX R3, R10.reuse, -R3, RZ, !PT ;  /* 0x800000030a037246 */ /* 0x040fe200078001ff */
[----:B------:R-:W-:Y:S01]  /*1470*/  IMAD.SHL.U32 R13, R13, 0x2, RZ ;  /* 0x000000020d0d7824 */ /* 0x000fe200078e00ff */
[----:B------:R-:W-:Y:S01]  /*1480*/  VIADDMNMX R15, R10, -R15, RZ, !PT ;  /* 0x8000000f0a0f7246 */ /* 0x000fe200078001ff */
[----:B------:R-:W-:Y:S01]  /*1490*/  IMAD R11, R4, -0x2daee0ad, RZ ;  /* 0xd2511f53040b7824 */ /* 0x000fe200078e02ff */
[----:B------:R-:W-:Y:S01]  /*14a0*/  LOP3.LUT R123, R9, UR15, R2, 0x96, !PT ;  /* 0x0000000f097b7c12 */ /* 0x000fe2000f8e9602 */
[----:B------:R-:W-:Y:S01]  /*14b0*/  IMAD.HI.U32 R4, R5, -0x2daee0ad, RZ ;  /* 0xd2511f5305047827 */ /* 0x000fe200078e00ff */
[----:B------:R-:W-:Y:S01]  /*14c0*/  LOP3.LUT R2, R13, 0xffffff00, RZ, 0xc0, !PT ;  /* 0xffffff000d027812 */ /* 0x000fe200078ec0ff */
[----:B------:R-:W4:Y:S01]  /*14d0*/  LDCU.64 UR14, c[0x0][0x380] ;  /* 0x00007000ff0e77ac */ /* 0x000f220008000a00 */
[----:B------:R-:W-:Y:S01]  /*14e0*/  VIMNMX R3, PT, PT, R3, 0x20, PT ;  /* 0x0000002003037848 */ /* 0x000fe20003fe0100 */
[----:B------:R-:W-:Y:S01]  /*14f0*/  IMAD R8, R7, -0x326172a9, RZ ;  /* 0xcd9e8d5707087824 */ /* 0x000fe200078e02ff */
[----:B------:R-:W-:Y:S01]  /*1500*/  LOP3.LUT R124, R11, UR18, R4, 0x96, !PT ;  /* 0x000000120b7c7c12 */ /* 0x000fe2000f8e9604 */
[----:B------:R-:W-:Y:S01]  /*1510*/  IMAD R4, R5, -0x2daee0ad, RZ ;  /* 0xd2511f5305047824 */ /* 0x000fe200078e02ff */
[----:B------:R-:W-:Y:S01]  /*1520*/  VIMNMX R15, PT, PT, R15, 0x20, PT ;  /* 0x000000200f0f7848 */ /* 0x000fe20003fe0100 */
[----:B------:R-:W-:Y:S01]  /*1530*/  IMAD R68, R3, 0x8, R2 ;  /* 0x0000000803447824 */ /* 0x000fe200078e0202 */
[----:B------:R-:W-:Y:S01]  /*1540*/  LOP3.LUT R3, R6, 0x3, RZ, 0xc0, !PT ;  /* 0x0000000306037812 */ /* 0x000fe200078ec0ff */
[----:B------:R-:W-:Y:S01]  /*1550*/  IMAD.HI.U32 R5, R123, -0x2daee0ad, RZ ;  /* 0xd2511f537b057827 */ /* 0x000fe200078e00ff */
[----:B------:R-:W-:Y:S01]  /*1560*/  LEA R2, R15, R2, 0x3 ;  /* 0x000000020f027211 */ /* 0x000fe200078e18ff */
[----:B------:R-:W0:Y:S01]  /*1570*/  LDCU UR18, c[0x0][0x388] ;  /* 0x00007100ff1277ac */ /* 0x000e220008000800 */
[----:B------:R-:W-:Y:S01]  /*1580*/  I2FP.F32.U32 R68, R68 ;  /* 0x0000004400447245 */ /* 0x000fe20000201000 */
[----:B------:R-:W-:Y:S01]  /*1590*/  IMAD.HI.U32 R7, R124, -0x326172a9, RZ ;  /* 0xcd9e8d577c077827 */ /* 0x000fe200078e00ff */
[----:B------:R-:W-:Y:S01]  /*15a0*/  LOP3.LUT R5, R4, UR19, R5, 0x96, !PT ;  /* 0x0000001304057c12 */ /* 0x000fe2000f8e9605 */
[----:B------:R-:W0:Y:S01]  /*15b0*/  LDCU.U8 UR19, c[0x0][0x410] ;  /* 0x00008200ff1377ac */ /* 0x000e220008000000 */
[----:B------:R0:W0:Y:S01]  /*15c0*/  MUFU.RCP R114, R68 ;  /* 0x0000004400727308 */ /* 0x0000220000001000 */
[----:B------:R-:W-:Y:S01]  /*15d0*/  PRMT R6, R57, 0x7632, R6 ;  /* 0x0000763239067816 */ /* 0x000fe20000000006 */
[----:B------:R-:W-:Y:S01]  /*15e0*/  IMAD.MOV.U32 R122, RZ, RZ, RZ ;  /* 0x000000ffff7a7224 */ /* 0x000fe200078e00ff */
[--C-:B------:R-:W-:Y:S01]  /*15f0*/  LOP3.LUT R4, R8, UR4, R7.reuse, 0x96, !PT ;  /* 0x0000000408047c12 */ /* 0x100fe2000f8e9607 */
[----:B------:R-:W-:Y:S01]  /*1600*/  IMAD R123, R123, -0x2daee0ad, RZ ;  /* 0xd2511f537b7b7824 */ /* 0x000fe200078e02ff */
[----:B------:R-:W-:Y:S01]  /*1610*/  PRMT R7, R61, 0x7632, R7 ;  /* 0x000076323d077816 */ /* 0x000fe20000000007 */
[----:B------:R-:W-:Y:S01]  /*1620*/  IMAD R124, R124, -0x326172a9, RZ ;  /* 0xcd9e8d577c7c7824 */ /* 0x000fe200078e02ff */
[----:B------:R-:W-:-:S02]  /*1630*/  PRMT R8, R53, 0x7632, R8 ;  /* 0x0000763235087816 */ /* 0x000fc40000000008 */
[----:B------:R-:W-:Y:S02]  /*1640*/  PRMT R9, R64, 0x7632, R9 ;  /* 0x0000763240097816 */ /* 0x000fe40000000009 */
[----:B------:R-:W-:Y:S02]  /*1650*/  PRMT R10, R32, 0x7632, R10 ;  /* 0x00007632200a7816 */ /* 0x000fe4000000000a */
[----:B------:R-:W-:Y:S02]  /*1660*/  PRMT R11, R48, 0x7632, R11 ;  /* 0x00007632300b7816 */ /* 0x000fe4000000000b */
[----:B------:R-:W-:Y:S02]  /*1670*/  PRMT R13, R43, 0x7632, R13 ;  /* 0x000076322b0d7816 */ /* 0x000fe4000000000d */
[----:B01234-:R-:W-:-:S07]  /*1680*/  PRMT R15, R47, 0x7632, R15 ;  /* 0x000076322f0f7816 */ /* 0x01ffce000000000f */
.L_x_4488:
        /* <DEDUP_REMOVED lines=42> */
.L_x_4109:
        /* <DEDUP_REMOVED lines=13> */
.L_x_4111:
[----:B------:R-:W-:Y:S05]  /*1a00*/  BSYNC.RECONVERGENT B2 ;  /* 0x0000000000027941 */ /* 0x000fea0003800200 */
.L_x_4110:
        /* <DEDUP_REMOVED lines=50> */
[----:B------:R-:W-:Y:S02]  /*1d30*/  UIADD3 UR5, UPT, UPT, UR9, -0x695add53, URZ ;  /* 0x96a522ad09057890 */ /* 0x000fe4000fffe0ff */
[----:B------:R-:W-:Y:S01]  /*1d40*/  IMAD.MOV.U32 R81, RZ, RZ, RZ ;  /* 0x000000ffff517224 */ /* 0x000fe200078e00ff */
[----:B------:R-:W-:Y:S01]  /*1d50*/  LOP3.LUT R104, R82, UR4, R5, 0x96, !PT ;  /* 0x0000000452687c12 */ /* 0x000fe2000f8e9605 */
[----:B------:R-:W-:Y:S01]  /*1d60*/  UIADD3 UR4, UPT, UPT, UR8, -0x700cb87f, URZ ;  /* 0x8ff3478108047890 */ /* 0x000fe2000fffe0ff */
[----:B------:R-:W-:-:S04]  /*1d70*/  IMAD.WIDE.U32 R82, R83, -0x326172a9, RZ ;  /* 0xcd9e8d5753527825 */ /* 0x000fc800078e00ff */
[----:B------:R-:W-:Y:S01]  /*1d80*/  IMAD.WIDE.U32 R104, R104, -0x2daee0ad, RZ ;  /* 0xd2511f5368687825 */ /* 0x000fe200078e00ff */
[----:B------:R-:W-:Y:S02]  /*1d90*/  LOP3.LUT R4, R4, UR4, R83, 0x96, !PT ;  /* 0x0000000404047c12 */ /* 0x000fe4000f8e9653 */
[----:B------:R-:W-:Y:S02]  /*1da0*/  MOV R124, R82 ;  /* 0x00000052007c7202 */ /* 0x000fe40000000f00 */
[----:B------:R-:W-:Y:S01]  /*1db0*/  LOP3.LUT R5, R80, UR5, R105, 0x96, !PT ;  /* 0x0000000550057c12 */ /* 0x000fe2000f8e9669 */
[----:B------:R-:W-:-:S07]  /*1dc0*/  IMAD.MOV.U32 R80, RZ, RZ, R123 ;  /* 0x000000ffff507224 */ /* 0x000fce00078e007b */
.L_x_4108:
[----:B------:R-:W-:Y:S05]  /*1dd0*/  BSYNC.RECONVERGENT B1 ;  /* 0x0000000000017941 */ /* 0x000fea0003800200 */
.L_x_4107:
[----:B------:R-:W0:Y:S01]  /*1de0*/  LDC R107, c[0x0][0x404] ;  /* 0x00010100ff6b7b82 */ /* 0x000e220000000800 */
[----:B------:R-:W-:Y:S01]  /*1df0*/  ISETP.NE.AND P2, PT, R81, 0x1, PT ;  /* 0x000000015100780c */ /* 0x000fe20003f45270 */
[----:B------:R-:W-:Y:S01]  /*1e00*/  IMAD.MOV.U32 R111, RZ, RZ, 0x2f800000 ;  /* 0x2f800000ff6f7424 */ /* 0x000fe200078e00ff */
[----:B------:R-:W-:Y:S01]  /*1e10*/  I2FP.F32.U32 R80, R80 ;  /* 0x0000005000507245 */ /* 0x000fe20000201000 */
[----:B------:R-:W-:Y:S01]  /*1e20*/  BSSY.RECONVERGENT B1, `(.L_x_4112) ;  /* 0x000005c000017945 */ /* 0x000fe20003800200 */
[C---:B-----5:R-:W-:Y:S01]  /*1e30*/  SHF.L.U32 R110, R84.reuse, 0x10, RZ ;  /* 0x00000010546e7819 */ /* 0x060fe200000006ff */
[----:B------:R-:W-:Y:S01]  /*1e40*/  IMAD.MOV.U32 R82, RZ, RZ, 0x2 ;  /* 0x00000002ff527424 */ /* 0x000fe200078e00ff */
[----:B------:R-:W-:Y:S01]  /*1e50*/  PRMT R147, R84, 0x7632, R147 ;  /* 0x0000763254937816 */ /* 0x000fe20000000093 */
[----:B------:R-:W-:Y:S01]  /*1e60*/  FFMA.FTZ R80, R80, R111, 1.1641532182693481445e-10 ;  /* 0x2f00000050507423 */ /* 0x000fe2000001006f */
[----:B------:R-:W-:-:S04]  /*1e70*/  IMAD.MOV.U32 R3, RZ, RZ, R124 ;  /* 0x000000ffff037224 */ /* 0x000fc800078e007c */
[----:B0-----:R-:W-:-:S04]  /*1e80*/  FSETP.LE.FTZ.AND P3, PT, R80, R107, PT ;  /* 0x0000006b5000720b */ /* 0x001fc80003f73000 */
        /* <DEDUP_REMOVED lines=10> */
.L_x_4114:
        /* <DEDUP_REMOVED lines=13> */
.L_x_4116:
[----:B------:R-:W-:Y:S05]  /*2000*/  BSYNC.RECONVERGENT B2 ;  /* 0x0000000000027941 */ /* 0x000fea0003800200 */
.L_x_4115:
        /* <DEDUP_REMOVED lines=61> */
.L_x_4113:
[----:B------:R-:W-:Y:S05]  /*23e0*/  BSYNC.RECONVERGENT B1 ;  /* 0x0000000000017941 */ /* 0x000fea0003800200 */
.L_x_4112:
[----:B------:R-:W-:Y:S01]  /*23f0*/  ISETP.NE.AND P2, PT, R82, 0x1, PT ;  /* 0x000000015200780c */ /* 0x000fe20003f45270 */
[----:B------:R-:W-:Y:S01]  /*2400*/  BSSY.RECONVERGENT B1, `(.L_x_4117) ;  /* 0x000005c000017945 */ /* 0x000fe20003800200 */
[----:B------:R-:W-:Y:S01]  /*2410*/  I2FP.F32.U32 R80, R3 ;  /* 0x0000000300507245 */ /* 0x000fe20000201000 */
[----:B------:R-:W-:Y:S01]  /*2420*/  IMAD.U32 R147, R147, 0x10000, RZ ;  /* 0x0001000093937824 */ /* 0x000fe200078e00ff */
[----:B------:R-:W-:Y:S01]  /*2430*/  MOV R3, R124 ;  /* 0x0000007c00037202 */ /* 0x000fe20000000f00 */
[----:B------:R-:W-:Y:S02]  /*2440*/  IMAD.MOV.U32 R81, RZ, RZ, 0x2 ;  /* 0x00000002ff517424 */ /* 0x000fe400078e00ff */
[----:B------:R-:W-:-:S05]  /*2450*/  FFMA.FTZ R80, R80, R111, 1.1641532182693481445e-10 ;  /* 0x2f00000050507423 */ /* 0x000fca000001006f */
[----:B------:R-:W-:-:S04]  /*2460*/  FSETP.LE.FTZ.AND P3, PT, R80, R107, PT ;  /* 0x0000006b5000720b */ /* 0x000fc80003f73000 */
        /* <DEDUP_REMOVED lines=10> */
.L_x_4119:
        /* <DEDUP_REMOVED lines=13> */
.L_x_4121:
[----:B------:R-:W-:Y:S05]  /*25e0*/  BSYNC.RECONVERGENT B2 ;  /* 0x0000000000027941 */ /* 0x000fea0003800200 */
.L_x_4120:
        /* <DEDUP_REMOVED lines=61> */
.L_x_4118:
[----:B------:R-:W-:Y:S05]  /*29c0*/  BSYNC.RECONVERGENT B1 ;  /* 0x0000000000017941 */ /* 0x000fea0003800200 */
.L_x_4117:
[----:B------:R-:W-:Y:S01]  /*29d0*/  ISETP.NE.AND P2, PT, R81, 0x1, PT ;  /* 0x000000015100780c */ /* 0x000fe20003f45270 */
[----:B------:R-:W-:Y:S01]  /*29e0*/  BSSY.RECONVERGENT B1, `(.L_x_4122) ;  /* 0x000005d000017945 */ /* 0x000fe20003800200 */
[----:B------:R-:W-:Y:S01]  /*29f0*/  I2FP.F32.U32 R80, R3 ;  /* 0x0000000300507245 */ /* 0x000fe20000201000 */
[----:B------:R-:W-:Y:S01]  /*2a00*/  IMAD.MOV.U32 R82, RZ, RZ, 0x2 ;  /* 0x00000002ff527424 */ /* 0x000fe200078e00ff */
[C---:B------:R-:W-:Y:S01]  /*2a10*/  SHF.L.U32 R123, R85.reuse, 0x10, RZ ;  /* 0x00000010557b7819 */ /* 0x040fe200000006ff */
[----:B------:R-:W-:Y:S01]  /*2a20*/  IMAD.MOV.U32 R3, RZ, RZ, R124 ;  /* 0x000000ffff037224 */ /* 0x000fe200078e007c */
[----:B------:R-:W-:Y:S01]  /*2a30*/  PRMT R148, R85, 0x7632, R148 ;  /* 0x0000763255947816 */ /* 0x000fe20000000094 */
[----:B------:R-:W-:-:S05]  /*2a40*/  FFMA.FTZ R80, R80, R111, 1.1641532182693481445e-10 ;  /* 0x2f00000050507423 */ /* 0x000fca000001006f */
[----:B------:R-:W-:-:S04]  /*2a50*/  FSETP.LE.FTZ.AND P3, PT, R80, R107, PT ;  /* 0x0000006b5000720b */ /* 0x000fc80003f73000 */
        /* <DEDUP_REMOVED lines=10> */
.L_x_4124:
        /* <DEDUP_REMOVED lines=13> */
.L_x_4126:
[----:B------:R-:W-:Y:S05]  /*2bd0*/  BSYNC.RECONVERGENT B2 ;  /* 0x0000000000027941 */ /* 0x000fea0003800200 */
.L_x_4125:
        /* <DEDUP_REMOVED lines=61> */
.L_x_4123:
[----:B------:R-:W-:Y:S05]  /*2fb0*/  BSYNC.RECONVERGENT B1 ;  /* 0x0000000000017941 */ /* 0x000fea0003800200 */
.L_x_4122:
        /* <DEDUP_REMOVED lines=18> */
.L_x_4129:
        /* <DEDUP_REMOVED lines=13> */
.L_x_4131:
[----:B------:R-:W-:Y:S05]  /*31b0*/  BSYNC.RECONVERGENT B2 ;  /* 0x0000000000027941 */ /* 0x000fea0003800200 */
.L_x_4130:
        /* <DEDUP_REMOVED lines=61> */
.L_x_4128:
[----:B------:R-:W-:Y:S05]  /*3590*/  BSYNC.RECONVERGENT B1 ;  /* 0x0000000000017941 */ /* 0x000fea0003800200 */
.L_x_4127:
        /* <DEDUP_REMOVED lines=8> */
[----:B------:R-:W-:Y:S01]  /*3620*/  FSETP.LE.FTZ.AND P2, PT, R80, R107, PT ;  /* 0x0000006b5000720b */ /* 0x000fe20003f53000 */
        /* <DEDUP_REMOVED lines=9> */
.L_x_4134:
        /* <DEDUP_REMOVED lines=13> */
.L_x_4136:
[----:B------:R-:W-:Y:S05]  /*3790*/  BSYNC.RECONVERGENT B2 ;  /* 0x0000000000027941 */ /* 0x000fea0003800200 */
.L_x_4135:
        /* <DEDUP_REMOVED lines=61> */
.L_x_4133:
[----:B------:R-:W-:Y:S05]  /*3b70*/  BSYNC.RECONVERGENT B1 ;  /* 0x0000000000017941 */ /* 0x000fea0003800200 */
.L_x_4132:
[----:B------:R-:W-:Y:S01]  /*3b80*/  ISETP.NE.AND P4, PT, R82, 0x1, PT ;  /* 0x000000015200780c */ /* 0x000fe20003f85270 */
[----:B------:R-:W-:Y:S01]  /*3b90*/  BSSY.RECONVERGENT B1, `(.L_x_4137) ;  /* 0x000005b000017945 */ /* 0x000fe20003800200 */
[----:B------:R-:W-:Y:S01]  /*3ba0*/  I2FP.F32.U32 R80, R3 ;  /* 0x0000000300507245 */ /* 0x000fe20000201000 */
[----:B------:R-:W-:Y:S01]  /*3bb0*/  IMAD.U32 R86, R86, 0x10000, RZ ;  /* 0x0001000056567824 */ /* 0x000fe200078e00ff */
[----:B------:R-:W-:Y:S01]  /*3bc0*/  MOV R3, R124 ;  /* 0x0000007c00037202 */ /* 0x000fe20000000f00 */
[----:B------:R-:W-:Y:S02]  /*3bd0*/  IMAD.MOV.U32 R83, RZ, RZ, 0x2 ;  /* 0x00000002ff537424 */ /* 0x000fe400078e00ff */
[----:B------:R-:W-:-:S05]  /*3be0*/  FFMA.FTZ R80, R80, R111, 1.1641532182693481445e-10 ;  /* 0x2f00000050507423 */ /* 0x000fca000001006f */
[----:B------:R-:W-:Y:S01]  /*3bf0*/  FSETP.LE.FTZ.AND P3, PT, R80, R107, PT ;  /* 0x0000006b5000720b */ /* 0x000fe20003f73000 */
        /* <DEDUP_REMOVED lines=9> */
.L_x_4139:
        /* <DEDUP_REMOVED lines=13> */
.L_x_4141:
[----:B------:R-:W-:Y:S05]  /*3d60*/  BSYNC.RECONVERGENT B2 ;  /* 0x0000000000027941 */ /* 0x000fea0003800200 */
.L_x_4140:
        /* <DEDUP_REMOVED lines=61> */
.L_x_4138:
[----:B------:R-:W-:Y:S05]  /*4140*/  BSYNC.RECONVERGENT B1 ;  /* 0x0000000000017941 */ /* 0x000fea0003800200 */
.L_x_4137:
        /* <DEDUP_REMOVED lines=18> */
.L_x_4144:
        /* <DEDUP_REMOVED lines=13> */
.L_x_4146:
[----:B------:R-:W-:Y:S05]  /*4340*/  BSYNC.RECONVERGENT B2 ;  /* 0x0000000000027941 */ /* 0x000fea0003800200 */
.L_x_4145:
        /* <DEDUP_REMOVED lines=61> */
.L_x_4143:
[----:B------:R-:W-:Y:S05]  /*4720*/  BSYNC.RECONVERGENT B1 ;  /* 0x0000000000017941 */ /* 0x000fea0003800200 */
.L_x_4142:
[----:B------:R-:W-:Y:S01]  /*4730*/  I2FP.F32.U32 R80, R81 ;  /* 0x0000005100507245 */ /* 0x000fe20000201000 */
[----:B------:R-:W-:Y:S01]  /*4740*/  FMUL.FTZ R110, R110, UR17 ;  /* 0x000000116e6e7c20 */ /* 0x000fe20008410000 */
[----:B------:R-:W-:Y:S01]  /*4750*/  P2R R82, PR, RZ, 0x2 ;  /* 0x00000002ff527803 */ /* 0x000fe20000000000 */
[----:B------:R-:W-:Y:S01]  /*4760*/  FMUL.FTZ R147, R147, UR17 ;  /* 0x0000001193937c20 */ /* 0x000fe20008410000 */
[----:B------:R-:W-:Y:S01]  /*4770*/  ISETP.NE.AND P1, PT, R106, RZ, PT ;  /* 0x000000ff6a00720c */ /* 0x000fe20003f25270 */
[----:B------:R-:W-:Y:S01]  /*4780*/  FFMA.FTZ R152, R80, R111, 1.1641532182693481445e-10 ;  /* 0x2f00000050987423 */ /* 0x000fe2000001006f */
[----:B------:R-:W-:Y:S01]  /*4790*/  P2R R83, PR, RZ, 0x1 ;  /* 0x00000001ff537803 */ /* 0x000fe20000000000 */
[----:B------:R-:W-:Y:S01]  /*47a0*/  FMUL.FTZ R148, R148, UR17 ;  /* 0x0000001194947c20 */ /* 0x000fe20008410000 */
[----:B------:R-:W-:Y:S01]  /*47b0*/  ISETP.NE.AND P0, PT, R105, RZ, PT ;  /* 0x000000ff6900720c */ /* 0x000fe20003f05270 */
[----:B------:R-:W-:Y:S01]  /*47c0*/  IMAD.U32 R87, R87, 0x10000, RZ ;  /* 0x0001000057577824 */ /* 0x000fe200078e00ff */
[----:B------:R-:W-:Y:S01]  /*47d0*/  ISETP.NE.AND P5, PT, R109, RZ, PT ;  /* 0x000000ff6d00720c */ /* 0x000fe20003fa5270 */
[----:B------:R-:W-:Y:S01]  /*47e0*/  FMUL.FTZ R150, R150, UR17 ;  /* 0x0000001196967c20 */ /* 0x000fe20008410000 */
[----:B------:R-:W-:Y:S01]  /*47f0*/  FSEL R80, R110, RZ, P1 ;  /* 0x000000ff6e507208 */ /* 0x000fe20000800000 */
[----:B------:R-:W-:Y:S01]  /*4800*/  FMUL.FTZ R85, R86, UR17 ;  /* 0x0000001156557c20 */ /* 0x000fe20008410000 */
[----:B------:R-:W-:Y:S01]  /*4810*/  ISETP.NE.AND P1, PT, R82, RZ, PT ;  /* 0x000000ff5200720c */ /* 0x000fe20003f25270 */
[----:B------:R-:W-:Y:S01]  /*4820*/  FMUL.FTZ R149, R149, UR17 ;  /* 0x0000001195957c20 */ /* 0x000fe20008410000 */
[----:B------:R-:W-:Y:S01]  /*4830*/  FSEL R81, R147, RZ, P0 ;  /* 0x000000ff93517208 */ /* 0x000fe20000000000 */
[----:B------:R-:W-:Y:S01]  /*4840*/  FMUL.FTZ R123, R123, UR17 ;  /* 0x000000117b7b7c20 */ /* 0x000fe20008410000 */
[----:B------:R-:W-:Y:S01]  /*4850*/  ISETP.NE.AND P0, PT, R83, RZ, PT ;  /* 0x000000ff5300720c */ /* 0x000fe20003f05270 */
[----:B------:R-:W-:Y:S01]  /*4860*/  FMUL.FTZ R87, R87, UR17 ;  /* 0x0000001157577c20 */ /* 0x000fe20008410000 */
[----:B------:R-:W-:-:S02]  /*4870*/  FSEL R83, R148, RZ, P5 ;  /* 0x000000ff94537208 */ /* 0x000fc40002800000 */
[----:B------:R-:W-:Y:S02]  /*4880*/  ISETP.NE.AND P6, PT, R108, RZ, PT ;  /* 0x000000ff6c00720c */ /* 0x000fe40003fc5270 */
[----:B------:R-:W-:Y:S02]  /*4890*/  FSETP.GTU.FTZ.AND P5, PT, R152, R107, PT ;  /* 0x0000006b9800720b */ /* 0x000fe40003fbc000 */
[----:B------:R-:W-:Y:S01]  /*48a0*/  FSEL R86, R150, RZ, P4 ;  /* 0x000000ff96567208 */ /* 0x000fe20002000000 */
[----:B------:R-:W-:Y:S01]  /*48b0*/  @P1 FADD.FTZ R80, R72, R80 ;  /* 0x0000005048501221 */ /* 0x000fe20000010000 */
[----:B------:R-:W-:Y:S01]  /*48c0*/  FSEL R85, R85, RZ, P3 ;  /* 0x000000ff55557208 */ /* 0x000fe20001800000 */
[----:B------:R-:W-:Y:S01]  /*48d0*/  @P1 FADD.FTZ R81, R73, R81 ;  /* 0x0000005149511221 */ /* 0x000fe20000010000 */
[----:B------:R-:W-:Y:S01]  /*48e0*/  FSEL R82, R123, RZ, P6 ;  /* 0x000000ff7b527208 */ /* 0x000fe20003000000 */
[----:B------:R-:W-:Y:S01]  /*48f0*/  @P1 FADD.FTZ R83, R75, R83 ;  /* 0x000000534b531221 */ /* 0x000fe20000010000 */
[----:B------:R-:W-:Y:S01]  /*4900*/  FSEL R84, R149, RZ, P2 ;  /* 0x000000ff95547208 */ /* 0x000fe20001000000 */
[----:B------:R-:W-:Y:S01]  /*4910*/  @P1 FADD.FTZ R85, R77, R85 ;  /* 0x000000554d551221 */ /* 0x000fe20000010000 */
[----:B------:R-:W-:Y:S01]  /*4920*/  FSEL R87, R87, RZ, !P5 ;  /* 0x000000ff57577208 */ /* 0x000fe20006800000 */
[----:B------:R-:W-:Y:S01]  /*4930*/  @P1 FADD.FTZ R82, R74, R82 ;  /* 0x000000524a521221 */ /* 0x000fe20000010000 */
[----:B------:R-:W-:Y:S01]  /*4940*/  @P1 FADD.FTZ R86, R78, R86 ;  /* 0x000000564e561221 */ /* 0x000fe20000010000 */
[----:B------:R-:W-:Y:S01]  /*4950*/  @P1 FADD.FTZ R84, R76, R84 ;  /* 0x000000544c541221 */ /* 0x000fe20000010000 */
[----:B------:R-:W-:Y:S01]  /*4960*/  PLOP3.LUT P5, PT, P5, PT, PT, 0x8, 0x80 ;  /* 0x000000000080781c */ /* 0x000fe20002fae170 */
[----:B------:R-:W-:Y:S01]  /*4970*/  @P1 FADD.FTZ R87, R79, R87 ;  /* 0x000000574f571221 */ /* 0x000fe20000010000 */
[----:B------:R-:W-:Y:S11]  /*4980*/  BRA `(.L_x_4147) ;  /* 0x00000060006c7947 */ /* 0x000ff60003800000 */
.L_x_4106:
        /* <DEDUP_REMOVED lines=16> */
.L_x_4150:
        /* <DEDUP_REMOVED lines=13> */
.L_x_4152:
[----:B------:R-:W-:Y:S05]  /*4b60*/  BSYNC.RECONVERGENT B2 ;  /* 0x0000000000027941 */ /* 0x000fea0003800200 */
.L_x_4151:
        /* <DEDUP_REMOVED lines=60> */
.L_x_4149:
[----:B------:R-:W-:Y:S05]  /*4f30*/  BSYNC.RECONVERGENT B1 ;  /* 0x0000000000017941 */ /* 0x000fea0003800200 */
.L_x_4148:
[----:B------:R-:W0:Y:S01]  /*4f40*/  LDC R107, c[0x0][0x404] ;  /* 0x00010100ff6b7b82 */ /* 0x000e220000000800 */
[----:B------:R-:W-:Y:S01]  /*4f50*/  I2FP.F32.U32 R80, R80 ;  /* 0x0000005000507245 */ /* 0x000fe20000201000 */
[----:B------:R-:W-:Y:S01]  /*4f60*/  IMAD.MOV.U32 R133, RZ, RZ, 0x2f800000 ;  /* 0x2f800000ff857424 */ /* 0x000fe200078e00ff */
[----:B------:R-:W-:Y:S01]  /*4f70*/  ISETP.NE.AND P2, PT, R82, 0x1, PT ;  /* 0x000000015200780c */ /* 0x000fe20003f45270 */
[----:B------:R-:W-:Y:S01]  /*4f80*/  BSSY.RECONVERGENT B1, `(.L_x_4153) ;  /* 0x000005e000017945 */ /* 0x000fe20003800200 */
[----:B------:R-:W-:Y:S02]  /*4f90*/  HFMA2 R83, -RZ, RZ, 0, 1.1920928955078125e-07 ;  /* 0x00000002ff537431 */ /* 0x000fe400000001ff */
[----:B------:R-:W-:Y:S01]  /*4fa0*/  FFMA.FTZ R80, R80, R133, 1.1641532182693481445e-10 ;  /* 0x2f00000050507423 */ /* 0x000fe20000010085 */
[----:B------:R-:W-:Y:S01]  /*4fb0*/  IMAD.MOV.U32 R81, RZ, RZ, R124 ;  /* 0x000000ffff517224 */ /* 0x000fe200078e007c */
[----:B------:R-:W1:Y:S03]  /*4fc0*/  LDC R123, c[0x0][0x408] ;  /* 0x00010200ff7b7b82 */ /* 0x000e660000000800 */
[----:B0-----:R-:W-:Y:S01]  /*4fd0*/  FSETP.LE.FTZ.AND P4, PT, R80, R107, PT ;  /* 0x0000006b5000720b */ /* 0x001fe20003f93000 */
[C---:B-----5:R-:W-:Y:S01]  /*4fe0*/  IMAD.U32 R80, R84.reuse, 0x10000, RZ ;  /* 0x0001000054507824 */ /* 0x060fe200078e00ff */
[----:B------:R-:W-:-:S02]  /*4ff0*/  PRMT R84, R84, 0x7632, R84 ;  /* 0x0000763254547816 */ /* 0x000fc40000000054 */
[----:B------:R-:W-:Y:S01]  /*5000*/  P2R R106, PR, RZ, 0x10 ;  /* 0x00000010ff6a7803 */ /* 0x000fe20000000000 */
[----:B-1----:R-:W-:Y:S01]  /*5010*/  FMUL.FTZ R3, R123, R80 ;  /* 0x000000507b037220 */ /* 0x002fe20000410000 */
[----:B------:R-:W-:Y:S07]  /*5020*/  @!P2 BRA `(.L_x_4154) ;  /* 0x00000004004ca947 */ /* 0x000fee0003800000 */
        /* <DEDUP_REMOVED lines=8> */
.L_x_4155:
        /* <DEDUP_REMOVED lines=13> */
.L_x_4157:
[----:B------:R-:W-:Y:S05]  /*5180*/  BSYNC.RECONVERGENT B2 ;  /* 0x0000000000027941 */ /* 0x000fea0003800200 */
.L_x_4156:
        /* <DEDUP_REMOVED lines=61> */
.L_x_4154:
[----:B------:R-:W-:Y:S05]  /*5560*/  BSYNC.RECONVERGENT B1 ;  /* 0x0000000000017941 */ /* 0x000fea0003800200 */
.L_x_4153:
[----:B------:R-:W-:Y:S01]  /*5570*/  I2FP.F32.U32 R80, R81 ;  /* 0x0000005100507245 */ /* 0x000fe20000201000 */
[----:B------:R-:W-:Y:S01]  /*5580*/  IMAD.U32 R82, R68, 0x10000, RZ ;  /* 0x0001000044527824 */ /* 0x000fe200078e00ff */
[----:B------:R-:W-:Y:S01]  /*5590*/  ISETP.NE.AND P3, PT, R83, 0x1, PT ;  /* 0x000000015300780c */ /* 0x000fe20003f65270 */
[----:B------:R-:W-:Y:S01]  /*55a0*/  BSSY.RECONVERGENT B1, `(.L_x_4158) ;  /* 0x000005f000017945 */ /* 0x000fe20003800200 */
[----:B------:R-:W-:Y:S01]  /*55b0*/  FSEL R3, R3, RZ, P4 ;  /* 0x000000ff03037208 */ /* 0x000fe20002000000 */
[----:B------:R-:W-:Y:S01]  /*55c0*/  FFMA.FTZ R80, R80, R133, 1.1641532182693481445e-10 ;  /* 0x2f00000050507423 */ /* 0x000fe20000010085 */
[----:B------:R-:W-:Y:S01]  /*55d0*/  FMUL.FTZ R82, R82, R123 ;  /* 0x0000007b52527220 */ /* 0x000fe20000410000 */
[----:B------:R-:W-:-:S03]  /*55e0*/  HFMA2 R108, -RZ, RZ, 0, 1.1920928955078125e-07 ;  /* 0x00000002ff6c7431 */ /* 0x000fc600000001ff */
[----:B------:R-:W-:-:S04]  /*55f0*/  FSETP.GTU.FTZ.AND P2, PT, R80, R107, PT ;  /* 0x0000006b5000720b */ /* 0x000fc80003f5c000 */
[----:B------:R-:W-:Y:S02]  /*5600*/  FSEL R82, R82, RZ, !P2 ;  /* 0x000000ff52527208 */ /* 0x000fe40005000000 */
[----:B------:R-:W-:-:S03]  /*5610*/  SEL R126, RZ, 0x1, P2 ;  /* 0x00000001ff7e7807 */ /* 0x000fc60001000000 */
[----:B------:R-:W-:Y:S01]  /*5620*/  FADD.FTZ R80, R82, R3 ;  /* 0x0000000352507221 */ /* 0x000fe20000010000 */
[----:B------:R-:W-:-:S03]  /*5630*/  IMAD.MOV.U32 R3, RZ, RZ, R124 ;  /* 0x000000ffff037224 */ /* 0x000fc600078e007c */
[----:B------:R-:W-:Y:S01]  /*5640*/  @P1 FADD.FTZ R80, R72, R80 ;  /* 0x0000005048501221 */ /* 0x000fe20000010000 */
        /* <DEDUP_REMOVED lines=9> */
.L_x_4160:
        /* <DEDUP_REMOVED lines=13> */
.L_x_4162:
[----:B------:R-:W-:Y:S05]  /*57b0*/  BSYNC.RECONVERGENT B2 ;  /* 0x0000000000027941 */ /* 0x000fea0003800200 */
.L_x_4161:
        /* <DEDUP_REMOVED lines=61> */
.L_x_4159:
[----:B------:R-:W-:Y:S05]  /*5b90*/  BSYNC.RECONVERGENT B1 ;  /* 0x0000000000017941 */ /* 0x000fea0003800200 */
.L_x_4158:
[----:B------:R-:W-:Y:S01]  /*5ba0*/  ISETP.NE.AND P2, PT, R108, 0x1, PT ;  /* 0x000000016c00780c */ /* 0x000fe20003f45270 */
[----:B------:R-:W-:Y:S01]  /*5bb0*/  IMAD.U32 R84, R84, 0x10000, RZ ;  /* 0x0001000054547824 */ /* 0x000fe200078e00ff */
[----:B------:R-:W-:Y:S01]  /*5bc0*/  I2FP.F32.U32 R82, R3 ;  /* 0x0000000300527245 */ /* 0x000fe20000201000 */
[----:B------:R-:W-:Y:S01]  /*5bd0*/  BSSY.RECONVERGENT B1, `(.L_x_4163) ;  /* 0x000005b000017945 */ /* 0x000fe20003800200 */
[----:B------:R-:W-:Y:S02]  /*5be0*/  HFMA2 R83, -RZ, RZ, 0, 1.1920928955078125e-07 ;  /* 0x00000002ff537431 */ /* 0x000fe400000001ff */
[----:B------:R-:W-:Y:S02]  /*5bf0*/  IMAD.MOV.U32 R81, RZ, RZ, R124 ;  /* 0x000000ffff517224 */ /* 0x000fe400078e007c */
[----:B------:R-:W-:Y:S01]  /*5c00*/  FMUL.FTZ R3, R84, R123 ;  /* 0x0000007b54037220 */ /* 0x000fe20000410000 */
        /* <DEDUP_REMOVED lines=12> */
.L_x_4165:
        /* <DEDUP_REMOVED lines=13> */
.L_x_4167:
[----:B------:R-:W-:Y:S05]  /*5da0*/  BSYNC.RECONVERGENT B2 ;  /* 0x0000000000027941 */ /* 0x000fea0003800200 */
.L_x_4166:
        /* <DEDUP_REMOVED lines=61> */
.L_x_4164:
[----:B------:R-:W-:Y:S05]  /*6180*/  BSYNC.RECONVERGENT B1 ;  /* 0x0000000000017941 */ /* 0x000fea0003800200 */
.L_x_4163:
[----:B------:R-:W-:Y:S01]  /*6190*/  I2FP.F32.U32 R82, R81 ;  /* 0x0000005100527245 */ /* 0x000fe20000201000 */
[----:B------:R-:W-:Y:S01]  /*61a0*/  BSSY.RECONVERGENT B1, `(.L_x_4168) ;  /* 0x0000062000017945 */ /* 0x000fe20003800200 */
[----:B------:R-:W-:Y:S02]  /*61b0*/  PRMT R81, R68, 0x7632, R81 ;  /* 0x0000763244517816 */ /* 0x000fe40000000051 */
[----:B------:R-:W-:Y:S01]  /*61c0*/  ISETP.NE.AND P3, PT, R83, 0x1, PT ;  /* 0x000000015300780c */ /* 0x000fe20003f65270 */
[----:B------:R-:W-:Y:S01]  /*61d0*/  FFMA.FTZ R82, R82, R133, 1.1641532182693481445e-10 ;  /* 0x2f00000052527423 */ /* 0x000fe20000010085 */
[----:B------:R-:W-:Y:S01]  /*61e0*/  FSEL R3, R3, RZ, P4 ;  /* 0x000000ff03037208 */ /* 0x000fe20002000000 */
[----:B------:R-:W-:-:S03]  /*61f0*/  IMAD.U32 R84, R81, 0x10000, RZ ;  /* 0x0001000051547824 */ /* 0x000fc600078e00ff */
[----:B------:R-:W-:Y:S01]  /*6200*/  FSETP.GTU.FTZ.AND P2, PT, R82, R107, PT ;  /* 0x0000006b5200720b */ /* 0x000fe20003f5c000 */
[----:B------:R-:W-:-:S03]  /*6210*/  FMUL.FTZ R84, R84, R123 ;  /* 0x0000007b54547220 */ /* 0x000fc60000410000 */
[----:B------:R-:W-:Y:S02]  /*6220*/  SEL R127, RZ, 0x1, P2 ;  /* 0x00000001ff7f7807 */ /* 0x000fe40001000000 */
[----:B------:R-:W-:-:S05]  /*6230*/  FSEL R84, R84, RZ, !P2 ;  /* 0x000000ff54547208 */ /* 0x000fca0005000000 */
[----:B------:R-:W-:Y:S01]  /*6240*/  FADD.FTZ R81, R84, R3 ;  /* 0x0000000354517221 */ /* 0x000fe20000010000 */
[----:B------:R-:W-:Y:S02]  /*6250*/  HFMA2 R84, -RZ, RZ, 0, 1.1920928955078125e-07 ;  /* 0x00000002ff547431 */ /* 0x000fe400000001ff */
[----:B------:R-:W-:Y:S02]  /*6260*/  IMAD.MOV.U32 R3, RZ, RZ, R124 ;  /* 0x000000ffff037224 */ /* 0x000fe400078e007c */
        /* <DEDUP_REMOVED lines=10> */
.L_x_4170:
        /* <DEDUP_REMOVED lines=13> */
.L_x_4172:
[----:B------:R-:W-:Y:S05]  /*63e0*/  BSYNC.RECONVERGENT B2 ;  /* 0x0000000000027941 */ /* 0x000fea0003800200 */
.L_x_4171:
        /* <DEDUP_REMOVED lines=61> */
.L_x_4169:
[----:B------:R-:W-:Y:S05]  /*67c0*/  BSYNC.RECONVERGENT B1 ;  /* 0x0000000000017941 */ /* 0x000fea0003800200 */
.L_x_4168:
[----:B------:R-:W-:Y:S01]  /*67d0*/  I2FP.F32.U32 R82, R3 ;  /* 0x0000000300527245 */ /* 0x000fe20000201000 */
[----:B------:R-:W-:Y:S01]  /*67e0*/  BSSY.RECONVERGENT B1, `(.L_x_4173) ;  /* 0x000005e000017945 */ /* 0x000fe20003800200 */
[----:B------:R-:W-:Y:S01]  /*67f0*/  ISETP.NE.AND P2, PT, R84, 0x1, PT ;  /* 0x000000015400780c */ /* 0x000fe20003f45270 */
[----:B------:R-:W-:Y:S01]  /*6800*/  IMAD.MOV.U32 R83, RZ, RZ, R124 ;  /* 0x000000ffff537224 */ /* 0x000fe200078e007c */
[----:B------:R-:W-:Y:S01]  /*6810*/  PRMT R3, R85, 0x7632, R3 ;  /* 0x0000763255037816 */ /* 0x000fe20000000003 */
[----:B------:R-:W-:-:S05]  /*6820*/  FFMA.FTZ R82, R82, R133, 1.1641532182693481445e-10 ;  /* 0x2f00000052527423 */ /* 0x000fca0000010085 */
[----:B------:R-:W-:Y:S01]  /*6830*/  FSETP.LE.FTZ.AND P4, PT, R82, R107, PT ;  /* 0x0000006b5200720b */ /* 0x000fe20003f93000 */
[----:B------:R-:W-:Y:S02]  /*6840*/  IMAD.U32 R82, R85, 0x10000, RZ ;  /* 0x0001000055527824 */ /* 0x000fe400078e00ff */
[----:B------:R-:W-:Y:S01]  /*6850*/  HFMA2 R85, -RZ, RZ, 0, 1.1920928955078125e-07 ;  /* 0x00000002ff557431 */ /* 0x000fe200000001ff */
[----:B------:R-:W-:Y:S01]  /*6860*/  P2R R108, PR, RZ, 0x10 ;  /* 0x00000010ff6c7803 */ /* 0x000fe20000000000 */
[----:B------:R-:W-:Y:S01]  /*6870*/  FMUL.FTZ R109, R123, R82 ;  /* 0x000000527b6d7220 */ /* 0x000fe20000410000 */
[----:B------:R-:W-:Y:S07]  /*6880*/  @!P2 BRA `(.L_x_4174) ;  /* 0x00000004004ca947 */ /* 0x000fee0003800000 */
        /* <DEDUP_REMOVED lines=8> */
.L_x_4175:
        /* <DEDUP_REMOVED lines=13> */
.L_x_4177:
[----:B------:R-:W-:Y:S05]  /*69e0*/  BSYNC.RECONVERGENT B2 ;  /* 0x0000000000027941 */ /* 0x000fea0003800200 */
.L_x_4176:
        /* <DEDUP_REMOVED lines=61> */
.L_x_4174:
[----:B------:R-:W-:Y:S05]  /*6dc0*/  BSYNC.RECONVERGENT B1 ;  /* 0x0000000000017941 */ /* 0x000fea0003800200 */
.L_x_4173:
[----:B------:R-:W-:Y:S01]  /*6dd0*/  I2FP.F32.U32 R82, R83 ;  /* 0x0000005300527245 */ /* 0x000fe20000201000 */
[----:B------:R-:W-:Y:S01]  /*6de0*/  IMAD.U32 R84, R69, 0x10000, RZ ;  /* 0x0001000045547824 */ /* 0x000fe200078e00ff */
[----:B------:R-:W-:Y:S01]  /*6df0*/  FSEL R109, R109, RZ, P4 ;  /* 0x000000ff6d6d7208 */ /* 0x000fe20002000000 */
[----:B------:R-:W-:Y:S01]  /*6e00*/  BSSY.RECONVERGENT B1, `(.L_x_4178) ;  /* 0x000005f000017945 */ /* 0x000fe20003800200 */
[----:B------:R-:W-:Y:S02]  /*6e10*/  HFMA2 R111, -RZ, RZ, 0, 1.1920928955078125e-07 ;  /* 0x00000002ff6f7431 */ /* 0x000fe400000001ff */
        /* <DEDUP_REMOVED lines=8> */
[----:B------:R-:W-:-:S08]  /*6ea0*/  @P1 FADD.FTZ R82, R74, R82 ;  /* 0x000000524a521221 */ /* 0x000fd00000010000 */
        /* <DEDUP_REMOVED lines=9> */
.L_x_4180:
        /* <DEDUP_REMOVED lines=13> */
.L_x_4182:
[----:B------:R-:W-:Y:S05]  /*7010*/  BSYNC.RECONVERGENT B2 ;  /* 0x0000000000027941 */ /* 0x000fea0003800200 */
.L_x_4181:
        /* <DEDUP_REMOVED lines=61> */
.L_x_4179:
[----:B------:R-:W-:Y:S05]  /*73f0*/  BSYNC.RECONVERGENT B1 ;  /* 0x0000000000017941 */ /* 0x000fea0003800200 */
.L_x_4178:
        /* <DEDUP_REMOVED lines=19> */
.L_x_4185:
        /* <DEDUP_REMOVED lines=13> */
.L_x_4187:
[----:B------:R-:W-:Y:S05]  /*7600*/  BSYNC.RECONVERGENT B2 ;  /* 0x0000000000027941 */ /* 0x000fea0003800200 */
.L_x_4186:
        /* <DEDUP_REMOVED lines=61> */
.L_x_4184:
[----:B------:R-:W-:Y:S05]  /*79e0*/  BSYNC.RECONVERGENT B1 ;  /* 0x0000000000017941 */ /* 0x000fea0003800200 */
.L_x_4183:
[----:B------:R-:W-:Y:S01]  /*79f0*/  I2FP.F32.U32 R84, R83 ;  /* 0x0000005300547245 */ /* 0x000fe20000201000 */
[----:B------:R-:W-:Y:S01]  /*7a00*/  BSSY.RECONVERGENT B1, `(.L_x_4188) ;  /* 0x0000062000017945 */ /* 0x000fe20003800200 */
[----:B------:R-:W-:Y:S01]  /*7a10*/  PRMT R83, R69, 0x7632, R83 ;  /* 0x0000763245537816 */ /* 0x000fe20000000053 */
[----:B------:R-:W-:Y:S01]  /*7a20*/  HFMA2 R111, -RZ, RZ, 0, 1.1920928955078125e-07 ;  /* 0x00000002ff6f7431 */ /* 0x000fe200000001ff */
[----:B------:R-:W-:Y:S01]  /*7a30*/  FSEL R3, R3, RZ, P4 ;  /* 0x000000ff03037208 */ /* 0x000fe20002000000 */
[----:B------:R-:W-:Y:S02]  /*7a40*/  FFMA.FTZ R84, R84, R133, 1.1641532182693481445e-10 ;  /* 0x2f00000054547423 */ /* 0x000fe40000010085 */
[----:B------:R-:W-:-:S03]  /*7a50*/  IMAD.U32 R110, R83, 0x10000, RZ ;  /* 0x00010000536e7824 */ /* 0x000fc600078e00ff */
[----:B------:R-:W-:Y:S01]  /*7a60*/  FSETP.GTU.FTZ.AND P2, PT, R84, R107, PT ;  /* 0x0000006b5400720b */ /* 0x000fe20003f5c000 */
[----:B------:R-:W-:-:S03]  /*7a70*/  FMUL.FTZ R110, R110, R123 ;  /* 0x0000007b6e6e7220 */ /* 0x000fc60000410000 */
[----:B------:R-:W-:Y:S02]  /*7a80*/  SEL R129, RZ, 0x1, P2 ;  /* 0x00000001ff817807 */ /* 0x000fe40001000000 */
[----:B------:R-:W-:Y:S02]  /*7a90*/  FSEL R110, R110, RZ, !P2 ;  /* 0x000000ff6e6e7208 */ /* 0x000fe40005000000 */
[----:B------:R-:W-:-:S03]  /*7aa0*/  ISETP.NE.AND P2, PT, R85, 0x1, PT ;  /* 0x000000015500780c */ /* 0x000fc60003f45270 */
[----:B------:R-:W-:Y:S01]  /*7ab0*/  FADD.FTZ R83, R110, R3 ;  /* 0x000000036e537221 */ /* 0x000fe20000010000 */
[----:B------:R-:W-:-:S03]  /*7ac0*/  IMAD.MOV.U32 R3, RZ, RZ, R124 ;  /* 0x000000ffff037224 */ /* 0x000fc600078e007c */
[----:B------:R-:W-:-:S06]  /*7ad0*/  @P1 FADD.FTZ R83, R75, R83 ;  /* 0x000000534b531221 */ /* 0x000fcc0000010000 */
        /* <DEDUP_REMOVED lines=9> */
.L_x_4190:
        /* <DEDUP_REMOVED lines=13> */
.L_x_4192:
[----:B------:R-:W-:Y:S05]  /*7c40*/  BSYNC.RECONVERGENT B2 ;  /* 0x0000000000027941 */ /* 0x000fea0003800200 */
.L_x_4191:
        /* <DEDUP_REMOVED lines=61> */
.L_x_4189:
[----:B------:R-:W-:Y:S05]  /*8020*/  BSYNC.RECONVERGENT B1 ;  /* 0x0000000000017941 */ /* 0x000fea0003800200 */
.L_x_4188:
[----:B------:R-:W-:Y:S01]  /*8030*/  ISETP.NE.AND P3, PT, R111, 0x1, PT ;  /* 0x000000016f00780c */ /* 0x000fe20003f65270 */
[C---:B------:R-:W-:Y:S01]  /*8040*/  IMAD.U32 R110, R86.reuse, 0x10000, RZ ;  /* 0x00010000566e7824 */ /* 0x040fe200078e00ff */
[----:B------:R-:W-:Y:S01]  /*8050*/  I2FP.F32.U32 R84, R3 ;  /* 0x0000000300547245 */ /* 0x000fe20000201000 */
[----:B------:R-:W-:Y:S01]  /*8060*/  BSSY.RECONVERGENT B1, `(.L_x_4193) ;  /* 0x000005b000017945 */ /* 0x000fe20003800200 */
[----:B------:R-:W-:Y:S01]  /*8070*/  HFMA2 R131, -RZ, RZ, 0, 1.1920928955078125e-07 ;  /* 0x00000002ff837431 */ /* 0x000fe200000001ff */
[----:B------:R-:W-:Y:S01]  /*8080*/  PRMT R86, R86, 0x7632, R86 ;  /* 0x0000763256567816 */ /* 0x000fe20000000056 */
[----:B------:R-:W-:Y:S02]  /*8090*/  IMAD.MOV.U32 R85, RZ, RZ, R124 ;  /* 0x000000ffff557224 */ /* 0x000fe400078e007c */
[----:B------:R-:W-:Y:S01]  /*80a0*/  FFMA.FTZ R84, R84, R133, 1.1641532182693481445e-10 ;  /* 0x2f00000054547423 */ /* 0x000fe20000010085 */
[----:B------:R-:W-:-:S04]  /*80b0*/  FMUL.FTZ R3, R123, R110 ;  /* 0x0000006e7b037220 */ /* 0x000fc80000410000 */
        /* <DEDUP_REMOVED lines=10> */
.L_x_4195:
        /* <DEDUP_REMOVED lines=13> */
.L_x_4197:
[----:B------:R-:W-:Y:S05]  /*8230*/  BSYNC.RECONVERGENT B2 ;  /* 0x0000000000027941 */ /* 0x000fea0003800200 */
.L_x_4196:
        /* <DEDUP_REMOVED lines=61> */
.L_x_4194:
[----:B------:R-:W-:Y:S05]  /*8610*/  BSYNC.RECONVERGENT B1 ;  /* 0x0000000000017941 */ /* 0x000fea0003800200 */
.L_x_4193:
[----:B------:R-:W-:Y:S01]  /*8620*/  I2FP.F32.U32 R84, R85 ;  /* 0x0000005500547245 */ /* 0x000fe20000201000 */
[----:B------:R-:W-:Y:S01]  /*8630*/  IMAD.U32 R110, R70, 0x10000, RZ ;  /* 0x00010000466e7824 */ /* 0x000fe200078e00ff */
[----:B------:R-:W-:Y:S01]  /*8640*/  FSEL R3, R3, RZ, P2 ;  /* 0x000000ff03037208 */ /* 0x000fe20001000000 */
        /* <DEDUP_REMOVED lines=20> */
.L_x_4200:
        /* <DEDUP_REMOVED lines=13> */
.L_x_4202:
[----:B------:R-:W-:Y:S05]  /*8860*/  BSYNC.RECONVERGENT B2 ;  /* 0x0000000000027941 */ /* 0x000fea0003800200 */
.L_x_4201:
        /* <DEDUP_REMOVED lines=61> */
.L_x_4199:
[----:B------:R-:W-:Y:S05]  /*8c40*/  BSYNC.RECONVERGENT B1 ;  /* 0x0000000000017941 */ /* 0x000fea0003800200 */
.L_x_4198:
        /* <DEDUP_REMOVED lines=18> */
.L_x_4205:
        /* <DEDUP_REMOVED lines=13> */
.L_x_4207:
[----:B------:R-:W-:Y:S05]  /*8e40*/  BSYNC.RECONVERGENT B2 ;  /* 0x0000000000027941 */ /* 0x000fea0003800200 */
.L_x_4206:
        /* <DEDUP_REMOVED lines=61> */
.L_x_4204:
[----:B------:R-:W-:Y:S05]  /*9220*/  BSYNC.RECONVERGENT B1 ;  /* 0x0000000000017941 */ /* 0x000fea0003800200 */
.L_x_4203:
        /* <DEDUP_REMOVED lines=24> */
.L_x_4210:
        /* <DEDUP_REMOVED lines=13> */
.L_x_4212:
[----:B------:R-:W-:Y:S05]  /*9480*/  BSYNC.RECONVERGENT B2 ;  /* 0x0000000000027941 */ /* 0x000fea0003800200 */
.L_x_4211:
        /* <DEDUP_REMOVED lines=61> */
.L_x_4209:
[----:B------:R-:W-:Y:S05]  /*9860*/  BSYNC.RECONVERGENT B1 ;  /* 0x0000000000017941 */ /* 0x000fea0003800200 */
.L_x_4208:
        /* <DEDUP_REMOVED lines=19> */
.L_x_4215:
        /* <DEDUP_REMOVED lines=13> */
.L_x_4217:
[----:B------:R-:W-:Y:S05]  /*9a70*/  BSYNC.RECONVERGENT B2 ;  /* 0x0000000000027941 */ /* 0x000fea0003800200 */
.L_x_4216:
        /* <DEDUP_REMOVED lines=61> */
.L_x_4214:
[----:B------:R-:W-:Y:S05]  /*9e50*/  BSYNC.RECONVERGENT B1 ;  /* 0x0000000000017941 */ /* 0x000fea0003800200 */
.L_x_4213:
        /* <DEDUP_REMOVED lines=23> */
.L_x_4220:
        /* <DEDUP_REMOVED lines=13> */
.L_x_4222:
[----:B------:R-:W-:Y:S05]  /*a0a0*/  BSYNC.RECONVERGENT B2 ;  /* 0x0000000000027941 */ /* 0x000fea0003800200 */
.L_x_4221:
        /* <DEDUP_REMOVED lines=61> */
.L_x_4219:
[----:B------:R-:W-:Y:S05]  /*a480*/  BSYNC.RECONVERGENT B1 ;  /* 0x0000000000017941 */ /* 0x000fea0003800200 */
.L_x_4218:
        /* <DEDUP_REMOVED lines=18> */
.L_x_4225:
        /* <DEDUP_REMOVED lines=15> */
.L_x_4227:
[----:B------:R-:W-:Y:S05]  /*a6a0*/  BSYNC.RECONVERGENT B2 ;  /* 0x0000000000027941 */ /* 0x000fea0003800200 */
.L_x_4226:
        /* <DEDUP_REMOVED lines=61> */
.L_x_4224:
[----:B------:R-:W-:Y:S05]  /*aa80*/  BSYNC.RECONVERGENT B1 ;  /* 0x0000000000017941 */ /* 0x000fea0003800200 */
.L_x_4223:
[----:B------:R-:W-:Y:S02]  /*aa90*/  I2FP.F32.U32 R110, R111 ;  /* 0x0000006f006e7245 */ /* 0x000fe40000201000 */
[----:B------:R-:W-:Y:S02]  /*aaa0*/  PRMT R111, R71, 0x7632, R111 ;  /* 0x00007632476f7816 */ /* 0x000fe4000000006f */
[----:B------:R-:W-:Y:S01]  /*aab0*/  FSEL R87, R87, RZ, P5 ;  /* 0x000000ff57577208 */ /* 0x000fe20002800000 */
[----:B------:R-:W-:Y:S02]  /*aac0*/  FFMA.FTZ R110, R110, R133, 1.1641532182693481445e-10 ;  /* 0x2f0000006e6e7423 */ /* 0x000fe40000010085 */
[----:B------:R-:W-:-:S03]  /*aad0*/  IMAD.U32 R148, R111, 0x10000, RZ ;  /* 0x000100006f947824 */ /* 0x000fc600078e00ff */
[----:B------:R-:W-:Y:S01]  /*aae0*/  FSETP.GTU.FTZ.AND P6, PT, R110, R107, PT ;  /* 0x0000006b6e00720b */ /* 0x000fe20003fdc000 */
[----:B------:R-:W-:-:S03]  /*aaf0*/  FMUL.FTZ R148, R148, R123 ;  /* 0x0000007b94947220 */ /* 0x000fc60000410000 */
[----:B------:R-:W-:Y:S02]  /*ab00*/  SEL R133, RZ, 0x1, P6 ;  /* 0x00000001ff857807 */ /* 0x000fe40003000000 */
[----:B------:R-:W-:-:S05]  /*ab10*/  FSEL R148, R148, RZ, !P6 ;  /* 0x000000ff94947208 */ /* 0x000fca0007000000 */
[----:B------:R-:W-:-:S04]  /*ab20*/  FADD.FTZ R87, R148, R87 ;  /* 0x0000005794577221 */ /* 0x000fc80000010000 */
[----:B------:R-:W-:-:S07]  /*ab30*/  @P1 FADD.FTZ R87, R79, R87 ;  /* 0x000000574f571221 */ /* 0x000fce0000010000 */
.L_x_4147:
[----:B------:R-:W-:Y:S01]  /*ab40*/  ISETP.NE.AND P1, PT, R106, RZ, PT ;  /* 0x000000ff6a00720c */ /* 0x000fe20003f25270 */
[----:B------:R-:W0:Y:S01]  /*ab50*/  LDC.64 R110, c[0x0][0x3a8] ;  /* 0x0000ea00ff6e7b82 */ /* 0x000e220000000a00 */
[----:B------:R-:W-:Y:S02]  /*ab60*/  SEL R147, RZ, 0x1000000, !P5 ;  /* 0x01000000ff937807 */ /* 0x000fe40006800000 */
[----:B------:R-:W-:Y:S02]  /*ab70*/  SEL R123, RZ, 0x10000, !P4 ;  /* 0x00010000ff7b7807 */ /* 0x000fe40006000000 */
[----:B------:R-:W-:Y:S02]  /*ab80*/  ISETP.NE.AND P6, PT, R105, RZ, PT ;  /* 0x000000ff6900720c */ /* 0x000fe40003fc5270 */
[----:B------:R-:W-:Y:S01]  /*ab90*/  ISETP.NE.AND P5, PT, R108, RZ, PT ;  /* 0x000000ff6c00720c */ /* 0x000fe20003fa5270 */
[----:B------:R-:W1:Y:S01]  /*aba0*/  LDC.64 R106, c[0x0][0x3b0] ;  /* 0x0000ec00ff6a7b82 */ /* 0x000e620000000a00 */
[----:B------:R-:W-:-:S02]  /*abb0*/  ISETP.NE.AND P4, PT, R109, RZ, PT ;  /* 0x000000ff6d00720c */ /* 0x000fc40003f85270 */
        /* <DEDUP_REMOVED lines=8> */
[----:B------:R-:W-:Y:S02]  /*ac40*/  SEL R108, RZ, 0x1, !P1 ;  /* 0x00000001ff6c7807 */ /* 0x000fe40004800000 */
[----:B------:R-:W-:Y:S02]  /*ac50*/  LOP3.LUT R109, R148, R109, RZ, 0xfc, !PT ;  /* 0x0000006d946d7212 */ /* 0x000fe400078efcff */
[----:B------:R-:W-:Y:S01]  /*ac60*/  LOP3.LUT R108, R105, R108, RZ, 0xfc, !PT ;  /* 0x0000006c696c7212 */ /* 0x000fe200078efcff */
[----:B------:R0:W-:Y:S01]  /*ac70*/  STG.E.128 desc[UR6][R110.64], R80 ;  /* 0x000000506e007986 */ /* 0x0001e2000c101d06 */
[----:B-1----:R-:W-:-:S03]  /*ac80*/  IMAD.WIDE.U32 R106, R125, 0x8, R106 ;  /* 0x000000087d6a7825 */ /* 0x002fc600078e006a */
        /* <DEDUP_REMOVED lines=23> */
.L_x_4228:
[----:B------:R-:W-:Y:S02]  /*ae00*/  IMAD.MOV.U32 R123, RZ, RZ, R104 ;  /* 0x000000ffff7b7224 */ /* 0x000fe400078e0068 */
[----:B------:R-:W-:-:S07]  /*ae10*/  VIADD R104, R125, 0x80 ;  /* 0x000000807d687836 */ /* 0x000fce0000000000 */
.L_x_4105:
[----:B------:R-:W-:Y:S05]  /*ae20*/  BSYNC.RECONVERGENT B0 ;  /* 0x0000000000007941 */ /* 0x000fea0003800200 */
.L_x_4104:
        /* <DEDUP_REMOVED lines=18> */
[----:B------:R-:W-:Y:S05]  /*af50*/  @!P0 BRA `(.L_x_4231) ;  /* 0x0000006000708947 */ /* 0x000fea0003800000 */
        /* <DEDUP_REMOVED lines=16> */
.L_x_4234:
        /* <DEDUP_REMOVED lines=13> */
.L_x_4236:
[----:B------:R-:W-:Y:S05]  /*b130*/  BSYNC.RECONVERGENT B2 ;  /* 0x0000000000027941 */ /* 0x000fea0003800200 */
.L_x_4235:
        /* <DEDUP_REMOVED lines=60> */
.L_x_4233:
[----:B------:R-:W-:Y:S05]  /*b500*/  BSYNC.RECONVERGENT B1 ;  /* 0x0000000000017941 */ /* 0x000fea0003800200 */
.L_x_4232:
[----:B------:R-:W0:Y:S01]  /*b510*/  LDC R108, c[0x0][0x404] ;  /* 0x00010100ff6c7b82 */ /* 0x000e220000000800 */
[----:B------:R-:W-:Y:S01]  /*b520*/  ISETP.NE.AND P2, PT, R90, 0x1, PT ;  /* 0x000000015a00780c */ /* 0x000fe20003f45270 */
[----:B------:R-:W-:Y:S01]  /*b530*/  IMAD.MOV.U32 R133, RZ, RZ, 0x2f800000 ;  /* 0x2f800000ff857424 */ /* 0x000fe200078e00ff */
[----:B------:R-:W-:Y:S01]  /*b540*/  I2FP.F32.U32 R88, R88 ;  /* 0x0000005800587245 */ /* 0x000fe20000201000 */
[----:B------:R-:W-:Y:S01]  /*b550*/  BSSY.RECONVERGENT B1, `(.L_x_4237) ;  /* 0x000005e000017945 */ /* 0x000fe20003800200 */
[----:B------:R-:W-:Y:S01]  /*b560*/  MOV R91, 0x2 ;  /* 0x00000002005b7802 */ /* 0x000fe20000000f00 */
[----:B------:R-:W-:Y:S02]  /*b570*/  IMAD.MOV.U32 R89, RZ, RZ, R124 ;  /* 0x000000ffff597224 */ /* 0x000fe400078e007c */
[----:B------:R-:W1:Y:S01]  /*b580*/  LDC R123, c[0x0][0x408] ;  /* 0x00010200ff7b7b82 */ /* 0x000e620000000800 */
[----:B------:R-:W-:Y:S01]  /*b590*/  FFMA.FTZ R3, R88, R133, 1.1641532182693481445e-10 ;  /* 0x2f00000058037423 */ /* 0x000fe20000010085 */
[C---:B-----5:R-:W-:Y:S01]  /*b5a0*/  IMAD.U32 R88, R92.reuse, 0x10000, RZ ;  /* 0x000100005c587824 */ /* 0x060fe200078e00ff */
[----:B------:R-:W-:-:S03]  /*b5b0*/  PRMT R92, R92, 0x7632, R92 ;  /* 0x000076325c5c7816 */ /* 0x000fc6000000005c */
[----:B0-----:R-:W-:-:S04]  /*b5c0*/  FSETP.LE.FTZ.AND P4, PT, R3, R108, PT ;  /* 0x0000006c0300720b */ /* 0x001fc80003f93000 */
[----:B------:R-:W-:Y:S01]  /*b5d0*/  P2R R107, PR, RZ, 0x10 ;  /* 0x00000010ff6b7803 */ /* 0x000fe20000000000 */
[----:B-1----:R-:W-:Y:S01]  /*b5e0*/  FMUL.FTZ R3, R88, R123 ;  /* 0x0000007b58037220 */ /* 0x002fe20000410000 */
        /* <DEDUP_REMOVED lines=9> */
.L_x_4239:
        /* <DEDUP_REMOVED lines=13> */
.L_x_4241:
[----:B------:R-:W-:Y:S05]  /*b750*/  BSYNC.RECONVERGENT B2 ;  /* 0x0000000000027941 */ /* 0x000fea0003800200 */
.L_x_4240:
        /* <DEDUP_REMOVED lines=61> */
.L_x_4238:
[----:B------:R-:W-:Y:S05]  /*bb30*/  BSYNC.RECONVERGENT B1 ;  /* 0x0000000000017941 */ /* 0x000fea0003800200 */
.L_x_4237:
        /* <DEDUP_REMOVED lines=23> */
.L_x_4244:
        /* <DEDUP_REMOVED lines=13> */
.L_x_4246:
[----:B------:R-:W-:Y:S05]  /*bd80*/  BSYNC.RECONVERGENT B2 ;  /* 0x0000000000027941 */ /* 0x000fea0003800200 */
.L_x_4245:
        /* <DEDUP_REMOVED lines=61> */
.L_x_4243:
[----:B------:R-:W-:Y:S05]  /*c160*/  BSYNC.RECONVERGENT B1 ;  /* 0x0000000000017941 */ /* 0x000fea0003800200 */
.L_x_4242:
[----:B------:R-:W-:Y:S01]  /*c170*/  ISETP.NE.AND P2, PT, R110, 0x1, PT ;  /* 0x000000016e00780c */ /* 0x000fe20003f45270 */
[----:B------:R-:W-:Y:S01]  /*c180*/  IMAD.U32 R92, R92, 0x10000, RZ ;  /* 0x000100005c5c7824 */ /* 0x000fe200078e00ff */
[----:B------:R-:W-:Y:S01]  /*c190*/  I2FP.F32.U32 R90, R3 ;  /* 0x00000003005a7245 */ /* 0x000fe20000201000 */
[----:B------:R-:W-:Y:S01]  /*c1a0*/  BSSY.RECONVERGENT B1, `(.L_x_4247) ;  /* 0x000005b000017945 */ /* 0x000fe20003800200 */
[----:B------:R-:W-:Y:S02]  /*c1b0*/  HFMA2 R91, -RZ, RZ, 0, 1.1920928955078125e-07 ;  /* 0x00000002ff5b7431 */ /* 0x000fe400000001ff */
[----:B------:R-:W-:Y:S02]  /*c1c0*/  IMAD.MOV.U32 R89, RZ, RZ, R124 ;  /* 0x000000ffff597224 */ /* 0x000fe400078e007c */
[----:B------:R-:W-:-:S05]  /*c1d0*/  FFMA.FTZ R3, R90, R133, 1.1641532182693481445e-10 ;  /* 0x2f0000005a037423 */ /* 0x000fca0000010085 */
[----:B------:R-:W-:Y:S01]  /*c1e0*/  FSETP.LE.FTZ.AND P4, PT, R3, R108, PT ;  /* 0x0000006c0300720b */ /* 0x000fe20003f93000 */
[----:B------:R-:W-:-:S03]  /*c1f0*/  FMUL.FTZ R3, R92, R123 ;  /* 0x0000007b5c037220 */ /* 0x000fc60000410000 */
        /* <DEDUP_REMOVED lines=10> */
.L_x_4249:
        /* <DEDUP_REMOVED lines=13> */
.L_x_4251:
[----:B------:R-:W-:Y:S05]  /*c370*/  BSYNC.RECONVERGENT B2 ;  /* 0x0000000000027941 */ /* 0x000fea0003800200 */
.L_x_4250:
        /* <DEDUP_REMOVED lines=61> */
.L_x_4248:
[----:B------:R-:W-:Y:S05]  /*c750*/  BSYNC.RECONVERGENT B1 ;  /* 0x0000000000017941 */ /* 0x000fea0003800200 */
.L_x_4247:
[----:B------:R-:W-:Y:S01]  /*c760*/  I2FP.F32.U32 R90, R89 ;  /* 0x00000059005a7245 */ /* 0x000fe20000201000 */
[----:B------:R-:W-:Y:S01]  /*c770*/  BSSY.RECONVERGENT B1, `(.L_x_4252) ;  /* 0x0000062000017945 */ /* 0x000fe20003800200 */
[----:B------:R-:W-:Y:S02]  /*c780*/  PRMT R89, R68, 0x7632, R89 ;  /* 0x0000763244597816 */ /* 0x000fe40000000059 */
[----:B------:R-:W-:-:S03]  /*c790*/  FSEL R3, R3, RZ, P4 ;  /* 0x000000ff03037208 */ /* 0x000fc60002000000 */
[----:B------:R-:W-:Y:S02]  /*c7a0*/  IMAD.U32 R92, R89, 0x10000, RZ ;  /* 0x00010000595c7824 */ /* 0x000fe400078e00ff */
[----:B------:R-:W-:Y:S02]  /*c7b0*/  FFMA.FTZ R89, R90, R133, 1.1641532182693481445e-10 ;  /* 0x2f0000005a597423 */ /* 0x000fe40000010085 */
[----:B------:R-:W-:-:S03]  /*c7c0*/  FMUL.FTZ R92, R92, R123 ;  /* 0x0000007b5c5c7220 */ /* 0x000fc60000410000 */
[----:B------:R-:W-:-:S04]  /*c7d0*/  FSETP.GTU.FTZ.AND P2, PT, R89, R108, PT ;  /* 0x0000006c5900720b */ /* 0x000fc80003f5c000 */
[----:B------:R-:W-:Y:S02]  /*c7e0*/  FSEL R92, R92, RZ, !P2 ;  /* 0x000000ff5c5c7208 */ /* 0x000fe40005000000 */
[----:B------:R-:W-:Y:S02]  /*c7f0*/  SEL R127, RZ, 0x1, P2 ;  /* 0x00000001ff7f7807 */ /* 0x000fe40001000000 */
[----:B------:R-:W-:Y:S01]  /*c800*/  ISETP.NE.AND P2, PT, R91, 0x1, PT ;  /* 0x000000015b00780c */ /* 0x000fe20003f45270 */
[----:B------:R-:W-:Y:S01]  /*c810*/  FADD.FTZ R89, R92, R3 ;  /* 0x000000035c597221 */ /* 0x000fe20000010000 */
[----:B------:R-:W-:Y:S02]  /*c820*/  HFMA2 R92, -RZ, RZ, 0, 1.1920928955078125e-07 ;  /* 0x00000002ff5c7431 */ /* 0x000fe400000001ff */
[----:B------:R-:W-:Y:S02]  /*c830*/  IMAD.MOV.U32 R3, RZ, RZ, R124 ;  /* 0x000000ffff037224 */ /* 0x000fe400078e007c */
[----:B------:R-:W-:-:S07]  /*c840*/  @P1 FADD.FTZ R89, R73, R89 ;  /* 0x0000005949591221 */ /* 0x000fce0000010000 */
        /* <DEDUP_REMOVED lines=9> */
.L_x_4254:
        /* <DEDUP_REMOVED lines=13> */
.L_x_4256:
[----:B------:R-:W-:Y:S05]  /*c9b0*/  BSYNC.RECONVERGENT B2 ;  /* 0x0000000000027941 */ /* 0x000fea0003800200 */
.L_x_4255:
        /* <DEDUP_REMOVED lines=61> */
.L_x_4253:
[----:B------:R-:W-:Y:S05]  /*cd90*/  BSYNC.RECONVERGENT B1 ;  /* 0x0000000000017941 */ /* 0x000fea0003800200 */
.L_x_4252:
[----:B------:R-:W-:Y:S01]  /*cda0*/  ISETP.NE.AND P2, PT, R92, 0x1, PT ;  /* 0x000000015c00780c */ /* 0x000fe20003f45270 */
[----:B------:R-:W-:Y:S01]  /*cdb0*/  BSSY.RECONVERGENT B1, `(.L_x_4257) ;  /* 0x000005e000017945 */ /* 0x000fe20003800200 */
[----:B------:R-:W-:Y:S02]  /*cdc0*/  I2FP.F32.U32 R90, R3 ;  /* 0x00000003005a7245 */ /* 0x000fe40000201000 */
[----:B------:R-:W-:-:S03]  /*cdd0*/  PRMT R3, R93, 0x7632, R3 ;  /* 0x000076325d037816 */ /* 0x000fc60000000003 */
[----:B------:R-:W-:Y:S01]  /*cde0*/  FFMA.FTZ R91, R90, R133, 1.1641532182693481445e-10 ;  /* 0x2f0000005a5b7423 */ /* 0x000fe20000010085 */
[----:B------:R-:W-:Y:S02]  /*cdf0*/  IMAD.U32 R90, R93, 0x10000, RZ ;  /* 0x000100005d5a7824 */ /* 0x000fe400078e00ff */
[----:B------:R-:W-:Y:S02]  /*ce00*/  HFMA2 R93, -RZ, RZ, 0, 1.1920928955078125e-07 ;  /* 0x00000002ff5d7431 */ /* 0x000fe400000001ff */
[----:B------:R-:W-:Y:S01]  /*ce10*/  FSETP.LE.FTZ.AND P4, PT, R91, R108, PT ;  /* 0x0000006c5b00720b */ /* 0x000fe20003f93000 */
[----:B------:R-:W-:Y:S02]  /*ce20*/  IMAD.MOV.U32 R91, RZ, RZ, R124 ;  /* 0x000000ffff5b7224 */ /* 0x000fe400078e007c */
[----:B------:R-:W-:Y:S01]  /*ce30*/  FMUL.FTZ R111, R90, R123 ;  /* 0x0000007b5a6f7220 */ /* 0x000fe20000410000 */
        /* <DEDUP_REMOVED lines=10> */
.L_x_4259:
        /* <DEDUP_REMOVED lines=13> */
.L_x_4261:
[----:B------:R-:W-:Y:S05]  /*cfb0*/  BSYNC.RECONVERGENT B2 ;  /* 0x0000000000027941 */ /* 0x000fea0003800200 */
.L_x_4260:
        /* <DEDUP_REMOVED lines=61> */
.L_x_4258:
[----:B------:R-:W-:Y:S05]  /*d390*/  BSYNC.RECONVERGENT B1 ;  /* 0x0000000000017941 */ /* 0x000fea0003800200 */
.L_x_4257:
[----:B------:R-:W-:Y:S01]  /*d3a0*/  I2FP.F32.U32 R90, R91 ;  /* 0x0000005b005a7245 */ /* 0x000fe20000201000 */
[----:B------:R-:W-:Y:S01]  /*d3b0*/  IMAD.U32 R92, R69, 0x10000, RZ ;  /* 0x00010000455c7824 */ /* 0x000fe200078e00ff */
[----:B------:R-:W-:Y:S01]  /*d3c0*/  FSEL R111, R111, RZ, P4 ;  /* 0x000000ff6f6f7208 */ /* 0x000fe20002000000 */
        /* <DEDUP_REMOVED lines=20> */
.L_x_4264:
        /* <DEDUP_REMOVED lines=13> */
.L_x_4266:
[----:B------:R-:W-:Y:S05]  /*d5e0*/  BSYNC.RECONVERGENT B2 ;  /* 0x0000000000027941 */ /* 0x000fea0003800200 */
.L_x_4265:
        /* <DEDUP_REMOVED lines=61> */
.L_x_4263:
[----:B------:R-:W-:Y:S05]  /*d9c0*/  BSYNC.RECONVERGENT B1 ;  /* 0x0000000000017941 */ /* 0x000fea0003800200 */
.L_x_4262:
        /* <DEDUP_REMOVED lines=19> */
.L_x_4269:
        /* <DEDUP_REMOVED lines=13> */
.L_x_4271:
[----:B------:R-:W-:Y:S05]  /*dbd0*/  BSYNC.RECONVERGENT B2 ;  /* 0x0000000000027941 */ /* 0x000fea0003800200 */
.L_x_4270:
        /* <DEDUP_REMOVED lines=61> */
.L_x_4268:
[----:B------:R-:W-:Y:S05]  /*dfb0*/  BSYNC.RECONVERGENT B1 ;  /* 0x0000000000017941 */ /* 0x000fea0003800200 */
.L_x_4267:
[----:B------:R-:W-:Y:S01]  /*dfc0*/  PRMT R91, R69, 0x7632, R91 ;  /* 0x00007632455b7816 */ /* 0x000fe2000000005b */
[----:B------:R-:W-:Y:S01]  /*dfd0*/  BSSY.RECONVERGENT B1, `(.L_x_4272) ;  /* 0x0000062000017945 */ /* 0x000fe20003800200 */
[----:B------:R-:W-:Y:S01]  /*dfe0*/  I2FP.F32.U32 R92, R93 ;  /* 0x0000005d005c7245 */ /* 0x000fe20000201000 */
[----:B------:R-:W-:Y:S01]  /*dff0*/  HFMA2 R132, -RZ, RZ, 0, 1.1920928955078125e-07 ;  /* 0x00000002ff847431 */ /* 0x000fe200000001ff */
[----:B------:R-:W-:Y:S01]  /*e000*/  FSEL R3, R3, RZ, P4 ;  /* 0x000000ff03037208 */ /* 0x000fe20002000000 */
        /* <DEDUP_REMOVED lines=19> */
.L_x_4274:
        /* <DEDUP_REMOVED lines=13> */
.L_x_4276:
[----:B------:R-:W-:Y:S05]  /*e210*/  BSYNC.RECONVERGENT B2 ;  /* 0x0000000000027941 */ /* 0x000fea0003800200 */
.L_x_4275:
        /* <DEDUP_REMOVED lines=61> */
.L_x_4273:
[----:B------:R-:W-:Y:S05]  /*e5f0*/  BSYNC.RECONVERGENT B1 ;  /* 0x0000000000017941 */ /* 0x000fea0003800200 */
.L_x_4272:
        /* <DEDUP_REMOVED lines=19> */
.L_x_4279:
        /* <DEDUP_REMOVED lines=13> */
.L_x_4281:
[----:B------:R-:W-:Y:S05]  /*e800*/  BSYNC.RECONVERGENT B2 ;  /* 0x0000000000027941 */ /* 0x000fea0003800200 */
.L_x_4280:
        /* <DEDUP_REMOVED lines=52> */
[----:B------:R-:W-:Y:S01]  /*eb50*/  IMAD.MOV.U32 R131, RZ, RZ, R106 ;  /* 0x000000ffff837224 */ /* 0x000fe200078e006a */
        /* <DEDUP_REMOVED lines=8> */
.L_x_4278:
[----:B------:R-:W-:Y:S05]  /*ebe0*/  BSYNC.RECONVERGENT B1 ;  /* 0x0000000000017941 */ /* 0x000fea0003800200 */
.L_x_4277:
        /* <DEDUP_REMOVED lines=23> */
.L_x_4284:
        /* <DEDUP_REMOVED lines=13> */
.L_x_4286:
[----:B------:R-:W-:Y:S05]  /*ee30*/  BSYNC.RECONVERGENT B2 ;  /* 0x0000000000027941 */ /* 0x000fea0003800200 */
.L_x_4285:
        /* <DEDUP_REMOVED lines=60> */
[----:B------:R-:W-:-:S07]  /*f200*/  LOP3.LUT R5, R150, UR5, R149, 0x96, !PT ;  /* 0x0000000596057c12 */ /* 0x000fce000f8e9695 */
.L_x_4283:
[----:B------:R-:W-:Y:S05]  /*f210*/  BSYNC.RECONVERGENT B1 ;  /* 0x0000000000017941 */ /* 0x000fea0003800200 */
.L_x_4282:
        /* <DEDUP_REMOVED lines=18> */
.L_x_4289:
        /* <DEDUP_REMOVED lines=13> */
.L_x_4291:
[----:B------:R-:W-:Y:S05]  /*f410*/  BSYNC.RECONVERGENT B2 ;  /* 0x0000000000027941 */ /* 0x000fea0003800200 */
.L_x_4290:
        /* <DEDUP_REMOVED lines=61> */
.L_x_4288:
[----:B------:R-:W-:Y:S05]  /*f7f0*/  BSYNC.RECONVERGENT B1 ;  /* 0x0000000000017941 */ /* 0x000fea0003800200 */
.L_x_4287:
        /* <DEDUP_REMOVED lines=24> */
.L_x_4294:
        /* <DEDUP_REMOVED lines=13> */
.L_x_4296:
[----:B------:R-:W-:Y:S05]  /*fa50*/  BSYNC.RECONVERGENT B2 ;  /* 0x0000000000027941 */ /* 0x000fea0003800200 */
.L_x_4295:
        /* <DEDUP_REMOVED lines=61> */
.L_x_4293:
[----:B------:R-:W-:Y:S05]  /*fe30*/  BSYNC.RECONVERGENT B1 ;  /* 0x0000000000017941 */ /* 0x000fea0003800200 */
.L_x_4292:
[----:B------:R-:W-:Y:S01]  /*fe40*/  ISETP.NE.AND P5, PT, R148, 0x1, PT ;  /* 0x000000019400780c */ /* 0x000fe20003fa5270 */
[C---:B------:R-:W-:Y:S01]  /*fe50*/  IMAD.U32 R132, R95.reuse, 0x10000, RZ ;  /* 0x000100005f847824 */ /* 0x040fe200078e00ff */
[----:B------:R-:W-:Y:S01]  /*fe60*/  I2FP.F32.U32 R94, R3 ;  /* 0x00000003005e7245 */ /* 0x000fe20000201000 */
[----:B------:R-:W-:Y:S01]  /*fe70*/  BSSY.RECONVERGENT B1, `(.L_x_4297) ;  /* 0x000005b000017945 */ /* 0x000fe20003800200 */
[----:B------:R-:W-:Y:S01]  /*fe80*/  HFMA2 R149, -RZ, RZ, 0, 1.1920928955078125e-07 ;  /* 0x00000002ff957431 */ /* 0x000fe200000001ff */
[----:B------:R-:W-:Y:S01]  /*fe90*/  PRMT R95, R95, 0x7632, R95 ;  /* 0x000076325f5f7816 */ /* 0x000fe2000000005f */
[----:B------:R-:W-:Y:S01]  /*fea0*/  FMUL.FTZ R3, R132, R123 ;  /* 0x0000007b84037220 */ /* 0x000fe20000410000 */
[----:B------:R-:W-:Y:S01]  /*feb0*/  FFMA.FTZ R147, R94, R133, 1.1641532182693481445e-10 ;  /* 0x2f0000005e937423 */ /* 0x000fe20000010085 */
[----:B------:R-:W-:-:S04]  /*fec0*/  IMAD.MOV.U32 R94, RZ, RZ, R124 ;  /* 0x000000ffff5e7224 */ /* 0x000fc800078e007c */
        /* <DEDUP_REMOVED lines=10> */
.L_x_4299:
        /* <DEDUP_REMOVED lines=13> */
.L_x_4301:
[----:B------:R-:W-:Y:S05]  /*10040*/  BSYNC.RECONVERGENT B2 ;  /* 0x0000000000027941 */ /* 0x000fea0003800200 */
.L_x_4300:
        /* <DEDUP_REMOVED lines=61> */
.L_x_4298:
[----:B------:R-:W-:Y:S05]  /*10420*/  BSYNC.RECONVERGENT B1 ;  /* 0x0000000000017941 */ /* 0x000fea0003800200 */
.L_x_4297:
        /* <DEDUP_REMOVED lines=23> */
.L_x_4304:
        /* <DEDUP_REMOVED lines=13> */
.L_x_4306:
[----:B------:R-:W-:Y:S05]  /*10670*/  BSYNC.RECONVERGENT B2 ;  /* 0x0000000000027941 */ /* 0x000fea0003800200 */
.L_x_4305:
        /* <DEDUP_REMOVED lines=61> */
.L_x_4303:
[----:B------:R-:W-:Y:S05]  /*10a50*/  BSYNC.RECONVERGENT B1 ;  /* 0x0000000000017941 */ /* 0x000fea0003800200 */
.L_x_4302:
        /* <DEDUP_REMOVED lines=18> */
.L_x_4309:
        /* <DEDUP_REMOVED lines=15> */
.L_x_4311:
[----:B------:R-:W-:Y:S05]  /*10c70*/  BSYNC.RECONVERGENT B2 ;  /* 0x0000000000027941 */ /* 0x000fea0003800200 */
.L_x_4310:
        /* <DEDUP_REMOVED lines=61> */
.L_x_4308:
[----:B------:R-:W-:Y:S05]  /*11050*/  BSYNC.RECONVERGENT B1 ;  /* 0x0000000000017941 */ /* 0x000fea0003800200 */
.L_x_4307:
        /* <DEDUP_REMOVED lines=10> */
[----:B------:R-:W-:Y:S01]  /*11100*/  @P1 FADD.FTZ R95, R79, R95 ;  /* 0x0000005f4f5f1221 */ /* 0x000fe20000010000 */
[----:B------:R-:W-:Y:S06]  /*11110*/  BRA `(.L_x_4312) ;  /* 0x0000003000547947 */ /* 0x000fec0003800000 */
.L_x_4231:
        /* <DEDUP_REMOVED lines=16> */
.L_x_4315:
        /* <DEDUP_REMOVED lines=13> */
.L_x_4317:
[----:B------:R-:W-:Y:S05]  /*112f0*/  BSYNC.RECONVERGENT B2 ;  /* 0x0000000000027941 */ /* 0x000fea0003800200 */
.L_x_4316:
        /* <DEDUP_REMOVED lines=51> */
[----:B------:R-:W-:Y:S01]  /*11630*/  HFMA2 R89, -RZ, RZ, 0, 0 ;  /* 0x00000000ff597431 */ /* 0x000fe200000001ff */
        /* <DEDUP_REMOVED lines=8> */
.L_x_4314:
[----:B------:R-:W-:Y:S05]  /*116c0*/  BSYNC.RECONVERGENT B1 ;  /* 0x0000000000017941 */ /* 0x000fea0003800200 */
.L_x_4313:
[----:B------:R-:W0:Y:S01]  /*116d0*/  LDC R108, c[0x0][0x404] ;  /* 0x00010100ff6c7b82 */ /* 0x000e220000000800 */
[----:B------:R-:W-:Y:S01]  /*116e0*/  ISETP.NE.AND P2, PT, R89, 0x1, PT ;  /* 0x000000015900780c */ /* 0x000fe20003f45270 */
[----:B------:R-:W-:Y:S01]  /*116f0*/  IMAD.MOV.U32 R147, RZ, RZ, 0x2f800000 ;  /* 0x2f800000ff937424 */ /* 0x000fe200078e00ff */
[----:B------:R-:W-:Y:S01]  /*11700*/  I2FP.F32.U32 R88, R88 ;  /* 0x0000005800587245 */ /* 0x000fe20000201000 */
[----:B------:R-:W-:Y:S01]  /*11710*/  BSSY.RECONVERGENT B1, `(.L_x_4318) ;  /* 0x000005c000017945 */ /* 0x000fe20003800200 */
[C---:B-----5:R-:W-:Y:S01]  /*11720*/  IMAD.U32 R123, R92.reuse, 0x10000, RZ ;  /* 0x000100005c7b7824 */ /* 0x060fe200078e00ff */
[----:B------:R-:W-:Y:S02]  /*11730*/  PRMT R149, R92, 0x7632, R149 ;  /* 0x000076325c957816 */ /* 0x000fe40000000095 */
[----:B------:R-:W-:Y:S01]  /*11740*/  FFMA.FTZ R3, R88, R147, 1.1641532182693481445e-10 ;  /* 0x2f00000058037423 */ /* 0x000fe20000010093 */
[----:B------:R-:W-:-:S04]  /*11750*/  MOV R90, 0x2 ;  /* 0x00000002005a7802 */ /* 0x000fc80000000f00 */
[----:B0-----:R-:W-:Y:S01]  /*11760*/  FSETP.LE.FTZ.AND P3, PT, R3, R108, PT ;  /* 0x0000006c0300720b */ /* 0x001fe20003f73000 */
[----:B------:R-:W-:-:S03]  /*11770*/  IMAD.MOV.U32 R3, RZ, RZ, R124 ;  /* 0x000000ffff037224 */ /* 0x000fc600078e007c */
        /* <DEDUP_REMOVED lines=10> */
.L_x_4320:
        /* <DEDUP_REMOVED lines=13> */
.L_x_4322:
[----:B------:R-:W-:Y:S05]  /*118f0*/  BSYNC.RECONVERGENT B2 ;  /* 0x0000000000027941 */ /* 0x000fea0003800200 */
.L_x_4321:
        /* <DEDUP_REMOVED lines=61> */
.L_x_4319:
[----:B------:R-:W-:Y:S05]  /*11cd0*/  BSYNC.RECONVERGENT B1 ;  /* 0x0000000000017941 */ /* 0x000fea0003800200 */
.L_x_4318:
[----:B------:R-:W-:Y:S01]  /*11ce0*/  ISETP.NE.AND P2, PT, R90, 0x1, PT ;  /* 0x000000015a00780c */ /* 0x000fe20003f45270 */
[----:B------:R-:W-:Y:S01]  /*11cf0*/  BSSY.RECONVERGENT B1, `(.L_x_4323) ;  /* 0x000005c000017945 */ /* 0x000fe20003800200 */
[----:B------:R-:W-:Y:S01]  /*11d00*/  I2FP.F32.U32 R88, R3 ;  /* 0x0000000300587245 */ /* 0x000fe20000201000 */
[----:B------:R-:W-:Y:S02]  /*11d10*/  HFMA2 R89, -RZ, RZ, 0, 1.1920928955078125e-07 ;  /* 0x00000002ff597431 */ /* 0x000fe400000001ff */
[----:B------:R-:W-:Y:S02]  /*11d20*/  IMAD.U32 R149, R149, 0x10000, RZ ;  /* 0x0001000095957824 */ /* 0x000fe400078e00ff */
[----:B------:R-:W-:-:S05]  /*11d30*/  FFMA.FTZ R3, R88, R147, 1.1641532182693481445e-10 ;  /* 0x2f00000058037423 */ /* 0x000fca0000010093 */
[----:B------:R-:W-:Y:S01]  /*11d40*/  FSETP.LE.FTZ.AND P3, PT, R3, R108, PT ;  /* 0x0000006c0300720b */ /* 0x000fe20003f73000 */
        /* <DEDUP_REMOVED lines=11> */
.L_x_4325:
        /* <DEDUP_REMOVED lines=13> */
.L_x_4327:
[----:B------:R-:W-:Y:S05]  /*11ed0*/  BSYNC.RECONVERGENT B2 ;  /* 0x0000000000027941 */ /* 0x000fea0003800200 */
.L_x_4326:
        /* <DEDUP_REMOVED lines=61> */
.L_x_4324:
[----:B------:R-:W-:Y:S05]  /*122b0*/  BSYNC.RECONVERGENT B1 ;  /* 0x0000000000017941 */ /* 0x000fea0003800200 */
.L_x_4323:
[----:B------:R-:W-:Y:S01]  /*122c0*/  I2FP.F32.U32 R88, R3 ;  /* 0x0000000300587245 */ /* 0x000fe20000201000 */
[----:B------:R-:W-:Y:S01]  /*122d0*/  BSSY.RECONVERGENT B1, `(.L_x_4328) ;  /* 0x000005d000017945 */ /* 0x000fe20003800200 */
[----:B------:R-:W-:Y:S02]  /*122e0*/  HFMA2 R90, -RZ, RZ, 0, 1.1920928955078125e-07 ;  /* 0x00000002ff5a7431 */ /* 0x000fe400000001ff */
[C---:B------:R-:W-:Y:S01]  /*122f0*/  IMAD.U32 R148, R93.reuse, 0x10000, RZ ;  /* 0x000100005d947824 */ /* 0x040fe200078e00ff */
[----:B------:R-:W-:Y:S01]  /*12300*/  PRMT R150, R93, 0x7632, R150 ;  /* 0x000076325d967816 */ /* 0x000fe20000000096 */
[----:B------:R-:W-:-:S05]  /*12310*/  FFMA.FTZ R3, R88, R147, 1.1641532182693481445e-10 ;  /* 0x2f00000058037423 */ /* 0x000fca0000010093 */
[----:B------:R-:W-:Y:S01]  /*12320*/  FSETP.LE.FTZ.AND P2, PT, R3, R108, PT ;  /* 0x0000006c0300720b */ /* 0x000fe20003f53000 */
[----:B------:R-:W-:-:S03]  /*12330*/  IMAD.MOV.U32 R3, RZ, RZ, R124 ;  /* 0x000000ffff037224 */ /* 0x000fc600078e007c */
[----:B------:R-:W-:Y:S02]  /*12340*/  P2R R110, PR, RZ, 0x4 ;  /* 0x00000004ff6e7803 */ /* 0x000fe40000000000 */
[----:B------:R-:W-:-:S13]  /*12350*/  ISETP.NE.AND P2, PT, R89, 0x1, PT ;  /* 0x000000015900780c */ /* 0x000fda0003f45270 */
        /* <DEDUP_REMOVED lines=9> */
.L_x_4330:
        /* <DEDUP_REMOVED lines=13> */
.L_x_4332:
[----:B------:R-:W-:Y:S05]  /*124c0*/  BSYNC.RECONVERGENT B2 ;  /* 0x0000000000027941 */ /* 0x000fea0003800200 */
.L_x_4331:
        /* <DEDUP_REMOVED lines=61> */
.L_x_4329:
[----:B------:R-:W-:Y:S05]  /*128a0*/  BSYNC.RECONVERGENT B1 ;  /* 0x0000000000017941 */ /* 0x000fea0003800200 */
.L_x_4328:
[----:B------:R-:W-:Y:S01]  /*128b0*/  ISETP.NE.AND P2, PT, R90, 0x1, PT ;  /* 0x000000015a00780c */ /* 0x000fe20003f45270 */
[----:B------:R-:W-:Y:S01]  /*128c0*/  BSSY.RECONVERGENT B1, `(.L_x_4333) ;  /* 0x000005c000017945 */ /* 0x000fe20003800200 */
[----:B------:R-:W-:Y:S01]  /*128d0*/  I2FP.F32.U32 R88, R3 ;  /* 0x0000000300587245 */ /* 0x000fe20000201000 */
[----:B------:R-:W-:Y:S02]  /*128e0*/  HFMA2 R91, -RZ, RZ, 0, 1.1920928955078125e-07 ;  /* 0x00000002ff5b7431 */ /* 0x000fe400000001ff */
[----:B------:R-:W-:Y:S02]  /*128f0*/  IMAD.U32 R150, R150, 0x10000, RZ ;  /* 0x0001000096967824 */ /* 0x000fe400078e00ff */
[----:B------:R-:W-:Y:S02]  /*12900*/  IMAD.MOV.U32 R89, RZ, RZ, R124 ;  /* 0x000000ffff597224 */ /* 0x000fe400078e007c */
        /* <DEDUP_REMOVED lines=12> */
.L_x_4335:
        /* <DEDUP_REMOVED lines=13> */
.L_x_4337:
[----:B------:R-:W-:Y:S05]  /*12aa0*/  BSYNC.RECONVERGENT B2 ;  /* 0x0000000000027941 */ /* 0x000fea0003800200 */
.L_x_4336:
        /* <DEDUP_REMOVED lines=61> */
.L_x_4334:
[----:B------:R-:W-:Y:S05]  /*12e80*/  BSYNC.RECONVERGENT B1 ;  /* 0x0000000000017941 */ /* 0x000fea0003800200 */
.L_x_4333:
[----:B------:R-:W-:Y:S01]  /*12e90*/  ISETP.NE.AND P3, PT, R91, 0x1, PT ;  /* 0x000000015b00780c */ /* 0x000fe20003f65270 */
[----:B------:R-:W-:Y:S01]  /*12ea0*/  BSSY.RECONVERGENT B1, `(.L_x_4338) ;  /* 0x000005c000017945 */ /* 0x000fe20003800200 */
[----:B------:R-:W-:Y:S01]  /*12eb0*/  I2FP.F32.U32 R88, R89 ;  /* 0x0000005900587245 */ /* 0x000fe20000201000 */
[----:B------:R-:W-:Y:S02]  /*12ec0*/  HFMA2 R90, -RZ, RZ, 0, 1.1920928955078125e-07 ;  /* 0x00000002ff5a7431 */ /* 0x000fe400000001ff */
[C---:B------:R-:W-:Y:S01]  /*12ed0*/  IMAD.U32 R151, R94.reuse, 0x10000, RZ ;  /* 0x000100005e977824 */ /* 0x040fe200078e00ff */
[----:B------:R-:W-:Y:S01]  /*12ee0*/  PRMT R94, R94, 0x7632, R94 ;  /* 0x000076325e5e7816 */ /* 0x000fe2000000005e */
[----:B------:R-:W-:Y:S02]  /*12ef0*/  IMAD.MOV.U32 R89, RZ, RZ, R124 ;  /* 0x000000ffff597224 */ /* 0x000fe400078e007c */
        /* <DEDUP_REMOVED lines=11> */
.L_x_4340:
        /* <DEDUP_REMOVED lines=13> */
.L_x_4342:
[----:B------:R-:W-:Y:S05]  /*13080*/  BSYNC.RECONVERGENT B2 ;  /* 0x0000000000027941 */ /* 0x000fea0003800200 */
.L_x_4341:
        /* <DEDUP_REMOVED lines=61> */
.L_x_4339:
[----:B------:R-:W-:Y:S05]  /*13460*/  BSYNC.RECONVERGENT B1 ;  /* 0x0000000000017941 */ /* 0x000fea0003800200 */
.L_x_4338:
[----:B------:R-:W-:Y:S01]  /*13470*/  ISETP.NE.AND P4, PT, R90, 0x1, PT ;  /* 0x000000015a00780c */ /* 0x000fe20003f85270 */
[----:B------:R-:W-:Y:S01]  /*13480*/  BSSY.RECONVERGENT B1, `(.L_x_4343) ;  /* 0x000005b000017945 */ /* 0x000fe20003800200 */
[----:B------:R-:W-:Y:S01]  /*13490*/  I2FP.F32.U32 R88, R89 ;  /* 0x0000005900587245 */ /* 0x000fe20000201000 */
[----:B------:R-:W-:Y:S02]  /*134a0*/  HFMA2 R91, -RZ, RZ, 0, 1.1920928955078125e-07 ;  /* 0x00000002ff5b7431 */ /* 0x000fe400000001ff */
[----:B------:R-:W-:Y:S02]  /*134b0*/  IMAD.U32 R94, R94, 0x10000, RZ ;  /* 0x000100005e5e7824 */ /* 0x000fe400078e00ff */
        /* <DEDUP_REMOVED lines=12> */
.L_x_4345:
        /* <DEDUP_REMOVED lines=13> */
.L_x_4347:
[----:B------:R-:W-:Y:S05]  /*13650*/  BSYNC.RECONVERGENT B2 ;  /* 0x0000000000027941 */ /* 0x000fea0003800200 */
.L_x_4346:
        /* <DEDUP_REMOVED lines=61> */
.L_x_4344:
[----:B------:R-:W-:Y:S05]  /*13a30*/  BSYNC.RECONVERGENT B1 ;  /* 0x0000000000017941 */ /* 0x000fea0003800200 */
.L_x_4343:
        /* <DEDUP_REMOVED lines=18> */
.L_x_4350:
        /* <DEDUP_REMOVED lines=13> */
.L_x_4352:
[----:B------:R-:W-:Y:S05]  /*13c30*/  BSYNC.RECONVERGENT B2 ;  /* 0x0000000000027941 */ /* 0x000fea0003800200 */
.L_x_4351:
        /* <DEDUP_REMOVED lines=61> */
.L_x_4349:
[----:B------:R-:W-:Y:S05]  /*14010*/  BSYNC.RECONVERGENT B1 ;  /* 0x0000000000017941 */ /* 0x000fea0003800200 */
.L_x_4348:
        /* <DEDUP_REMOVED lines=36> */
[----:B------:R-:W-:-:S12]  /*14260*/  @P1 FADD.FTZ R95, R79, R95 ;  /* 0x0000005f4f5f1221 */ /* 0x000fd80000010000 */
.L_x_4312:
[----:B------:R-:W-:Y:S01]  /*14270*/  SEL R123, RZ, 0x1000000, !P5 ;  /* 0x01000000ff7b7807 */ /* 0x000fe20006800000 */
[----:B------:R-:W0:Y:S01]  /*14280*/  LDC.64 R150, c[0x0][0x3a8] ;  /* 0x0000ea00ff967b82 */ /* 0x000e220000000a00 */
[----:B------:R-:W-:Y:S02]  /*14290*/  SEL R148, RZ, 0x10000, !P4 ;  /* 0x00010000ff947807 */ /* 0x000fe40006000000 */
[----:B------:R-:W-:Y:S02]  /*142a0*/  ISETP.NE.AND P5, PT, R110, RZ, PT ;  /* 0x000000ff6e00720c */ /* 0x000fe40003fa5270 */
        /* <DEDUP_REMOVED lines=11> */
[C---:B0-----:R-:W-:Y:S01]  /*14360*/  IMAD.WIDE.U32 R150, R104.reuse, 0x20, R150 ;  /* 0x0000002068967825 */ /* 0x041fe200078e0096 */
        /* <DEDUP_REMOVED lines=28> */
.L_x_4353:
[----:B------:R-:W-:Y:S02]  /*14530*/  IMAD.MOV.U32 R123, RZ, RZ, R106 ;  /* 0x000000ffff7b7224 */ /* 0x000fe400078e006a */
[----:B------:R-:W-:-:S07]  /*14540*/  VIADD R104, R104, 0x80 ;  /* 0x0000008068687836 */ /* 0x000fce0000000000 */
.L_x_4230:
[----:B------:R-:W-:Y:S05]  /*14550*/  BSYNC.RECONVERGENT B0 ;  /* 0x0000000000007941 */ /* 0x000fea0003800200 */
.L_x_4229:
[----:B------:R-:W-:Y:S01]  /*14560*/  ISETP.GE.U32.AND P0, PT, R0, 0x180, PT ;  /* 0x000001800000780c */ /* 0x000fe20003f06070 */
[----:B------:R-:W-:Y:S03]  /*14570*/  BSSY.RECONVERGENT B0, `(.L_x_4354) ;  /* 0x0000970000007945 */ /* 0x000fe60003800200 */
[----:B------:R-:W-:-:S09]  /*14580*/  P2R R108, PR, RZ, 0x1 ;  /* 0x00000001ff6c7803 */ /* 0x000fd20000000000 */
        /* <DEDUP_REMOVED lines=16> */
[----:B------:R-:W-:Y:S01]  /*14690*/  ISETP.NE.AND P2, PT, R3, 0x1, PT ;  /* 0x000000010300780c */ /* 0x000fe20003f45270 */
[----:B------:R-:W-:Y:S01]  /*146a0*/  BSSY.RECONVERGENT B1, `(.L_x_4357) ;  /* 0x0000059000017945 */ /* 0x000fe20003800200 */
[----:B--2---:R-:W-:Y:S02]  /*146b0*/  HFMA2 R98, -RZ, RZ, 0, 1.1920928955078125e-07 ;  /* 0x00000002ff627431 */ /* 0x004fe400000001ff */
        /* <DEDUP_REMOVED lines=13> */
.L_x_4359:
        /* <DEDUP_REMOVED lines=13> */
.L_x_4361:
[----:B------:R-:W-:Y:S05]  /*14860*/  BSYNC.RECONVERGENT B2 ;  /* 0x0000000000027941 */ /* 0x000fea0003800200 */
.L_x_4360:
        /* <DEDUP_REMOVED lines=60> */
.L_x_4358:
[----:B------:R-:W-:Y:S05]  /*14c30*/  BSYNC.RECONVERGENT B1 ;  /* 0x0000000000017941 */ /* 0x000fea0003800200 */
.L_x_4357:
[----:B------:R-:W2:Y:S01]  /*14c40*/  LDC R105, c[0x0][0x404] ;  /* 0x00010100ff697b82 */ /* 0x000ea20000000800 */
[----:B------:R-:W-:Y:S01]  /*14c50*/  I2FP.F32.U32 R96, R96 ;  /* 0x0000006000607245 */ /* 0x000fe20000201000 */
[----:B------:R-:W-:Y:S01]  /*14c60*/  IMAD.MOV.U32 R147, RZ, RZ, 0x2f800000 ;  /* 0x2f800000ff937424 */ /* 0x000fe200078e00ff */
[----:B------:R-:W-:Y:S01]  /*14c70*/  ISETP.NE.AND P2, PT, R98, 0x1, PT ;  /* 0x000000016200780c */ /* 0x000fe20003f45270 */
[----:B------:R-:W-:Y:S01]  /*14c80*/  BSSY.RECONVERGENT B1, `(.L_x_4362) ;  /* 0x000005e000017945 */ /* 0x000fe20003800200 */
[----:B------:R-:W-:Y:S01]  /*14c90*/  MOV R99, 0x2 ;  /* 0x0000000200637802 */ /* 0x000fe20000000f00 */
[----:B------:R-:W-:Y:S01]  /*14ca0*/  FFMA.FTZ R96, R96, R147, 1.1641532182693481445e-10 ;  /* 0x2f00000060607423 */ /* 0x000fe20000010093 */
[----:B------:R-:W-:Y:S01]  /*14cb0*/  IMAD.MOV.U32 R97, RZ, RZ, R124 ;  /* 0x000000ffff617224 */ /* 0x000fe200078e007c */
[----:B------:R-:W3:Y:S03]  /*14cc0*/  LDC R133, c[0x0][0x408] ;  /* 0x00010200ff857b82 */ /* 0x000ee60000000800 */
[----:B--2---:R-:W-:Y:S01]  /*14cd0*/  FSETP.LE.FTZ.AND P4, PT, R96, R105, PT ;  /* 0x000000696000720b */ /* 0x004fe20003f93000 */
[C---:B-----5:R-:W-:Y:S01]  /*14ce0*/  IMAD.U32 R96, R100.reuse, 0x10000, RZ ;  /* 0x0001000064607824 */ /* 0x060fe200078e00ff */
[----:B------:R-:W-:-:S02]  /*14cf0*/  PRMT R100, R100, 0x7632, R100 ;  /* 0x0000763264647816 */ /* 0x000fc40000000064 */
[----:B------:R-:W-:Y:S01]  /*14d00*/  P2R R107, PR, RZ, 0x10 ;  /* 0x00000010ff6b7803 */ /* 0x000fe20000000000 */
[----:B---3--:R-:W-:Y:S01]  /*14d10*/  FMUL.FTZ R3, R96, R133 ;  /* 0x0000008560037220 */ /* 0x008fe20000410000 */
        /* <DEDUP_REMOVED lines=9> */
.L_x_4364:
        /* <DEDUP_REMOVED lines=13> */
.L_x_4366:
[----:B------:R-:W-:Y:S05]  /*14e80*/  BSYNC.RECONVERGENT B2 ;  /* 0x0000000000027941 */ /* 0x000fea0003800200 */
.L_x_4365:
[----:B------:R-:W-:Y:S01]  /*14e90*/  IMAD.WIDE.U32 R4, R145, -0x326172a9, RZ ;  /* 0xcd9e8d5791047825 */ /* 0x000fe200078e00ff */
[----:B------:R-:W-:Y:S01]  /*14ea0*/  LOP3.LUT R96, R122, UR9, R99, 0x96, !PT ;  /* 0x000000097a607c12 */ /* 0x000fe2000f8e9663 */
[----:B------:R-:W-:Y:S02]  /*14eb0*/  UIADD3 UR4, UPT, UPT, UR8, -0x61c88647, URZ ;  /* 0x9e3779b908047890 */ /* 0x000fe4000fffe0ff */
[----:B------:R-:W-:Y:S01]  /*14ec0*/  UIADD3 UR5, UPT, UPT, UR9, -0x4498517b, URZ ;  /* 0xbb67ae8509057890 */ /* 0x000fe2000fffe0ff */
[----:B01----:R-:W-:Y:S01]  /*14ed0*/  LOP3.LUT R110, R143, UR8, R5, 0x96, !PT ;  /* 0x000000088f6e7c12 */ /* 0x003fe2000f8e9605 */
        /* <DEDUP_REMOVED lines=56> */
.L_x_4363:
[----:B------:R-:W-:Y:S05]  /*15260*/  BSYNC.RECONVERGENT B1 ;  /* 0x0000000000017941 */ /* 0x000fea0003800200 */
.L_x_4362:
[----:B------:R-:W-:Y:S01]  /*15270*/  I2FP.F32.U32 R96, R97 ;  /* 0x0000006100607245 */ /* 0x000fe20000201000 */
[----:B------:R-:W-:Y:S01]  /*15280*/  IMAD.U32 R98, R68, 0x10000, RZ ;  /* 0x0001000044627824 */ /* 0x000fe200078e00ff */
[----:B------:R-:W-:Y:S01]  /*15290*/  FSEL R3, R3, RZ, P4 ;  /* 0x000000ff03037208 */ /* 0x000fe20002000000 */
[----:B------:R-:W-:Y:S01]  /*152a0*/  BSSY.RECONVERGENT B1, `(.L_x_4367) ;  /* 0x000005f000017945 */ /* 0x000fe20003800200 */
[----:B01----:R-:W-:Y:S02]  /*152b0*/  HFMA2 R111, -RZ, RZ, 0, 1.1920928955078125e-07 ;  /* 0x00000002ff6f7431 */ /* 0x003fe400000001ff */
        /* <DEDUP_REMOVED lines=18> */
.L_x_4369:
        /* <DEDUP_REMOVED lines=13> */
.L_x_4371:
[----:B------:R-:W-:Y:S05]  /*154b0*/  BSYNC.RECONVERGENT B2 ;  /* 0x0000000000027941 */ /* 0x000fea0003800200 */
.L_x_4370:
        /* <DEDUP_REMOVED lines=61> */
.L_x_4368:
[----:B------:R-:W-:Y:S05]  /*15890*/  BSYNC.RECONVERGENT B1 ;  /* 0x0000000000017941 */ /* 0x000fea0003800200 */
.L_x_4367:
        /* <DEDUP_REMOVED lines=19> */
.L_x_4374:
        /* <DEDUP_REMOVED lines=13> */
.L_x_4376:
[----:B------:R-:W-:Y:S05]  /*15aa0*/  BSYNC.RECONVERGENT B2 ;  /* 0x0000000000027941 */ /* 0x000fea0003800200 */
.L_x_4375:
        /* <DEDUP_REMOVED lines=61> */
.L_x_4373:
[----:B------:R-:W-:Y:S05]  /*15e80*/  BSYNC.RECONVERGENT B1 ;  /* 0x0000000000017941 */ /* 0x000fea0003800200 */
.L_x_4372:
        /* <DEDUP_REMOVED lines=24> */
.L_x_4379:
        /* <DEDUP_REMOVED lines=13> */
.L_x_4381:
[----:B------:R-:W-:Y:S05]  /*160e0*/  BSYNC.RECONVERGENT B2 ;  /* 0x0000000000027941 */ /* 0x000fea0003800200 */
.L_x_4380:
        /* <DEDUP_REMOVED lines=61> */
.L_x_4378:
[----:B------:R-:W-:Y:S05]  /*164c0*/  BSYNC.RECONVERGENT B1 ;  /* 0x0000000000017941 */ /* 0x000fea0003800200 */
.L_x_4377:
[----:B------:R-:W-:Y:S01]  /*164d0*/  ISETP.NE.AND P2, PT, R128, 0x1, PT ;  /* 0x000000018000780c */ /* 0x000fe20003f45270 */
[C---:B------:R-:W-:Y:S01]  /*164e0*/  IMAD.U32 R100, R101.reuse, 0x10000, RZ ;  /* 0x0001000065647824 */ /* 0x040fe200078e00ff */
[----:B------:R-:W-:Y:S01]  /*164f0*/  I2FP.F32.U32 R98, R3 ;  /* 0x0000000300627245 */ /* 0x000fe20000201000 */
[----:B------:R-:W-:Y:S01]  /*16500*/  BSSY.RECONVERGENT B1, `(.L_x_4382) ;  /* 0x000005c000017945 */ /* 0x000fe20003800200 */
[----:B------:R-:W-:Y:S01]  /*16510*/  PRMT R3, R101, 0x7632, R3 ;  /* 0x0000763265037816 */ /* 0x000fe20000000003 */
[----:B------:R-:W-:Y:S02]  /*16520*/  HFMA2 R101, -RZ, RZ, 0, 1.1920928955078125e-07 ;  /* 0x00000002ff657431 */ /* 0x000fe400000001ff */
[----:B------:R-:W-:Y:S02]  /*16530*/  IMAD.MOV.U32 R99, RZ, RZ, R124 ;  /* 0x000000ffff637224 */ /* 0x000fe400078e007c */
[----:B------:R-:W-:Y:S01]  /*16540*/  FFMA.FTZ R98, R98, R147, 1.1641532182693481445e-10 ;  /* 0x2f00000062627423 */ /* 0x000fe20000010093 */
[----:B------:R-:W-:-:S04]  /*16550*/  FMUL.FTZ R123, R100, R133 ;  /* 0x00000085647b7220 */ /* 0x000fc80000410000 */
        /* <DEDUP_REMOVED lines=11> */
.L_x_4384:
        /* <DEDUP_REMOVED lines=13> */
.L_x_4386:
[----:B------:R-:W-:Y:S05]  /*166e0*/  BSYNC.RECONVERGENT B2 ;  /* 0x0000000000027941 */ /* 0x000fea0003800200 */
.L_x_4385:
        /* <DEDUP_REMOVED lines=61> */
.L_x_4383:
[----:B------:R-:W-:Y:S05]  /*16ac0*/  BSYNC.RECONVERGENT B1 ;  /* 0x0000000000017941 */ /* 0x000fea0003800200 */
.L_x_4382:
        /* <DEDUP_REMOVED lines=23> */
.L_x_4389:
        /* <DEDUP_REMOVED lines=13> */
.L_x_4391:
[----:B------:R-:W-:Y:S05]  /*16d10*/  BSYNC.RECONVERGENT B2 ;  /* 0x0000000000027941 */ /* 0x000fea0003800200 */
.L_x_4390:
        /* <DEDUP_REMOVED lines=61> */
.L_x_4388:
[----:B------:R-:W-:Y:S05]  /*170f0*/  BSYNC.RECONVERGENT B1 ;  /* 0x0000000000017941 */ /* 0x000fea0003800200 */
.L_x_4387:
        /* <DEDUP_REMOVED lines=19> */
.L_x_4394:
        /* <DEDUP_REMOVED lines=13> */
.L_x_4396:
[----:B------:R-:W-:Y:S05]  /*17300*/  BSYNC.RECONVERGENT B2 ;  /* 0x0000000000027941 */ /* 0x000fea0003800200 */
.L_x_4395:
        /* <DEDUP_REMOVED lines=61> */
.L_x_4393:
[----:B------:R-:W-:Y:S05]  /*176e0*/  BSYNC.RECONVERGENT B1 ;  /* 0x0000000000017941 */ /* 0x000fea0003800200 */
.L_x_4392:
        /* <DEDUP_REMOVED lines=24> */
.L_x_4399:
        /* <DEDUP_REMOVED lines=13> */
.L_x_4401:
[----:B------:R-:W-:Y:S05]  /*17940*/  BSYNC.RECONVERGENT B2 ;  /* 0x0000000000027941 */ /* 0x000fea0003800200 */
.L_x_4400:
        /* <DEDUP_REMOVED lines=61> */
.L_x_4398:
[----:B------:R-:W-:Y:S05]  /*17d20*/  BSYNC.RECONVERGENT B1 ;  /* 0x0000000000017941 */ /* 0x000fea0003800200 */
.L_x_4397:
        /* <DEDUP_REMOVED lines=19> */
.L_x_4404:
        /* <DEDUP_REMOVED lines=13> */
.L_x_4406:
[----:B------:R-:W-:Y:S05]  /*17f30*/  BSYNC.RECONVERGENT B2 ;  /* 0x0000000000027941 */ /* 0x000fea0003800200 */
.L_x_4405:
        /* <DEDUP_REMOVED lines=61> */
.L_x_4403:
[----:B------:R-:W-:Y:S05]  /*18310*/  BSYNC.RECONVERGENT B1 ;  /* 0x0000000000017941 */ /* 0x000fea0003800200 */
.L_x_4402:
        /* <DEDUP_REMOVED lines=23> */
.L_x_4409:
        /* <DEDUP_REMOVED lines=13> */
.L_x_4411:
[----:B------:R-:W-:Y:S05]  /*18560*/  BSYNC.RECONVERGENT B2 ;  /* 0x0000000000027941 */ /* 0x000fea0003800200 */
.L_x_4410:
        /* <DEDUP_REMOVED lines=61> */
.L_x_4408:
[----:B------:R-:W-:Y:S05]  /*18940*/  BSYNC.RECONVERGENT B1 ;  /* 0x0000000000017941 */ /* 0x000fea0003800200 */
.L_x_4407:
        /* <DEDUP_REMOVED lines=18> */
.L_x_4414:
        /* <DEDUP_REMOVED lines=13> */
.L_x_4416:
[----:B------:R-:W-:Y:S05]  /*18b40*/  BSYNC.RECONVERGENT B2 ;  /* 0x0000000000027941 */ /* 0x000fea0003800200 */
.L_x_4415:
        /* <DEDUP_REMOVED lines=61> */
.L_x_4413:
[----:B------:R-:W-:Y:S05]  /*18f20*/  BSYNC.RECONVERGENT B1 ;  /* 0x0000000000017941 */ /* 0x000fea0003800200 */
.L_x_4412:
        /* <DEDUP_REMOVED lines=24> */
.L_x_4419:
        /* <DEDUP_REMOVED lines=13> */
.L_x_4421:
[----:B------:R-:W-:Y:S05]  /*19180*/  BSYNC.RECONVERGENT B2 ;  /* 0x0000000000027941 */ /* 0x000fea0003800200 */
.L_x_4420:
        /* <DEDUP_REMOVED lines=61> */
.L_x_4418:
[----:B------:R-:W-:Y:S05]  /*19560*/  BSYNC.RECONVERGENT B1 ;  /* 0x0000000000017941 */ /* 0x000fea0003800200 */
.L_x_4417:
        /* <DEDUP_REMOVED lines=19> */
.L_x_4424:
        /* <DEDUP_REMOVED lines=13> */
.L_x_4426:
[----:B------:R-:W-:Y:S05]  /*19770*/  BSYNC.RECONVERGENT B2 ;  /* 0x0000000000027941 */ /* 0x000fea0003800200 */
.L_x_4425:
        /* <DEDUP_REMOVED lines=61> */
.L_x_4423:
[----:B------:R-:W-:Y:S05]  /*19b50*/  BSYNC.RECONVERGENT B1 ;  /* 0x0000000000017941 */ /* 0x000fea0003800200 */
.L_x_4422:
        /* <DEDUP_REMOVED lines=23> */
.L_x_4429:
        /* <DEDUP_REMOVED lines=13> */
.L_x_4431:
[----:B------:R-:W-:Y:S05]  /*19da0*/  BSYNC.RECONVERGENT B2 ;  /* 0x0000000000027941 */ /* 0x000fea0003800200 */
.L_x_4430:
        /* <DEDUP_REMOVED lines=61> */
.L_x_4428:
[----:B------:R-:W-:Y:S05]  /*1a180*/  BSYNC.RECONVERGENT B1 ;  /* 0x0000000000017941 */ /* 0x000fea0003800200 */
.L_x_4427:
        /* <DEDUP_REMOVED lines=18> */
.L_x_4434:
        /* <DEDUP_REMOVED lines=15> */
.L_x_4436:
[----:B------:R-:W-:Y:S05]  /*1a3a0*/  BSYNC.RECONVERGENT B2 ;  /* 0x0000000000027941 */ /* 0x000fea0003800200 */
.L_x_4435:
        /* <DEDUP_REMOVED lines=61> */
.L_x_4433:
[----:B------:R-:W-:Y:S05]  /*1a780*/  BSYNC.RECONVERGENT B1 ;  /* 0x0000000000017941 */ /* 0x000fea0003800200 */
.L_x_4432:
        /* <DEDUP_REMOVED lines=12> */
.L_x_4356:
        /* <DEDUP_REMOVED lines=16> */
.L_x_4440:
        /* <DEDUP_REMOVED lines=13> */
.L_x_4442:
[----:B------:R-:W-:Y:S05]  /*1aa20*/  BSYNC.RECONVERGENT B2 ;  /* 0x0000000000027941 */ /* 0x000fea0003800200 */
.L_x_4441:
        /* <DEDUP_REMOVED lines=60> */
.L_x_4439:
[----:B------:R-:W-:Y:S05]  /*1adf0*/  BSYNC.RECONVERGENT B1 ;  /* 0x0000000000017941 */ /* 0x000fea0003800200 */
.L_x_4438:
[----:B------:R-:W2:Y:S01]  /*1ae00*/  LDC R105, c[0x0][0x404] ;  /* 0x00010100ff697b82 */ /* 0x000ea20000000800 */
[----:B------:R-:W-:Y:S01]  /*1ae10*/  ISETP.NE.AND P2, PT, R97, 0x1, PT ;  /* 0x000000016100780c */ /* 0x000fe20003f45270 */
[----:B01----:R-:W-:Y:S01]  /*1ae20*/  IMAD.MOV.U32 R148, RZ, RZ, 0x2f800000 ;  /* 0x2f800000ff947424 */ /* 0x003fe200078e00ff */
[----:B------:R-:W-:Y:S01]  /*1ae30*/  I2FP.F32.U32 R3, R96 ;  /* 0x0000006000037245 */ /* 0x000fe20000201000 */
[----:B------:R-:W-:Y:S01]  /*1ae40*/  BSSY.RECONVERGENT B1, `(.L_x_4443) ;  /* 0x000005c000017945 */ /* 0x000fe20003800200 */
[C---:B-----5:R-:W-:Y:S01]  /*1ae50*/  IMAD.U32 R147, R100.reuse, 0x10000, RZ ;  /* 0x0001000064937824 */ /* 0x060fe200078e00ff */
[----:B------:R-:W-:Y:S02]  /*1ae60*/  PRMT R150, R100, 0x7632, R150 ;  /* 0x0000763264967816 */ /* 0x000fe40000000096 */
[----:B------:R-:W-:Y:S01]  /*1ae70*/  FFMA.FTZ R96, R3, R148, 1.1641532182693481445e-10 ;  /* 0x2f00000003607423 */ /* 0x000fe20000010094 */
[----:B------:R-:W-:Y:S01]  /*1ae80*/  MOV R98, 0x2 ;  /* 0x0000000200627802 */ /* 0x000fe20000000f00 */
[----:B------:R-:W-:-:S03]  /*1ae90*/  IMAD.MOV.U32 R3, RZ, RZ, R124 ;  /* 0x000000ffff037224 */ /* 0x000fc600078e007c */
[----:B--2---:R-:W-:-:S04]  /*1aea0*/  FSETP.LE.FTZ.AND P3, PT, R96, R105, PT ;  /* 0x000000696000720b */ /* 0x004fc80003f73000 */
        /* <DEDUP_REMOVED lines=10> */
.L_x_4445:
        /* <DEDUP_REMOVED lines=13> */
.L_x_4447:
[----:B------:R-:W-:Y:S05]  /*1b020*/  BSYNC.RECONVERGENT B2 ;  /* 0x0000000000027941 */ /* 0x000fea0003800200 */
.L_x_4446:
        /* <DEDUP_REMOVED lines=61> */
.L_x_4444:
[----:B------:R-:W-:Y:S05]  /*1b400*/  BSYNC.RECONVERGENT B1 ;  /* 0x0000000000017941 */ /* 0x000fea0003800200 */
.L_x_4443:
[----:B------:R-:W-:Y:S01]  /*1b410*/  ISETP.NE.AND P2, PT, R98, 0x1, PT ;  /* 0x000000016200780c */ /* 0x000fe20003f45270 */
[----:B------:R-:W-:Y:S01]  /*1b420*/  BSSY.RECONVERGENT B1, `(.L_x_4448) ;  /* 0x000005c000017945 */ /* 0x000fe20003800200 */
[----:B------:R-:W-:Y:S01]  /*1b430*/  I2FP.F32.U32 R3, R3 ;  /* 0x0000000300037245 */ /* 0x000fe20000201000 */
[----:B------:R-:W-:Y:S02]  /*1b440*/  HFMA2 R97, -RZ, RZ, 0, 1.1920928955078125e-07 ;  /* 0x00000002ff617431 */ /* 0x000fe400000001ff */
[----:B------:R-:W-:Y:S02]  /*1b450*/  IMAD.U32 R150, R150, 0x10000, RZ ;  /* 0x0001000096967824 */ /* 0x000fe400078e00ff */
[----:B------:R-:W-:Y:S01]  /*1b460*/  FFMA.FTZ R96, R3, R148, 1.1641532182693481445e-10 ;  /* 0x2f00000003607423 */ /* 0x000fe20000010094 */
[----:B------:R-:W-:-:S04]  /*1b470*/  IMAD.MOV.U32 R3, RZ, RZ, R124 ;  /* 0x000000ffff037224 */ /* 0x000fc800078e007c */
        /* <DEDUP_REMOVED lines=11> */
.L_x_4450:
        /* <DEDUP_REMOVED lines=13> */
.L_x_4452:
[----:B------:R-:W-:Y:S05]  /*1b600*/  BSYNC.RECONVERGENT B2 ;  /* 0x0000000000027941 */ /* 0x000fea0003800200 */
.L_x_4451:
        /* <DEDUP_REMOVED lines=61> */
.L_x_4449:
[----:B------:R-:W-:Y:S05]  /*1b9e0*/  BSYNC.RECONVERGENT B1 ;  /* 0x0000000000017941 */ /* 0x000fea0003800200 */
.L_x_4448:
[----:B------:R-:W-:Y:S01]  /*1b9f0*/  ISETP.NE.AND P2, PT, R97, 0x1, PT ;  /* 0x000000016100780c */ /* 0x000fe20003f45270 */
[----:B------:R-:W-:Y:S01]  /*1ba00*/  BSSY.RECONVERGENT B1, `(.L_x_4453) ;  /* 0x000005d000017945 */ /* 0x000fe20003800200 */
[----:B------:R-:W-:Y:S01]  /*1ba10*/  I2FP.F32.U32 R3, R3 ;  /* 0x0000000300037245 */ /* 0x000fe20000201000 */
[----:B------:R-:W-:Y:S02]  /*1ba20*/  HFMA2 R98, -RZ, RZ, 0, 1.1920928955078125e-07 ;  /* 0x00000002ff627431 */ /* 0x000fe400000001ff */
[C---:B------:R-:W-:Y:S01]  /*1ba30*/  IMAD.U32 R149, R101.reuse, 0x10000, RZ ;  /* 0x0001000065957824 */ /* 0x040fe200078e00ff */
[----:B------:R-:W-:Y:S01]  /*1ba40*/  PRMT R152, R101, 0x7632, R152 ;  /* 0x0000763265987816 */ /* 0x000fe20000000098 */
        /* <DEDUP_REMOVED lines=13> */
.L_x_4455:
        /* <DEDUP_REMOVED lines=13> */
.L_x_4457:
[----:B------:R-:W-:Y:S05]  /*1bbf0*/  BSYNC.RECONVERGENT B2 ;  /* 0x0000000000027941 */ /* 0x000fea0003800200 */
.L_x_4456:
        /* <DEDUP_REMOVED lines=61> */
.L_x_4454:
[----:B------:R-:W-:Y:S05]  /*1bfd0*/  BSYNC.RECONVERGENT B1 ;  /* 0x0000000000017941 */ /* 0x000fea0003800200 */
.L_x_4453:
        /* <DEDUP_REMOVED lines=18> */
.L_x_4460:
        /* <DEDUP_REMOVED lines=13> */
.L_x_4462:
[----:B------:R-:W-:Y:S05]  /*1c1d0*/  BSYNC.RECONVERGENT B2 ;  /* 0x0000000000027941 */ /* 0x000fea0003800200 */
.L_x_4461:
        /* <DEDUP_REMOVED lines=61> */
.L_x_4459:
[----:B------:R-:W-:Y:S05]  /*1c5b0*/  BSYNC.RECONVERGENT B1 ;  /* 0x0000000000017941 */ /* 0x000fea0003800200 */
.L_x_4458:
        /* <DEDUP_REMOVED lines=18> */
.L_x_4465:
        /* <DEDUP_REMOVED lines=13> */
.L_x_4467:
[----:B------:R-:W-:Y:S05]  /*1c7b0*/  BSYNC.RECONVERGENT B2 ;  /* 0x0000000000027941 */ /* 0x000fea0003800200 */
.L_x_4466:
        /* <DEDUP_REMOVED lines=61> */
.L_x_4464:
[----:B------:R-:W-:Y:S05]  /*1cb90*/  BSYNC.RECONVERGENT B1 ;  /* 0x0000000000017941 */ /* 0x000fea0003800200 */
.L_x_4463:
[----:B------:R-:W-:Y:S01]  /*1cba0*/  ISETP.NE.AND P4, PT, R98, 0x1, PT ;  /* 0x000000016200780c */ /* 0x000fe20003f85270 */
[----:B------:R-:W-:Y:S01]  /*1cbb0*/  BSSY.RECONVERGENT B1, `(.L_x_4468) ;  /* 0x000005b000017945 */ /* 0x000fe20003800200 */
[----:B------:R-:W-:Y:S01]  /*1cbc0*/  I2FP.F32.U32 R3, R3 ;  /* 0x0000000300037245 */ /* 0x000fe20000201000 */
[----:B------:R-:W-:Y:S02]  /*1cbd0*/  HFMA2 R99, -RZ, RZ, 0, 1.1920928955078125e-07 ;  /* 0x00000002ff637431 */ /* 0x000fe400000001ff */
[----:B------:R-:W-:Y:S02]  /*1cbe0*/  IMAD.U32 R102, R102, 0x10000, RZ ;  /* 0x0001000066667824 */ /* 0x000fe400078e00ff */
        /* <DEDUP_REMOVED lines=12> */
.L_x_4470:
        /* <DEDUP_REMOVED lines=13> */
.L_x_4472:
[----:B------:R-:W-:Y:S05]  /*1cd80*/  BSYNC.RECONVERGENT B2 ;  /* 0x0000000000027941 */ /* 0x000fea0003800200 */
.L_x_4471:
        /* <DEDUP_REMOVED lines=61> */
.L_x_4469:
[----:B------:R-:W-:Y:S05]  /*1d160*/  BSYNC.RECONVERGENT B1 ;  /* 0x0000000000017941 */ /* 0x000fea0003800200 */
.L_x_4468:
[----:B------:R-:W-:Y:S01]  /*1d170*/  ISETP.NE.AND P5, PT, R99, 0x1, PT ;  /* 0x000000016300780c */ /* 0x000fe20003fa5270 */
[----:B------:R-:W-:Y:S01]  /*1d180*/  BSSY.RECONVERGENT B1, `(.L_x_4473) ;  /* 0x000005c000017945 */ /* 0x000fe20003800200 */
[----:B------:R-:W-:Y:S01]  /*1d190*/  I2FP.F32.U32 R3, R3 ;  /* 0x0000000300037245 */ /* 0x000fe20000201000 */
[C---:B------:R-:W-:Y:S01]  /*1d1a0*/  IMAD.U32 R153, R103.reuse, 0x10000, RZ ;  /* 0x0001000067997824 */ /* 0x040fe200078e00ff */
[----:B------:R-:W-:Y:S01]  /*1d1b0*/  PRMT R103, R103, 0x7632, R103 ;  /* 0x0000763267677816 */ /* 0x000fe20000000067 */
[----:B------:R-:W-:Y:S02]  /*1d1c0*/  IMAD.MOV.U32 R97, RZ, RZ, R124 ;  /* 0x000000ffff617224 */ /* 0x000fe400078e007c */
[----:B------:R-:W-:Y:S01]  /*1d1d0*/  FFMA.FTZ R96, R3, R148, 1.1641532182693481445e-10 ;  /* 0x2f00000003607423 */ /* 0x000fe20000010094 */
[----:B------:R-:W-:-:S04]  /*1d1e0*/  HFMA2 R3, -RZ, RZ, 0, 1.1920928955078125e-07 ;  /* 0x00000002ff037431 */ /* 0x000fc800000001ff */
        /* <DEDUP_REMOVED lines=10> */
.L_x_4475:
        /* <DEDUP_REMOVED lines=13> */
.L_x_4477:
[----:B------:R-:W-:Y:S05]  /*1d360*/  BSYNC.RECONVERGENT B2 ;  /* 0x0000000000027941 */ /* 0x000fea0003800200 */
.L_x_4476:
        /* <DEDUP_REMOVED lines=61> */
.L_x_4474:
[----:B------:R-:W-:Y:S05]  /*1d740*/  BSYNC.RECONVERGENT B1 ;  /* 0x0000000000017941 */ /* 0x000fea0003800200 */
.L_x_4473:
[----:B------:R-:W-:Y:S01]  /*1d750*/  P2R R98, PR, RZ, 0x2 ;  /* 0x00000002ff627803 */ /* 0x000fe20000000000 */
[----:B------:R-:W-:Y:S01]  /*1d760*/  FMUL.FTZ R147, R147, UR17 ;  /* 0x0000001193937c20 */ /* 0x000fe20008410000 */
[----:B------:R-:W-:Y:S01]  /*1d770*/  I2FP.F32.U32 R97, R97 ;  /* 0x0000006100617245 */ /* 0x000fe20000201000 */
[----:B------:R-:W-:Y:S01]  /*1d780*/  FMUL.FTZ R150, R150, UR17 ;  /* 0x0000001196967c20 */ /* 0x000fe20008410000 */
[----:B------:R-:W-:Y:S01]  /*1d790*/  ISETP.NE.AND P1, PT, R107, RZ, PT ;  /* 0x000000ff6b00720c */ /* 0x000fe20003f25270 */
[----:B------:R-:W-:Y:S01]  /*1d7a0*/  FMUL.FTZ R152, R152, UR17 ;  /* 0x0000001198987c20 */ /* 0x000fe20008410000 */
[----:B------:R-:W-:Y:S01]  /*1d7b0*/  P2R R99, PR, RZ, 0x1 ;  /* 0x00000001ff637803 */ /* 0x000fe20000000000 */
[----:B------:R-:W-:Y:S01]  /*1d7c0*/  FFMA.FTZ R148, R97, R148, 1.1641532182693481445e-10 ;  /* 0x2f00000061947423 */ /* 0x000fe20000010094 */
        /* <DEDUP_REMOVED lines=29> */
.L_x_4437:
[----:B------:R-:W-:Y:S01]  /*1d9a0*/  SEL R149, RZ, 0x1000000, !P5 ;  /* 0x01000000ff957807 */ /* 0x000fe20006800000 */
[----:B------:R-:W0:Y:S01]  /*1d9b0*/  LDC.64 R150, c[0x0][0x3a8] ;  /* 0x0000ea00ff967b82 */ /* 0x000e220000000a00 */
[----:B------:R-:W-:Y:S02]  /*1d9c0*/  ISETP.NE.AND P6, PT, R110, RZ, PT ;  /* 0x000000ff6e00720c */ /* 0x000fe40003fc5270 */
[----:B------:R-:W-:Y:S02]  /*1d9d0*/  ISETP.NE.AND P5, PT, R111, RZ, PT ;  /* 0x000000ff6f00720c */ /* 0x000fe40003fa5270 */
[----:B------:R-:W-:Y:S02]  /*1d9e0*/  SEL R147, RZ, 0x10000, !P4 ;  /* 0x00010000ff937807 */ /* 0x000fe40006000000 */
        /* <DEDUP_REMOVED lines=15> */
[----:B------:R-:W-:Y:S01]  /*1dae0*/  MOV R123, R106 ;  /* 0x0000006a007b7202 */ /* 0x000fe20000000f00 */
[----:B-1----:R-:W-:Y:S02]  /*1daf0*/  IMAD.WIDE.U32 R110, R104, 0x8, R110 ;  /* 0x00000008686e7825 */ /* 0x002fe400078e006e */
[----:B------:R2:W-:Y:S04]  /*1db00*/  STG.E.128 desc[UR6][R150.64+0x10], R100 ;  /* 0x0000106496007986 */ /* 0x0005e8000c101d06 */
        /* <DEDUP_REMOVED lines=22> */
.L_x_4355:
[----:B------:R-:W-:Y:S05]  /*1dc70*/  BSYNC.RECONVERGENT B0 ;  /* 0x0000000000007941 */ /* 0x000fea0003800200 */
.L_x_4354:
        /* <DEDUP_REMOVED lines=14> */
[----:B---3--:R-:W-:-:S04]  /*1dd60*/  FADD.FTZ R107, R89, R104 ;  /* 0x00000068596b7221 */ /* 0x008fc80000010000 */
        /* <DEDUP_REMOVED lines=14> */
[----:B------:R-:W3:Y:S02]  /*1de50*/  SHFL.BFLY PT, R104, R105, 0x1, 0x1f ;  /* 0x0c201f0069687f89 */ /* 0x000ee400000e0000 */
[----:B---3--:R-:W-:-:S05]  /*1de60*/  FADD.FTZ R106, R105, R104 ;  /* 0x00000068696a7221 */ /* 0x008fca0000010000 */
[----:B------:R-:W3:Y:S02]  /*1de70*/  SHFL.BFLY PT, R107, R106, 0x2, 0x1f ;  /* 0x0c401f006a6b7f89 */ /* 0x000ee400000e0000 */
[----:B---3--:R-:W-:-:S05]  /*1de80*/  FADD.FTZ R107, R106, R107 ;  /* 0x0000006b6a6b7221 */ /* 0x008fca0000010000 */
[----:B------:R-:W0:Y:S02]  /*1de90*/  SHFL.BFLY PT, R104, R107, 0x4, 0x1f ;  /* 0x0c801f006b687f89 */ /* 0x000e2400000e0000 */
[----:B012---:R-:W-:-:S05]  /*1dea0*/  FADD.FTZ R110, R107, R104 ;  /* 0x000000686b6e7221 */ /* 0x007fca0000010000 */
[----:B------:R-:W0:Y:S02]  /*1deb0*/  SHFL.BFLY PT, R111, R110, 0x8, 0x1f ;  /* 0x0d001f006e6f7f89 */ /* 0x000e2400000e0000 */
[----:B0-----:R-:W-:-:S05]  /*1dec0*/  FADD.FTZ R111, R110, R111 ;  /* 0x0000006f6e6f7221 */ /* 0x001fca0000010000 */
[----:B------:R-:W0:Y:S02]  /*1ded0*/  SHFL.BFLY PT, R104, R111, 0x10, 0x1f ;  /* 0x0e001f006f687f89 */ /* 0x000e2400000e0000 */
[----:B0-----:R-:W-:-:S04]  /*1dee0*/  FADD.FTZ R147, R111, R104 ;  /* 0x000000686f937221 */ /* 0x001fc80000010000 */
[----:B------:R-:W-:Y:S02]  /*1def0*/  FMUL.FTZ R104, R114, R147 ;  /* 0x0000009372687220 */ /* 0x000fe40000410000 */
[----:B------:R-:W0:Y:S02]  /*1df00*/  S2R R147, SR_TID.X ;  /* 0x0000000000937919 */ /* 0x000e240000002100 */
[--C-:B------:R-:W-:Y:S01]  /*1df10*/  FADD.FTZ R105, R80, -R104.reuse ;  /* 0x8000006850697221 */ /* 0x100fe20000010000 */
[--C-:B------:R-:W-:Y:S01]  /*1df20*/  FADD.FTZ R148, R81, -R104.reuse ;  /* 0x8000006851947221 */ /* 0x100fe20000010000 */
[--C-:B------:R-:W-:Y:S01]  /*1df30*/  FADD.FTZ R106, R82, -R104.reuse ;  /* 0x80000068526a7221 */ /* 0x100fe20000010000 */
[--C-:B------:R-:W-:Y:S01]  /*1df40*/  FADD.FTZ R110, R85, -R104.reuse ;  /* 0x80000068556e7221 */ /* 0x100fe20000010000 */
[----:B------:R-:W-:Y:S01]  /*1df50*/  FFMA.FTZ R105, R105, R105, RZ ;  /* 0x0000006969697223 */ /* 0x000fe200000100ff */
[--C-:B------:R-:W-:Y:S01]  /*1df60*/  FADD.FTZ R107, R89, -R104.reuse ;  /* 0x80000068596b7221 */ /* 0x100fe20000010000 */
[----:B------:R-:W-:-:S02]  /*1df70*/  FADD.FTZ R111, R90, -R104 ;  /* 0x800000685a6f7221 */ /* 0x000fc40000010000 */
        /* <DEDUP_REMOVED lines=10> */
[--C-:B------:R-:W-:Y:S01]  /*1e020*/  FADD.FTZ R106, R88, -R104.reuse ;  /* 0x80000068586a7221 */ /* 0x100fe20000010000 */
[----:B0-----:R-:W-:Y:S02]  /*1e030*/  LOP3.LUT R149, R147, 0x1f, RZ, 0xc0, !PT ;  /* 0x0000001f93957812 */ /* 0x001fe400078ec0ff */
        /* <DEDUP_REMOVED lines=52> */
.L_x_4479:
[----:B------:R-:W-:Y:S05]  /*1e380*/  BSYNC.RECONVERGENT B0 ;  /* 0x0000000000007941 */ /* 0x000fea0003800200 */
.L_x_4478:
        /* <DEDUP_REMOVED lines=12> */
.L_x_4481:
[----:B------:R-:W-:Y:S05]  /*1e450*/  BSYNC.RECONVERGENT B0 ;  /* 0x0000000000007941 */ /* 0x000fea0003800200 */
.L_x_4480:
        /* <DEDUP_REMOVED lines=31> */
[----:B------:R-:W-:-:S03]  /*1e650*/  FFMA.FTZ R151, R106, R149, R151 ;  /* 0x000000956a977223 */ /* 0x000fc60000010097 */
[----:B------:R-:W-:Y:S01]  /*1e660*/  FMUL.FTZ R106, R106, R105 ;  /* 0x000000696a6a7220 */ /* 0x000fe20000410000 */
[----:B---3--:R-:W-:Y:S01]  /*1e670*/  FMUL.FTZ R151, R150, R151 ;  /* 0x0000009796977220 */ /* 0x008fe20000410000 */
[----:B--2---:R-:W-:Y:S02]  /*1e680*/  FADD.FTZ R105, R111, R110 ;  /* 0x0000006e6f697221 */ /* 0x004fe40000010000 */
[----:B------:R-:W-:-:S03]  /*1e690*/  FMUL.FTZ R106, R106, R107 ;  /* 0x0000006b6a6a7220 */ /* 0x000fc60000410000 */
[----:B------:R-:W1:Y:S01]  /*1e6a0*/  SHFL.IDX PT, R151, R151, RZ, 0x1f ;  /* 0x00001fff97977589 */ /* 0x000e6200000e0000 */
[----:B------:R-:W-:Y:S02]  /*1e6b0*/  FFMA.FTZ R150, R150, R106, R105 ;  /* 0x0000006a96967223 */ /* 0x000fe40000010069 */
[----:B------:R-:W2:Y:S03]  /*1e6c0*/  @!P1 LDC.64 R106, c[0x0][0x3c0] ;  /* 0x0000f000ff6a9b82 */ /* 0x000ea60000000a00 */
[----:B------:R-:W0:Y:S05]  /*1e6d0*/  SHFL.IDX PT, R149, R150, RZ, 0x1f ;  /* 0x00001fff96957589 */ /* 0x000e2a00000e0000 */
[----:B------:R-:W3:Y:S01]  /*1e6e0*/  @!P1 LDC.64 R104, c[0x0][0x3c8] ;  /* 0x0000f200ff689b82 */ /* 0x000ee20000000a00 */
[----:B-1----:R-:W-:-:S05]  /*1e6f0*/  FMUL.FTZ R110, R151, R151 ;  /* 0x00000097976e7220 */ /* 0x002fca0000410000 */
[----:B------:R-:W-:Y:S01]  /*1e700*/  FSEL R111, R110, RZ, P2 ;  /* 0x000000ff6e6f7208 */ /* 0x000fe20001000000 */
[----:B0-----:R-:W-:Y:S01]  /*1e710*/  FFMA.FTZ R110, R149, UR20, R148 ;  /* 0x00000014956e7c23 */ /* 0x001fe20008010094 */
[----:B------:R-:W-:-:S03]  /*1e720*/  IMAD.U32 R149, RZ, RZ, UR16 ;  /* 0x00000010ff957e24 */ /* 0x000fc6000f8e00ff */
[----:B------:R-:W-:Y:S01]  /*1e730*/  FADD.FTZ R110, R110, R111 ;  /* 0x0000006f6e6e7221 */ /* 0x000fe20000010000 */
[----:B------:R-:W-:Y:S02]  /*1e740*/  IMAD.U32 R111, RZ, RZ, UR16 ;  /* 0x00000010ff6f7e24 */ /* 0x000fe4000f8e00ff */
[----:B---3--:R-:W-:Y:S01]  /*1e750*/  @!P1 IMAD.WIDE R104, R149, 0x4, R104 ;  /* 0x0000000495689825 */ /* 0x008fe200078e0268 */
[----:B------:R-:W0:Y:S01]  /*1e760*/  MUFU.RSQ R148, R110 ;  /* 0x0000006e00947308 */ /* 0x000e220000001400 */
[----:B------:R-:W-:Y:S02]  /*1e770*/  FSEL R149, R151, RZ, !P2 ;  /* 0x000000ff97957208 */ /* 0x000fe40005000000 */
[----:B--2---:R-:W-:-:S05]  /*1e780*/  @!P1 IMAD.WIDE R106, R111, 0x4, R106 ;  /* 0x000000046f6a9825 */ /* 0x004fca00078e026a */
[----:B------:R1:W-:Y:S04]  /*1e790*/  @!P1 STG.E desc[UR6][R106.64], R151 ;  /* 0x000000976a009986 */ /* 0x0003e8000c101906 */
[----:B0-----:R1:W-:Y:S01]  /*1e7a0*/  @!P1 STG.E desc[UR6][R104.64], R148 ;  /* 0x0000009468009986 */ /* 0x0013e2000c101906 */
[----:B------:R-:W-:Y:S05]  /*1e7b0*/  @!P0 BRA `(.L_x_4483) ;  /* 0x00000004003c8947 */ /* 0x000fea0003800000 */
[--C-:B------:R-:W-:Y:S01]  /*1e7c0*/  FADD.FTZ R157, R86, -R149.reuse ;  /* 0x80000095569d7221 */ /* 0x100fe20000010000 */
[----:B------:R-:W-:Y:S01]  /*1e7d0*/  SHF.L.U32 R158, R23, 0x10, RZ ;  /* 0x00000010179e7819 */ /* 0x000fe200000006ff */
[----:B-1----:R-:W-:Y:S02]  /*1e7e0*/  IMAD.U32 R104, R47, 0x10000, RZ ;  /* 0x000100002f687824 */ /* 0x002fe400078e00ff */
[--C-:B------:R-:W-:Y:S01]  /*1e7f0*/  FADD.FTZ R105, R84, -R149.reuse ;  /* 0x8000009554697221 */ /* 0x100fe20000010000 */
[C---:B------:R-:W-:Y:S01]  /*1e800*/  FMUL.FTZ R157, R148.reuse, R157 ;  /* 0x0000009d949d7220 */ /* 0x040fe20000410000 */
[--C-:B------:R-:W-:Y:S01]  /*1e810*/  FADD.FTZ R153, R87, -R149.reuse ;  /* 0x8000009557997221 */ /* 0x100fe20000010000 */
[----:B------:R-:W-:Y:S01]  /*1e820*/  FADD.FTZ R107, R85, -R149 ;  /* 0x80000095556b7221 */ /* 0x000fe20000010000 */
[----:B------:R-:W-:Y:S01]  /*1e830*/  FMUL.FTZ R152, R148, R105 ;  /* 0x0000006994987220 */ /* 0x000fe20000410000 */
[----:B------:R-:W-:Y:S01]  /*1e840*/  FFMA.FTZ R158, R157, R158, R104 ;  /* 0x0000009e9d9e7223 */ /* 0x000fe20000010068 */
[----:B------:R-:W-:Y:S01]  /*1e850*/  SHF.L.U32 R104, R15, 0x10, RZ ;  /* 0x000000100f687819 */ /* 0x000fe200000006ff */
[----:B------:R-:W-:-:S02]  /*1e860*/  IMAD.U32 R106, R16, 0x10000, RZ ;  /* 0x00010000106a7824 */ /* 0x000fc400078e00ff */
[----:B------:R-:W-:Y:S01]  /*1e870*/  FMUL.FTZ R153, R148, R153 ;  /* 0x0000009994997220 */ /* 0x000fe20000410000 */
[----:B------:R-:W-:Y:S01]  /*1e880*/  SHF.L.U32 R105, R112, 0x10, RZ ;  /* 0x0000001070697819 */ /* 0x000fe200000006ff */
[----:B------:R-:W-:Y:S01]  /*1e890*/  FMUL.FTZ R156, R148, R107 ;  /* 0x0000006b949c7220 */ /* 0x000fe20000410000 */
[----:B------:R-:W-:Y:S02]  /*1e8a0*/  IMAD.U32 R151, R19, 0x10000, RZ ;  /* 0x0001000013977824 */ /* 0x000fe400078e00ff */
[----:B------:R-:W-:Y:S01]  /*1e8b0*/  FFMA.FTZ R107, R153, R106, R104 ;  /* 0x0000006a996b7223 */ /* 0x000fe20000010068 */
[----:B------:R-:W-:Y:S02]  /*1e8c0*/  IMAD.U32 R159, R22, 0x10000, RZ ;  /* 0x00010000169f7824 */ /* 0x000fe400078e00ff */
[----:B------:R-:W-:Y:S01]  /*1e8d0*/  FADD.FTZ R155, R83, -R149 ;  /* 0x80000095539b7221 */ /* 0x000fe20000010000 */
[----:B------:R-:W-:Y:S02]  /*1e8e0*/  IMAD.U32 R111, R46, 0x10000, RZ ;  /* 0x000100002e6f7824 */ /* 0x000fe400078e00ff */
[----:B------:R-:W-:Y:S01]  /*1e8f0*/  FFMA.FTZ R106, R156, R105, R151 ;  /* 0x000000699c6a7223 */ /* 0x000fe20000010097 */
[----:B------:R-:W-:Y:S01]  /*1e900*/  FADD.FTZ R105, R82, -R149 ;  /* 0x8000009552697221 */ /* 0x000fe20000010000 */
[----:B------:R-:W-:-:S02]  /*1e910*/  IMAD.U32 R110, R117, 0x10000, RZ ;  /* 0x00010000756e7824 */ /* 0x000fc400078e00ff */
[----:B------:R-:W-:Y:S01]  /*1e920*/  FFMA.FTZ R159, R152, R159, R111 ;  /* 0x0000009f989f7223 */ /* 0x000fe2000001006f */
[----:B------:R-:W-:Y:S01]  /*1e930*/  SHF.L.U32 R111, R45, 0x10, RZ ;  /* 0x000000102d6f7819 */ /* 0x000fe200000006ff */
[C---:B------:R-:W-:Y:S01]  /*1e940*/  FMUL.FTZ R154, R148.reuse, R105 ;  /* 0x00000069949a7220 */ /* 0x040fe20000410000 */
[----:B------:R-:W-:Y:S02]  /*1e950*/  IMAD.U32 R105, R21, 0x10000, RZ ;  /* 0x0001000015697824 */ /* 0x000fe400078e00ff */
[----:B------:R-:W-:Y:S01]  /*1e960*/  FMUL.FTZ R155, R148, R155 ;  /* 0x0000009b949b7220 */ /* 0x000fe20000410000 */
[----:B------:R-:W-:Y:S02]  /*1e970*/  IMAD.U32 R150, R116, 0x10000, RZ ;  /* 0x0001000074967824 */ /* 0x000fe400078e00ff */
[----:B------:R-:W-:Y:S01]  /*1e980*/  FADD.FTZ R151, R80, -R149 ;  /* 0x8000009550977221 */ /* 0x000fe20000010000 */
[----:B------:R-:W-:Y:S01]  /*1e990*/  FFMA.FTZ R104, R154, R105, R111 ;  /* 0x000000699a687223 */ /* 0x000fe2000001006f */
[----:B------:R-:W-:Y:S01]  /*1e9a0*/  FADD.FTZ R161, R81, -R149 ;  /* 0x8000009551a17221 */ /* 0x000fe20000010000 */
[----:B------:R-:W-:Y:S01]  /*1e9b0*/  FFMA.FTZ R105, R155, R110, R150 ;  /* 0x0000006e9b697223 */ /* 0x000fe20000010096 */
[C---:B------:R-:W-:Y:S01]  /*1e9c0*/  FMUL.FTZ R150, R148.reuse, R151 ;  /* 0x0000009794967220 */ /* 0x040fe20000410000 */
[----:B------:R-:W0:Y:S01]  /*1e9d0*/  LDC.64 R110, c[0x0][0x428] ;  /* 0x00010a00ff6e7b82 */ /* 0x000e220000000a00 */
[----:B------:R-:W-:Y:S01]  /*1e9e0*/  FMUL.FTZ R151, R148, R161 ;  /* 0x000000a194977220 */ /* 0x000fe20000410000 */
[----:B------:R-:W-:Y:S01]  /*1e9f0*/  SHF.L.U32 R161, R20, 0x10, RZ ;  /* 0x0000001014a17819 */ /* 0x000fe200000006ff */
        /* <DEDUP_REMOVED lines=8> */
[----:B------:R-:W-:Y:S01]  /*1ea80*/  IMAD.U32 R158, R27, 0x10000, RZ ;  /* 0x000100001b9e7824 */ /* 0x000fe200078e00ff */
[----:B------:R-:W-:-:S02]  /*1ea90*/  SHF.L.U32 R159, R42, 0x10, RZ ;  /* 0x000000102a9f7819 */ /* 0x000fc400000006ff */
[----:B------:R-:W-:Y:S01]  /*1eaa0*/  F2FP.BF16.F32.PACK_AB R104, R161, R160 ;  /* 0x000000a0a168723e */ /* 0x000fe200000010ff */
[----:B------:R-:W-:-:S04]  /*1eab0*/  IMAD.U32 R160, R43, 0x10000, RZ ;  /* 0x000100002ba07824 */ /* 0x000fc800078e00ff */
[----:B------:R-:W-:Y:S01]  /*1eac0*/  FFMA.FTZ R157, R157, R158, R160 ;  /* 0x0000009e9d9d7223 */ /* 0x000fe200000100a0 */
[----:B------:R-:W-:Y:S01]  /*1ead0*/  SHF.L.U32 R158, R14, 0x10, RZ ;  /* 0x000000100e9e7819 */ /* 0x000fe200000006ff */
[----:B------:R-:W-:Y:S02]  /*1eae0*/  IMAD.U32 R160, R13, 0x10000, RZ ;  /* 0x000100000da07824 */ /* 0x000fe400078e00ff */
[----:B0-----:R-:W-:-:S04]  /*1eaf0*/  IMAD.WIDE.U32 R110, R125, 0x10, R110 ;  /* 0x000000107d6e7825 */ /* 0x001fc800078e006e */
[----:B------:R-:W-:Y:S01]  /*1eb00*/  FFMA.FTZ R158, R153, R158, R160 ;  /* 0x0000009e999e7223 */ /* 0x000fe200000100a0 */
[----:B------:R-:W-:Y:S01]  /*1eb10*/  IMAD.U32 R153, R26, 0x10000, RZ ;  /* 0x000100001a997824 */ /* 0x000fe200078e00ff */
[----:B------:R0:W-:Y:S03]  /*1eb20*/  STG.E.128 desc[UR6][R110.64], R104 ;  /* 0x000000686e007986 */ /* 0x0001e6000c101d06 */
[----:B------:R-:W-:Y:S01]  /*1eb30*/  FFMA.FTZ R152, R152, R153, R159 ;  /* 0x0000009998987223 */ /* 0x000fe2000001009f */
[----:B------:R-:W-:Y:S01]  /*1eb40*/  IMAD.U32 R153, R18, 0x10000, RZ ;  /* 0x0001000012997824 */ /* 0x000fe200078e00ff */
[----:B0-----:R-:W-:Y:S01]  /*1eb50*/  SHF.L.U32 R107, R25, 0x10, RZ ;  /* 0x00000010196b7819 */ /* 0x001fe200000006ff */
[----:B------:R-:W-:Y:S01]  /*1eb60*/  IMAD.U32 R111, R41, 0x10000, RZ ;  /* 0x00010000296f7824 */ /* 0x000fe200078e00ff */
[----:B------:R-:W-:Y:S01]  /*1eb70*/  SHF.L.U32 R106, R113, 0x10, RZ ;  /* 0x00000010716a7819 */ /* 0x000fe200000006ff */
[----:B------:R-:W-:-:S02]  /*1eb80*/  IMAD.U32 R105, R17, 0x10000, RZ ;  /* 0x0001000011697824 */ /* 0x000fc400078e00ff */
[----:B------:R-:W-:Y:S01]  /*1eb90*/  FFMA.FTZ R154, R154, R107, R111 ;  /* 0x0000006b9a9a7223 */ /* 0x000fe2000001006f */
[----:B------:R-:W-:Y:S01]  /*1eba0*/  IMAD.U32 R104, R115, 0x10000, RZ ;  /* 0x0001000073687824 */ /* 0x000fe200078e00ff */
[----:B------:R-:W0:Y:S01]  /*1ebb0*/  LDC.64 R110, c[0x0][0x430] ;  /* 0x00010c00ff6e7b82 */ /* 0x000e220000000a00 */
[----:B------:R-:W-:Y:S01]  /*1ebc0*/  FFMA.FTZ R105, R156, R153, R105 ;  /* 0x000000999c697223 */ /* 0x000fe20000010069 */
[----:B------:R-:W-:Y:S02]  /*1ebd0*/  IMAD.U32 R107, R24, 0x10000, RZ ;  /* 0x00010000186b7824 */ /* 0x000fe400078e00ff */
[----:B------:R-:W-:Y:S01]  /*1ebe0*/  FFMA.FTZ R155, R155, R104, R106 ;  /* 0x000000689b9b7223 */ /* 0x000fe2000001006a */
[----:B------:R-:W-:Y:S01]  /*1ebf0*/  IMAD.U32 R153, R40, 0x10000, RZ ;  /* 0x0001000028997824 */ /* 0x000fe200078e00ff */
[----:B------:R-:W-:-:S03]  /*1ec00*/  SHF.L.U32 R106, R119, 0x10, RZ ;  /* 0x00000010776a7819 */ /* 0x000fc600000006ff */
[----:B------:R-:W-:Y:S01]  /*1ec10*/  FFMA.FTZ R104, R150, R107, R153 ;  /* 0x0000006b96687223 */ /* 0x000fe20000010099 */
[----:B------:R-:W-:Y:S01]  /*1ec20*/  IMAD.U32 R150, R118, 0x10000, RZ ;  /* 0x0001000076967824 */ /* 0x000fe200078e00ff */
[----:B------:R-:W-:-:S03]  /*1ec30*/  F2FP.BF16.F32.PACK_AB R107, R158, R157 ;  /* 0x0000009d9e6b723e */ /* 0x000fc600000010ff */
[----:B------:R-:W-:Y:S01]  /*1ec40*/  FFMA.FTZ R151, R151, R106, R150 ;  /* 0x0000006a97977223 */ /* 0x000fe20000010096 */
[----:B------:R-:W-:Y:S02]  /*1ec50*/  F2FP.BF16.F32.PACK_AB R106, R105, R152 ;  /* 0x00000098696a723e */ /* 0x000fe400000010ff */
[----:B------:R-:W-:Y:S02]  /*1ec60*/  F2FP.BF16.F32.PACK_AB R105, R155, R154 ;  /* 0x0000009a9b69723e */ /* 0x000fe400000010ff */
[----:B------:R-:W-:Y:S01]  /*1ec70*/  F2FP.BF16.F32.PACK_AB R104, R151, R104 ;  /* 0x000000689768723e */ /* 0x000fe200000010ff */
[----:B0-----:R-:W-:-:S04]  /*1ec80*/  IMAD.WIDE.U32 R110, R125, 0x10, R110 ;  /* 0x000000107d6e7825 */ /* 0x001fc800078e006e */
[----:B------:R-:W-:Y:S01]  /*1ec90*/  VIADD R125, R125, 0x80 ;  /* 0x000000807d7d7836 */ /* 0x000fe20000000000 */
[----:B------:R0:W-:Y:S06]  /*1eca0*/  STG.E.128 desc[UR6][R110.64], R104 ;  /* 0x000000686e007986 */ /* 0x0001ec000c101d06 */
.L_x_4483:
[----:B------:R-:W-:Y:S05]  /*1ecb0*/  BSYNC.RECONVERGENT B0 ;  /* 0x0000000000007941 */ /* 0x000fea0003800200 */
.L_x_4482:
[----:B------:R-:W-:Y:S01]  /*1ecc0*/  ISETP.NE.AND P0, PT, R109, RZ, PT ;  /* 0x000000ff6d00720c */ /* 0x000fe20003f05270 */
[----:B------:R-:W-:-:S12]  /*1ecd0*/  BSSY.RECONVERGENT B0, `(.L_x_4484) ;  /* 0x000005e000007945 */ /* 0x000fd80003800200 */
[----:B------:R-:W-:Y:S05]  /*1ece0*/  @!P0 BRA `(.L_x_4485) ;  /* 0x0000000400708947 */ /* 0x000fea0003800000 */
[--C-:B01----:R-:W-:Y:S01]  /*1ecf0*/  FADD.FTZ R105, R95, -R149.reuse ;  /* 0x800000955f697221 */ /* 0x103fe20000010000 */
[----:B------:R-:W-:Y:S01]  /*1ed00*/  PRMT R104, R31, 0x7632, R104 ;  /* 0x000076321f687816 */ /* 0x000fe20000000068 */
[----:B------:R-:W-:Y:S01]  /*1ed10*/  FADD.FTZ R155, R93, -R149 ;  /* 0x800000955d9b7221 */ /* 0x000fe20000010000 */
[----:B------:R-:W-:Y:S01]  /*1ed20*/  PRMT R106, R30, 0x7632, R106 ;  /* 0x000076321e6a7816 */ /* 0x000fe2000000006a */
[----:B------:R-:W-:Y:S01]  /*1ed30*/  FMUL.FTZ R156, R148, R105 ;  /* 0x00000069949c7220 */ /* 0x000fe20000410000 */
[----:B------:R-:W-:Y:S01]  /*1ed40*/  PRMT R109, R50, 0x7632, R109 ;  /* 0x00007632326d7816 */ /* 0x000fe2000000006d */
[----:B------:R-:W-:Y:S01]  /*1ed50*/  FMUL.FTZ R155, R148, R155 ;  /* 0x0000009b949b7220 */ /* 0x000fe20000410000 */
[----:B------:R-:W-:Y:S01]  /*1ed60*/  SHF.L.U32 R105, R104, 0x10, RZ ;  /* 0x0000001068697819 */ /* 0x000fe200000006ff */
[----:B------:R-:W-:Y:S01]  /*1ed70*/  IMAD.U32 R106, R106, 0x10000, RZ ;  /* 0x000100006a6a7824 */ /* 0x000fe200078e00ff */
[----:B------:R-:W-:Y:S01]  /*1ed80*/  SHF.L.U32 R104, R109, 0x10, RZ ;  /* 0x000000106d687819 */ /* 0x000fe200000006ff */
[----:B------:R-:W-:Y:S01]  /*1ed90*/  FADD.FTZ R153, R91, -R149 ;  /* 0x800000955b997221 */ /* 0x000fe20000010000 */
[----:B------:R-:W-:Y:S01]  /*1eda0*/  PRMT R107, R51, 0x7632, R107 ;  /* 0x00007632336b7816 */ /* 0x000fe2000000006b */
[----:B------:R-:W-:Y:S01]  /*1edb0*/  FADD.FTZ R111, R92, -R149 ;  /* 0x800000955c6f7221 */ /* 0x000fe20000010000 */
[----:B------:R-:W-:Y:S01]  /*1edc0*/  PRMT R110, R49, 0x7632, R110 ;  /* 0x00007632316e7816 */ /* 0x000fe2000000006e */
[--C-:B------:R-:W-:Y:S01]  /*1edd0*/  FFMA.FTZ R106, R155, R106, R104.reuse ;  /* 0x0000006a9b6a7223 */ /* 0x100fe20000010068 */
[----:B------:R-:W-:Y:S01]  /*1ede0*/  PRMT R104, R29, 0x7632, R104 ;  /* 0x000076321d687816 */ /* 0x000fe20000000068 */
[----:B------:R-:W-:-:S02]  /*1edf0*/  IMAD.U32 R107, R107, 0x10000, RZ ;  /* 0x000100006b6b7824 */ /* 0x000fc400078e00ff */
[----:B------:R-:W-:Y:S01]  /*1ee00*/  FMUL.FTZ R153, R148, R153 ;  /* 0x0000009994997220 */ /* 0x000fe20000410000 */
[----:B------:R-:W-:Y:S02]  /*1ee10*/  IMAD.U32 R110, R110, 0x10000, RZ ;  /* 0x000100006e6e7824 */ /* 0x000fe400078e00ff */
[----:B------:R-:W-:Y:S01]  /*1ee20*/  FADD.FTZ R109, R90, -R149 ;  /* 0x800000955a6d7221 */ /* 0x000fe20000010000 */
[----:B------:R-:W-:Y:S02]  /*1ee30*/  IMAD.U32 R104, R104, 0x10000, RZ ;  /* 0x0001000068687824 */ /* 0x000fe400078e00ff */
[----:B------:R-:W-:Y:S01]  /*1ee40*/  FFMA.FTZ R158, R156, R105, R107 ;  /* 0x000000699c9e7223 */ /* 0x000fe2000001006b */
[----:B------:R-:W-:Y:S01]  /*1ee50*/  FMUL.FTZ R154, R148, R111 ;  /* 0x0000006f949a7220 */ /* 0x000fe20000410000 */
[----:B------:R-:W-:Y:S01]  /*1ee60*/  SHF.L.U32 R111, R50, 0x10, RZ ;  /* 0x00000010326f7819 */ /* 0x000fe200000006ff */
[----:B------:R-:W-:Y:S01]  /*1ee70*/  FFMA.FTZ R105, R153, R104, R110 ;  /* 0x0000006899697223 */ /* 0x000fe2000001006e */
[----:B------:R-:W-:-:S02]  /*1ee80*/  IMAD.U32 R110, R49, 0x10000, RZ ;  /* 0x00010000316e7824 */ /* 0x000fc400078e00ff */
[----:B------:R-:W-:Y:S01]  /*1ee90*/  FMUL.FTZ R109, R148, R109 ;  /* 0x0000006d946d7220 */ /* 0x000fe20000410000 */
[----:B------:R-:W-:Y:S02]  /*1eea0*/  IMAD.U32 R157, R30, 0x10000, RZ ;  /* 0x000100001e9d7824 */ /* 0x000fe400078e00ff */
[----:B------:R-:W-:Y:S01]  /*1eeb0*/  FADD.FTZ R151, R94, -R149 ;  /* 0x800000955e977221 */ /* 0x000fe20000010000 */
[----:B------:R-:W-:Y:S01]  /*1eec0*/  IMAD.U32 R104, R29, 0x10000, RZ ;  /* 0x000100001d687824 */ /* 0x000fe200078e00ff */
[----:B------:R-:W-:Y:S01]  /*1eed0*/  SHF.L.U32 R152, R51, 0x10, RZ ;  /* 0x0000001033987819 */ /* 0x000fe200000006ff */
[----:B------:R-:W-:Y:S01]  /*1eee0*/  FFMA.FTZ R157, R154, R157, R111 ;  /* 0x0000009d9a9d7223 */ /* 0x000fe2000001006f */
[----:B------:R-:W-:Y:S02]  /*1eef0*/  IMAD.U32 R150, R31, 0x10000, RZ ;  /* 0x000100001f967824 */ /* 0x000fe400078e00ff */
[----:B------:R-:W-:Y:S01]  /*1ef00*/  FFMA.FTZ R104, R109, R104, R110 ;  /* 0x000000686d687223 */ /* 0x000fe2000001006e */
[----:B------:R-:W-:Y:S01]  /*1ef10*/  FMUL.FTZ R151, R148, R151 ;  /* 0x0000009794977220 */ /* 0x000fe20000410000 */
[----:B------:R-:W0:Y:S01]  /*1ef20*/  LDC.64 R110, c[0x0][0x428] ;  /* 0x00010a00ff6e7b82 */ /* 0x000e220000000a00 */
[--C-:B------:R-:W-:Y:S01]  /*1ef30*/  FADD.FTZ R159, R88, -R149.reuse ;  /* 0x80000095589f7221 */ /* 0x100fe20000010000 */
[----:B------:R-:W-:Y:S01]  /*1ef40*/  FADD.FTZ R161, R89, -R149 ;  /* 0x8000009559a17221 */ /* 0x000fe20000010000 */
[----:B------:R-:W-:Y:S01]  /*1ef50*/  FFMA.FTZ R107, R151, R150, R152 ;  /* 0x00000096976b7223 */ /* 0x000fe20000010098 */
[----:B------:R-:W-:Y:S01]  /*1ef60*/  SHF.L.U32 R165, R11, 0x10, RZ ;  /* 0x000000100ba57819 */ /* 0x000fe200000006ff */
[C---:B------:R-:W-:Y:S01]  /*1ef70*/  FMUL.FTZ R150, R148.reuse, R159 ;  /* 0x0000009f94967220 */ /* 0x040fe20000410000 */
[----:B------:R-:W-:Y:S01]  /*1ef80*/  FMUL.FTZ R152, R148, R161 ;  /* 0x000000a194987220 */ /* 0x000fe20000410000 */
[----:B------:R-:W-:Y:S01]  /*1ef90*/  SHF.L.U32 R159, R28, 0x10, RZ ;  /* 0x000000101c9f7819 */ /* 0x000fe200000006ff */
[----:B------:R-:W-:Y:S01]  /*1efa0*/  IMAD.U32 R161, R48, 0x10000, RZ ;  /* 0x0001000030a17824 */ /* 0x000fe200078e00ff */
[----:B------:R-:W-:Y:S01]  /*1efb0*/  F2FP.BF16.F32.PACK_AB R105, R105, R104 ;  /* 0x000000686969723e */ /* 0x000fe200000010ff */
[----:B------:R-:W-:Y:S01]  /*1efc0*/  IMAD.U32 R163, R12, 0x10000, RZ ;  /* 0x000100000ca37824 */ /* 0x000fe200078e00ff */
[----:B------:R-:W-:Y:S01]  /*1efd0*/  F2FP.BF16.F32.PACK_AB R107, R158, R107 ;  /* 0x0000006b9e6b723e */ /* 0x000fe200000010ff */
[----:B------:R-:W-:Y:S01]  /*1efe0*/  FFMA.FTZ R159, R150, R159, R161 ;  /* 0x0000009f969f7223 */ /* 0x000fe200000100a1 */
[----:B------:R-:W-:Y:S01]  /*1eff0*/  F2FP.BF16.F32.PACK_AB R106, R106, R157 ;  /* 0x0000009d6a6a723e */ /* 0x000fe200000010ff */
[----:B------:R-:W-:Y:S01]  /*1f000*/  FFMA.FTZ R160, R152, R163, R165 ;  /* 0x000000a398a07223 */ /* 0x000fe200000100a5 */
[----:B------:R-:W-:-:S02]  /*1f010*/  PRMT R157, R35, 0x7632, R157 ;  /* 0x00007632239d7816 */ /* 0x000fc4000000009d */
[----:B------:R-:W-:Y:S02]  /*1f020*/  PRMT R158, R34, 0x7632, R158 ;  /* 0x00007632229e7816 */ /* 0x000fe4000000009e */
[----:B------:R-:W-:Y:S01]  /*1f030*/  F2FP.BF16.F32.PACK_AB R104, R160, R159 ;  /* 0x0000009fa068723e */ /* 0x000fe200000010ff */
[----:B------:R-:W-:Y:S01]  /*1f040*/  IMAD.U32 R157, R157, 0x10000, RZ ;  /* 0x000100009d9d7824 */ /* 0x000fe200078e00ff */
[----:B------:R-:W-:Y:S02]  /*1f050*/  PRMT R159, R39, 0x7632, R159 ;  /* 0x00007632279f7816 */ /* 0x000fe4000000009f */
[----:B------:R-:W-:Y:S01]  /*1f060*/  PRMT R160, R38, 0x7632, R160 ;  /* 0x0000763226a07816 */ /* 0x000fe200000000a0 */
[----:B0-----:R-:W-:Y:S01]  /*1f070*/  IMAD.WIDE.U32 R110, R125, 0x10, R110 ;  /* 0x000000107d6e7825 */ /* 0x001fe200078e006e */
[----:B------:R-:W-:-:S03]  /*1f080*/  SHF.L.U32 R158, R158, 0x10, RZ ;  /* 0x000000109e9e7819 */ /* 0x000fc600000006ff */
[----:B------:R-:W-:Y:S01]  /*1f090*/  IMAD.U32 R159, R159, 0x10000, RZ ;  /* 0x000100009f9f7824 */ /* 0x000fe200078e00ff */
[----:B------:R0:W-:Y:S01]  /*1f0a0*/  STG.E.128 desc[UR6][R110.64], R104 ;  /* 0x000000686e007986 */ /* 0x0001e2000c101d06 */
[----:B------:R-:W-:Y:S02]  /*1f0b0*/  IMAD.U32 R160, R160, 0x10000, RZ ;  /* 0x00010000a0a07824 */ /* 0x000fe400078e00ff */
[----:B------:R-:W-:Y:S02]  /*1f0c0*/  FFMA.FTZ R156, R156, R157, R159 ;  /* 0x0000009d9c9c7223 */ /* 0x000fe4000001009f */
[----:B------:R-:W-:Y:S01]  /*1f0d0*/  FFMA.FTZ R155, R155, R158, R160 ;  /* 0x0000009e9b9b7223 */ /* 0x000fe200000100a0 */
[----:B0-----:R-:W-:Y:S01]  /*1f0e0*/  PRMT R104, R33, 0x7632, R104 ;  /* 0x0000763221687816 */ /* 0x001fe20000000068 */
[----:B------:R-:W-:Y:S01]  /*1f0f0*/  IMAD.U32 R107, R10, 0x10000, RZ ;  /* 0x000100000a6b7824 */ /* 0x000fe200078e00ff */
[----:B------:R-:W-:Y:S01]  /*1f100*/  PRMT R106, R37, 0x7632, R106 ;  /* 0x00007632256a7816 */ /* 0x000fe2000000006a */
[----:B------:R-:W-:Y:S01]  /*1f110*/  IMAD.U32 R110, R39, 0x10000, RZ ;  /* 0x00010000276e7824 */ /* 0x000fe200078e00ff */
[----:B------:R-:W-:Y:S01]  /*1f120*/  PRMT R111, R36, 0x7632, R111 ;  /* 0x00007632246f7816 */ /* 0x000fe2000000006f */
[----:B------:R-:W-:Y:S01]  /*1f130*/  IMAD.U32 R104, R104, 0x10000, RZ ;  /* 0x0001000068687824 */ /* 0x000fe200078e00ff */
[----:B------:R-:W-:-:S03]  /*1f140*/  SHF.L.U32 R106, R106, 0x10, RZ ;  /* 0x000000106a6a7819 */ /* 0x000fc600000006ff */
[----:B------:R-:W-:Y:S02]  /*1f150*/  IMAD.U32 R111, R111, 0x10000, RZ ;  /* 0x000100006f6f7824 */ /* 0x000fe400078e00ff */
[----:B------:R-:W-:Y:S01]  /*1f160*/  FFMA.FTZ R105, R153, R104, R106 ;  /* 0x0000006899697223 */ /* 0x000fe2000001006a */
[----:B------:R-:W-:Y:S01]  /*1f170*/  SHF.L.U32 R106, R35, 0x10, RZ ;  /* 0x00000010236a7819 */ /* 0x000fe200000006ff */
[----:B------:R-:W-:Y:S01]  /*1f180*/  FFMA.FTZ R104, R152, R107, R111 ;  /* 0x0000006b98687223 */ /* 0x000fe2000001006f */
[----:B------:R-:W-:Y:S01]  /*1f190*/  SHF.L.U32 R111, R38, 0x10, RZ ;  /* 0x00000010266f7819 */ /* 0x000fe200000006ff */
[----:B------:R-:W-:Y:S02]  /*1f1a0*/  IMAD.U32 R107, R34, 0x10000, RZ ;  /* 0x00010000226b7824 */ /* 0x000fe400078e00ff */
[----:B------:R-:W-:Y:S01]  /*1f1b0*/  FFMA.FTZ R151, R151, R106, R110 ;  /* 0x0000006a97977223 */ /* 0x000fe2000001006e */
[----:B------:R-:W-:Y:S02]  /*1f1c0*/  IMAD.U32 R106, R33, 0x10000, RZ ;  /* 0x00010000216a7824 */ /* 0x000fe400078e00ff */
[----:B------:R-:W-:Y:S01]  /*1f1d0*/  FFMA.FTZ R154, R154, R107, R111 ;  /* 0x0000006b9a9a7223 */ /* 0x000fe2000001006f */
[----:B------:R-:W-:Y:S01]  /*1f1e0*/  IMAD.U32 R152, R37, 0x10000, RZ ;  /* 0x0001000025987824 */ /* 0x000fe200078e00ff */
[----:B------:R-:W0:Y:S01]  /*1f1f0*/  LDC.64 R110, c[0x0][0x430] ;  /* 0x00010c00ff6e7b82 */ /* 0x000e220000000a00 */
[----:B------:R-:W-:-:S02]  /*1f200*/  SHF.L.U32 R107, R32, 0x10, RZ ;  /* 0x00000010206b7819 */ /* 0x000fc400000006ff */
        /* <DEDUP_REMOVED lines=10> */
.L_x_4485:
[----:B------:R-:W-:Y:S05]  /*1f2b0*/  BSYNC.RECONVERGENT B0 ;  /* 0x0000000000007941 */ /* 0x000fea0003800200 */
.L_x_4484:
[----:B------:R-:W-:Y:S01]  /*1f2c0*/  ISETP.NE.AND P0, PT, R108, RZ, PT ;  /* 0x000000ff6c00720c */ /* 0x000fe20003f05270 */
[----:B------:R-:W-:-:S12]  /*1f2d0*/  BSSY.RECONVERGENT B0, `(.L_x_4486) ;  /* 0x0000053000007945 */ /* 0x000fd80003800200 */
[----:B------:R-:W-:Y:S05]  /*1f2e0*/  @!P0 BRA `(.L_x_4487) ;  /* 0x0000000400448947 */ /* 0x000fea0003800000 */
[--C-:B012---:R-:W-:Y:S01]  /*1f2f0*/  FADD.FTZ R105, R96, -R149.reuse ;  /* 0x8000009560697221 */ /* 0x107fe20000010000 */
[----:B------:R-:W-:Y:S01]  /*1f300*/  SHF.L.U32 R153, R64, 0x10, RZ ;  /* 0x0000001040997819 */ /* 0x000fe200000006ff */
[----:B------:R-:W-:Y:S01]  /*1f310*/  IMAD.U32 R108, R56, 0x10000, RZ ;  /* 0x00010000386c7824 */ /* 0x000fe200078e00ff */
[----:B------:R-:W-:Y:S01]  /*1f320*/  SHF.L.U32 R104, R52, 0x10, RZ ;  /* 0x0000001034687819 */ /* 0x000fe200000006ff */
[----:B------:R-:W-:Y:S01]  /*1f330*/  FMUL.FTZ R105, R148, R105 ;  /* 0x0000006994697220 */ /* 0x000fe20000410000 */
[----:B------:R-:W-:Y:S01]  /*1f340*/  PRMT R110, R52, 0x7632, R110 ;  /* 0x00007632346e7816 */ /* 0x000fe2000000006e */
[C---:B------:R-:W-:Y:S01]  /*1f350*/  IMAD.U32 R106, R60.reuse, 0x10000, RZ ;  /* 0x000100003c6a7824 */ /* 0x040fe200078e00ff */
[----:B------:R-:W-:Y:S01]  /*1f360*/  PRMT R150, R60, 0x7632, R150 ;  /* 0x000076323c967816 */ /* 0x000fe20000000096 */
[----:B------:R-:W-:Y:S01]  /*1f370*/  FADD.FTZ R107, R97, -R149 ;  /* 0x80000095616b7221 */ /* 0x000fe20000010000 */
[----:B------:R-:W-:Y:S01]  /*1f380*/  FFMA.FTZ R153, R105, R108, R153 ;  /* 0x0000006c69997223 */ /* 0x000fe20000010099 */
[----:B------:R-:W-:-:S02]  /*1f390*/  IMAD.U32 R110, R110, 0x10000, RZ ;  /* 0x000100006e6e7824 */ /* 0x000fc400078e00ff */
[----:B------:R-:W-:Y:S01]  /*1f3a0*/  FFMA.FTZ R104, R105, R104, R106 ;  /* 0x0000006869687223 */ /* 0x000fe2000001006a */
[----:B------:R-:W-:Y:S02]  /*1f3b0*/  IMAD.U32 R150, R150, 0x10000, RZ ;  /* 0x0001000096967824 */ /* 0x000fe400078e00ff */
[----:B------:R-:W-:Y:S01]  /*1f3c0*/  FMUL.FTZ R109, R148, R107 ;  /* 0x0000006b946d7220 */ /* 0x000fe20000410000 */
[----:B------:R-:W-:Y:S01]  /*1f3d0*/  PRMT R108, R56, 0x7632, R108 ;  /* 0x00007632386c7816 */ /* 0x000fe2000000006c */
[----:B------:R-:W-:Y:S01]  /*1f3e0*/  FADD.FTZ R105, R98, -R149 ;  /* 0x8000009562697221 */ /* 0x000fe20000010000 */
[----:B------:R-:W-:Y:S01]  /*1f3f0*/  SHF.L.U32 R106, R9, 0x10, RZ ;  /* 0x00000010096a7819 */ /* 0x000fe200000006ff */
[----:B------:R-:W-:Y:S01]  /*1f400*/  FFMA.FTZ R107, R109, R110, R150 ;  /* 0x0000006e6d6b7223 */ /* 0x000fe20000010096 */
[----:B------:R-:W-:Y:S01]  /*1f410*/  SHF.L.U32 R151, R61, 0x10, RZ ;  /* 0x000000103d977819 */ /* 0x000fe200000006ff */
[----:B------:R-:W-:Y:S02]  /*1f420*/  IMAD.U32 R108, R108, 0x10000, RZ ;  /* 0x000100006c6c7824 */ /* 0x000fe400078e00ff */
[----:B------:R-:W-:Y:S01]  /*1f430*/  FMUL.FTZ R110, R148, R105 ;  /* 0x00000069946e7220 */ /* 0x000fe20000410000 */
[----:B------:R-:W-:-:S02]  /*1f440*/  IMAD.U32 R111, R53, 0x10000, RZ ;  /* 0x00010000356f7824 */ /* 0x000fc400078e00ff */
[----:B------:R-:W-:Y:S01]  /*1f450*/  FADD.FTZ R155, R99, -R149 ;  /* 0x80000095639b7221 */ /* 0x000fe20000010000 */
[----:B------:R-:W-:Y:S01]  /*1f460*/  FFMA.FTZ R108, R109, R108, R106 ;  /* 0x0000006c6d6c7223 */ /* 0x000fe2000001006a */
[----:B------:R-:W-:Y:S02]  /*1f470*/  IMAD.U32 R109, R57, 0x10000, RZ ;  /* 0x00010000396d7824 */ /* 0x000fe400078e00ff */
[----:B------:R-:W-:Y:S01]  /*1f480*/  FFMA.FTZ R105, R110, R111, R151 ;  /* 0x0000006f6e697223 */ /* 0x000fe20000010097 */
[----:B------:R-:W-:Y:S01]  /*1f490*/  IMAD.U32 R111, R65, 0x10000, RZ ;  /* 0x00010000416f7824 */ /* 0x000fe200078e00ff */
[----:B------:R-:W-:Y:S01]  /*1f4a0*/  SHF.L.U32 R106, R8, 0x10, RZ ;  /* 0x00000010086a7819 */ /* 0x000fe200000006ff */
[----:B------:R-:W-:Y:S01]  /*1f4b0*/  FMUL.FTZ R155, R148, R155 ;  /* 0x0000009b949b7220 */ /* 0x000fe20000410000 */
[----:B------:R-:W-:Y:S02]  /*1f4c0*/  IMAD.U32 R150, R7, 0x10000, RZ ;  /* 0x0001000007967824 */ /* 0x000fe400078e00ff */
[----:B------:R-:W-:Y:S01]  /*1f4d0*/  FFMA.FTZ R109, R110, R109, R111 ;  /* 0x0000006d6e6d7223 */ /* 0x000fe2000001006f */
[----:B------:R-:W-:-:S02]  /*1f4e0*/  IMAD.U32 R152, R6, 0x10000, RZ ;  /* 0x0001000006987824 */ /* 0x000fc400078e00ff */
[----:B------:R-:W-:Y:S01]  /*1f4f0*/  FADD.FTZ R111, R100, -R149 ;  /* 0x80000095646f7221 */ /* 0x000fe20000010000 */
[C---:B------:R-:W-:Y:S01]  /*1f500*/  FFMA.FTZ R110, R155.reuse, R106, R150 ;  /* 0x0000006a9b6e7223 */ /* 0x040fe20000010096 */
[----:B------:R-:W-:Y:S01]  /*1f510*/  SHF.L.U32 R106, R134, 0x10, RZ ;  /* 0x00000010866a7819 */ /* 0x000fe200000006ff */
[----:B------:R-:W-:Y:S01]  /*1f520*/  IMAD.U32 R150, R62, 0x10000, RZ ;  /* 0x000100003e967824 */ /* 0x000fe200078e00ff */
[----:B------:R-:W-:Y:S01]  /*1f530*/  SHF.L.U32 R154, R58, 0x10, RZ ;  /* 0x000000103a9a7819 */ /* 0x000fe200000006ff */
[----:B------:R-:W-:Y:S01]  /*1f540*/  FMUL.FTZ R111, R148, R111 ;  /* 0x0000006f946f7220 */ /* 0x000fe20000410000 */
[----:B------:R-:W-:Y:S02]  /*1f550*/  IMAD.U32 R151, R66, 0x10000, RZ ;  /* 0x0001000042977824 */ /* 0x000fe400078e00ff */
[----:B------:R-:W-:Y:S01]  /*1f560*/  FFMA.FTZ R152, R155, R152, R106 ;  /* 0x000000989b987223 */ /* 0x000fe2000001006a */
[----:B------:R-:W-:Y:S01]  /*1f570*/  IMAD.U32 R106, R54, 0x10000, RZ ;  /* 0x00010000366a7824 */ /* 0x000fe200078e00ff */
[----:B------:R-:W-:Y:S01]  /*1f580*/  SHF.L.U32 R156, R136, 0x10, RZ ;  /* 0x00000010889c7819 */ /* 0x000fe200000006ff */
[----:B------:R-:W-:Y:S01]  /*1f590*/  FFMA.FTZ R154, R111, R154, R151 ;  /* 0x0000009a6f9a7223 */ /* 0x000fe20000010097 */
[----:B------:R-:W-:-:S02]  /*1f5a0*/  IMAD.U32 R158, R137, 0x10000, RZ ;  /* 0x00010000899e7824 */ /* 0x000fc400078e00ff */
[----:B------:R-:W-:Y:S01]  /*1f5b0*/  FFMA.FTZ R106, R111, R106, R150 ;  /* 0x0000006a6f6a7223 */ /* 0x000fe20000010096 */
[----:B------:R-:W-:Y:S01]  /*1f5c0*/  FADD.FTZ R111, R101, -R149 ;  /* 0x80000095656f7221 */ /* 0x000fe20000010000 */
[----:B------:R-:W-:Y:S01]  /*1f5d0*/  IMAD.U32 R150, R135, 0x10000, RZ ;  /* 0x0001000087967824 */ /* 0x000fe200078e00ff */
[----:B------:R-:W-:Y:S01]  /*1f5e0*/  SHF.L.U32 R157, R67, 0x10, RZ ;  /* 0x00000010439d7819 */ /* 0x000fe200000006ff */
[----:B------:R-:W-:Y:S02]  /*1f5f0*/  IMAD.U32 R151, R138, 0x10000, RZ ;  /* 0x000100008a977824 */ /* 0x000fe400078e00ff */
[----:B------:R-:W-:Y:S01]  /*1f600*/  FMUL.FTZ R155, R148, R111 ;  /* 0x0000006f949b7220 */ /* 0x000fe20000410000 */
[----:B------:R-:W-:Y:S01]  /*1f610*/  IMAD.U32 R159, R139, 0x10000, RZ ;  /* 0x000100008b9f7824 */ /* 0x000fe200078e00ff */
[----:B------:R-:W-:Y:S01]  /*1f620*/  F2FP.BF16.F32.PACK_AB R104, R107, R104 ;  /* 0x000000686b68723e */ /* 0x000fe200000010ff */
[----:B------:R-:W-:Y:S02]  /*1f630*/  IMAD.U32 R161, R140, 0x10000, RZ ;  /* 0x000100008ca17824 */ /* 0x000fe400078e00ff */
[C---:B------:R-:W-:Y:S01]  /*1f640*/  FFMA.FTZ R111, R155.reuse, R150, R156 ;  /* 0x000000969b6f7223 */ /* 0x040fe2000001009c */
[----:B------:R-:W-:Y:S01]  /*1f650*/  FFMA.FTZ R155, R155, R158, R151 ;  /* 0x0000009e9b9b7223 */ /* 0x000fe20000010097 */
[----:B------:R-:W-:Y:S01]  /*1f660*/  FADD.FTZ R151, R102, -R149 ;  /* 0x8000009566977221 */ /* 0x000fe20000010000 */
[----:B------:R-:W-:Y:S01]  /*1f670*/  SHF.L.U32 R156, R55, 0x10, RZ ;  /* 0x00000010379c7819 */ /* 0x000fe200000006ff */
[----:B------:R-:W-:-:S02]  /*1f680*/  IMAD.U32 R150, R63, 0x10000, RZ ;  /* 0x000100003f967824 */ /* 0x000fc400078e00ff */
[----:B------:R-:W-:Y:S01]  /*1f690*/  FADD.FTZ R149, R103, -R149 ;  /* 0x8000009567957221 */ /* 0x000fe20000010000 */
[----:B------:R-:W-:Y:S01]  /*1f6a0*/  FMUL.FTZ R151, R148, R151 ;  /* 0x0000009794977220 */ /* 0x000fe20000410000 */
[----:B------:R-:W-:Y:S01]  /*1f6b0*/  IMAD.U32 R158, R59, 0x10000, RZ ;  /* 0x000100003b9e7824 */ /* 0x000fe200078e00ff */
[----:B------:R-:W-:Y:S01]  /*1f6c0*/  F2FP.BF16.F32.PACK_AB R106, R111, R106 ;  /* 0x0000006a6f6a723e */ /* 0x000fe200000010ff */
[----:B------:R-:W-:Y:S02]  /*1f6d0*/  IMAD.U32 R160, R142, 0x10000, RZ ;  /* 0x000100008ea07824 */ /* 0x000fe400078e00ff */
[C---:B------:R-:W-:Y:S01]  /*1f6e0*/  FFMA.FTZ R156, R151.reuse, R156, R150 ;  /* 0x0000009c979c7223 */ /* 0x040fe20000010096 */
[----:B------:R-:W-:Y:S01]  /*1f6f0*/  FFMA.FTZ R157, R151, R158, R157 ;  /* 0x0000009e979d7223 */ /* 0x000fe2000001009d */
[----:B------:R-:W-:Y:S01]  /*1f700*/  FMUL.FTZ R158, R148, R149 ;  /* 0x00000095949e7220 */ /* 0x000fe20000410000 */
[----:B------:R-:W0:Y:S01]  /*1f710*/  LDC.64 R150, c[0x0][0x428] ;  /* 0x00010a00ff967b82 */ /* 0x000e220000000a00 */
[----:B------:R-:W-:-:S02]  /*1f720*/  F2FP.BF16.F32.PACK_AB R105, R110, R105 ;  /* 0x000000696e69723e */ /* 0x000fc400000010ff */
[C---:B------:R-:W-:Y:S01]  /*1f730*/  FFMA.FTZ R159, R158.reuse, R159, R161 ;  /* 0x0000009f9e9f7223 */ /* 0x040fe200000100a1 */
[----:B------:R-:W-:Y:S02]  /*1f740*/  SHF.L.U32 R161, R141, 0x10, RZ ;  /* 0x000000108da17819 */ /* 0x000fe400000006ff */
[----:B------:R-:W-:Y:S02]  /*1f750*/  F2FP.BF16.F32.PACK_AB R110, R155, R154 ;  /* 0x0000009a9b6e723e */ /* 0x000fe400000010ff */
[----:B------:R-:W1:Y:S01]  /*1f760*/  LDC.64 R148, c[0x0][0x430] ;  /* 0x00010c00ff947b82 */ /* 0x000e620000000a00 */
[----:B------:R-:W-:Y:S01]  /*1f770*/  FFMA.FTZ R160, R158, R161, R160 ;  /* 0x000000a19ea07223 */ /* 0x000fe200000100a0 */
[----:B------:R-:W-:Y:S02]  /*1f780*/  F2FP.BF16.F32.PACK_AB R107, R159, R156 ;  /* 0x0000009c9f6b723e */ /* 0x000fe400000010ff */
[----:B------:R-:W-:Y:S02]  /*1f790*/  F2FP.BF16.F32.PACK_AB R109, R152, R109 ;  /* 0x0000006d986d723e */ /* 0x000fe400000010ff */
[----:B------:R-:W-:-:S02]  /*1f7a0*/  F2FP.BF16.F32.PACK_AB R111, R160, R157 ;  /* 0x0000009da06f723e */ /* 0x000fc400000010ff */
[----:B------:R-:W-:Y:S01]  /*1f7b0*/  F2FP.BF16.F32.PACK_AB R108, R108, R153 ;  /* 0x000000996c6c723e */ /* 0x000fe200000010ff */
[----:B0-----:R-:W-:-:S05]  /*1f7c0*/  IMAD.WIDE.U32 R150, R125, 0x10, R150 ;  /* 0x000000107d967825 */ /* 0x001fca00078e0096 */
[----:B------:R3:W-:Y:S01]  /*1f7d0*/  STG.E.128 desc[UR6][R150.64], R104 ;  /* 0x0000006896007986 */ /* 0x0007e2000c101d06 */
[----:B-1----:R-:W-:-:S05]  /*1f7e0*/  IMAD.WIDE.U32 R148, R125, 0x10, R148 ;  /* 0x000000107d947825 */ /* 0x002fca00078e0094 */
[----:B------:R3:W-:Y:S02]  /*1f7f0*/  STG.E.128 desc[UR6][R148.64], R108 ;  /* 0x0000006c94007986 */ /* 0x0007e4000c101d06 */
.L_x_4487:
[----:B------:R-:W-:Y:S05]  /*1f800*/  BSYNC.RECONVERGENT B0 ;  /* 0x0000000000007941 */ /* 0x000fea0003800200 */
.L_x_4486:
[----:B------:R-:W-:Y:S02]  /*1f810*/  UIADD3 UR16, UPT, UPT, UR16, UR14, URZ ;  /* 0x0000000e10107290 */ /* 0x000fe4000fffe0ff */
[----:B------:R-:W-:Y:S02]  /*1f820*/  UPLOP3.LUT UP1, UPT, UPT, UPT, UP1, 0x40, 0x4 ;  /* 0x000000000004789c */ /* 0x000fe40003f2e810 */
[----:B------:R-:W-:-:S09]  /*1f830*/  UISETP.GE.AND UP0, UPT, UR16, UR15, UPT ;  /* 0x0000000f1000728c */ /* 0x000fd2000bf06270 */
[----:B------:R-:W-:Y:S05]  /*1f840*/  BRA.U !UP0, `(.L_x_4488) ;  /* 0xfffffe1d08907547 */ /* 0x000fea000b83ffff */
[----:B------:R-:W-:Y:S05]  /*1f850*/  EXIT ;  /* 0x000000000000794d */ /* 0x000fea0003800000 */
.L_x_4489:
        /* <DEDUP_REMOVED lines=10> */
.L_x_13592:


//--------------------- .text._ZN10layer_norm31ln_parallel_residual_fwd_kernelINS_13Kernel_traitsI13__nv_bfloat16S2_fS2_fjLj3072ELj1ELj1ELj4ELj16ENS_18Kernel_traits_baseILj3072ES2_S2_fS2_fjLj128EEEEELb1ELb0ELb1EEEvNS_9FwdParamsE --------------------------
	.section	.text._ZN10layer_norm31ln_parallel_residual_fwd_kernelINS_13Kernel_traitsI13__nv_bfloat16S2_fS2_fjLj3072ELj1ELj1ELj4ELj16ENS_18Kernel_traits_baseILj3072ES2_S2_fS2_fjLj128EEEEELb1ELb0ELb1EEEvNS_9FwdParamsE,"ax",@progbits
	.align	128
        .global         _ZN10layer_norm31ln_parallel_residual_fwd_kernelINS_13Kernel_traitsI13__nv_bfloat16S2_fS2_fjLj3072ELj1ELj1ELj4ELj16ENS_18Kernel_traits_baseILj3072ES2_S2_fS2_fjLj128EEEEELb1ELb0ELb1EEEvNS_9FwdParamsE
        .type           _ZN10layer_norm31ln_parallel_residual_fwd_kernelINS_13Kernel_traitsI13__nv_bfloat16S2_fS2_fjLj3072ELj1ELj1ELj4ELj16ENS_18Kernel_traits_baseILj3072ES2_S2_fS2_fjLj128EEEEELb1ELb0ELb1EEEvNS_9FwdParamsE,@function
        .size           _ZN10layer_norm31ln_parallel_residual_fwd_kernelINS_13Kernel_traitsI13__nv_bfloat16S2_fS2_fjLj3072ELj1ELj1ELj4ELj16ENS_18Kernel_traits_baseILj3072ES2_S2_fS2_fjLj128EEEEELb1ELb0ELb1EEEvNS_9FwdParamsE,(.L_x_13593 - _ZN10layer_norm31ln_parallel_residual_fwd_kernelINS_13Kernel_traitsI13__nv_bfloat16S2_fS2_fjLj3072ELj1ELj1ELj4ELj16ENS_18Kernel_traits_baseILj3072ES2_S2_fS2_fjLj128EEEEELb1ELb0ELb1EEEvNS_9FwdParamsE)
        .other          _ZN10layer_norm31ln_parallel_residual_fwd_kernelINS_13Kernel_traitsI13__nv_bfloat16S2_fS2_fjLj3072ELj1ELj1ELj4ELj16ENS_18Kernel_traits_baseILj3072ES2_S2_fS2_fjLj128EEEEELb1ELb0ELb1EEEvNS_9FwdParamsE,@"STO_CUDA_ENTRY STV_DEFAULT"
_ZN10layer_norm31ln_parallel_residual_fwd_kernelINS_13Kernel_traitsI13__nv_bfloat16S2_fS2_fjLj3072ELj1ELj1ELj4ELj16ENS_18Kernel_traits_baseILj3072ES2_S2_fS2_fjLj128EEEEELb1ELb0ELb1EEEvNS_9FwdParamsE:
.text._ZN10layer_norm31ln_parallel_residual_fwd_kernelINS_13Kernel_traitsI13__nv_bfloat16S2_fS2_fjLj3072ELj1ELj1ELj4ELj16ENS_18Kernel_traits_baseILj3072ES2_S2_fS2_fjLj128EEEEELb1ELb0ELb1EEEvNS_9FwdParamsE:
        /* <DEDUP_REMOVED lines=21> */
[----:B---3--:R-:W-:-:S04]  /*0150*/  @P0 IADD3 R14, P1, PT, R4, R7, RZ ;  /* 0x00000007040e0210 */ /* 0x008fc80007f3e0ff */
[----:B------:R-:W-:-:S04]  /*0160*/  @P0 IADD3.X R15, PT, PT, RZ, R5, RZ, P1, !PT ;  /* 0x00000005ff0f0210 */ /* 0x000fc80000ffe4ff */
[--C-:B------:R-:W-:Y:S01]  /*0170*/  SHF.R.U64 R130, R14, 0x2, R15.reuse ;  /* 0x000000020e827819 */ /* 0x100fe2000000120f */
[----:B------:R-:W-:Y:S01]  /*0180*/  UIADD3 UR6, UPT, UPT, UR8, -0x61c88647, URZ ;  /* 0x9e3779b908067890 */ /* 0x000fe2000fffe0ff */
[----:B------:R-:W-:Y:S01]  /*0190*/  SHF.R.U32.HI R129, RZ, 0x2, R15 ;  /* 0x00000002ff817819 */ /* 0x000fe2000001160f */
[----:B------:R-:W-:Y:S02]  /*01a0*/  UIADD3 UR7, UPT, UPT, UR9, -0x4498517b, URZ ;  /* 0xbb67ae8509077890 */ /* 0x000fe4000fffe0ff */
[----:B------:R-:W-:Y:S02]  /*01b0*/  UIADD3 UR12, UPT, UPT, UR8, 0x3c6ef372, URZ ;  /* 0x3c6ef372080c7890 */ /* 0x000fe4000fffe0ff */
[----:B------:R-:W-:Y:S02]  /*01c0*/  UIADD3 UR13, UPT, UPT, UR9, 0x76cf5d0a, URZ ;  /* 0x76cf5d0a090d7890 */ /* 0x000fe4000fffe0ff */
[----:B------:R-:W-:Y:S02]  /*01d0*/  UIADD3 UR14, UPT, UPT, UR8, -0x255992d5, URZ ;  /* 0xdaa66d2b080e7890 */ /* 0x000fe4000fffe0ff */
[----:B------:R-:W-:-:S02]  /*01e0*/  UIADD3 UR15, UPT, UPT, UR9, 0x32370b8f, URZ ;  /* 0x32370b8f090f7890 */ /* 0x000fc4000fffe0ff */
[----:B------:R-:W-:Y:S02]  /*01f0*/  UIADD3 UR16, UPT, UPT, UR9, -0x126145ec, URZ ;  /* 0xed9eba1409107890 */ /* 0x000fe4000fffe0ff */
[----:B------:R-:W-:Y:S02]  /*0200*/  UIADD3 UR17, UPT, UPT, UR8, -0x4ab325aa, URZ ;  /* 0xb54cda5608117890 */ /* 0x000fe4000fffe0ff */
[----:B------:R-:W-:Y:S02]  /*0210*/  UIADD3 UR19, UPT, UPT, UR9, 0x646e171e, URZ ;  /* 0x646e171e09137890 */ /* 0x000fe4000fffe0ff */
[----:B------:R-:W-:Y:S02]  /*0220*/  UIADD3 UR20, UPT, UPT, UR8, 0x5384540f, URZ ;  /* 0x5384540f08147890 */ /* 0x000fe4000fffe0ff */
[----:B------:R-:W-:Y:S02]  /*0230*/  UIADD3 UR21, UPT, UPT, UR9, 0x1fd5c5a3, URZ ;  /* 0x1fd5c5a309157890 */ /* 0x000fe4000fffe0ff */
[----:B------:R-:W-:-:S02]  /*0240*/  UIADD3 UR22, UPT, UPT, UR8, -0xe443238, URZ ;  /* 0xf1bbcdc808167890 */ /* 0x000fc4000fffe0ff */
        /* <DEDUP_REMOVED lines=10> */
[----:B------:R-:W-:Y:S01]  /*02f0*/  IMAD.MOV.U32 R128, RZ, RZ, RZ ;  /* 0x000000ffff807224 */ /* 0x000fe200078e00ff */
[----:B------:R-:W-:Y:S01]  /*0300*/  CS2R R2, SRZ ;  /* 0x0000000000027805 */ /* 0x000fe2000001ff00 */
        /* <DEDUP_REMOVED lines=20> */
.L_x_4491:
[----:B------:R-:W0:Y:S08]  /*0450*/  LDC.64 R2, c[0x0][0x3d0] ;  /* 0x0000f400ff027b82 */ /* 0x000e300000000a00 */
[----:B------:R-:W1:Y:S08]  /*0460*/  LDC.64 R6, c[0x0][0x3d8] ;  /* 0x0000f600ff067b82 */ /* 0x000e700000000a00 */
[----:B------:R-:W2:Y:S01]  /*0470*/  LDC.64 R10, c[0x0][0x440] ;  /* 0x00011000ff0a7b82 */ /* 0x000ea20000000a00 */
[----:B------:R-:W-:-:S02]  /*0480*/  HFMA2 R128, -RZ, RZ, 0, 0 ;  /* 0x00000000ff807431 */ /* 0x000fc400000001ff */
[----:B------:R-:W-:Y:S02]  /*0490*/  IMAD.MOV.U32 R0, RZ, RZ, RZ ;  /* 0x000000ffff007224 */ /* 0x000fe400078e00ff */
        /* <DEDUP_REMOVED lines=16> */
[----:B0-----:R-:W-:Y:S01]  /*05a0*/  CS2R R10, SRZ ;  /* 0x00000000000a7805 */ /* 0x001fe2000001ff00 */
[----:B------:R-:W-:Y:S06]  /*05b0*/  BRA `(.L_x_4492) ;  /* 0x0000000000d47947 */ /* 0x000fec0003800000 */
.L_x_4490:
        /* <DEDUP_REMOVED lines=14> */
[----:B------:R-:W5:Y:S04]  /*06a0*/  LDG.E.128 R76, desc[UR10][R6.64] ;  /* 0x0000000a064c7981 */ /* 0x000f68000c1e1d00 */
[----:B------:R-:W5:Y:S04]  /*06b0*/  LDG.E.128 R84, desc[UR10][R4.64+0x800] ;  /* 0x0008000a04547981 */ /* 0x000f68000c1e1d00 */
[----:B------:R-:W5:Y:S04]  /*06c0*/  LDG.E.128 R72, desc[UR10][R6.64+0x800] ;  /* 0x0008000a06487981 */ /* 0x000f68000c1e1d00 */
[----:B------:R-:W5:Y:S01]  /*06d0*/  LDG.E.128 R80, desc[UR10][R4.64+0x1000] ;  /* 0x0010000a04507981 */ /* 0x000f62000c1e1d00 */
[----:B0-----:R-:W-:-:S03]  /*06e0*/  @P0 IMAD.WIDE.U32 R8, R134, 0x10, R8 ;  /* 0x0000001086080825 */ /* 0x001fc600078e0008 */
[----:B------:R-:W5:Y:S04]  /*06f0*/  LDG.E.128 R68, desc[UR10][R6.64+0x1000] ;  /* 0x0010000a06447981 */ /* 0x000f68000c1e1d00 */
[----:B------:R-:W5:Y:S04]  /*0700*/  @P0 LDG.E.128 R56, desc[UR10][R8.64] ;  /* 0x0000000a08380981 */ /* 0x000f68000c1e1d00 */
[----:B------:R-:W5:Y:S04]  /*0710*/  @P0 LDG.E.128 R60, desc[UR10][R8.64+0x800] ;  /* 0x0008000a083c0981 */ /* 0x000f68000c1e1d00 */
[----:B------:R0:W5:Y:S01]  /*0720*/  @P0 LDG.E.128 R64, desc[UR10][R8.64+0x1000] ;  /* 0x0010000a08400981 */ /* 0x000162000c1e1d00 */
[----:B----4-:R-:W-:Y:S01]  /*0730*/  @P0 IMAD.MOV.U32 R11, RZ, RZ, R16 ;  /* 0x000000ffff0b0224 */ /* 0x010fe200078e0010 */
[----:B------:R-:W-:Y:S01]  /*0740*/  @P0 MOV R10, R17 ;  /* 0x00000011000a0202 */ /* 0x000fe20000000f00 */
[----:B0-----:R-:W-:Y:S01]  /*0750*/  @P0 IMAD.MOV.U32 R9, RZ, RZ, R18 ;  /* 0x000000ffff090224 */ /* 0x001fe200078e0012 */
[----:B------:R-:W-:Y:S01]  /*0760*/  @!P0 MOV R11, R16 ;  /* 0x00000010000b8202 */ /* 0x000fe20000000f00 */
[----:B------:R-:W-:Y:S01]  /*0770*/  @P0 IMAD.MOV.U32 R8, RZ, RZ, R19 ;  /* 0x000000ffff080224 */ /* 0x000fe200078e0013 */
[----:B--2---:R-:W-:Y:S01]  /*0780*/  @P0 MOV R5, R22 ;  /* 0x0000001600050202 */ /* 0x004fe20000000f00 */
[----:B------:R-:W-:Y:S01]  /*0790*/  @P0 IMAD.MOV.U32 R7, RZ, RZ, R20 ;  /* 0x000000ffff070224 */ /* 0x000fe200078e0014 */
[----:B------:R-:W-:Y:S01]  /*07a0*/  @!P0 MOV R8, R19 ;  /* 0x0000001300088202 */ /* 0x000fe20000000f00 */
[----:B------:R-:W-:Y:S01]  /*07b0*/  @P0 IMAD.MOV.U32 R6, RZ, RZ, R21 ;  /* 0x000000ffff060224 */ /* 0x000fe200078e0015 */
[----:B------:R-:W-:Y:S01]  /*07c0*/  @P0 MOV R3, R24 ;  /* 0x0000001800030202 */ /* 0x000fe20000000f00 */
[----:B------:R-:W-:Y:S01]  /*07d0*/  @P0 IMAD.MOV.U32 R4, RZ, RZ, R23 ;  /* 0x000000ffff040224 */ /* 0x000fe200078e0017 */
[----:B------:R-:W-:Y:S01]  /*07e0*/  @P0 MOV R128, R27 ;  /* 0x0000001b00800202 */ /* 0x000fe20000000f00 */
[----:B------:R-:W-:Y:S01]  /*07f0*/  @P0 IMAD.MOV.U32 R2, RZ, RZ, R25 ;  /* 0x000000ffff020224 */ /* 0x000fe200078e0019 */
[----:B------:R-:W-:Y:S01]  /*0800*/  @!P0 MOV R6, R21 ;  /* 0x0000001500068202 */ /* 0x000fe20000000f00 */
[----:B------:R-:W-:Y:S01]  /*0810*/  @P0 IMAD.MOV.U32 R0, RZ, RZ, R26 ;  /* 0x000000ffff000224 */ /* 0x000fe200078e001a */
[----:B------:R-:W-:Y:S01]  /*0820*/  @!P0 MOV R0, R26 ;  /* 0x0000001a00008202 */ /* 0x000fe20000000f00 */
[----:B------:R-:W-:-:S02]  /*0830*/  @!P0 IMAD.MOV.U32 R10, RZ, RZ, R17 ;  /* 0x000000ffff0a8224 */ /* 0x000fc400078e0011 */
[----:B------:R-:W-:Y:S02]  /*0840*/  @!P0 IMAD.MOV.U32 R9, RZ, RZ, R18 ;  /* 0x000000ffff098224 */ /* 0x000fe400078e0012 */
[----:B------:R-:W-:Y:S02]  /*0850*/  @!P0 IMAD.MOV.U32 R7, RZ, RZ, R20 ;  /* 0x000000ffff078224 */ /* 0x000fe400078e0014 */
[----:B------:R-:W-:Y:S02]  /*0860*/  @!P0 IMAD.MOV.U32 R5, RZ, RZ, R22 ;  /* 0x000000ffff058224 */ /* 0x000fe400078e0016 */
[----:B------:R-:W-:Y:S02]  /*0870*/  @!P0 IMAD.MOV.U32 R4, RZ, RZ, R23 ;  /* 0x000000ffff048224 */ /* 0x000fe400078e0017 */
[----:B------:R-:W-:Y:S02]  /*0880*/  @!P0 IMAD.MOV.U32 R3, RZ, RZ, R24 ;  /* 0x000000ffff038224 */ /* 0x000fe400078e0018 */
[----:B------:R-:W-:-:S02]  /*0890*/  @!P0 IMAD.MOV.U32 R2, RZ, RZ, R25 ;  /* 0x000000ffff028224 */ /* 0x000fc400078e0019 */
[----:B------:R-:W-:Y:S01]  /*08a0*/  @!P0 IMAD.MOV.U32 R128, RZ, RZ, R27 ;  /* 0x000000ffff808224 */ /* 0x000fe200078e001b */
[----:B------:R-:W-:Y:S02]  /*08b0*/  @!P0 CS2R R58, SRZ ;  /* 0x00000000003a8805 */ /* 0x000fe4000001ff00 */
[----:B------:R-:W-:Y:S02]  /*08c0*/  @!P0 CS2R R56, SRZ ;  /* 0x0000000000388805 */ /* 0x000fe4000001ff00 */
[----:B------:R-:W-:Y:S02]  /*08d0*/  @!P0 CS2R R62, SRZ ;  /* 0x00000000003e8805 */ /* 0x000fe4000001ff00 */
[----:B------:R-:W-:Y:S02]  /*08e0*/  @!P0 CS2R R60, SRZ ;  /* 0x00000000003c8805 */ /* 0x000fe4000001ff00 */
[----:B------:R-:W-:Y:S02]  /*08f0*/  @!P0 CS2R R66, SRZ ;  /* 0x0000000000428805 */ /* 0x000fe4000001ff00 */
[----:B------:R-:W-:-:S07]  /*0900*/  @!P0 CS2R R64, SRZ ;  /* 0x0000000000408805 */ /* 0x000fce000001ff00 */
.L_x_4492:
[----:B------:R-:W0:Y:S02]  /*0910*/  LDCU UR4, c[0x0][0x384] ;  /* 0x00007080ff0477ac */ /* 0x000e240008000800 */
[----:B0-----:R-:W-:-:S06]  /*0920*/  UISETP.GE.AND UP0, UPT, UR18, UR4, UPT ;  /* 0x000000041200728c */ /* 0x001fcc000bf06270 */
[----:B------:R-:W-:-:S13]  /*0930*/  PLOP3.LUT P0, PT, PT, PT, UP0, 0x80, 0x8 ;  /* 0x000000000008781c */ /* 0x000fda0003f0f008 */
[----:B------:R-:W-:Y:S05]  /*0940*/  @P0 EXIT ;  /* 0x000000000000094d */ /* 0x000fea0003800000 */
[----:B------:R-:W-:Y:S01]  /*0950*/  IMAD.HI.U32 R12, R131, -0x326172a9, RZ ;  /* 0xcd9e8d57830c7827 */ /* 0x000fe200078e00ff */
[----:B------:R-:W-:Y:S01]  /*0960*/  UIADD3 UR4, UPT, UPT, UR8, 0x78dde6e4, URZ ;  /* 0x78dde6e408047890 */ /* 0x000fe2000fffe0ff */
[----:B------:R-:W-:Y:S01]  /*0970*/  LOP3.LUT R133, R14, 0x3, RZ, 0xc0, !PT ;  /* 0x000000030e857812 */ /* 0x000fe200078ec0ff */
[----:B------:R-:W-:Y:S01]  /*0980*/  UIADD3 UR5, UPT, UPT, UR8, 0x1715609d, URZ ;  /* 0x1715609d08057890 */ /* 0x000fe2000fffe0ff */
[----:B------:R-:W-:Y:S01]  /*0990*/  IMAD.HI.U32 R13, R130, -0x2daee0ad, RZ ;  /* 0xd2511f53820d7827 */ /* 0x000fe200078e00ff */
[----:B------:R-:W-:Y:S01]  /*09a0*/  LOP3.LUT R12, R129, UR8, R12, 0x96, !PT ;  /* 0x00000008810c7c12 */ /* 0x000fe2000f8e960c */
[----:B------:R-:W-:Y:S01]  /*09b0*/  UPLOP3.LUT UP1, UPT, UPT, UPT, UPT, 0x40, 0x4 ;  /* 0x000000000004789c */ /* 0x000fe20003f2e870 */
[----:B------:R-:W-:Y:S01]  /*09c0*/  PRMT R14, R4, 0x7632, R14 ;  /* 0x00007632040e7816 */ /* 0x000fe2000000000e */
[----:B------:R-:W-:Y:S01]  /*09d0*/  IMAD R18, R130, -0x2daee0ad, RZ ;  /* 0xd2511f5382127824 */ /* 0x000fe200078e02ff */
[----:B------:R-:W-:Y:S01]  /*09e0*/  LOP3.LUT R13, R13, UR9, RZ, 0x3c, !PT ;  /* 0x000000090d0d7c12 */ /* 0x000fe2000f8e3cff */
[----:B------:R-:W-:Y:S01]  /*09f0*/  IMAD.HI.U32 R17, R12, -0x2daee0ad, RZ ;  /* 0xd2511f530c117827 */ /* 0x000fe200078e00ff */
[----:B-----5:R-:W-:-:S02]  /*0a00*/  PRMT R21, R73, 0x7632, R21 ;  /* 0x0000763249157816 */ /* 0x020fc40000000015 */
        /* <DEDUP_REMOVED lines=9> */
[----:B------:R-:W-:Y:S01]  /*0aa0*/  UIADD3 UR6, UPT, UPT, UR9, -0x56f99767, URZ ;  /* 0xa906689909067890 */ /* 0x000fe2000fffe0ff */
        /* <DEDUP_REMOVED lines=9> */
[----:B------:R-:W0:Y:S01]  /*0b40*/  LDCU.64 UR12, c[0x0][0x398] ;  /* 0x00007300ff0c77ac */ /* 0x000e220008000a00 */
        /* <DEDUP_REMOVED lines=16> */
[----:B0-----:R-:W-:Y:S01]  /*0c50*/  UISETP.NE.U32.AND UP0, UPT, UR12, URZ, UPT ;  /* 0x000000ff0c00728c */ /* 0x001fe2000bf05070 */
[----:B------:R-:W-:Y:S01]  /*0c60*/  PRMT R106, R9, 0x7632, R106 ;  /* 0x00007632096a7816 */ /* 0x000fe2000000006a */
[----:B------:R-:W-:Y:S01]  /*0c70*/  IMAD R18, R15, -0x326172a9, RZ ;  /* 0xcd9e8d570f127824 */ /* 0x000fe200078e02ff */
[----:B------:R-:W-:Y:S01]  /*0c80*/  LOP3.LUT R16, R19, UR16, R16, 0x96, !PT ;  /* 0x0000001013107c12 */ /* 0x000fe2000f8e9610 */
[----:B------:R-:W-:Y:S01]  /*0c90*/  IMAD R20, R13, -0x2daee0ad, RZ ;  /* 0xd2511f530d147824 */ /* 0x000fe200078e02ff */
[----:B------:R-:W-:Y:S01]  /*0ca0*/  PRMT R107, R90, 0x7632, R107 ;  /* 0x000076325a6b7816 */ /* 0x000fe2000000006b */
[----:B------:R-:W-:Y:S01]  /*0cb0*/  IMAD.HI.U32 R15, R12, -0x2daee0ad, RZ ;  /* 0xd2511f530c0f7827 */ /* 0x000fe200078e00ff */
[----:B------:R-:W-:Y:S01]  /*0cc0*/  PRMT R108, R57, 0x7632, R108 ;  /* 0x00007632396c7816 */ /* 0x000fe2000000006c */
[----:B------:R-:W-:Y:S01]  /*0cd0*/  UISETP.NE.AND.EX UP0, UPT, UR13, URZ, UPT, UP0 ;  /* 0x000000ff0d00728c */ /* 0x000fe2000bf05300 */
[----:B------:R-:W-:Y:S01]  /*0ce0*/  PRMT R109, R77, 0x7632, R109 ;  /* 0x000076324d6d7816 */ /* 0x000fe2000000006d */
[----:B------:R-:W-:Y:S01]  /*0cf0*/  IMAD.HI.U32 R13, R16, -0x326172a9, RZ ;  /* 0xcd9e8d57100d7827 */ /* 0x000fe200078e00ff */
[----:B------:R-:W-:Y:S01]  /*0d00*/  LOP3.LUT R15, R20, UR6, R15, 0x96, !PT ;  /* 0x00000006140f7c12 */ /* 0x000fe2000f8e960f */
[----:B------:R-:W0:Y:S01]  /*0d10*/  LDCU UR4, c[0x0][0x404] ;  /* 0x00008080ff0477ac */ /* 0x000e220008000800 */
        /* <DEDUP_REMOVED lines=11> */
[----:B------:R-:W3:Y:S01]  /*0dd0*/  LDCU.64 UR12, c[0x0][0x398] ;  /* 0x00007300ff0c77ac */ /* 0x000ee20008000a00 */
[----:B------:R-:W-:Y:S01]  /*0de0*/  PRMT R114, R11, 0x7632, R114 ;  /* 0x000076320b727816 */ /* 0x000fe20000000072 */
[----:B------:R-:W-:Y:S01]  /*0df0*/  IMAD R18, R15, -0x326172a9, RZ ;  /* 0xcd9e8d570f127824 */ /* 0x000fe200078e02ff */
[----:B------:R-:W-:Y:S01]  /*0e00*/  LOP3.LUT R16, R19, UR19, R16, 0x96, !PT ;  /* 0x0000001313107c12 */ /* 0x000fe2000f8e9610 */
[----:B------:R-:W-:Y:S01]  /*0e10*/  IMAD R20, R13, -0x2daee0ad, RZ ;  /* 0xd2511f530d147824 */ /* 0x000fe200078e02ff */
[----:B------:R-:W-:Y:S01]  /*0e20*/  PRMT R115, R88, 0x7632, R115 ;  /* 0x0000763258737816 */ /* 0x000fe20000000073 */
[----:B------:R-:W-:Y:S01]  /*0e30*/  IMAD.HI.U32 R15, R12, -0x2daee0ad, RZ ;  /* 0xd2511f530c0f7827 */ /* 0x000fe200078e00ff */
[----:B------:R-:W4:Y:S03]  /*0e40*/  LDCU UR19, c[0x0][0x388] ;  /* 0x00007100ff1377ac */ /* 0x000f260008000800 */
        /* <DEDUP_REMOVED lines=9> */
[----:B------:R-:W0:Y:S03]  /*0ee0*/  LDCU.U8 UR20, c[0x0][0x410] ;  /* 0x00008200ff1477ac */ /* 0x000e260008000000 */
[----:B------:R-:W-:Y:S01]  /*0ef0*/  IMAD.HI.U32 R16, R13, -0x2daee0ad, RZ ;  /* 0xd2511f530d107827 */ /* 0x000fe200078e00ff */
[----:B------:R-:W-:Y:S01]  /*0f00*/  LOP3.LUT R132, R17, UR22, R12, 0x96, !PT ;  /* 0x0000001611847c12 */ /* 0x000fe2000f8e960c */
[----:B------:R-:W0:Y:S01]  /*0f10*/  LDCU.64 UR16, c[0x0][0x380] ;  /* 0x00007000ff1077ac */ /* 0x000e220008000a00 */
[----:B------:R-:W-:Y:S01]  /*0f20*/  PRMT R17, R74, 0x7632, R17 ;  /* 0x000076324a117816 */ /* 0x000fe20000000011 */
[----:B------:R-:W-:Y:S01]  /*0f30*/  IMAD R13, R13, -0x2daee0ad, RZ ;  /* 0xd2511f530d0d7824 */ /* 0x000fe200078e02ff */
[----:B------:R-:W-:Y:S01]  /*0f40*/  LOP3.LUT R118, R19, UR23, R16, 0x96, !PT ;  /* 0x0000001713767c12 */ /* 0x000fe2000f8e9610 */
[----:B------:R-:W-:Y:S01]  /*0f50*/  IMAD R16, R15, -0x326172a9, RZ ;  /* 0xcd9e8d570f107824 */ /* 0x000fe200078e02ff */
[----:B------:R-:W-:Y:S01]  /*0f60*/  PRMT R19, R86, 0x7632, R19 ;  /* 0x0000763256137816 */ /* 0x000fe20000000013 */
[----:B------:R-:W-:-:S04]  /*0f70*/  IMAD.HI.U32 R12, R132, -0x2daee0ad, RZ ;  /* 0xd2511f53840c7827 */ /* 0x000fc800078e00ff */
[----:B------:R-:W-:Y:S01]  /*0f80*/  IMAD.HI.U32 R15, R118, -0x326172a9, RZ ;  /* 0xcd9e8d57760f7827 */ /* 0x000fe200078e00ff */
[----:B------:R-:W-:-:S03]  /*0f90*/  LOP3.LUT R12, R13, UR25, R12, 0x96, !PT ;  /* 0x000000190d0c7c12 */ /* 0x000fc6000f8e960c */
[----:B------:R-:W-:Y:S01]  /*0fa0*/  IMAD.MOV.U32 R116, RZ, RZ, RZ ;  /* 0x000000ffff747224 */ /* 0x000fe200078e00ff */
[--C-:B------:R-:W-:Y:S01]  /*0fb0*/  LOP3.LUT R13, R16, UR24, R15.reuse, 0x96, !PT ;  /* 0x00000018100d7c12 */ /* 0x100fe2000f8e960f */
[----:B------:R-:W-:Y:S01]  /*0fc0*/  IMAD R132, R132, -0x2daee0ad, RZ ;  /* 0xd2511f5384847824 */ /* 0x000fe200078e02ff */
[----:B------:R-:W-:Y:S01]  /*0fd0*/  PRMT R15, R87, 0x7632, R15 ;  /* 0x00007632570f7816 */ /* 0x000fe2000000000f */
[----:B------:R-:W-:Y:S01]  /*0fe0*/  IMAD R118, R118, -0x326172a9, RZ ;  /* 0xcd9e8d5776767824 */ /* 0x000fe200078e02ff */
[----:B01234-:R-:W-:-:S07]  /*0ff0*/  PRMT R16, R62, 0x7632, R16 ;  /* 0x000076323e107816 */ /* 0x01ffce0000000010 */
.L_x_4722:
[----:B------:R-:W-:Y:S01]  /*1000*/  ISETP.NE.U32.AND P0, PT, RZ, UR14, PT ;  /* 0x0000000eff007c0c */ /* 0x000fe2000bf05070 */
[----:B------:R-:W-:Y:S01]  /*1010*/  UIMAD UR6, UR18, UR19, URZ ;  /* 0x00000013120672a4 */ /* 0x000fe2000f8e02ff */
[----:B0-----:R-:W0:Y:S01]  /*1020*/  LDC.64 R92, c[0x0][0x390] ;  /* 0x0000e400ff5c7b82 */ /* 0x001e220000000a00 */
[----:B------:R-:W1:Y:S01]  /*1030*/  @UP0 LDCU.64 UR22, c[0x0][0x398] ;  /* 0x00007300ff1607ac */ /* 0x000e620008000a00 */
[----:B------:R-:W-:Y:S01]  /*1040*/  ISETP.NE.AND.EX P0, PT, RZ, UR15, PT, P0 ;  /* 0x0000000fff007c0c */ /* 0x000fe2000bf05300 */
[----:B------:R-:W-:Y:S01]  /*1050*/  IMAD.MOV.U32 R26, RZ, RZ, 0x10 ;  /* 0x00000010ff1a7424 */ /* 0x000fe200078e00ff */
[----:B------:R-:W-:Y:S01]  /*1060*/  PLOP3.LUT P1, PT, PT, PT, UP0, 0x80, 0x8 ;  /* 0x000000000008781c */ /* 0x000fe20003f2f008 */
[----:B------:R-:W-:Y:S01]  /*1070*/  USHF.R.S32.HI UR7, URZ, 0x1f, UR6 ;  /* 0x0000001fff077899 */ /* 0x000fe20008011406 */
[----:B------:R-:W-:-:S03]  /*1080*/  PLOP3.LUT P2, PT, PT, PT, UP0, 0x80, 0x8 ;  /* 0x000000000008781c */ /* 0x000fc60003f4f008 */
[----:B------:R-:W-:-:S06]  /*1090*/  ULEA.HI UR7, UR7, UR6, URZ, 0x3 ;  /* 0x0000000607077291 */ /* 0x000fcc000f8f18ff */
[----:B------:R-:W2:Y:S01]  /*10a0*/  @P0 LDC.64 R24, c[0x0][0x3a0] ;  /* 0x0000e800ff180b82 */ /* 0x000ea20000000a00 */
[----:B------:R-:W-:-:S04]  /*10b0*/  MOV R135, UR7 ;  /* 0x0000000700877c02 */ /* 0x000fc80008000f00 */
[----:B------:R-:W-:-:S05]  /*10c0*/  LEA.HI.SX32 R135, R135, R134, 0x1d ;  /* 0x0000008687877211 */ /* 0x000fca00078feaff */
[----:B-1----:R-:W-:-:S04]  /*10d0*/  @P1 IMAD.WIDE.U32 R26, R135, R26, UR22 ;  /* 0x00000016871a1e25 */ /* 0x002fc8000f8e001a */
[C---:B0-----:R-:W-:Y:S01]  /*10e0*/  IMAD.WIDE.U32 R28, R135.reuse, 0x10, R92 ;  /* 0x00000010871c7825 */ /* 0x041fe200078e005c */
[----:B------:R0:W5:Y:S03]  /*10f0*/  @P2 LDG.E.128 R52, desc[UR10][R26.64] ;  /* 0x0000000a1a342981 */ /* 0x000166000c1e1d00 */
[----:B--2---:R-:W-:-:S05]  /*1100*/  @P0 IMAD.WIDE.U32 R24, R135, 0x20, R24 ;  /* 0x0000002087180825 */ /* 0x004fca00078e0018 */
[----:B------:R0:W5:Y:S04]  /*1110*/  @P0 LDG.E.128 R48, desc[UR10][R24.64] ;  /* 0x0000000a18300981 */ /* 0x000168000c1e1d00 */
[----:B------:R0:W5:Y:S04]  /*1120*/  @P0 LDG.E.128 R44, desc[UR10][R24.64+0x10] ;  /* 0x0000100a182c0981 */ /* 0x000168000c1e1d00 */
[----:B------:R0:W5:Y:S01]  /*1130*/  LDG.E.128 R24, desc[UR10][R28.64] ;  /* 0x0000000a1c187981 */ /* 0x000162000c1e1d00 */
[----:B------:R-:W-:-:S04]  /*1140*/  UISETP.NE.U32.AND UP0, UPT, UR12, URZ, UPT ;  /* 0x000000ff0c00728c */ /* 0x000fc8000bf05070 */
[----:B------:R-:W-:Y:S01]  /*1150*/  UISETP.NE.AND.EX UP0, UPT, UR13, URZ, UPT, UP0 ;  /* 0x000000ff0d00728c */ /* 0x000fe2000bf05300 */
[----:B------:R-:W-:Y:S01]  /*1160*/  IMAD.MOV.U32 R134, RZ, RZ, 0x2f800000 ;  /* 0x2f800000ff867424 */ /* 0x000fe200078e00ff */
[----:B------:R-:W-:Y:S02]  /*1170*/  UIADD3 UR6, UPT, UPT, UR9, 0x646e171e, URZ ;  /* 0x646e171e09067890 */ /* 0x000fe4000fffe0ff */
[----:B------:R-:W-:Y:S02]  /*1180*/  UIADD3 UR7, UPT, UPT, UR8, 0x5384540f, URZ ;  /* 0x5384540f08077890 */ /* 0x000fe4000fffe0ff */
[----:B------:R-:W-:Y:S02]  /*1190*/  UIADD3 UR22, UPT, UPT, UR9, -0x126145ec, URZ ;  /* 0xed9eba1409167890 */ /* 0x000fe4000fffe0ff */
[----:B------:R-:W-:Y:S02]  /*11a0*/  UIADD3 UR23, UPT, UPT, UR8, -0x700cb87f, URZ ;  /* 0x8ff3478108177890 */ /* 0x000fe4000fffe0ff */
[----:B------:R-:W-:-:S02]  /*11b0*/  UIADD3 UR24, UPT, UPT, UR8, -0x61c88647, URZ ;  /* 0x9e3779b908187890 */ /* 0x000fc4000fffe0ff */
[----:B------:R-:W-:Y:S02]  /*11c0*/  UIADD3 UR25, UPT, UPT, UR9, -0x695add53, URZ ;  /* 0x96a522ad09197890 */ /* 0x000fe4000fffe0ff */
[----:B------:R-:W-:Y:S02]  /*11d0*/  UIADD3 UR26, UPT, UPT, UR9, 0x76cf5d0a, URZ ;  /* 0x76cf5d0a091a7890 */ /* 0x000fe4000fffe0ff */
[----:B------:R-:W-:Y:S02]  /*11e0*/  UIADD3 UR27, UPT, UPT, UR8, -0x4ab325aa, URZ ;  /* 0xb54cda56081b7890 */ /* 0x000fe4000fffe0ff */
[----:B------:R-:W-:Y:S02]  /*11f0*/  UIADD3 UR28, UPT, UPT, UR8, -0xe443238, URZ ;  /* 0xf1bbcdc8081c7890 */ /* 0x000fe4000fffe0ff */
[----:B------:R-:W-:Y:S02]  /*1200*/  UIADD3 UR29, UPT, UPT, UR9, 0x32370b8f, URZ ;  /* 0x32370b8f091d7890 */ /* 0x000fe4000fffe0ff */
[----:B------:R-:W-:Y:S01]  /*1210*/  UIADD3 UR30, UPT, UPT, UR8, -0x255992d5, URZ ;  /* 0xdaa66d2b081e7890 */ /* 0x000fe2000fffe0ff */
[----:B0-----:R-:W-:Y:S11]  /*1220*/  BRA.U UP0, `(.L_x_4493) ;  /* 0x0000002900607547 */ /* 0x001ff6000b800000 */
        /* <DEDUP_REMOVED lines=15> */
.L_x_4495:
        /* <DEDUP_REMOVED lines=12> */
.L_x_4496:
[----:B------:R-:W-:Y:S01]  /*13e0*/  IMAD.WIDE.U32 R12, R131, -0x326172a9, RZ ;  /* 0xcd9e8d57830c7825 */ /* 0x000fe200078e00ff */
[----:B------:R-:W-:Y:S01]  /*13f0*/  LOP3.LUT R28, R116, UR9, R31, 0x96, !PT ;  /* 0x00000009741c7c12 */ /* 0x000fe2000f8e961f */
[----:B------:R-:W-:Y:S02]  /*1400*/  UIADD3 UR31, UPT, UPT, UR9, -0x4498517b, URZ ;  /* 0xbb67ae85091f7890 */ /* 0x000fe4000fffe0ff */
[----:B------:R-:W-:Y:S01]  /*1410*/  UIADD3 UR32, UPT, UPT, UR9, -0x56f99767, URZ ;  /* 0xa906689909207890 */ /* 0x000fe2000fffe0ff */
        /* <DEDUP_REMOVED lines=19> */
[----:B------:R-:W-:Y:S01]  /*1550*/  UIADD3 UR31, UPT, UPT, UR8, 0x1715609d, URZ ;  /* 0x1715609d081f7890 */ /* 0x000fe2000fffe0ff */
        /* <DEDUP_REMOVED lines=25> */
.L_x_4494:
[----:B------:R-:W-:Y:S01]  /*16f0*/  ISETP.NE.AND P1, PT, R30, 0x1, PT ;  /* 0x000000011e00780c */ /* 0x000fe20003f25270 */
[C---:B-----5:R-:W-:Y:S01]  /*1700*/  IMAD.U32 R35, R24.reuse, 0x10000, RZ ;  /* 0x0001000018237824 */ /* 0x060fe200078e00ff */
[----:B------:R-:W-:Y:S01]  /*1710*/  I2FP.F32.U32 R29, R28 ;  /* 0x0000001c001d7245 */ /* 0x000fe20000201000 */
[----:B------:R-:W-:Y:S01]  /*1720*/  IMAD.MOV.U32 R28, RZ, RZ, 0x2 ;  /* 0x00000002ff1c7424 */ /* 0x000fe200078e00ff */
[----:B------:R-:W-:-:S03]  /*1730*/  PRMT R24, R24, 0x7632, R24 ;  /* 0x0000763218187816 */ /* 0x000fc60000000018 */
[----:B------:R-:W-:-:S05]  /*1740*/  FFMA.FTZ R29, R29, R134, 1.1641532182693481445e-10 ;  /* 0x2f0000001d1d7423 */ /* 0x000fca0000010086 */
[----:B------:R-:W-:Y:S02]  /*1750*/  FSETP.LE.FTZ.AND P2, PT, R29, UR4, PT ;  /* 0x000000041d007c0b */ /* 0x000fe4000bf53000 */
[----:B------:R-:W-:Y:S02]  /*1760*/  MOV R29, R118 ;  /* 0x00000076001d7202 */ /* 0x000fe40000000f00 */
        /* <DEDUP_REMOVED lines=10> */
.L_x_4498:
        /* <DEDUP_REMOVED lines=12> */
.L_x_4499:
        /* <DEDUP_REMOVED lines=50> */
.L_x_4497:
[----:B------:R-:W-:Y:S01]  /*1bf0*/  ISETP.NE.AND P1, PT, R28, 0x1, PT ;  /* 0x000000011c00780c */ /* 0x000fe20003f25270 */
[----:B------:R-:W-:Y:S01]  /*1c00*/  IMAD.U32 R37, R24, 0x10000, RZ ;  /* 0x0001000018257824 */ /* 0x000fe200078e00ff */
[----:B------:R-:W-:Y:S01]  /*1c10*/  I2FP.F32.U32 R29, R29 ;  /* 0x0000001d001d7245 */ /* 0x000fe20000201000 */
[----:B------:R-:W-:Y:S01]  /*1c20*/  IMAD.MOV.U32 R30, RZ, RZ, 0x2 ;  /* 0x00000002ff1e7424 */ /* 0x000fe200078e00ff */
[----:B------:R-:W-:-:S03]  /*1c30*/  MOV R24, R118 ;  /* 0x0000007600187202 */ /* 0x000fc60000000f00 */
[----:B------:R-:W-:-:S05]  /*1c40*/  FFMA.FTZ R29, R29, R134, 1.1641532182693481445e-10 ;  /* 0x2f0000001d1d7423 */ /* 0x000fca0000010086 */
[----:B------:R-:W-:-:S04]  /*1c50*/  FSETP.LE.FTZ.AND P2, PT, R29, UR4, PT ;  /* 0x000000041d007c0b */ /* 0x000fc8000bf53000 */
        /* <DEDUP_REMOVED lines=10> */
.L_x_4501:
        /* <DEDUP_REMOVED lines=12> */
.L_x_4502:
[----:B------:R-:W-:Y:S01]  /*1dc0*/  IMAD.WIDE.U32 R12, R131, -0x326172a9, RZ ;  /* 0xcd9e8d57830c7825 */ /* 0x000fe200078e00ff */
[----:B------:R-:W-:Y:S01]  /*1dd0*/  LOP3.LUT R28, R116, UR9, R39, 0x96, !PT ;  /* 0x00000009741c7c12 */ /* 0x000fe2000f8e9627 */
[----:B------:R-:W-:Y:S02]  /*1de0*/  UIADD3 UR31, UPT, UPT, UR9, -0x4498517b, URZ ;  /* 0xbb67ae85091f7890 */ /* 0x000fe4000fffe0ff */
[----:B------:R-:W-:Y:S01]  /*1df0*/  UIADD3 UR32, UPT, UPT, UR9, -0x56f99767, URZ ;  /* 0xa906689909207890 */ /* 0x000fe2000fffe0ff */
[----:B------:R-:W-:Y:S01]  /*1e00*/  LOP3.LUT R30, R129, UR8, R13, 0x96, !PT ;  /* 0x00000008811e7c12 */ /* 0x000fe2000f8e960d */
[----:B------:R-:W-:-:S04]  /*1e10*/  IMAD.WIDE.U32 R28, R28, -0x326172a9, RZ ;  /* 0xcd9e8d571c1c7825 */ /* 0x000fc800078e00ff */
[----:B------:R-:W-:Y:S01]  /*1e20*/  IMAD.WIDE.U32 R30, R30, -0x2daee0ad, RZ ;  /* 0xd2511f531e1e7825 */ /* 0x000fe200078e00ff */
[----:B------:R-:W-:-:S03]  /*1e30*/  LOP3.LUT R39, R12, UR24, R29, 0x96, !PT ;  /* 0x000000180c277c12 */ /* 0x000fc6000f8e961d */
[----:B------:R-:W-:Y:S01]  /*1e40*/  IMAD.MOV.U32 R24, RZ, RZ, R140 ;  /* 0x000000ffff187224 */ /* 0x000fe200078e008c */
        /* <DEDUP_REMOVED lines=40> */
[----:B------:R-:W-:-:S07]  /*20d0*/  LOP3.LUT R12, R12, UR25, R29, 0x96, !PT ;  /* 0x000000190c0c7c12 */ /* 0x000fce000f8e961d */
.L_x_4500:
[----:B------:R-:W-:Y:S01]  /*20e0*/  ISETP.NE.AND P1, PT, R30, 0x1, PT ;  /* 0x000000011e00780c */ /* 0x000fe20003f25270 */
[C---:B------:R-:W-:Y:S01]  /*20f0*/  IMAD.U32 R36, R25.reuse, 0x10000, RZ ;  /* 0x0001000019247824 */ /* 0x040fe200078e00ff */
[----:B------:R-:W-:Y:S01]  /*2100*/  I2FP.F32.U32 R29, R24 ;  /* 0x00000018001d7245 */ /* 0x000fe20000201000 */
[----:B------:R-:W-:Y:S01]  /*2110*/  IMAD.MOV.U32 R24, RZ, RZ, 0x2 ;  /* 0x00000002ff187424 */ /* 0x000fe200078e00ff */
[----:B------:R-:W-:Y:S02]  /*2120*/  PRMT R38, R25, 0x7632, R38 ;  /* 0x0000763219267816 */ /* 0x000fe40000000026 */
[----:B------:R-:W-:Y:S01]  /*2130*/  MOV R25, R118 ;  /* 0x0000007600197202 */ /* 0x000fe20000000f00 */
        /* <DEDUP_REMOVED lines=12> */
.L_x_4504:
        /* <DEDUP_REMOVED lines=12> */
.L_x_4505:
        /* <DEDUP_REMOVED lines=50> */
.L_x_4503:
[----:B------:R-:W-:Y:S01]  /*25e0*/  ISETP.NE.AND P2, PT, R24, 0x1, PT ;  /* 0x000000011800780c */ /* 0x000fe20003f45270 */
[----:B------:R-:W-:Y:S01]  /*25f0*/  IMAD.U32 R38, R38, 0x10000, RZ ;  /* 0x0001000026267824 */ /* 0x000fe200078e00ff */
[----:B------:R-:W-:Y:S01]  /*2600*/  I2FP.F32.U32 R25, R25 ;  /* 0x0000001900197245 */ /* 0x000fe20000201000 */
[----:B------:R-:W-:-:S04]  /*2610*/  IMAD.MOV.U32 R28, RZ, RZ, 0x2 ;  /* 0x00000002ff1c7424 */ /* 0x000fc800078e00ff */
[----:B------:R-:W-:-:S05]  /*2620*/  FFMA.FTZ R25, R25, R134, 1.1641532182693481445e-10 ;  /* 0x2f00000019197423 */ /* 0x000fca0000010086 */
[----:B------:R-:W-:Y:S02]  /*2630*/  FSETP.LE.FTZ.AND P1, PT, R25, UR4, PT ;  /* 0x0000000419007c0b */ /* 0x000fe4000bf33000 */
[----:B------:R-:W-:Y:S01]  /*2640*/  MOV R25, R118 ;  /* 0x0000007600197202 */ /* 0x000fe20000000f00 */
        /* <DEDUP_REMOVED lines=9> */
.L_x_4507:
        /* <DEDUP_REMOVED lines=12> */
.L_x_4508:
        /* <DEDUP_REMOVED lines=50> */
.L_x_4506:
[----:B------:R-:W-:Y:S01]  /*2ac0*/  ISETP.NE.AND P3, PT, R28, 0x1, PT ;  /* 0x000000011c00780c */ /* 0x000fe20003f65270 */
[C---:B------:R-:W-:Y:S01]  /*2ad0*/  IMAD.U32 R39, R26.reuse, 0x10000, RZ ;  /* 0x000100001a277824 */ /* 0x040fe200078e00ff */
[----:B------:R-:W-:Y:S01]  /*2ae0*/  I2FP.F32.U32 R25, R25 ;  /* 0x0000001900197245 */ /* 0x000fe20000201000 */
[----:B------:R-:W-:Y:S01]  /*2af0*/  IMAD.MOV.U32 R24, RZ, RZ, 0x2 ;  /* 0x00000002ff187424 */ /* 0x000fe200078e00ff */
[----:B------:R-:W-:-:S03]  /*2b00*/  PRMT R26, R26, 0x7632, R26 ;  /* 0x000076321a1a7816 */ /* 0x000fc6000000001a */
        /* <DEDUP_REMOVED lines=12> */
.L_x_4510:
        /* <DEDUP_REMOVED lines=12> */
.L_x_4511:
        /* <DEDUP_REMOVED lines=50> */
.L_x_4509:
        /* <DEDUP_REMOVED lines=16> */
.L_x_4513:
        /* <DEDUP_REMOVED lines=12> */
.L_x_4514:
        /* <DEDUP_REMOVED lines=50> */
.L_x_4512:
[----:B------:R-:W-:Y:S01]  /*3490*/  ISETP.NE.AND P5, PT, R29, 0x1, PT ;  /* 0x000000011d00780c */ /* 0x000fe20003fa5270 */
[C---:B------:R-:W-:Y:S01]  /*34a0*/  IMAD.U32 R40, R27.reuse, 0x10000, RZ ;  /* 0x000100001b287824 */ /* 0x040fe200078e00ff */
[----:B------:R-:W-:Y:S01]  /*34b0*/  I2FP.F32.U32 R25, R25 ;  /* 0x0000001900197245 */ /* 0x000fe20000201000 */
[----:B------:R-:W-:Y:S01]  /*34c0*/  IMAD.MOV.U32 R132, RZ, RZ, 0x2 ;  /* 0x00000002ff847424 */ /* 0x000fe200078e00ff */
[----:B------:R-:W-:Y:S02]  /*34d0*/  PRMT R27, R27, 0x7632, R27 ;  /* 0x000076321b1b7816 */ /* 0x000fe4000000001b */
[----:B------:R-:W-:Y:S01]  /*34e0*/  MOV R28, R118 ;  /* 0x00000076001c7202 */ /* 0x000fe20000000f00 */
[----:B------:R-:W-:-:S05]  /*34f0*/  FFMA.FTZ R25, R25, R134, 1.1641532182693481445e-10 ;  /* 0x2f00000019197423 */ /* 0x000fca0000010086 */
[----:B------:R-:W-:Y:S01]  /*3500*/  FSETP.LE.FTZ.AND P4, PT, R25, UR4, PT ;  /* 0x0000000419007c0b */ /* 0x000fe2000bf93000 */
        /* <DEDUP_REMOVED lines=9> */
.L_x_4516:
        /* <DEDUP_REMOVED lines=12> */
.L_x_4517:
        /* <DEDUP_REMOVED lines=49> */
[----:B------:R-:W-:-:S07]  /*3970*/  IMAD.MOV.U32 R140, RZ, RZ, R24 ;  /* 0x000000ffff8c7224 */ /* 0x000fce00078e0018 */
.L_x_4515:
[----:B------:R-:W-:Y:S01]  /*3980*/  FMUL.FTZ R40, R40, UR5 ;  /* 0x0000000528287c20 */ /* 0x000fe20008410000 */
[----:B------:R-:W-:Y:S01]  /*3990*/  FMUL.FTZ R39, R39, UR5 ;  /* 0x0000000527277c20 */ /* 0x000fe20008410000 */
[----:B------:R-:W-:Y:S01]  /*39a0*/  FMUL.FTZ R38, R38, UR5 ;  /* 0x0000000526267c20 */ /* 0x000fe20008410000 */
[----:B------:R-:W-:Y:S01]  /*39b0*/  P2R R24, PR, RZ, 0x1 ;  /* 0x00000001ff187803 */ /* 0x000fe20000000000 */
[----:B------:R-:W-:Y:S01]  /*39c0*/  FMUL.FTZ R36, R36, UR5 ;  /* 0x0000000524247c20 */ /* 0x000fe20008410000 */
[----:B------:R-:W-:Y:S01]  /*39d0*/  I2FP.F32.U32 R25, R28 ;  /* 0x0000001c00197245 */ /* 0x000fe20000201000 */
[----:B------:R-:W-:Y:S01]  /*39e0*/  FMUL.FTZ R35, R35, UR5 ;  /* 0x0000000523237c20 */ /* 0x000fe20008410000 */
[----:B------:R-:W-:Y:S01]  /*39f0*/  ISETP.NE.AND P0, PT, R34, RZ, PT ;  /* 0x000000ff2200720c */ /* 0x000fe20003f05270 */
[----:B------:R-:W-:Y:S01]  /*3a00*/  IMAD.U32 R27, R27, 0x10000, RZ ;  /* 0x000100001b1b7824 */ /* 0x000fe200078e00ff */
[----:B------:R-:W-:Y:S01]  /*3a10*/  FSEL R42, R40, RZ, P4 ;  /* 0x000000ff282a7208 */ /* 0x000fe20002000000 */
[----:B------:R-:W-:Y:S01]  /*3a20*/  FFMA.FTZ R25, R25, R134, 1.1641532182693481445e-10 ;  /* 0x2f00000019197423 */ /* 0x000fe20000010086 */
[----:B------:R-:W-:Y:S01]  /*3a30*/  FSEL R40, R39, RZ, P2 ;  /* 0x000000ff27287208 */ /* 0x000fe20001000000 */
[----:B------:R-:W-:Y:S01]  /*3a40*/  FMUL.FTZ R26, R26, UR5 ;  /* 0x000000051a1a7c20 */ /* 0x000fe20008410000 */
[----:B------:R-:W-:Y:S01]  /*3a50*/  FSEL R39, R38, RZ, P1 ;  /* 0x000000ff26277208 */ /* 0x000fe20000800000 */
[----:B------:R-:W-:Y:S01]  /*3a60*/  FMUL.FTZ R37, R37, UR5 ;  /* 0x0000000525257c20 */ /* 0x000fe20008410000 */
[----:B------:R-:W-:Y:S01]  /*3a70*/  ISETP.NE.AND P5, PT, R33, RZ, PT ;  /* 0x000000ff2100720c */ /* 0x000fe20003fa5270 */
[----:B------:R-:W-:Y:S01]  /*3a80*/  FMUL.FTZ R27, R27, UR5 ;  /* 0x000000051b1b7c20 */ /* 0x000fe20008410000 */
[----:B------:R-:W-:-:S02]  /*3a90*/  FSEL R38, R36, RZ, P0 ;  /* 0x000000ff24267208 */ /* 0x000fc40000000000 */
[----:B------:R-:W-:Y:S02]  /*3aa0*/  ISETP.NE.AND P0, PT, R24, RZ, PT ;  /* 0x000000ff1800720c */ /* 0x000fe40003f05270 */
[----:B------:R-:W-:Y:S02]  /*3ab0*/  FSEL R36, R35, RZ, P5 ;  /* 0x000000ff23247208 */ /* 0x000fe40002800000 */
[----:B------:R-:W-:Y:S02]  /*3ac0*/  ISETP.NE.AND P6, PT, R32, RZ, PT ;  /* 0x000000ff2000720c */ /* 0x000fe40003fc5270 */
[----:B------:R-:W-:Y:S02]  /*3ad0*/  FSETP.GTU.FTZ.AND P5, PT, R25, UR4, PT ;  /* 0x0000000419007c0b */ /* 0x000fe4000bfbc000 */
[----:B------:R-:W-:Y:S02]  /*3ae0*/  FSEL R41, R26, RZ, P3 ;  /* 0x000000ff1a297208 */ /* 0x000fe40001800000 */
[----:B------:R-:W-:-:S02]  /*3af0*/  FSEL R37, R37, RZ, P6 ;  /* 0x000000ff25257208 */ /* 0x000fc40003000000 */
[----:B------:R-:W-:Y:S01]  /*3b00*/  FSEL R43, R27, RZ, !P5 ;  /* 0x000000ff1b2b7208 */ /* 0x000fe20006800000 */
[----:B------:R-:W-:Y:S01]  /*3b10*/  @P0 FADD.FTZ R36, R48, R36 ;  /* 0x0000002430240221 */ /* 0x000fe20000010000 */
[----:B------:R-:W-:Y:S01]  /*3b20*/  PLOP3.LUT P5, PT, P5, PT, PT, 0x8, 0x80 ;  /* 0x000000000080781c */ /* 0x000fe20002fae170 */
[----:B------:R-:W-:Y:S01]  /*3b30*/  @P0 FADD.FTZ R37, R49, R37 ;  /* 0x0000002531250221 */ /* 0x000fe20000010000 */
[----:B------:R-:W-:Y:S01]  /*3b40*/  @P0 FADD.FTZ R38, R50, R38 ;  /* 0x0000002632260221 */ /* 0x000fe20000010000 */
[----:B------:R-:W-:Y:S01]  /*3b50*/  @P0 FADD.FTZ R39, R51, R39 ;  /* 0x0000002733270221 */ /* 0x000fe20000010000 */
[----:B------:R-:W-:Y:S01]  /*3b60*/  @P0 FADD.FTZ R40, R44, R40 ;  /* 0x000000282c280221 */ /* 0x000fe20000010000 */
[----:B------:R-:W-:Y:S01]  /*3b70*/  @P0 FADD.FTZ R41, R45, R41 ;  /* 0x000000292d290221 */ /* 0x000fe20000010000 */
[----:B------:R-:W-:Y:S01]  /*3b80*/  @P0 FADD.FTZ R42, R46, R42 ;  /* 0x0000002a2e2a0221 */ /* 0x000fe20000010000 */
[----:B------:R-:W-:Y:S01]  /*3b90*/  @P0 FADD.FTZ R43, R47, R43 ;  /* 0x0000002b2f2b0221 */ /* 0x000fe20000010000 */
[----:B------:R-:W-:Y:S06]  /*3ba0*/  BRA `(.L_x_4518) ;  /* 0x0000004800e87947 */ /* 0x000fec0003800000 */
.L_x_4493:
[----:B------:R-:W-:Y:S01]  /*3bb0*/  ISETP.NE.AND P1, PT, R133, 0x1, PT ;  /* 0x000000018500780c */ /* 0x000fe20003f25270 */
[----:B------:R-:W-:Y:S01]  /*3bc0*/  UIADD3 UR31, UPT, UPT, UR9, -0x24c28bd8, URZ ;  /* 0xdb3d7428091f7890 */ /* 0x000fe2000fffe0ff */
[----:B------:R-:W-:Y:S01]  /*3bd0*/  IMAD.MOV.U32 R30, RZ, RZ, 0x2 ;  /* 0x00000002ff1e7424 */ /* 0x000fe200078e00ff */
[----:B------:R-:W-:Y:S01]  /*3be0*/  UIADD3 UR32, UPT, UPT, UR9, 0x1fd5c5a3, URZ ;  /* 0x1fd5c5a309207890 */ /* 0x000fe2000fffe0ff */
[----:B------:R-:W-:Y:S01]  /*3bf0*/  MOV R28, R118 ;  /* 0x00000076001c7202 */ /* 0x000fe20000000f00 */
[----:B------:R-:W-:Y:S01]  /*3c00*/  UIADD3 UR33, UPT, UPT, UR9, -0x4498517b, URZ ;  /* 0xbb67ae8509217890 */ /* 0x000fe2000fffe0ff */
[----:B------:R-:W-:Y:S01]  /*3c10*/  IMAD.MOV.U32 R140, RZ, RZ, R132 ;  /* 0x000000ffff8c7224 */ /* 0x000fe200078e0084 */
[----:B------:R-:W-:Y:S02]  /*3c20*/  UIADD3 UR34, UPT, UPT, UR8, 0x3c6ef372, URZ ;  /* 0x3c6ef37208227890 */ /* 0x000fe4000fffe0ff */
[----:B------:R-:W-:Y:S02]  /*3c30*/  UIADD3 UR35, UPT, UPT, UR9, -0x56f99767, URZ ;  /* 0xa906689909237890 */ /* 0x000fe4000fffe0ff */
[----:B------:R-:W-:-:S02]  /*3c40*/  UIADD3 UR36, UPT, UPT, UR8, 0x78dde6e4, URZ ;  /* 0x78dde6e408247890 */ /* 0x000fc4000fffe0ff */
[----:B------:R-:W-:Y:S01]  /*3c50*/  UIADD3 UR37, UPT, UPT, UR8, 0x1715609d, URZ ;  /* 0x1715609d08257890 */ /* 0x000fe2000fffe0ff */
[----:B------:R-:W-:Y:S11]  /*3c60*/  @!P1 BRA `(.L_x_4519) ;  /* 0x0000000000fc9947 */ /* 0x000ff60003800000 */
        /* <DEDUP_REMOVED lines=10> */
.L_x_4520:
        /* <DEDUP_REMOVED lines=12> */
.L_x_4521:
        /* <DEDUP_REMOVED lines=39> */
[----:B------:R-:W-:Y:S01]  /*4040*/  IMAD.MOV.U32 R30, RZ, RZ, RZ ;  /* 0x000000ffff1e7224 */ /* 0x000fe200078e00ff */
[----:B------:R-:W-:-:S07]  /*4050*/  LOP3.LUT R12, R12, UR25, R141, 0x96, !PT ;  /* 0x000000190c0c7c12 */ /* 0x000fce000f8e968d */
.L_x_4519:
[----:B------:R-:W-:Y:S01]  /*4060*/  ISETP.NE.AND P1, PT, R30, 0x1, PT ;  /* 0x000000011e00780c */ /* 0x000fe20003f25270 */
[C---:B-----5:R-:W-:Y:S01]  /*4070*/  IMAD.U32 R32, R24.reuse, 0x10000, RZ ;  /* 0x0001000018207824 */ /* 0x060fe200078e00ff */
[----:B------:R-:W-:Y:S01]  /*4080*/  I2FP.F32.U32 R29, R28 ;  /* 0x0000001c001d7245 */ /* 0x000fe20000201000 */
[----:B------:R-:W-:Y:S01]  /*4090*/  HFMA2 R31, -RZ, RZ, 0, 1.1920928955078125e-07 ;  /* 0x00000002ff1f7431 */ /* 0x000fe200000001ff */
[----:B------:R-:W-:Y:S01]  /*40a0*/  PRMT R24, R24, 0x7632, R24 ;  /* 0x0000763218187816 */ /* 0x000fe20000000018 */
[----:B------:R-:W-:Y:S02]  /*40b0*/  FMUL.FTZ R32, R32, UR5 ;  /* 0x0000000520207c20 */ /* 0x000fe40008410000 */
[----:B------:R-:W-:-:S05]  /*40c0*/  FFMA.FTZ R29, R29, R134, 1.1641532182693481445e-10 ;  /* 0x2f0000001d1d7423 */ /* 0x000fca0000010086 */
[----:B------:R-:W-:Y:S01]  /*40d0*/  FSETP.LE.FTZ.AND P3, PT, R29, UR4, PT ;  /* 0x000000041d007c0b */ /* 0x000fe2000bf73000 */
        /* <DEDUP_REMOVED lines=11> */
.L_x_4523:
        /* <DEDUP_REMOVED lines=12> */
.L_x_4524:
        /* <DEDUP_REMOVED lines=42> */
.L_x_4522:
[----:B------:R-:W-:Y:S01]  /*44f0*/  I2FP.F32.U32 R29, R29 ;  /* 0x0000001d001d7245 */ /* 0x000fe20000201000 */
[----:B------:R-:W-:Y:S01]  /*4500*/  IMAD.U32 R28, R52, 0x10000, RZ ;  /* 0x00010000341c7824 */ /* 0x000fe200078e00ff */
[----:B------:R-:W-:-:S03]  /*4510*/  ISETP.NE.AND P2, PT, R31, 0x1, PT ;  /* 0x000000011f00780c */ /* 0x000fc60003f45270 */
[----:B------:R-:W-:Y:S01]  /*4520*/  FFMA.FTZ R29, R29, R134, 1.1641532182693481445e-10 ;  /* 0x2f0000001d1d7423 */ /* 0x000fe20000010086 */
[----:B------:R-:W-:-:S04]  /*4530*/  FMUL.FTZ R28, R28, UR5 ;  /* 0x000000051c1c7c20 */ /* 0x000fc80008410000 */
[----:B------:R-:W-:Y:S02]  /*4540*/  FSETP.GTU.FTZ.AND P1, PT, R29, UR4, PT ;  /* 0x000000041d007c0b */ /* 0x000fe4000bf3c000 */
[----:B------:R-:W-:Y:S02]  /*4550*/  FSEL R29, R32, RZ, P3 ;  /* 0x000000ff201d7208 */ /* 0x000fe40001800000 */
[----:B------:R-:W-:Y:S02]  /*4560*/  FSEL R28, R28, RZ, !P1 ;  /* 0x000000ff1c1c7208 */ /* 0x000fe40004800000 */
[----:B------:R-:W-:-:S03]  /*4570*/  SEL R117, RZ, 0x1, P1 ;  /* 0x00000001ff757807 */ /* 0x000fc60000800000 */
[----:B------:R-:W-:Y:S01]  /*4580*/  FADD.FTZ R36, R28, R29 ;  /* 0x0000001d1c247221 */ /* 0x000fe20000010000 */
[----:B------:R-:W-:Y:S01]  /*4590*/  IMAD.MOV.U32 R28, RZ, RZ, 0x2 ;  /* 0x00000002ff1c7424 */ /* 0x000fe200078e00ff */
[----:B------:R-:W-:Y:S02]  /*45a0*/  MOV R29, R118 ;  /* 0x00000076001d7202 */ /* 0x000fe40000000f00 */
[----:B------:R-:W-:Y:S01]  /*45b0*/  @P0 FADD.FTZ R36, R48, R36 ;  /* 0x0000002430240221 */ /* 0x000fe20000010000 */
        /* <DEDUP_REMOVED lines=9> */
.L_x_4526:
        /* <DEDUP_REMOVED lines=12> */
.L_x_4527:
        /* <DEDUP_REMOVED lines=42> */
.L_x_4525:
[----:B------:R-:W-:Y:S01]  /*49b0*/  ISETP.NE.AND P1, PT, R28, 0x1, PT ;  /* 0x000000011c00780c */ /* 0x000fe20003f25270 */
[----:B------:R-:W-:Y:S01]  /*49c0*/  IMAD.MOV.U32 R30, RZ, RZ, 0x2 ;  /* 0x00000002ff1e7424 */ /* 0x000fe200078e00ff */
[----:B------:R-:W-:Y:S02]  /*49d0*/  I2FP.F32.U32 R29, R29 ;  /* 0x0000001d001d7245 */ /* 0x000fe40000201000 */
[----:B------:R-:W-:-:S03]  /*49e0*/  SHF.L.U32 R24, R24, 0x10, RZ ;  /* 0x0000001018187819 */ /* 0x000fc600000006ff */
[----:B------:R-:W-:Y:S02]  /*49f0*/  FFMA.FTZ R29, R29, R134, 1.1641532182693481445e-10 ;  /* 0x2f0000001d1d7423 */ /* 0x000fe40000010086 */
[----:B------:R-:W-:-:S03]  /*4a00*/  FMUL.FTZ R24, R24, UR5 ;  /* 0x0000000518187c20 */ /* 0x000fc60008410000 */
[----:B------:R-:W-:Y:S01]  /*4a10*/  FSETP.LE.FTZ.AND P3, PT, R29, UR4, PT ;  /* 0x000000041d007c0b */ /* 0x000fe2000bf73000 */
[----:B------:R-:W-:-:S03]  /*4a20*/  IMAD.MOV.U32 R29, RZ, RZ, R118 ;  /* 0x000000ffff1d7224 */ /* 0x000fc600078e0076 */
        /* <DEDUP_REMOVED lines=10> */
.L_x_4529:
        /* <DEDUP_REMOVED lines=12> */
.L_x_4530:
        /* <DEDUP_REMOVED lines=42> */
.L_x_4528:
[----:B------:R-:W-:Y:S02]  /*4e30*/  I2FP.F32.U32 R29, R29 ;  /* 0x0000001d001d7245 */ /* 0x000fe40000201000 */
[----:B------:R-:W-:Y:S02]  /*4e40*/  PRMT R28, R52, 0x7632, R28 ;  /* 0x00007632341c7816 */ /* 0x000fe4000000001c */
[----:B------:R-:W-:Y:S01]  /*4e50*/  ISETP.NE.AND P2, PT, R30, 0x1, PT ;  /* 0x000000011e00780c */ /* 0x000fe20003f45270 */
[----:B------:R-:W-:Y:S01]  /*4e60*/  FFMA.FTZ R29, R29, R134, 1.1641532182693481445e-10 ;  /* 0x2f0000001d1d7423 */ /* 0x000fe20000010086 */
[----:B------:R-:W-:Y:S01]  /*4e70*/  FSEL R37, R24, RZ, P3 ;  /* 0x000000ff18257208 */ /* 0x000fe20001800000 */
[----:B------:R-:W-:Y:S02]  /*4e80*/  IMAD.U32 R28, R28, 0x10000, RZ ;  /* 0x000100001c1c7824 */ /* 0x000fe400078e00ff */
[----:B------:R-:W-:Y:S01]  /*4e90*/  IMAD.MOV.U32 R24, RZ, RZ, R118 ;  /* 0x000000ffff187224 */ /* 0x000fe200078e0076 */
[----:B------:R-:W-:Y:S01]  /*4ea0*/  FSETP.GTU.FTZ.AND P1, PT, R29, UR4, PT ;  /* 0x000000041d007c0b */ /* 0x000fe2000bf3c000 */
[----:B------:R-:W-:-:S03]  /*4eb0*/  FMUL.FTZ R28, R28, UR5 ;  /* 0x000000051c1c7c20 */ /* 0x000fc60008410000 */
[----:B------:R-:W-:Y:S02]  /*4ec0*/  SEL R119, RZ, 0x1, P1 ;  /* 0x00000001ff777807 */ /* 0x000fe40000800000 */
[----:B------:R-:W-:-:S05]  /*4ed0*/  FSEL R28, R28, RZ, !P1 ;  /* 0x000000ff1c1c7208 */ /* 0x000fca0004800000 */
[----:B------:R-:W-:Y:S01]  /*4ee0*/  FADD.FTZ R37, R28, R37 ;  /* 0x000000251c257221 */ /* 0x000fe20000010000 */
[----:B------:R-:W-:-:S03]  /*4ef0*/  HFMA2 R28, -RZ, RZ, 0, 1.1920928955078125e-07 ;  /* 0x00000002ff1c7431 */ /* 0x000fc600000001ff */
        /* <DEDUP_REMOVED lines=10> */
.L_x_4532:
        /* <DEDUP_REMOVED lines=12> */
.L_x_4533:
        /* <DEDUP_REMOVED lines=43> */
.L_x_4531:
[----:B------:R-:W-:Y:S01]  /*5310*/  ISETP.NE.AND P1, PT, R28, 0x1, PT ;  /* 0x000000011c00780c */ /* 0x000fe20003f25270 */
[C---:B------:R-:W-:Y:S01]  /*5320*/  IMAD.U32 R38, R25.reuse, 0x10000, RZ ;  /* 0x0001000019267824 */ /* 0x040fe200078e00ff */
[----:B------:R-:W-:Y:S02]  /*5330*/  I2FP.F32.U32 R29, R24 ;  /* 0x00000018001d7245 */ /* 0x000fe40000201000 */
[----:B------:R-:W-:Y:S01]  /*5340*/  PRMT R35, R25, 0x7632, R35 ;  /* 0x0000763219237816 */ /* 0x000fe20000000023 */
[----:B------:R-:W-:Y:S01]  /*5350*/  FMUL.FTZ R38, R38, UR5 ;  /* 0x0000000526267c20 */ /* 0x000fe20008410000 */
[----:B------:R-:W-:Y:S02]  /*5360*/  IMAD.MOV.U32 R25, RZ, RZ, R118 ;  /* 0x000000ffff197224 */ /* 0x000fe400078e0076 */
[----:B------:R-:W-:-:S05]  /*5370*/  FFMA.FTZ R29, R29, R134, 1.1641532182693481445e-10 ;  /* 0x2f0000001d1d7423 */ /* 0x000fca0000010086 */
[----:B------:R-:W-:Y:S02]  /*5380*/  FSETP.LE.FTZ.AND P3, PT, R29, UR4, PT ;  /* 0x000000041d007c0b */ /* 0x000fe4000bf73000 */
[----:B------:R-:W-:Y:S02]  /*5390*/  MOV R29, 0x2 ;  /* 0x00000002001d7802 */ /* 0x000fe40000000f00 */
        /* <DEDUP_REMOVED lines=10> */
.L_x_4535:
        /* <DEDUP_REMOVED lines=12> */
.L_x_4536:
        /* <DEDUP_REMOVED lines=43> */
.L_x_4534:
        /* <DEDUP_REMOVED lines=22> */
.L_x_4538:
        /* <DEDUP_REMOVED lines=12> */
.L_x_4539:
        /* <DEDUP_REMOVED lines=43> */
.L_x_4537:
[----:B------:R-:W-:Y:S01]  /*5c80*/  ISETP.NE.AND P2, PT, R24, 0x1, PT ;  /* 0x000000011800780c */ /* 0x000fe20003f45270 */
[----:B------:R-:W-:Y:S01]  /*5c90*/  IMAD.U32 R35, R35, 0x10000, RZ ;  /* 0x0001000023237824 */ /* 0x000fe200078e00ff */
[----:B------:R-:W-:Y:S02]  /*5ca0*/  I2FP.F32.U32 R25, R25 ;  /* 0x0000001900197245 */ /* 0x000fe40000201000 */
[----:B------:R-:W-:Y:S01]  /*5cb0*/  MOV R28, 0x2 ;  /* 0x00000002001c7802 */ /* 0x000fe20000000f00 */
[----:B------:R-:W-:Y:S02]  /*5cc0*/  FMUL.FTZ R35, R35, UR5 ;  /* 0x0000000523237c20 */ /* 0x000fe40008410000 */
[----:B------:R-:W-:-:S05]  /*5cd0*/  FFMA.FTZ R25, R25, R134, 1.1641532182693481445e-10 ;  /* 0x2f00000019197423 */ /* 0x000fca0000010086 */
[----:B------:R-:W-:Y:S01]  /*5ce0*/  FSETP.LE.FTZ.AND P1, PT, R25, UR4, PT ;  /* 0x0000000419007c0b */ /* 0x000fe2000bf33000 */
[----:B------:R-:W-:Y:S01]  /*5cf0*/  IMAD.MOV.U32 R25, RZ, RZ, R118 ;  /* 0x000000ffff197224 */ /* 0x000fe200078e0076 */
[----:B------:R-:W-:Y:S11]  /*5d00*/  @!P2 BRA `(.L_x_4540) ;  /* 0x0000000000fca947 */ /* 0x000ff60003800000 */
        /* <DEDUP_REMOVED lines=8> */
.L_x_4541:
        /* <DEDUP_REMOVED lines=12> */
.L_x_4542:
        /* <DEDUP_REMOVED lines=43> */
.L_x_4540:
[----:B------:R-:W-:Y:S02]  /*6100*/  I2FP.F32.U32 R25, R25 ;  /* 0x0000001900197245 */ /* 0x000fe40000201000 */
[----:B------:R-:W-:Y:S02]  /*6110*/  PRMT R24, R53, 0x7632, R24 ;  /* 0x0000763235187816 */ /* 0x000fe40000000018 */
[----:B------:R-:W-:Y:S01]  /*6120*/  ISETP.NE.AND P3, PT, R28, 0x1, PT ;  /* 0x000000011c00780c */ /* 0x000fe20003f65270 */
[----:B------:R-:W-:Y:S01]  /*6130*/  FFMA.FTZ R25, R25, R134, 1.1641532182693481445e-10 ;  /* 0x2f00000019197423 */ /* 0x000fe20000010086 */
[----:B------:R-:W-:Y:S01]  /*6140*/  FSEL R35, R35, RZ, P1 ;  /* 0x000000ff23237208 */ /* 0x000fe20000800000 */
[----:B------:R-:W-:-:S03]  /*6150*/  IMAD.U32 R24, R24, 0x10000, RZ ;  /* 0x0001000018187824 */ /* 0x000fc600078e00ff */
[----:B------:R-:W-:Y:S01]  /*6160*/  FSETP.GTU.FTZ.AND P2, PT, R25, UR4, PT ;  /* 0x0000000419007c0b */ /* 0x000fe2000bf5c000 */
[----:B------:R-:W-:Y:S01]  /*6170*/  FMUL.FTZ R24, R24, UR5 ;  /* 0x0000000518187c20 */ /* 0x000fe20008410000 */
[----:B------:R-:W-:Y:S02]  /*6180*/  IMAD.MOV.U32 R25, RZ, RZ, R118 ;  /* 0x000000ffff197224 */ /* 0x000fe400078e0076 */
        /* <DEDUP_REMOVED lines=14> */
.L_x_4544:
        /* <DEDUP_REMOVED lines=12> */
.L_x_4545:
        /* <DEDUP_REMOVED lines=43> */
.L_x_4543:
[----:B------:R-:W-:Y:S01]  /*65e0*/  ISETP.NE.AND P3, PT, R24, 0x1, PT ;  /* 0x000000011800780c */ /* 0x000fe20003f65270 */
[C---:B------:R-:W-:Y:S01]  /*65f0*/  IMAD.U32 R35, R26.reuse, 0x10000, RZ ;  /* 0x000100001a237824 */ /* 0x040fe200078e00ff */
[----:B------:R-:W-:Y:S02]  /*6600*/  I2FP.F32.U32 R25, R25 ;  /* 0x0000001900197245 */ /* 0x000fe40000201000 */
[----:B------:R-:W-:Y:S01]  /*6610*/  PRMT R26, R26, 0x7632, R26 ;  /* 0x000076321a1a7816 */ /* 0x000fe2000000001a */
[----:B------:R-:W-:Y:S01]  /*6620*/  FMUL.FTZ R35, R35, UR5 ;  /* 0x0000000523237c20 */ /* 0x000fe20008410000 */
[----:B------:R-:W-:Y:S01]  /*6630*/  MOV R28, 0x2 ;  /* 0x00000002001c7802 */ /* 0x000fe20000000f00 */
        /* <DEDUP_REMOVED lines=12> */
.L_x_4547:
        /* <DEDUP_REMOVED lines=12> */
.L_x_4548:
        /* <DEDUP_REMOVED lines=43> */
.L_x_4546:
[----:B------:R-:W-:Y:S01]  /*6a70*/  I2FP.F32.U32 R25, R25 ;  /* 0x0000001900197245 */ /* 0x000fe20000201000 */
[----:B------:R-:W-:Y:S01]  /*6a80*/  IMAD.U32 R24, R54, 0x10000, RZ ;  /* 0x0001000036187824 */ /* 0x000fe200078e00ff */
[----:B------:R-:W-:-:S03]  /*6a90*/  FSEL R35, R35, RZ, P2 ;  /* 0x000000ff23237208 */ /* 0x000fc60001000000 */
[----:B------:R-:W-:Y:S01]  /*6aa0*/  FFMA.FTZ R25, R25, R134, 1.1641532182693481445e-10 ;  /* 0x2f00000019197423 */ /* 0x000fe20000010086 */
[----:B------:R-:W-:-:S04]  /*6ab0*/  FMUL.FTZ R24, R24, UR5 ;  /* 0x0000000518187c20 */ /* 0x000fc80008410000 */
[----:B------:R-:W-:Y:S01]  /*6ac0*/  FSETP.GTU.FTZ.AND P3, PT, R25, UR4, PT ;  /* 0x0000000419007c0b */ /* 0x000fe2000bf7c000 */
[----:B------:R-:W-:-:S03]  /*6ad0*/  IMAD.MOV.U32 R25, RZ, RZ, R118 ;  /* 0x000000ffff197224 */ /* 0x000fc600078e0076 */
[----:B------:R-:W-:Y:S02]  /*6ae0*/  FSEL R24, R24, RZ, !P3 ;  /* 0x000000ff18187208 */ /* 0x000fe40005800000 */
[----:B------:R-:W-:Y:S02]  /*6af0*/  SEL R124, RZ, 0x1, P3 ;  /* 0x00000001ff7c7807 */ /* 0x000fe40001800000 */
[----:B------:R-:W-:Y:S01]  /*6b00*/  ISETP.NE.AND P3, PT, R28, 0x1, PT ;  /* 0x000000011c00780c */ /* 0x000fe20003f65270 */
[----:B------:R-:W-:Y:S01]  /*6b10*/  FADD.FTZ R40, R24, R35 ;  /* 0x0000002318287221 */ /* 0x000fe20000010000 */
[----:B------:R-:W-:-:S03]  /*6b20*/  HFMA2 R24, -RZ, RZ, 0, 1.1920928955078125e-07 ;  /* 0x00000002ff187431 */ /* 0x000fc600000001ff */
        /* <DEDUP_REMOVED lines=10> */
.L_x_4550:
        /* <DEDUP_REMOVED lines=12> */
.L_x_4551:
        /* <DEDUP_REMOVED lines=43> */
.L_x_4549:
        /* <DEDUP_REMOVED lines=17> */
.L_x_4553:
        /* <DEDUP_REMOVED lines=12> */
.L_x_4554:
        /* <DEDUP_REMOVED lines=43> */
.L_x_4552:
[----:B------:R-:W-:Y:S02]  /*73c0*/  I2FP.F32.U32 R25, R25 ;  /* 0x0000001900197245 */ /* 0x000fe40000201000 */
[----:B------:R-:W-:Y:S02]  /*73d0*/  PRMT R24, R54, 0x7632, R24 ;  /* 0x0000763236187816 */ /* 0x000fe40000000018 */
[----:B------:R-:W-:Y:S01]  /*73e0*/  FSEL R41, R26, RZ, P3 ;  /* 0x000000ff1a297208 */ /* 0x000fe20001800000 */
[----:B------:R-:W-:Y:S02]  /*73f0*/  FFMA.FTZ R25, R25, R134, 1.1641532182693481445e-10 ;  /* 0x2f00000019197423 */ /* 0x000fe40000010086 */
[----:B------:R-:W-:-:S03]  /*7400*/  IMAD.U32 R24, R24, 0x10000, RZ ;  /* 0x0001000018187824 */ /* 0x000fc600078e00ff */
[----:B------:R-:W-:Y:S01]  /*7410*/  FSETP.GTU.FTZ.AND P4, PT, R25, UR4, PT ;  /* 0x0000000419007c0b */ /* 0x000fe2000bf9c000 */
[----:B------:R-:W-:Y:S01]  /*7420*/  FMUL.FTZ R24, R24, UR5 ;  /* 0x0000000518187c20 */ /* 0x000fe20008410000 */
[----:B------:R-:W-:Y:S02]  /*7430*/  IMAD.MOV.U32 R25, RZ, RZ, R118 ;  /* 0x000000ffff197224 */ /* 0x000fe400078e0076 */
[----:B------:R-:W-:Y:S02]  /*7440*/  SEL R125, RZ, 0x1, P4 ;  /* 0x00000001ff7d7807 */ /* 0x000fe40002000000 */
[----:B------:R-:W-:Y:S02]  /*7450*/  FSEL R24, R24, RZ, !P4 ;  /* 0x000000ff18187208 */ /* 0x000fe40006000000 */
[----:B------:R-:W-:-:S03]  /*7460*/  ISETP.NE.AND P4, PT, R28, 0x1, PT ;  /* 0x000000011c00780c */ /* 0x000fc60003f85270 */
[----:B------:R-:W-:Y:S01]  /*7470*/  FADD.FTZ R41, R24, R41 ;  /* 0x0000002918297221 */ /* 0x000fe20000010000 */
[----:B------:R-:W-:-:S03]  /*7480*/  HFMA2 R24, -RZ, RZ, 0, 1.1920928955078125e-07 ;  /* 0x00000002ff187431 */ /* 0x000fc600000001ff */
        /* <DEDUP_REMOVED lines=10> */
.L_x_4556:
        /* <DEDUP_REMOVED lines=12> */
.L_x_4557:
        /* <DEDUP_REMOVED lines=43> */
.L_x_4555:
[----:B------:R-:W-:Y:S01]  /*78a0*/  ISETP.NE.AND P5, PT, R24, 0x1, PT ;  /* 0x000000011800780c */ /* 0x000fe20003fa5270 */
[C---:B------:R-:W-:Y:S01]  /*78b0*/  IMAD.U32 R31, R27.reuse, 0x10000, RZ ;  /* 0x000100001b1f7824 */ /* 0x040fe200078e00ff */
[----:B------:R-:W-:Y:S01]  /*78c0*/  I2FP.F32.U32 R25, R25 ;  /* 0x0000001900197245 */ /* 0x000fe20000201000 */
[----:B------:R-:W-:Y:S01]  /*78d0*/  IMAD.MOV.U32 R26, RZ, RZ, R118 ;  /* 0x000000ffff1a7224 */ /* 0x000fe200078e0076 */
[----:B------:R-:W-:Y:S01]  /*78e0*/  PRMT R30, R27, 0x7632, R30 ;  /* 0x000076321b1e7816 */ /* 0x000fe2000000001e */
[----:B------:R-:W-:Y:S01]  /*78f0*/  FMUL.FTZ R31, R31, UR5 ;  /* 0x000000051f1f7c20 */ /* 0x000fe20008410000 */
[----:B------:R-:W-:Y:S01]  /*7900*/  MOV R27, 0x2 ;  /* 0x00000002001b7802 */ /* 0x000fe20000000f00 */
[----:B------:R-:W-:-:S05]  /*7910*/  FFMA.FTZ R25, R25, R134, 1.1641532182693481445e-10 ;  /* 0x2f00000019197423 */ /* 0x000fca0000010086 */
[----:B------:R-:W-:Y:S01]  /*7920*/  FSETP.LE.FTZ.AND P4, PT, R25, UR4, PT ;  /* 0x0000000419007c0b */ /* 0x000fe2000bf93000 */
        /* <DEDUP_REMOVED lines=9> */
.L_x_4559:
        /* <DEDUP_REMOVED lines=12> */
.L_x_4560:
        /* <DEDUP_REMOVED lines=43> */
.L_x_4558:
        /* <DEDUP_REMOVED lines=22> */
.L_x_4562:
        /* <DEDUP_REMOVED lines=12> */
.L_x_4563:
        /* <DEDUP_REMOVED lines=43> */
.L_x_4561:
[----:B------:R-:W-:Y:S01]  /*8200*/  ISETP.NE.AND P6, PT, R24, 0x1, PT ;  /* 0x000000011800780c */ /* 0x000fe20003fc5270 */
[----:B------:R-:W-:Y:S01]  /*8210*/  IMAD.U32 R30, R30, 0x10000, RZ ;  /* 0x000100001e1e7824 */ /* 0x000fe200078e00ff */
[----:B------:R-:W-:Y:S01]  /*8220*/  I2FP.F32.U32 R25, R25 ;  /* 0x0000001900197245 */ /* 0x000fe20000201000 */
[----:B------:R-:W-:Y:S01]  /*8230*/  IMAD.MOV.U32 R26, RZ, RZ, R118 ;  /* 0x000000ffff1a7224 */ /* 0x000fe200078e0076 */
[----:B------:R-:W-:Y:S01]  /*8240*/  MOV R132, 0x2 ;  /* 0x0000000200847802 */ /* 0x000fe20000000f00 */
[----:B------:R-:W-:Y:S02]  /*8250*/  FMUL.FTZ R30, R30, UR5 ;  /* 0x000000051e1e7c20 */ /* 0x000fe40008410000 */
        /* <DEDUP_REMOVED lines=11> */
.L_x_4565:
        /* <DEDUP_REMOVED lines=14> */
.L_x_4566:
        /* <DEDUP_REMOVED lines=43> */
.L_x_4564:
[----:B------:R-:W-:Y:S02]  /*86a0*/  I2FP.F32.U32 R25, R26 ;  /* 0x0000001a00197245 */ /* 0x000fe40000201000 */
[----:B------:R-:W-:Y:S02]  /*86b0*/  PRMT R24, R55, 0x7632, R24 ;  /* 0x0000763237187816 */ /* 0x000fe40000000018 */
[----:B------:R-:W-:Y:S01]  /*86c0*/  FSEL R43, R30, RZ, P5 ;  /* 0x000000ff1e2b7208 */ /* 0x000fe20002800000 */
[----:B------:R-:W-:Y:S02]  /*86d0*/  FFMA.FTZ R25, R25, R134, 1.1641532182693481445e-10 ;  /* 0x2f00000019197423 */ /* 0x000fe40000010086 */
[----:B------:R-:W-:-:S03]  /*86e0*/  IMAD.U32 R24, R24, 0x10000, RZ ;  /* 0x0001000018187824 */ /* 0x000fc600078e00ff */
[----:B------:R-:W-:Y:S01]  /*86f0*/  FSETP.GTU.FTZ.AND P6, PT, R25, UR4, PT ;  /* 0x0000000419007c0b */ /* 0x000fe2000bfdc000 */
[----:B------:R-:W-:-:S03]  /*8700*/  FMUL.FTZ R24, R24, UR5 ;  /* 0x0000000518187c20 */ /* 0x000fc60008410000 */
[----:B------:R-:W-:Y:S02]  /*8710*/  SEL R127, RZ, 0x1, P6 ;  /* 0x00000001ff7f7807 */ /* 0x000fe40003000000 */
[----:B------:R-:W-:-:S05]  /*8720*/  FSEL R24, R24, RZ, !P6 ;  /* 0x000000ff18187208 */ /* 0x000fca0007000000 */
[----:B------:R-:W-:-:S04]  /*8730*/  FADD.FTZ R43, R24, R43 ;  /* 0x0000002b182b7221 */ /* 0x000fc80000010000 */
[----:B------:R-:W-:-:S07]  /*8740*/  @P0 FADD.FTZ R43, R47, R43 ;  /* 0x0000002b2f2b0221 */ /* 0x000fce0000010000 */
.L_x_4518:
[----:B------:R-:W0:Y:S01]  /*8750*/  LDC.64 R138, c[0x0][0x3a8] ;  /* 0x0000ea00ff8a7b82 */ /* 0x000e220000000a00 */
[----:B------:R-:W-:Y:S01]  /*8760*/  SEL R31, RZ, 0x1000000, !P5 ;  /* 0x01000000ff1f7807 */ /* 0x000fe20006800000 */
[----:B------:R-:W-:Y:S01]  /*8770*/  UISETP.NE.U32.AND UP0, UPT, UR12, URZ, UPT ;  /* 0x000000ff0c00728c */ /* 0x000fe2000bf05070 */
[----:B------:R-:W-:Y:S01]  /*8780*/  SEL R29, RZ, 0x10000, !P4 ;  /* 0x00010000ff1d7807 */ /* 0x000fe20006000000 */
[----:B------:R-:W-:Y:S01]  /*8790*/  IMAD.MOV.U32 R35, RZ, RZ, 0x10 ;  /* 0x00000010ff237424 */ /* 0x000fe200078e00ff */
[----:B------:R-:W-:Y:S01]  /*87a0*/  ISETP.NE.AND P5, PT, R32, RZ, PT ;  /* 0x000000ff2000720c */ /* 0x000fe20003fa5270 */
[----:B------:R-:W-:Y:S01]  /*87b0*/  UISETP.NE.AND.EX UP0, UPT, UR13, URZ, UPT, UP0 ;  /* 0x000000ff0d00728c */ /* 0x000fe2000bf05300 */
[----:B------:R-:W-:Y:S01]  /*87c0*/  ISETP.NE.AND P4, PT, R34, RZ, PT ;  /* 0x000000ff2200720c */ /* 0x000fe20003f85270 */
[----:B------:R-:W1:Y:S01]  /*87d0*/  LDC.64 R120, c[0x0][0x3b0] ;  /* 0x0000ec00ff787b82 */ /* 0x000e620000000a00 */
[----:B------:R-:W-:Y:S02]  /*87e0*/  SEL R30, RZ, 0x100, !P3 ;  /* 0x00000100ff1e7807 */ /* 0x000fe40005800000 */
[----:B------:R-:W-:-:S02]  /*87f0*/  SEL R28, RZ, 0x1000000, !P1 ;  /* 0x01000000ff1c7807 */ /* 0x000fc40004800000 */
[----:B------:R-:W-:Y:S02]  /*8800*/  SEL R25, RZ, 0x10000, !P4 ;  /* 0x00010000ff197807 */ /* 0x000fe40006000000 */
[----:B------:R-:W-:Y:S01]  /*8810*/  SEL R24, RZ, 0x100, !P5 ;  /* 0x00000100ff187807 */ /* 0x000fe20006800000 */
[----:B------:R-:W2:Y:S01]  /*8820*/  @P0 LDC.64 R26, c[0x0][0x3a0] ;  /* 0x0000e800ff1a0b82 */ /* 0x000ea20000000a00 */
[----:B------:R-:W-:Y:S01]  /*8830*/  ISETP.NE.AND P6, PT, R33, RZ, PT ;  /* 0x000000ff2100720c */ /* 0x000fe20003fc5270 */
[----:B------:R-:W3:Y:S01]  /*8840*/  @UP0 LDCU.64 UR32, c[0x0][0x398] ;  /* 0x00007300ff2007ac */ /* 0x000ee20008000a00 */
[----:B------:R-:W-:Y:S02]  /*8850*/  LOP3.LUT R30, R30, R31, R29, 0xfe, !PT ;  /* 0x0000001f1e1e7212 */ /* 0x000fe400078efe1d */
[----:B------:R-:W-:Y:S02]  /*8860*/  LOP3.LUT R24, R24, R28, R25, 0xfe, !PT ;  /* 0x0000001c18187212 */ /* 0x000fe400078efe19 */
[----:B------:R-:W-:Y:S01]  /*8870*/  SEL R25, RZ, 0x1, !P2 ;  /* 0x00000001ff197807 */ /* 0x000fe20005000000 */
[----:B0-----:R-:W-:Y:S01]  /*8880*/  IMAD.WIDE.U32 R28, R135, 0x20, R138 ;  /* 0x00000020871c7825 */ /* 0x001fe200078e008a */
[----:B------:R-:W-:-:S02]  /*8890*/  SEL R31, RZ, 0x1, !P6 ;  /* 0x00000001ff1f7807 */ /* 0x000fc40007000000 */
[----:B------:R-:W-:Y:S02]  /*88a0*/  LOP3.LUT R25, R30, R25, RZ, 0xfc, !PT ;  /* 0x000000191e197212 */ /* 0x000fe400078efcff */
[----:B------:R-:W-:Y:S01]  /*88b0*/  LOP3.LUT R24, R24, R31, RZ, 0xfc, !PT ;  /* 0x0000001f18187212 */ /* 0x000fe200078efcff */
[----:B------:R-:W-:Y:S01]  /*88c0*/  STG.E.128 desc[UR10][R28.64], R36 ;  /* 0x000000241c007986 */ /* 0x000fe2000c101d0a */
[----:B------:R-:W-:Y:S01]  /*88d0*/  PLOP3.LUT P1, PT, PT, PT, UP0, 0x80, 0x8 ;  /* 0x000000000008781c */ /* 0x000fe20003f2f008 */
[C---:B-1----:R-:W-:Y:S01]  /*88e0*/  IMAD.WIDE.U32 R32, R135.reuse, 0x8, R120 ;  /* 0x0000000887207825 */ /* 0x042fe200078e0078 */
[----:B------:R-:W-:Y:S01]  /*88f0*/  IADD3 R136, PT, PT, R135, 0x80, RZ ;  /* 0x0000008087887810 */ /* 0x000fe20007ffe0ff */
[----:B------:R3:W-:Y:S01]  /*8900*/  STG.E.128 desc[UR10][R28.64+0x10], R40 ;  /* 0x000010281c007986 */ /* 0x0007e2000c101d0a */
[----:B------:R-:W-:-:S03]  /*8910*/  PLOP3.LUT P2, PT, PT, PT, UP0, 0x80, 0x8 ;  /* 0x000000000008781c */ /* 0x000fc60003f4f008 */
[----:B------:R0:W-:Y:S01]  /*8920*/  STG.E.64 desc[UR10][R32.64], R24 ;  /* 0x0000001820007986 */ /* 0x0001e2000c101b0a */
[----:B------:R-:W-:-:S04]  /*8930*/  IMAD.WIDE.U32 R30, R136, 0x10, R92 ;  /* 0x00000010881e7825 */ /* 0x000fc800078e005c */
[----:B--2---:R-:W-:-:S04]  /*8940*/  @P0 IMAD.WIDE.U32 R26, R136, 0x20, R26 ;  /* 0x00000020881a0825 */ /* 0x004fc800078e001a */
[----:B---3--:R-:W-:Y:S01]  /*8950*/  @P1 IMAD.WIDE.U32 R28, R136, R35, UR32 ;  /* 0x00000020881c1e25 */ /* 0x008fe2000f8e0023 */
[----:B0-----:R-:W-:Y:S06]  /*8960*/  BRA.U !UP0, `(.L_x_4567) ;  /* 0x0000000108507547 */ /* 0x001fec000b800000 */
[----:B------:R-:W-:Y:S01]  /*8970*/  IMAD.U32 R33, R126, 0x10000, RZ ;  /* 0x000100007e217824 */ /* 0x000fe200078e00ff */
        /* <DEDUP_REMOVED lines=19> */
.L_x_4567:
[----:B------:R1:W5:Y:S04]  /*8ab0*/  @P0 LDG.E.128 R48, desc[UR10][R26.64] ;  /* 0x0000000a1a300981 */ /* 0x000368000c1e1d00 */
[----:B------:R1:W5:Y:S04]  /*8ac0*/  @P0 LDG.E.128 R44, desc[UR10][R26.64+0x10] ;  /* 0x0000100a1a2c0981 */ /* 0x000368000c1e1d00 */
[----:B------:R1:W5:Y:S04]  /*8ad0*/  @P2 LDG.E.128 R52, desc[UR10][R28.64] ;  /* 0x0000000a1c342981 */ /* 0x000368000c1e1d00 */
[----:B0-----:R1:W5:Y:S01]  /*8ae0*/  LDG.E.128 R24, desc[UR10][R30.64] ;  /* 0x0000000a1e187981 */ /* 0x001362000c1e1d00 */
[----:B------:R-:W-:Y:S05]  /*8af0*/  BRA.U !UP0, `(.L_x_4568) ;  /* 0x0000005108947547 */ /* 0x000fea000b800000 */
        /* <DEDUP_REMOVED lines=15> */
.L_x_4570:
        /* <DEDUP_REMOVED lines=12> */
.L_x_4571:
        /* <DEDUP_REMOVED lines=49> */
.L_x_4569:
[----:B------:R-:W-:Y:S01]  /*8fc0*/  ISETP.NE.AND P1, PT, R30, 0x1, PT ;  /* 0x000000011e00780c */ /* 0x000fe20003f25270 */
[C---:B-----5:R-:W-:Y:S01]  /*8fd0*/  IMAD.U32 R34, R24.reuse, 0x10000, RZ ;  /* 0x0001000018227824 */ /* 0x060fe200078e00ff */
[----:B------:R-:W-:Y:S01]  /*8fe0*/  I2FP.F32.U32 R29, R28 ;  /* 0x0000001c001d7245 */ /* 0x000fe20000201000 */
[----:B------:R-:W-:Y:S01]  /*8ff0*/  IMAD.MOV.U32 R31, RZ, RZ, 0x2 ;  /* 0x00000002ff1f7424 */ /* 0x000fe200078e00ff */
[----:B------:R-:W-:Y:S01]  /*9000*/  PRMT R24, R24, 0x7632, R24 ;  /* 0x0000763218187816 */ /* 0x000fe20000000018 */
[----:B------:R-:W-:Y:S02]  /*9010*/  FMUL.FTZ R34, R34, UR5 ;  /* 0x0000000522227c20 */ /* 0x000fe40008410000 */
        /* <DEDUP_REMOVED lines=13> */
.L_x_4573:
        /* <DEDUP_REMOVED lines=12> */
.L_x_4574:
        /* <DEDUP_REMOVED lines=49> */
.L_x_4572:
[----:B------:R-:W-:Y:S02]  /*94c0*/  I2FP.F32.U32 R29, R29 ;  /* 0x0000001d001d7245 */ /* 0x000fe40000201000 */
[----:B------:R-:W-:Y:S02]  /*94d0*/  SHF.L.U32 R28, R52, 0x10, RZ ;  /* 0x00000010341c7819 */ /* 0x000fe400000006ff */
[----:B------:R-:W-:Y:S01]  /*94e0*/  ISETP.NE.AND P2, PT, R31, 0x1, PT ;  /* 0x000000011f00780c */ /* 0x000fe20003f45270 */
[----:B------:R-:W-:Y:S02]  /*94f0*/  FFMA.FTZ R29, R29, R134, 1.1641532182693481445e-10 ;  /* 0x2f0000001d1d7423 */ /* 0x000fe40000010086 */
[----:B------:R-:W-:-:S03]  /*9500*/  FMUL.FTZ R28, R28, UR5 ;  /* 0x000000051c1c7c20 */ /* 0x000fc60008410000 */
[----:B------:R-:W-:Y:S02]  /*9510*/  FSETP.GTU.FTZ.AND P1, PT, R29, UR4, PT ;  /* 0x000000041d007c0b */ /* 0x000fe4000bf3c000 */
[----:B------:R-:W-:Y:S02]  /*9520*/  FSEL R29, R34, RZ, P3 ;  /* 0x000000ff221d7208 */ /* 0x000fe40001800000 */
[----:B------:R-:W-:Y:S01]  /*9530*/  FSEL R32, R28, RZ, !P1 ;  /* 0x000000ff1c207208 */ /* 0x000fe20004800000 */
[----:B------:R-:W-:Y:S01]  /*9540*/  IMAD.MOV.U32 R28, RZ, RZ, 0x2 ;  /* 0x00000002ff1c7424 */ /* 0x000fe200078e00ff */
        /* <DEDUP_REMOVED lines=13> */
.L_x_4576:
        /* <DEDUP_REMOVED lines=12> */
.L_x_4577:
        /* <DEDUP_REMOVED lines=49> */
.L_x_4575:
[----:B------:R-:W-:Y:S01]  /*99f0*/  ISETP.NE.AND P1, PT, R28, 0x1, PT ;  /* 0x000000011c00780c */ /* 0x000fe20003f25270 */
[----:B------:R-:W-:Y:S01]  /*9a00*/  IMAD.U32 R24, R24, 0x10000, RZ ;  /* 0x0001000018187824 */ /* 0x000fe200078e00ff */
[----:B------:R-:W-:Y:S01]  /*9a10*/  I2FP.F32.U32 R29, R29 ;  /* 0x0000001d001d7245 */ /* 0x000fe20000201000 */
[----:B------:R-:W-:Y:S02]  /*9a20*/  HFMA2 R30, -RZ, RZ, 0, 1.1920928955078125e-07 ;  /* 0x00000002ff1e7431 */ /* 0x000fe400000001ff */
        /* <DEDUP_REMOVED lines=14> */
.L_x_4579:
        /* <DEDUP_REMOVED lines=12> */
.L_x_4580:
        /* <DEDUP_REMOVED lines=49> */
.L_x_4578:
[----:B------:R-:W-:Y:S02]  /*9ee0*/  I2FP.F32.U32 R29, R29 ;  /* 0x0000001d001d7245 */ /* 0x000fe40000201000 */
[----:B------:R-:W-:Y:S02]  /*9ef0*/  PRMT R28, R52, 0x7632, R28 ;  /* 0x00007632341c7816 */ /* 0x000fe4000000001c */
[----:B------:R-:W-:Y:S01]  /*9f00*/  ISETP.NE.AND P2, PT, R30, 0x1, PT ;  /* 0x000000011e00780c */ /* 0x000fe20003f45270 */
[----:B------:R-:W-:Y:S01]  /*9f10*/  FFMA.FTZ R29, R29, R134, 1.1641532182693481445e-10 ;  /* 0x2f0000001d1d7423 */ /* 0x000fe20000010086 */
[----:B------:R-:W-:Y:S01]  /*9f20*/  FSEL R33, R24, RZ, P3 ;  /* 0x000000ff18217208 */ /* 0x000fe20001800000 */
[----:B------:R-:W-:Y:S01]  /*9f30*/  IMAD.U32 R28, R28, 0x10000, RZ ;  /* 0x000100001c1c7824 */ /* 0x000fe200078e00ff */
[----:B------:R-:W-:Y:S02]  /*9f40*/  MOV R24, R118 ;  /* 0x0000007600187202 */ /* 0x000fe40000000f00 */
[----:B------:R-:W-:Y:S01]  /*9f50*/  FSETP.GTU.FTZ.AND P1, PT, R29, UR4, PT ;  /* 0x000000041d007c0b */ /* 0x000fe2000bf3c000 */
[----:B------:R-:W-:-:S03]  /*9f60*/  FMUL.FTZ R28, R28, UR5 ;  /* 0x000000051c1c7c20 */ /* 0x000fc60008410000 */
[----:B------:R-:W-:Y:S02]  /*9f70*/  SEL R119, RZ, 0x1, P1 ;  /* 0x00000001ff777807 */ /* 0x000fe40000800000 */
[----:B------:R-:W-:-:S05]  /*9f80*/  FSEL R28, R28, RZ, !P1 ;  /* 0x000000ff1c1c7208 */ /* 0x000fca0004800000 */
[----:B------:R-:W-:Y:S01]  /*9f90*/  FADD.FTZ R33, R28, R33 ;  /* 0x000000211c217221 */ /* 0x000fe20000010000 */
[----:B------:R-:W-:-:S03]  /*9fa0*/  IMAD.MOV.U32 R28, RZ, RZ, 0x2 ;  /* 0x00000002ff1c7424 */ /* 0x000fc600078e00ff */
        /* <DEDUP_REMOVED lines=10> */
.L_x_4582:
        /* <DEDUP_REMOVED lines=12> */
.L_x_4583:
        /* <DEDUP_REMOVED lines=50> */
.L_x_4581:
[----:B------:R-:W-:Y:S01]  /*a430*/  ISETP.NE.AND P1, PT, R28, 0x1, PT ;  /* 0x000000011c00780c */ /* 0x000fe20003f25270 */
[C---:B------:R-:W-:Y:S01]  /*a440*/  IMAD.U32 R34, R25.reuse, 0x10000, RZ ;  /* 0x0001000019227824 */ /* 0x040fe200078e00ff */
[----:B------:R-:W-:Y:S02]  /*a450*/  I2FP.F32.U32 R29, R24 ;  /* 0x00000018001d7245 */ /* 0x000fe40000201000 */
[----:B------:R-:W-:Y:S01]  /*a460*/  PRMT R35, R25, 0x7632, R35 ;  /* 0x0000763219237816 */ /* 0x000fe20000000023 */
[----:B------:R-:W-:Y:S01]  /*a470*/  FMUL.FTZ R34, R34, UR5 ;  /* 0x0000000522227c20 */ /* 0x000fe20008410000 */
[----:B------:R-:W-:Y:S01]  /*a480*/  MOV R25, R118 ;  /* 0x0000007600197202 */ /* 0x000fe20000000f00 */
[----:B------:R-:W-:-:S05]  /*a490*/  FFMA.FTZ R29, R29, R134, 1.1641532182693481445e-10 ;  /* 0x2f0000001d1d7423 */ /* 0x000fca0000010086 */
[----:B------:R-:W-:Y:S01]  /*a4a0*/  FSETP.LE.FTZ.AND P3, PT, R29, UR4, PT ;  /* 0x000000041d007c0b */ /* 0x000fe2000bf73000 */
[----:B------:R-:W-:-:S03]  /*a4b0*/  IMAD.MOV.U32 R29, RZ, RZ, 0x2 ;  /* 0x00000002ff1d7424 */ /* 0x000fc600078e00ff */
        /* <DEDUP_REMOVED lines=10> */
.L_x_4585:
        /* <DEDUP_REMOVED lines=12> */
.L_x_4586:
        /* <DEDUP_REMOVED lines=50> */
.L_x_4584:
[----:B------:R-:W-:Y:S01]  /*a940*/  I2FP.F32.U32 R25, R25 ;  /* 0x0000001900197245 */ /* 0x000fe20000201000 */
[----:B------:R-:W-:Y:S01]  /*a950*/  IMAD.U32 R24, R53, 0x10000, RZ ;  /* 0x0001000035187824 */ /* 0x000fe200078e00ff */
[----:B------:R-:W-:-:S03]  /*a960*/  ISETP.NE.AND P2, PT, R29, 0x1, PT ;  /* 0x000000011d00780c */ /* 0x000fc60003f45270 */
[----:B------:R-:W-:Y:S01]  /*a970*/  FFMA.FTZ R25, R25, R134, 1.1641532182693481445e-10 ;  /* 0x2f00000019197423 */ /* 0x000fe20000010086 */
[----:B------:R-:W-:-:S04]  /*a980*/  FMUL.FTZ R24, R24, UR5 ;  /* 0x0000000518187c20 */ /* 0x000fc80008410000 */
[----:B------:R-:W-:Y:S02]  /*a990*/  FSETP.GTU.FTZ.AND P1, PT, R25, UR4, PT ;  /* 0x0000000419007c0b */ /* 0x000fe4000bf3c000 */
[----:B------:R-:W-:Y:S02]  /*a9a0*/  FSEL R25, R34, RZ, P3 ;  /* 0x000000ff22197208 */ /* 0x000fe40001800000 */
[----:B------:R-:W-:Y:S01]  /*a9b0*/  FSEL R34, R24, RZ, !P1 ;  /* 0x000000ff18227208 */ /* 0x000fe20004800000 */
[----:B------:R-:W-:Y:S01]  /*a9c0*/  IMAD.MOV.U32 R24, RZ, RZ, 0x2 ;  /* 0x00000002ff187424 */ /* 0x000fe200078e00ff */
[----:B------:R-:W-:-:S03]  /*a9d0*/  SEL R122, RZ, 0x1, P1 ;  /* 0x00000001ff7a7807 */ /* 0x000fc60000800000 */
[----:B------:R-:W-:Y:S01]  /*a9e0*/  FADD.FTZ R34, R34, R25 ;  /* 0x0000001922227221 */ /* 0x000fe20000010000 */
[----:B------:R-:W-:-:S03]  /*a9f0*/  MOV R25, R118 ;  /* 0x0000007600197202 */ /* 0x000fc60000000f00 */
        /* <DEDUP_REMOVED lines=10> */
.L_x_4588:
        /* <DEDUP_REMOVED lines=12> */
.L_x_4589:
        /* <DEDUP_REMOVED lines=50> */
.L_x_4587:
[----:B------:R-:W-:Y:S01]  /*ae80*/  ISETP.NE.AND P2, PT, R24, 0x1, PT ;  /* 0x000000011800780c */ /* 0x000fe20003f45270 */
[----:B------:R-:W-:Y:S01]  /*ae90*/  IMAD.U32 R35, R35, 0x10000, RZ ;  /* 0x0001000023237824 */ /* 0x000fe200078e00ff */
[----:B------:R-:W-:Y:S01]  /*aea0*/  I2FP.F32.U32 R25, R25 ;  /* 0x0000001900197245 */ /* 0x000fe20000201000 */
[----:B------:R-:W-:Y:S02]  /*aeb0*/  IMAD.MOV.U32 R28, RZ, RZ, 0x2 ;  /* 0x00000002ff1c7424 */ /* 0x000fe400078e00ff */
[----:B------:R-:W-:Y:S02]  /*aec0*/  FMUL.FTZ R35, R35, UR5 ;  /* 0x0000000523237c20 */ /* 0x000fe40008410000 */
        /* <DEDUP_REMOVED lines=12> */
.L_x_4591:
        /* <DEDUP_REMOVED lines=12> */
.L_x_4592:
        /* <DEDUP_REMOVED lines=50> */
.L_x_4590:
        /* <DEDUP_REMOVED lines=8> */
[----:B------:R-:W-:Y:S02]  /*b3f0*/  MOV R25, R118 ;  /* 0x0000007600197202 */ /* 0x000fe40000000f00 */
        /* <DEDUP_REMOVED lines=14> */
.L_x_4594:
        /* <DEDUP_REMOVED lines=12> */
.L_x_4595:
        /* <DEDUP_REMOVED lines=50> */
.L_x_4593:
[----:B------:R-:W-:Y:S01]  /*b8c0*/  ISETP.NE.AND P3, PT, R24, 0x1, PT ;  /* 0x000000011800780c */ /* 0x000fe20003f65270 */
[C---:B------:R-:W-:Y:S01]  /*b8d0*/  IMAD.U32 R124, R26.reuse, 0x10000, RZ ;  /* 0x000100001a7c7824 */ /* 0x040fe200078e00ff */
[----:B------:R-:W-:Y:S01]  /*b8e0*/  I2FP.F32.U32 R25, R25 ;  /* 0x0000001900197245 */ /* 0x000fe20000201000 */
[----:B------:R-:W-:Y:S01]  /*b8f0*/  IMAD.MOV.U32 R29, RZ, RZ, 0x2 ;  /* 0x00000002ff1d7424 */ /* 0x000fe200078e00ff */
[----:B------:R-:W-:Y:S01]  /*b900*/  PRMT R26, R26, 0x7632, R26 ;  /* 0x000076321a1a7816 */ /* 0x000fe2000000001a */
        /* <DEDUP_REMOVED lines=13> */
.L_x_4597:
        /* <DEDUP_REMOVED lines=12> */
.L_x_4598:
        /* <DEDUP_REMOVED lines=50> */
.L_x_4596:
[----:B------:R-:W-:Y:S01]  /*bdc0*/  I2FP.F32.U32 R25, R25 ;  /* 0x0000001900197245 */ /* 0x000fe20000201000 */
[----:B------:R-:W-:-:S04]  /*bdd0*/  IMAD.U32 R24, R54, 0x10000, RZ ;  /* 0x0001000036187824 */ /* 0x000fc800078e00ff */
[----:B------:R-:W-:Y:S01]  /*bde0*/  FFMA.FTZ R25, R25, R134, 1.1641532182693481445e-10 ;  /* 0x2f00000019197423 */ /* 0x000fe20000010086 */
[----:B------:R-:W-:-:S04]  /*bdf0*/  FMUL.FTZ R24, R24, UR5 ;  /* 0x0000000518187c20 */ /* 0x000fc80008410000 */
[----:B------:R-:W-:Y:S02]  /*be00*/  FSETP.GTU.FTZ.AND P3, PT, R25, UR4, PT ;  /* 0x0000000419007c0b */ /* 0x000fe4000bf7c000 */
[----:B------:R-:W-:Y:S02]  /*be10*/  FSEL R25, R124, RZ, P2 ;  /* 0x000000ff7c197208 */ /* 0x000fe40001000000 */
[----:B------:R-:W-:Y:S01]  /*be20*/  FSEL R28, R24, RZ, !P3 ;  /* 0x000000ff181c7208 */ /* 0x000fe20005800000 */
[----:B------:R-:W-:Y:S01]  /*be30*/  IMAD.MOV.U32 R24, RZ, RZ, 0x2 ;  /* 0x00000002ff187424 */ /* 0x000fe200078e00ff */
[----:B------:R-:W-:Y:S02]  /*be40*/  SEL R124, RZ, 0x1, P3 ;  /* 0x00000001ff7c7807 */ /* 0x000fe40001800000 */
[----:B------:R-:W-:Y:S01]  /*be50*/  ISETP.NE.AND P3, PT, R29, 0x1, PT ;  /* 0x000000011d00780c */ /* 0x000fe20003f65270 */
[----:B------:R-:W-:Y:S01]  /*be60*/  FADD.FTZ R28, R28, R25 ;  /* 0x000000191c1c7221 */ /* 0x000fe20000010000 */
[----:B------:R-:W-:-:S03]  /*be70*/  MOV R25, R118 ;  /* 0x0000007600197202 */ /* 0x000fc60000000f00 */
[----:B------:R-:W-:-:S08]  /*be80*/  @P0 FADD.FTZ R28, R44, R28 ;  /* 0x0000001c2c1c0221 */ /* 0x000fd00000010000 */
        /* <DEDUP_REMOVED lines=9> */
.L_x_4600:
        /* <DEDUP_REMOVED lines=12> */
.L_x_4601:
        /* <DEDUP_REMOVED lines=50> */
.L_x_4599:
        /* <DEDUP_REMOVED lines=17> */
.L_x_4603:
        /* <DEDUP_REMOVED lines=12> */
.L_x_4604:
        /* <DEDUP_REMOVED lines=50> */
.L_x_4602:
[----:B------:R-:W-:Y:S02]  /*c7f0*/  I2FP.F32.U32 R25, R25 ;  /* 0x0000001900197245 */ /* 0x000fe40000201000 */
[----:B------:R-:W-:Y:S02]  /*c800*/  PRMT R24, R54, 0x7632, R24 ;  /* 0x0000763236187816 */ /* 0x000fe40000000018 */
[----:B------:R-:W-:Y:S01]  /*c810*/  FSEL R29, R26, RZ, P3 ;  /* 0x000000ff1a1d7208 */ /* 0x000fe20001800000 */
[----:B------:R-:W-:Y:S02]  /*c820*/  FFMA.FTZ R25, R25, R134, 1.1641532182693481445e-10 ;  /* 0x2f00000019197423 */ /* 0x000fe40000010086 */
[----:B------:R-:W-:-:S03]  /*c830*/  IMAD.U32 R24, R24, 0x10000, RZ ;  /* 0x0001000018187824 */ /* 0x000fc600078e00ff */
[----:B------:R-:W-:Y:S01]  /*c840*/  FSETP.GTU.FTZ.AND P4, PT, R25, UR4, PT ;  /* 0x0000000419007c0b */ /* 0x000fe2000bf9c000 */
[----:B------:R-:W-:Y:S01]  /*c850*/  FMUL.FTZ R24, R24, UR5 ;  /* 0x0000000518187c20 */ /* 0x000fe20008410000 */
[----:B------:R-:W-:Y:S02]  /*c860*/  MOV R25, R118 ;  /* 0x0000007600197202 */ /* 0x000fe40000000f00 */
[----:B------:R-:W-:Y:S02]  /*c870*/  SEL R125, RZ, 0x1, P4 ;  /* 0x00000001ff7d7807 */ /* 0x000fe40002000000 */
[----:B------:R-:W-:Y:S02]  /*c880*/  FSEL R24, R24, RZ, !P4 ;  /* 0x000000ff18187208 */ /* 0x000fe40006000000 */
[----:B------:R-:W-:-:S03]  /*c890*/  ISETP.NE.AND P4, PT, R30, 0x1, PT ;  /* 0x000000011e00780c */ /* 0x000fc60003f85270 */
[----:B------:R-:W-:Y:S01]  /*c8a0*/  FADD.FTZ R29, R24, R29 ;  /* 0x0000001d181d7221 */ /* 0x000fe20000010000 */
[----:B------:R-:W-:-:S03]  /*c8b0*/  IMAD.MOV.U32 R24, RZ, RZ, 0x2 ;  /* 0x00000002ff187424 */ /* 0x000fc600078e00ff */
[----:B------:R-:W-:-:S06]  /*c8c0*/  @P0 FADD.FTZ R29, R45, R29 ;  /* 0x0000001d2d1d0221 */ /* 0x000fcc0000010000 */
        /* <DEDUP_REMOVED lines=9> */
.L_x_4606:
        /* <DEDUP_REMOVED lines=12> */
.L_x_4607:
        /* <DEDUP_REMOVED lines=50> */
.L_x_4605:
[----:B------:R-:W-:Y:S01]  /*cd40*/  ISETP.NE.AND P5, PT, R24, 0x1, PT ;  /* 0x000000011800780c */ /* 0x000fe20003fa5270 */
[C---:B------:R-:W-:Y:S01]  /*cd50*/  IMAD.U32 R30, R27.reuse, 0x10000, RZ ;  /* 0x000100001b1e7824 */ /* 0x040fe200078e00ff */
[----:B------:R-:W-:Y:S02]  /*cd60*/  I2FP.F32.U32 R25, R25 ;  /* 0x0000001900197245 */ /* 0x000fe40000201000 */
[----:B------:R-:W-:Y:S01]  /*cd70*/  PRMT R31, R27, 0x7632, R31 ;  /* 0x000076321b1f7816 */ /* 0x000fe2000000001f */
[----:B------:R-:W-:Y:S01]  /*cd80*/  FMUL.FTZ R30, R30, UR5 ;  /* 0x000000051e1e7c20 */ /* 0x000fe20008410000 */
[----:B------:R-:W-:Y:S02]  /*cd90*/  IMAD.MOV.U32 R27, RZ, RZ, 0x2 ;  /* 0x00000002ff1b7424 */ /* 0x000fe400078e00ff */
[----:B------:R-:W-:Y:S01]  /*cda0*/  FFMA.FTZ R25, R25, R134, 1.1641532182693481445e-10 ;  /* 0x2f00000019197423 */ /* 0x000fe20000010086 */
[----:B------:R-:W-:-:S04]  /*cdb0*/  MOV R26, R118 ;  /* 0x00000076001a7202 */ /* 0x000fc80000000f00 */
        /* <DEDUP_REMOVED lines=10> */
.L_x_4609:
        /* <DEDUP_REMOVED lines=12> */
.L_x_4610:
        /* <DEDUP_REMOVED lines=46> */
[----:B------:R-:W-:Y:S01]  /*d200*/  MOV R118, R26 ;  /* 0x0000001a00767202 */ /* 0x000fe20000000f00 */
[----:B------:R-:W-:Y:S01]  /*d210*/  IMAD.MOV.U32 R26, RZ, RZ, R133 ;  /* 0x000000ffff1a7224 */ /* 0x000fe200078e0085 */
[----:B------:R-:W-:Y:S01]  /*d220*/  LOP3.LUT R12, R12, UR25, R25, 0x96, !PT ;  /* 0x000000190c0c7c12 */ /* 0x000fe2000f8e9619 */
[----:B------:R-:W-:-:S07]  /*d230*/  IMAD.MOV.U32 R133, RZ, RZ, R24 ;  /* 0x000000ffff857224 */ /* 0x000fce00078e0018 */
.L_x_4608:
[----:B------:R-:W-:Y:S01]  /*d240*/  I2FP.F32.U32 R25, R26 ;  /* 0x0000001a00197245 */ /* 0x000fe20000201000 */
[----:B------:R-:W-:-:S04]  /*d250*/  IMAD.U32 R24, R55, 0x10000, RZ ;  /* 0x0001000037187824 */ /* 0x000fc800078e00ff */
[----:B------:R-:W-:Y:S01]  /*d260*/  FFMA.FTZ R25, R25, R134, 1.1641532182693481445e-10 ;  /* 0x2f00000019197423 */ /* 0x000fe20000010086 */
[----:B------:R-:W-:-:S04]  /*d270*/  FMUL.FTZ R24, R24, UR5 ;  /* 0x0000000518187c20 */ /* 0x000fc80008410000 */
[----:B------:R-:W-:Y:S02]  /*d280*/  FSETP.GTU.FTZ.AND P5, PT, R25, UR4, PT ;  /* 0x0000000419007c0b */ /* 0x000fe4000bfbc000 */
[----:B------:R-:W-:Y:S02]  /*d290*/  FSEL R25, R30, RZ, P4 ;  /* 0x000000ff1e197208 */ /* 0x000fe40002000000 */
[----:B------:R-:W-:Y:S02]  /*d2a0*/  FSEL R24, R24, RZ, !P5 ;  /* 0x000000ff18187208 */ /* 0x000fe40006800000 */
[----:B------:R-:W-:Y:S02]  /*d2b0*/  SEL R126, RZ, 0x1, P5 ;  /* 0x00000001ff7e7807 */ /* 0x000fe40002800000 */
[----:B------:R-:W-:Y:S01]  /*d2c0*/  ISETP.NE.AND P5, PT, R27, 0x1, PT ;  /* 0x000000011b00780c */ /* 0x000fe20003fa5270 */
[----:B------:R-:W-:Y:S01]  /*d2d0*/  FADD.FTZ R30, R24, R25 ;  /* 0x00000019181e7221 */ /* 0x000fe20000010000 */
[----:B------:R-:W-:Y:S01]  /*d2e0*/  IMAD.MOV.U32 R24, RZ, RZ, 0x2 ;  /* 0x00000002ff187424 */ /* 0x000fe200078e00ff */
[----:B------:R-:W-:-:S02]  /*d2f0*/  MOV R25, R118 ;  /* 0x0000007600197202 */ /* 0x000fc40000000f00 */
        /* <DEDUP_REMOVED lines=10> */
.L_x_4612:
        /* <DEDUP_REMOVED lines=12> */
.L_x_4613:
        /* <DEDUP_REMOVED lines=50> */
.L_x_4611:
[----:B------:R-:W-:Y:S01]  /*d780*/  ISETP.NE.AND P6, PT, R24, 0x1, PT ;  /* 0x000000011800780c */ /* 0x000fe20003fc5270 */
[----:B------:R-:W-:Y:S01]  /*d790*/  IMAD.U32 R31, R31, 0x10000, RZ ;  /* 0x000100001f1f7824 */ /* 0x000fe200078e00ff */
[----:B------:R-:W-:Y:S01]  /*d7a0*/  I2FP.F32.U32 R25, R25 ;  /* 0x0000001900197245 */ /* 0x000fe20000201000 */
[----:B------:R-:W-:Y:S01]  /*d7b0*/  IMAD.MOV.U32 R146, RZ, RZ, 0x2 ;  /* 0x00000002ff927424 */ /* 0x000fe200078e00ff */
[----:B------:R-:W-:Y:S01]  /*d7c0*/  MOV R26, R118 ;  /* 0x00000076001a7202 */ /* 0x000fe20000000f00 */
        /* <DEDUP_REMOVED lines=12> */
.L_x_4615:
        /* <DEDUP_REMOVED lines=14> */
.L_x_4616:
        /* <DEDUP_REMOVED lines=50> */
.L_x_4614:
        /* <DEDUP_REMOVED lines=10> */
[----:B------:R-:W-:Y:S01]  /*dd30*/  @P0 FADD.FTZ R31, R47, R31 ;  /* 0x0000001f2f1f0221 */ /* 0x000fe20000010000 */
[----:B------:R-:W-:Y:S06]  /*dd40*/  BRA `(.L_x_4617) ;  /* 0x0000002800607947 */ /* 0x000fec0003800000 */
.L_x_4568:
        /* <DEDUP_REMOVED lines=15> */
.L_x_4619:
        /* <DEDUP_REMOVED lines=12> */
.L_x_4620:
        /* <DEDUP_REMOVED lines=50> */
.L_x_4618:
        /* <DEDUP_REMOVED lines=18> */
.L_x_4622:
        /* <DEDUP_REMOVED lines=12> */
.L_x_4623:
        /* <DEDUP_REMOVED lines=50> */
.L_x_4621:
        /* <DEDUP_REMOVED lines=17> */
.L_x_4625:
        /* <DEDUP_REMOVED lines=12> */
.L_x_4626:
        /* <DEDUP_REMOVED lines=50> */
.L_x_4624:
        /* <DEDUP_REMOVED lines=18> */
.L_x_4628:
        /* <DEDUP_REMOVED lines=12> */
.L_x_4629:
        /* <DEDUP_REMOVED lines=50> */
.L_x_4627:
        /* <DEDUP_REMOVED lines=16> */
.L_x_4631:
        /* <DEDUP_REMOVED lines=12> */
.L_x_4632:
        /* <DEDUP_REMOVED lines=50> */
.L_x_4630:
        /* <DEDUP_REMOVED lines=17> */
.L_x_4634:
        /* <DEDUP_REMOVED lines=12> */
.L_x_4635:
        /* <DEDUP_REMOVED lines=50> */
.L_x_4633:
        /* <DEDUP_REMOVED lines=16> */
.L_x_4637:
        /* <DEDUP_REMOVED lines=12> */
.L_x_4638:
        /* <DEDUP_REMOVED lines=50> */
.L_x_4636:
        /* <DEDUP_REMOVED lines=17> */
.L_x_4640:
        /* <DEDUP_REMOVED lines=12> */
.L_x_4641:
        /* <DEDUP_REMOVED lines=50> */
.L_x_4639:
[----:B------:R-:W-:Y:S01]  /*104b0*/  FMUL.FTZ R24, R33, UR5 ;  /* 0x0000000521187c20 */ /* 0x000fe20008410000 */
[----:B------:R-:W-:Y:S01]  /*104c0*/  FMUL.FTZ R33, R32, UR5 ;  /* 0x0000000520217c20 */ /* 0x000fe20008410000 */
[----:B------:R-:W-:Y:S01]  /*104d0*/  P2R R27, PR, RZ, 0x1 ;  /* 0x00000001ff1b7803 */ /* 0x000fe20000000000 */
[----:B------:R-:W-:Y:S01]  /*104e0*/  FMUL.FTZ R32, R30, UR5 ;  /* 0x000000051e207c20 */ /* 0x000fe20008410000 */
[----:B------:R-:W-:Y:S01]  /*104f0*/  I2FP.F32.U32 R25, R26 ;  /* 0x0000001a00197245 */ /* 0x000fe20000201000 */
[----:B------:R-:W-:Y:S01]  /*10500*/  FMUL.FTZ R34, R34, UR5 ;  /* 0x0000000522227c20 */ /* 0x000fe20008410000 */
[----:B------:R-:W-:Y:S01]  /*10510*/  ISETP.NE.AND P0, PT, R95, RZ, PT ;  /* 0x000000ff5f00720c */ /* 0x000fe20003f05270 */
[----:B------:R-:W-:Y:S01]  /*10520*/  FMUL.FTZ R31, R31, UR5 ;  /* 0x000000051f1f7c20 */ /* 0x000fe20008410000 */
[----:B------:R-:W-:Y:S01]  /*10530*/  ISETP.NE.AND P5, PT, R132, RZ, PT ;  /* 0x000000ff8400720c */ /* 0x000fe20003fa5270 */
[----:B------:R-:W-:Y:S02]  /*10540*/  IMAD.U32 R140, R140, 0x10000, RZ ;  /* 0x000100008c8c7824 */ /* 0x000fe400078e00ff */
[----:B------:R-:W-:Y:S01]  /*10550*/  FFMA.FTZ R25, R25, R134, 1.1641532182693481445e-10 ;  /* 0x2f00000019197423 */ /* 0x000fe20000010086 */
[----:B------:R-:W-:Y:S01]  /*10560*/  FSEL R32, R32, RZ, P0 ;  /* 0x000000ff20207208 */ /* 0x000fe20000000000 */
[----:B------:R-:W-:Y:S01]  /*10570*/  FMUL.FTZ R35, R35, UR5 ;  /* 0x0000000523237c20 */ /* 0x000fe20008410000 */
[----:B------:R-:W-:Y:S01]  /*10580*/  ISETP.NE.AND P0, PT, R27, RZ, PT ;  /* 0x000000ff1b00720c */ /* 0x000fe20003f05270 */
[----:B------:R-:W-:Y:S01]  /*10590*/  FMUL.FTZ R137, R137, UR5 ;  /* 0x0000000589897c20 */ /* 0x000fe20008410000 */
[----:B------:R-:W-:Y:S01]  /*105a0*/  FSEL R28, R34, RZ, P2 ;  /* 0x000000ff221c7208 */ /* 0x000fe20001000000 */
[----:B------:R-:W-:Y:S01]  /*105b0*/  FMUL.FTZ R140, R140, UR5 ;  /* 0x000000058c8c7c20 */ /* 0x000fe20008410000 */
[----:B------:R-:W-:-:S02]  /*105c0*/  FSEL R34, R31, RZ, P5 ;  /* 0x000000ff1f227208 */ /* 0x000fc40002800000 */
[----:B------:R-:W-:Y:S02]  /*105d0*/  ISETP.NE.AND P6, PT, R94, RZ, PT ;  /* 0x000000ff5e00720c */ /* 0x000fe40003fc5270 */
[----:B------:R-:W-:Y:S02]  /*105e0*/  FSETP.GTU.FTZ.AND P5, PT, R25, UR4, PT ;  /* 0x0000000419007c0b */ /* 0x000fe4000bfbc000 */
[----:B------:R-:W-:Y:S02]  /*105f0*/  FSEL R29, R35, RZ, P3 ;  /* 0x000000ff231d7208 */ /* 0x000fe40001800000 */
        /* <DEDUP_REMOVED lines=8> */
[----:B------:R-:W-:Y:S01]  /*10680*/  PLOP3.LUT P5, PT, P5, PT, PT, 0x8, 0x80 ;  /* 0x000000000080781c */ /* 0x000fe20002fae170 */
[----:B------:R-:W-:Y:S01]  /*10690*/  @P0 FADD.FTZ R35, R51, R35 ;  /* 0x0000002333230221 */ /* 0x000fe20000010000 */
[----:B------:R-:W-:Y:S01]  /*106a0*/  @P0 FADD.FTZ R29, R45, R29 ;  /* 0x0000001d2d1d0221 */ /* 0x000fe20000010000 */
[----:B------:R-:W-:Y:S01]  /*106b0*/  @P0 FADD.FTZ R30, R46, R30 ;  /* 0x0000001e2e1e0221 */ /* 0x000fe20000010000 */
[----:B------:R-:W-:-:S09]  /*106c0*/  @P0 FADD.FTZ R31, R47, R31 ;  /* 0x0000001f2f1f0221 */ /* 0x000fd20000010000 */
.L_x_4617:
[----:B------:R-:W-:Y:S01]  /*106d0*/  SEL R24, RZ, 0x1000000, !P5 ;  /* 0x01000000ff187807 */ /* 0x000fe20006800000 */
[----:B------:R-:W0:Y:S01]  /*106e0*/  @P0 LDC.64 R140, c[0x0][0x3a0] ;  /* 0x0000e800ff8c0b82 */ /* 0x000e220000000a00 */
[----:B------:R-:W-:Y:S01]  /*106f0*/  SEL R25, RZ, 0x10000, !P4 ;  /* 0x00010000ff197807 */ /* 0x000fe20006000000 */
[----:B------:R-:W1:Y:S01]  /*10700*/  @UP0 LDCU.64 UR32, c[0x0][0x398] ;  /* 0x00007300ff2007ac */ /* 0x000e620008000a00 */
[----:B------:R-:W-:Y:S01]  /*10710*/  ISETP.NE.AND P5, PT, R94, RZ, PT ;  /* 0x000000ff5e00720c */ /* 0x000fe20003fa5270 */
[----:B------:R-:W-:Y:S01]  /*10720*/  VIADD R137, R135, 0x100 ;  /* 0x0000010087897836 */ /* 0x000fe20000000000 */
[----:B------:R-:W-:Y:S02]  /*10730*/  ISETP.NE.AND P4, PT, R132, RZ, PT ;  /* 0x000000ff8400720c */ /* 0x000fe40003f85270 */
[----:B------:R-:W-:Y:S01]  /*10740*/  SEL R132, RZ, 0x100, !P3 ;  /* 0x00000100ff847807 */ /* 0x000fe20005800000 */
[----:B------:R-:W-:Y:S01]  /*10750*/  IMAD.WIDE.U32 R144, R137, 0x10, R92 ;  /* 0x0000001089907825 */ /* 0x000fe200078e005c */
[----:B------:R-:W-:-:S02]  /*10760*/  SEL R94, RZ, 0x1000000, !P1 ;  /* 0x01000000ff5e7807 */ /* 0x000fc40004800000 */
[----:B------:R-:W-:Y:S02]  /*10770*/  SEL R27, RZ, 0x10000, !P4 ;  /* 0x00010000ff1b7807 */ /* 0x000fe40006000000 */
[----:B------:R-:W-:Y:S02]  /*10780*/  SEL R26, RZ, 0x100, !P5 ;  /* 0x00000100ff1a7807 */ /* 0x000fe40006800000 */
[----:B------:R-:W-:Y:S02]  /*10790*/  ISETP.NE.AND P6, PT, R95, RZ, PT ;  /* 0x000000ff5f00720c */ /* 0x000fe40003fc5270 */
[----:B------:R-:W-:Y:S01]  /*107a0*/  LOP3.LUT R132, R132, R24, R25, 0xfe, !PT ;  /* 0x0000001884847212 */ /* 0x000fe200078efe19 */
[----:B------:R-:W-:Y:S01]  /*107b0*/  IMAD.WIDE.U32 R24, R136, 0x20, R138 ;  /* 0x0000002088187825 */ /* 0x000fe200078e008a */
[----:B------:R-:W-:Y:S02]  /*107c0*/  LOP3.LUT R26, R26, R94, R27, 0xfe, !PT ;  /* 0x0000005e1a1a7212 */ /* 0x000fe400078efe1b */
[----:B------:R-:W-:-:S02]  /*107d0*/  SEL R27, RZ, 0x1, !P6 ;  /* 0x00000001ff1b7807 */ /* 0x000fc40007000000 */
[----:B------:R-:W-:Y:S01]  /*107e0*/  SEL R95, RZ, 0x1, !P2 ;  /* 0x00000001ff5f7807 */ /* 0x000fe20005000000 */
[----:B------:R-:W-:Y:S01]  /*107f0*/  STG.E.128 desc[UR10][R24.64], R32 ;  /* 0x0000002018007986 */ /* 0x000fe2000c101d0a */
[----:B------:R-:W-:Y:S01]  /*10800*/  PLOP3.LUT P3, PT, PT, PT, UP0, 0x80, 0x8 ;  /* 0x000000000008781c */ /* 0x000fe20003f6f008 */
[----:B0-----:R-:W-:Y:S01]  /*10810*/  @P0 IMAD.WIDE.U32 R140, R137, 0x20, R140 ;  /* 0x00000020898c0825 */ /* 0x001fe200078e008c */
[----:B------:R-:W-:Y:S01]  /*10820*/  MOV R142, 0x10 ;  /* 0x00000010008e7802 */ /* 0x000fe20000000f00 */
[----:B------:R0:W-:Y:S01]  /*10830*/  STG.E.128 desc[UR10][R24.64+0x10], R28 ;  /* 0x0000101c18007986 */ /* 0x0001e2000c101d0a */
[----:B------:R-:W-:-:S09]  /*10840*/  PLOP3.LUT P1, PT, PT, PT, UP0, 0x80, 0x8 ;  /* 0x000000000008781c */ /* 0x000fd20003f2f008 */
[----:B-1----:R-:W-:Y:S01]  /*10850*/  @P3 IMAD.WIDE.U32 R142, R137, R142, UR32 ;  /* 0x00000020898e3e25 */ /* 0x002fe2000f8e008e */
[----:B0-----:R-:W-:-:S03]  /*10860*/  LOP3.LUT R24, R26, R27, RZ, 0xfc, !PT ;  /* 0x0000001b1a187212 */ /* 0x001fc600078efcff */
[----:B------:R-:W-:Y:S01]  /*10870*/  IMAD.WIDE.U32 R26, R136, 0x8, R120 ;  /* 0x00000008881a7825 */ /* 0x000fe200078e0078 */
[----:B------:R-:W-:-:S05]  /*10880*/  LOP3.LUT R25, R132, R95, RZ, 0xfc, !PT ;  /* 0x0000005f84197212 */ /* 0x000fca00078efcff */
[----:B------:R0:W-:Y:S01]  /*10890*/  STG.E.64 desc[UR10][R26.64], R24 ;  /* 0x000000181a007986 */ /* 0x0001e2000c101b0a */
[----:B------:R-:W-:Y:S05]  /*108a0*/  BRA.U !UP0, `(.L_x_4642) ;  /* 0x0000000108507547 */ /* 0x000fea000b800000 */
        /* <DEDUP_REMOVED lines=20> */
.L_x_4642:
[----:B------:R2:W5:Y:S04]  /*109f0*/  @P1 LDG.E.128 R52, desc[UR10][R142.64] ;  /* 0x0000000a8e341981 */ /* 0x000568000c1e1d00 */
[----:B------:R2:W5:Y:S04]  /*10a00*/  @P0 LDG.E.128 R48, desc[UR10][R140.64] ;  /* 0x0000000a8c300981 */ /* 0x000568000c1e1d00 */
[----:B------:R2:W5:Y:S04]  /*10a10*/  @P0 LDG.E.128 R44, desc[UR10][R140.64+0x10] ;  /* 0x0000100a8c2c0981 */ /* 0x000568000c1e1d00 */
[----:B------:R2:W5:Y:S01]  /*10a20*/  LDG.E.128 R92, desc[UR10][R144.64] ;  /* 0x0000000a905c7981 */ /* 0x000562000c1e1d00 */
[----:B------:R-:W-:Y:S05]  /*10a30*/  BRA.U !UP0, `(.L_x_4643) ;  /* 0x0000005108947547 */ /* 0x000fea000b800000 */
[----:B------:R-:W-:Y:S01]  /*10a40*/  ISETP.NE.AND P1, PT, R146, 0x1, PT ;  /* 0x000000019200780c */ /* 0x000fe20003f25270 */
[----:B01----:R-:W-:Y:S01]  /*10a50*/  IMAD.MOV.U32 R26, RZ, RZ, 0x2 ;  /* 0x00000002ff1a7424 */ /* 0x003fe200078e00ff */
        /* <DEDUP_REMOVED lines=13> */
.L_x_4645:
        /* <DEDUP_REMOVED lines=12> */
.L_x_4646:
        /* <DEDUP_REMOVED lines=49> */
.L_x_4644:
[----:B------:R-:W-:Y:S01]  /*10f00*/  ISETP.NE.AND P1, PT, R26, 0x1, PT ;  /* 0x000000011a00780c */ /* 0x000fe20003f25270 */
[----:B------:R-:W-:Y:S01]  /*10f10*/  IMAD.MOV.U32 R27, RZ, RZ, 0x2 ;  /* 0x00000002ff1b7424 */ /* 0x000fe200078e00ff */
[----:B------:R-:W-:Y:S02]  /*10f20*/  I2FP.F32.U32 R25, R24 ;  /* 0x0000001800197245 */ /* 0x000fe40000201000 */
[C---:B-----5:R-:W-:Y:S02]  /*10f30*/  SHF.L.U32 R117, R92.reuse, 0x10, RZ ;  /* 0x000000105c757819 */ /* 0x060fe400000006ff */
[----:B------:R-:W-:Y:S01]  /*10f40*/  PRMT R92, R92, 0x7632, R92 ;  /* 0x000076325c5c7816 */ /* 0x000fe2000000005c */
[----:B------:R-:W-:Y:S02]  /*10f50*/  FFMA.FTZ R25, R25, R134, 1.1641532182693481445e-10 ;  /* 0x2f00000019197423 */ /* 0x000fe40000010086 */
[----:B------:R-:W-:-:S03]  /*10f60*/  FMUL.FTZ R117, R117, UR5 ;  /* 0x0000000575757c20 */ /* 0x000fc60008410000 */
[----:B------:R-:W-:Y:S01]  /*10f70*/  FSETP.LE.FTZ.AND P3, PT, R25, UR4, PT ;  /* 0x0000000419007c0b */ /* 0x000fe2000bf73000 */
[----:B------:R-:W-:-:S03]  /*10f80*/  IMAD.MOV.U32 R25, RZ, RZ, R118 ;  /* 0x000000ffff197224 */ /* 0x000fc600078e0076 */
[----:B--2---:R-:W-:Y:S01]  /*10f90*/  P2R R141, PR, RZ, 0x8 ;  /* 0x00000008ff8d7803 */ /* 0x004fe20000000000 */
        /* <DEDUP_REMOVED lines=9> */
.L_x_4648:
        /* <DEDUP_REMOVED lines=12> */
.L_x_4649:
        /* <DEDUP_REMOVED lines=49> */
.L_x_4647:
[----:B------:R-:W-:Y:S01]  /*11400*/  I2FP.F32.U32 R25, R25 ;  /* 0x0000001900197245 */ /* 0x000fe20000201000 */
[----:B------:R-:W-:Y:S01]  /*11410*/  IMAD.U32 R24, R52, 0x10000, RZ ;  /* 0x0001000034187824 */ /* 0x000fe200078e00ff */
[----:B------:R-:W-:Y:S01]  /*11420*/  ISETP.NE.AND P2, PT, R27, 0x1, PT ;  /* 0x000000011b00780c */ /* 0x000fe20003f45270 */
[----:B------:R-:W-:Y:S02]  /*11430*/  HFMA2 R26, -RZ, RZ, 0, 1.1920928955078125e-07 ;  /* 0x00000002ff1a7431 */ /* 0x000fe400000001ff */
[----:B------:R-:W-:Y:S01]  /*11440*/  FFMA.FTZ R25, R25, R134, 1.1641532182693481445e-10 ;  /* 0x2f00000019197423 */ /* 0x000fe20000010086 */
[----:B------:R-:W-:-:S04]  /*11450*/  FMUL.FTZ R24, R24, UR5 ;  /* 0x0000000518187c20 */ /* 0x000fc80008410000 */
[----:B------:R-:W-:Y:S02]  /*11460*/  FSETP.GTU.FTZ.AND P1, PT, R25, UR4, PT ;  /* 0x0000000419007c0b */ /* 0x000fe4000bf3c000 */
[----:B------:R-:W-:Y:S02]  /*11470*/  FSEL R25, R117, RZ, P3 ;  /* 0x000000ff75197208 */ /* 0x000fe40001800000 */
        /* <DEDUP_REMOVED lines=14> */
.L_x_4651:
        /* <DEDUP_REMOVED lines=12> */
.L_x_4652:
        /* <DEDUP_REMOVED lines=49> */
.L_x_4650:
[----:B------:R-:W-:Y:S02]  /*11930*/  I2FP.F32.U32 R25, R25 ;  /* 0x0000001900197245 */ /* 0x000fe40000201000 */
[----:B------:R-:W-:Y:S02]  /*11940*/  ISETP.NE.AND P1, PT, R26, 0x1, PT ;  /* 0x000000011a00780c */ /* 0x000fe40003f25270 */
[----:B------:R-:W-:Y:S01]  /*11950*/  MOV R27, R118 ;  /* 0x00000076001b7202 */ /* 0x000fe20000000f00 */
[----:B------:R-:W-:-:S05]  /*11960*/  FFMA.FTZ R25, R25, R134, 1.1641532182693481445e-10 ;  /* 0x2f00000019197423 */ /* 0x000fca0000010086 */
[----:B------:R-:W-:Y:S01]  /*11970*/  FSETP.LE.FTZ.AND P3, PT, R25, UR4, PT ;  /* 0x0000000419007c0b */ /* 0x000fe2000bf73000 */
[----:B------:R-:W-:Y:S02]  /*11980*/  IMAD.U32 R25, R92, 0x10000, RZ ;  /* 0x000100005c197824 */ /* 0x000fe400078e00ff */
[----:B------:R-:W-:Y:S01]  /*11990*/  IMAD.MOV.U32 R92, RZ, RZ, 0x2 ;  /* 0x00000002ff5c7424 */ /* 0x000fe200078e00ff */
[----:B------:R-:W-:Y:S01]  /*119a0*/  P2R R140, PR, RZ, 0x8 ;  /* 0x00000008ff8c7803 */ /* 0x000fe20000000000 */
[----:B------:R-:W-:Y:S01]  /*119b0*/  FMUL.FTZ R25, R25, UR5 ;  /* 0x0000000519197c20 */ /* 0x000fe20008410000 */
        /* <DEDUP_REMOVED lines=9> */
.L_x_4654:
        /* <DEDUP_REMOVED lines=12> */
.L_x_4655:
        /* <DEDUP_REMOVED lines=49> */
.L_x_4653:
[----:B------:R-:W-:Y:S01]  /*11e20*/  I2FP.F32.U32 R27, R27 ;  /* 0x0000001b001b7245 */ /* 0x000fe20000201000 */
[----:B------:R-:W-:Y:S01]  /*11e30*/  IMAD.MOV.U32 R122, RZ, RZ, 0x2 ;  /* 0x00000002ff7a7424 */ /* 0x000fe200078e00ff */
[----:B------:R-:W-:Y:S02]  /*11e40*/  PRMT R26, R52, 0x7632, R26 ;  /* 0x00007632341a7816 */ /* 0x000fe4000000001a */
[----:B------:R-:W-:Y:S01]  /*11e50*/  ISETP.NE.AND P2, PT, R92, 0x1, PT ;  /* 0x000000015c00780c */ /* 0x000fe20003f45270 */
[----:B------:R-:W-:Y:S01]  /*11e60*/  FFMA.FTZ R27, R27, R134, 1.1641532182693481445e-10 ;  /* 0x2f0000001b1b7423 */ /* 0x000fe20000010086 */
[----:B------:R-:W-:Y:S02]  /*11e70*/  SHF.L.U32 R26, R26, 0x10, RZ ;  /* 0x000000101a1a7819 */ /* 0x000fe400000006ff */
[----:B------:R-:W-:Y:S02]  /*11e80*/  FSEL R25, R25, RZ, P3 ;  /* 0x000000ff19197208 */ /* 0x000fe40001800000 */
[----:B------:R-:W-:Y:S01]  /*11e90*/  FSETP.GTU.FTZ.AND P1, PT, R27, UR4, PT ;  /* 0x000000041b007c0b */ /* 0x000fe2000bf3c000 */
[----:B------:R-:W-:Y:S01]  /*11ea0*/  FMUL.FTZ R26, R26, UR5 ;  /* 0x000000051a1a7c20 */ /* 0x000fe20008410000 */
[----:B------:R-:W-:-:S02]  /*11eb0*/  IMAD.MOV.U32 R27, RZ, RZ, R118 ;  /* 0x000000ffff1b7224 */ /* 0x000fc400078e0076 */
[----:B------:R-:W-:Y:S02]  /*11ec0*/  SEL R119, RZ, 0x1, P1 ;  /* 0x00000001ff777807 */ /* 0x000fe40000800000 */
[----:B------:R-:W-:-:S05]  /*11ed0*/  FSEL R26, R26, RZ, !P1 ;  /* 0x000000ff1a1a7208 */ /* 0x000fca0004800000 */
[----:B------:R-:W-:-:S04]  /*11ee0*/  FADD.FTZ R25, R26, R25 ;  /* 0x000000191a197221 */ /* 0x000fc80000010000 */
        /* <DEDUP_REMOVED lines=10> */
.L_x_4657:
        /* <DEDUP_REMOVED lines=12> */
.L_x_4658:
        /* <DEDUP_REMOVED lines=50> */
.L_x_4656:
[----:B------:R-:W-:Y:S01]  /*12370*/  ISETP.NE.AND P1, PT, R122, 0x1, PT ;  /* 0x000000017a00780c */ /* 0x000fe20003f25270 */
[----:B------:R-:W-:Y:S01]  /*12380*/  IMAD.MOV.U32 R123, RZ, RZ, 0x2 ;  /* 0x00000002ff7b7424 */ /* 0x000fe200078e00ff */
[----:B------:R-:W-:Y:S02]  /*12390*/  I2FP.F32.U32 R27, R27 ;  /* 0x0000001b001b7245 */ /* 0x000fe40000201000 */
[----:B------:R-:W-:-:S03]  /*123a0*/  SHF.L.U32 R26, R93, 0x10, RZ ;  /* 0x000000105d1a7819 */ /* 0x000fc600000006ff */
[----:B------:R-:W-:Y:S02]  /*123b0*/  FFMA.FTZ R27, R27, R134, 1.1641532182693481445e-10 ;  /* 0x2f0000001b1b7423 */ /* 0x000fe40000010086 */
[----:B------:R-:W-:-:S03]  /*123c0*/  FMUL.FTZ R26, R26, UR5 ;  /* 0x000000051a1a7c20 */ /* 0x000fc60008410000 */
[----:B------:R-:W-:Y:S02]  /*123d0*/  FSETP.LE.FTZ.AND P3, PT, R27, UR4, PT ;  /* 0x000000041b007c0b */ /* 0x000fe4000bf73000 */
[----:B------:R-:W-:Y:S01]  /*123e0*/  PRMT R27, R93, 0x7632, R27 ;  /* 0x000076325d1b7816 */ /* 0x000fe2000000001b */
[----:B------:R-:W-:Y:S01]  /*123f0*/  IMAD.MOV.U32 R93, RZ, RZ, R118 ;  /* 0x000000ffff5d7224 */ /* 0x000fe200078e0076 */
        /* <DEDUP_REMOVED lines=10> */
.L_x_4660:
        /* <DEDUP_REMOVED lines=12> */
.L_x_4661:
        /* <DEDUP_REMOVED lines=50> */
.L_x_4659:
        /* <DEDUP_REMOVED lines=22> */
.L_x_4663:
        /* <DEDUP_REMOVED lines=12> */
.L_x_4664:
        /* <DEDUP_REMOVED lines=50> */
.L_x_4662:
[----:B------:R-:W-:Y:S01]  /*12dc0*/  ISETP.NE.AND P2, PT, R92, 0x1, PT ;  /* 0x000000015c00780c */ /* 0x000fe20003f45270 */
[----:B------:R-:W-:Y:S01]  /*12dd0*/  IMAD.MOV.U32 R124, RZ, RZ, 0x2 ;  /* 0x00000002ff7c7424 */ /* 0x000fe200078e00ff */
[----:B------:R-:W-:Y:S02]  /*12de0*/  I2FP.F32.U32 R93, R93 ;  /* 0x0000005d005d7245 */ /* 0x000fe40000201000 */
[----:B------:R-:W-:-:S03]  /*12df0*/  SHF.L.U32 R27, R27, 0x10, RZ ;  /* 0x000000101b1b7819 */ /* 0x000fc600000006ff */
[----:B------:R-:W-:Y:S02]  /*12e00*/  FFMA.FTZ R93, R93, R134, 1.1641532182693481445e-10 ;  /* 0x2f0000005d5d7423 */ /* 0x000fe40000010086 */
[----:B------:R-:W-:-:S03]  /*12e10*/  FMUL.FTZ R27, R27, UR5 ;  /* 0x000000051b1b7c20 */ /* 0x000fc60008410000 */
[----:B------:R-:W-:Y:S01]  /*12e20*/  FSETP.LE.FTZ.AND P1, PT, R93, UR4, PT ;  /* 0x000000045d007c0b */ /* 0x000fe2000bf33000 */
[----:B------:R-:W-:Y:S01]  /*12e30*/  IMAD.MOV.U32 R93, RZ, RZ, R118 ;  /* 0x000000ffff5d7224 */ /* 0x000fe200078e0076 */
[----:B------:R-:W-:Y:S11]  /*12e40*/  @!P2 BRA `(.L_x_4665) ;  /* 0x000000040018a947 */ /* 0x000ff60003800000 */
        /* <DEDUP_REMOVED lines=8> */
.L_x_4666:
        /* <DEDUP_REMOVED lines=12> */
.L_x_4667:
        /* <DEDUP_REMOVED lines=50> */
.L_x_4665:
[----:B------:R-:W-:Y:S02]  /*132b0*/  I2FP.F32.U32 R93, R93 ;  /* 0x0000005d005d7245 */ /* 0x000fe40000201000 */
        /* <DEDUP_REMOVED lines=22> */
.L_x_4669:
        /* <DEDUP_REMOVED lines=12> */
.L_x_4670:
        /* <DEDUP_REMOVED lines=50> */
.L_x_4668:
[----:B------:R-:W-:Y:S01]  /*13800*/  ISETP.NE.AND P3, PT, R92, 0x1, PT ;  /* 0x000000015c00780c */ /* 0x000fe20003f65270 */
[----:B------:R-:W-:Y:S01]  /*13810*/  IMAD.MOV.U32 R125, RZ, RZ, 0x2 ;  /* 0x00000002ff7d7424 */ /* 0x000fe200078e00ff */
[----:B------:R-:W-:Y:S02]  /*13820*/  I2FP.F32.U32 R93, R93 ;  /* 0x0000005d005d7245 */ /* 0x000fe40000201000 */
[C---:B------:R-:W-:Y:S02]  /*13830*/  SHF.L.U32 R133, R94.reuse, 0x10, RZ ;  /* 0x000000105e857819 */ /* 0x040fe400000006ff */
[----:B------:R-:W-:Y:S01]  /*13840*/  PRMT R94, R94, 0x7632, R94 ;  /* 0x000076325e5e7816 */ /* 0x000fe2000000005e */
        /* <DEDUP_REMOVED lines=13> */
.L_x_4672:
        /* <DEDUP_REMOVED lines=12> */
.L_x_4673:
        /* <DEDUP_REMOVED lines=50> */
.L_x_4671:
[----:B------:R-:W-:Y:S01]  /*13d00*/  I2FP.F32.U32 R93, R93 ;  /* 0x0000005d005d7245 */ /* 0x000fe20000201000 */
[----:B------:R-:W-:Y:S01]  /*13d10*/  IMAD.MOV.U32 R126, RZ, RZ, 0x2 ;  /* 0x00000002ff7e7424 */ /* 0x000fe200078e00ff */
[----:B------:R-:W-:Y:S02]  /*13d20*/  SHF.L.U32 R92, R54, 0x10, RZ ;  /* 0x00000010365c7819 */ /* 0x000fe400000006ff */
[----:B------:R-:W-:Y:S01]  /*13d30*/  FSEL R133, R133, RZ, P2 ;  /* 0x000000ff85857208 */ /* 0x000fe20001000000 */
        /* <DEDUP_REMOVED lines=18> */
.L_x_4675:
        /* <DEDUP_REMOVED lines=12> */
.L_x_4676:
        /* <DEDUP_REMOVED lines=50> */
.L_x_4674:
[----:B------:R-:W-:Y:S01]  /*14240*/  ISETP.NE.AND P4, PT, R126, 0x1, PT ;  /* 0x000000017e00780c */ /* 0x000fe20003f85270 */
[----:B------:R-:W-:Y:S01]  /*14250*/  IMAD.MOV.U32 R127, RZ, RZ, 0x2 ;  /* 0x00000002ff7f7424 */ /* 0x000fe200078e00ff */
[----:B------:R-:W-:Y:S01]  /*14260*/  I2FP.F32.U32 R93, R93 ;  /* 0x0000005d005d7245 */ /* 0x000fe20000201000 */
[----:B------:R-:W-:Y:S01]  /*14270*/  IMAD.MOV.U32 R125, RZ, RZ, R118 ;  /* 0x000000ffff7d7224 */ /* 0x000fe200078e0076 */
[----:B------:R-:W-:-:S03]  /*14280*/  SHF.L.U32 R94, R94, 0x10, RZ ;  /* 0x000000105e5e7819 */ /* 0x000fc600000006ff */
[----:B------:R-:W-:-:S05]  /*14290*/  FFMA.FTZ R93, R93, R134, 1.1641532182693481445e-10 ;  /* 0x2f0000005d5d7423 */ /* 0x000fca0000010086 */
[----:B------:R-:W-:Y:S01]  /*142a0*/  FSETP.LE.FTZ.AND P3, PT, R93, UR4, PT ;  /* 0x000000045d007c0b */ /* 0x000fe2000bf73000 */
[----:B------:R-:W-:Y:S01]  /*142b0*/  FMUL.FTZ R93, R94, UR5 ;  /* 0x000000055e5d7c20 */ /* 0x000fe20008410000 */
        /* <DEDUP_REMOVED lines=9> */
.L_x_4678:
        /* <DEDUP_REMOVED lines=12> */
.L_x_4679:
        /* <DEDUP_REMOVED lines=50> */
.L_x_4677:
[----:B------:R-:W-:Y:S01]  /*14730*/  I2FP.F32.U32 R125, R125 ;  /* 0x0000007d007d7245 */ /* 0x000fe20000201000 */
[----:B------:R-:W-:Y:S01]  /*14740*/  IMAD.MOV.U32 R126, RZ, RZ, 0x2 ;  /* 0x00000002ff7e7424 */ /* 0x000fe200078e00ff */
[----:B------:R-:W-:Y:S02]  /*14750*/  PRMT R94, R54, 0x7632, R94 ;  /* 0x00007632365e7816 */ /* 0x000fe4000000005e */
[----:B------:R-:W-:Y:S01]  /*14760*/  FSEL R93, R93, RZ, P3 ;  /* 0x000000ff5d5d7208 */ /* 0x000fe20001800000 */
[----:B------:R-:W-:Y:S01]  /*14770*/  FFMA.FTZ R125, R125, R134, 1.1641532182693481445e-10 ;  /* 0x2f0000007d7d7423 */ /* 0x000fe20000010086 */
[----:B------:R-:W-:-:S04]  /*14780*/  SHF.L.U32 R94, R94, 0x10, RZ ;  /* 0x000000105e5e7819 */ /* 0x000fc800000006ff */
[----:B------:R-:W-:Y:S01]  /*14790*/  FSETP.GTU.FTZ.AND P4, PT, R125, UR4, PT ;  /* 0x000000047d007c0b */ /* 0x000fe2000bf9c000 */
[----:B------:R-:W-:-:S03]  /*147a0*/  FMUL.FTZ R94, R94, UR5 ;  /* 0x000000055e5e7c20 */ /* 0x000fc60008410000 */
        /* <DEDUP_REMOVED lines=15> */
.L_x_4681:
        /* <DEDUP_REMOVED lines=12> */
.L_x_4682:
        /* <DEDUP_REMOVED lines=50> */
.L_x_4680:
[----:B------:R-:W-:Y:S01]  /*14c80*/  ISETP.NE.AND P5, PT, R126, 0x1, PT ;  /* 0x000000017e00780c */ /* 0x000fe20003fa5270 */
[----:B------:R-:W-:Y:S01]  /*14c90*/  IMAD.MOV.U32 R143, RZ, RZ, 0x2 ;  /* 0x00000002ff8f7424 */ /* 0x000fe200078e00ff */
[----:B------:R-:W-:Y:S01]  /*14ca0*/  I2FP.F32.U32 R127, R94 ;  /* 0x0000005e007f7245 */ /* 0x000fe20000201000 */
[----:B------:R-:W-:Y:S01]  /*14cb0*/  IMAD.MOV.U32 R133, RZ, RZ, R118 ;  /* 0x000000ffff857224 */ /* 0x000fe200078e0076 */
[C---:B------:R-:W-:Y:S02]  /*14cc0*/  SHF.L.U32 R94, R95.reuse, 0x10, RZ ;  /* 0x000000105f5e7819 */ /* 0x040fe400000006ff */
[----:B------:R-:W-:Y:S01]  /*14cd0*/  PRMT R95, R95, 0x7632, R95 ;  /* 0x000076325f5f7816 */ /* 0x000fe2000000005f */
[----:B------:R-:W-:Y:S02]  /*14ce0*/  FFMA.FTZ R127, R127, R134, 1.1641532182693481445e-10 ;  /* 0x2f0000007f7f7423 */ /* 0x000fe40000010086 */
[----:B------:R-:W-:-:S03]  /*14cf0*/  FMUL.FTZ R94, R94, UR5 ;  /* 0x000000055e5e7c20 */ /* 0x000fc60008410000 */
[----:B------:R-:W-:Y:S01]  /*14d00*/  FSETP.LE.FTZ.AND P4, PT, R127, UR4, PT ;  /* 0x000000047f007c0b */ /* 0x000fe2000bf93000 */
        /* <DEDUP_REMOVED lines=9> */
.L_x_4684:
        /* <DEDUP_REMOVED lines=12> */
.L_x_4685:
        /* <DEDUP_REMOVED lines=50> */
.L_x_4683:
[----:B------:R-:W-:Y:S01]  /*15180*/  I2FP.F32.U32 R127, R133 ;  /* 0x00000085007f7245 */ /* 0x000fe20000201000 */
[----:B------:R-:W-:Y:S01]  /*15190*/  IMAD.MOV.U32 R144, RZ, RZ, 0x2 ;  /* 0x00000002ff907424 */ /* 0x000fe200078e00ff */
[----:B------:R-:W-:Y:S02]  /*151a0*/  SHF.L.U32 R126, R55, 0x10, RZ ;  /* 0x00000010377e7819 */ /* 0x000fe400000006ff */
[----:B------:R-:W-:Y:S01]  /*151b0*/  FSEL R94, R94, RZ, P4 ;  /* 0x000000ff5e5e7208 */ /* 0x000fe20002000000 */
        /* <DEDUP_REMOVED lines=18> */
.L_x_4687:
        /* <DEDUP_REMOVED lines=12> */
.L_x_4688:
        /* <DEDUP_REMOVED lines=50> */
.L_x_4686:
[----:B------:R-:W-:Y:S01]  /*156c0*/  ISETP.NE.AND P6, PT, R144, 0x1, PT ;  /* 0x000000019000780c */ /* 0x000fe20003fc5270 */
[----:B------:R-:W-:Y:S01]  /*156d0*/  IMAD.MOV.U32 R133, RZ, RZ, 0x2 ;  /* 0x00000002ff857424 */ /* 0x000fe200078e00ff */
[----:B------:R-:W-:Y:S01]  /*156e0*/  I2FP.F32.U32 R127, R127 ;  /* 0x0000007f007f7245 */ /* 0x000fe20000201000 */
[----:B------:R-:W-:Y:S01]  /*156f0*/  IMAD.MOV.U32 R143, RZ, RZ, R118 ;  /* 0x000000ffff8f7224 */ /* 0x000fe200078e0076 */
[----:B------:R-:W-:-:S03]  /*15700*/  SHF.L.U32 R95, R95, 0x10, RZ ;  /* 0x000000105f5f7819 */ /* 0x000fc600000006ff */
        /* <DEDUP_REMOVED lines=12> */
.L_x_4690:
        /* <DEDUP_REMOVED lines=14> */
.L_x_4691:
        /* <DEDUP_REMOVED lines=22> */
[----:B------:R-:W-:Y:S01]  /*15a10*/  LOP3.LUT R145, R146, UR22, R149, 0x96, !PT ;  /* 0x0000001692917c12 */ /* 0x000fe2000f8e9695 */
[----:B------:R-:W-:-:S03]  /*15a20*/  UIADD3 UR22, UPT, UPT, UR8, 0x1715609d, URZ ;  /* 0x1715609d08167890 */ /* 0x000fc6000fffe0ff */
        /* <DEDUP_REMOVED lines=26> */
.L_x_4689:
[----:B------:R-:W-:Y:S02]  /*15bd0*/  I2FP.F32.U32 R127, R143 ;  /* 0x0000008f007f7245 */ /* 0x000fe40000201000 */
[----:B------:R-:W-:-:S03]  /*15be0*/  PRMT R143, R55, 0x7632, R143 ;  /* 0x00007632378f7816 */ /* 0x000fc6000000008f */
[----:B------:R-:W-:Y:S01]  /*15bf0*/  FFMA.FTZ R127, R127, R134, 1.1641532182693481445e-10 ;  /* 0x2f0000007f7f7423 */ /* 0x000fe20000010086 */
[----:B------:R-:W-:Y:S02]  /*15c00*/  SHF.L.U32 R143, R143, 0x10, RZ ;  /* 0x000000108f8f7819 */ /* 0x000fe400000006ff */
[----:B------:R-:W-:Y:S02]  /*15c10*/  FSEL R134, R95, RZ, P5 ;  /* 0x000000ff5f867208 */ /* 0x000fe40002800000 */
[----:B------:R-:W-:Y:S01]  /*15c20*/  FSETP.GTU.FTZ.AND P6, PT, R127, UR4, PT ;  /* 0x000000047f007c0b */ /* 0x000fe2000bfdc000 */
[----:B------:R-:W-:-:S03]  /*15c30*/  FMUL.FTZ R143, R143, UR5 ;  /* 0x000000058f8f7c20 */ /* 0x000fc60008410000 */
[----:B------:R-:W-:Y:S02]  /*15c40*/  SEL R127, RZ, 0x1, P6 ;  /* 0x00000001ff7f7807 */ /* 0x000fe40003000000 */
[----:B------:R-:W-:-:S05]  /*15c50*/  FSEL R143, R143, RZ, !P6 ;  /* 0x000000ff8f8f7208 */ /* 0x000fca0007000000 */
[----:B------:R-:W-:-:S04]  /*15c60*/  FADD.FTZ R95, R143, R134 ;  /* 0x000000868f5f7221 */ /* 0x000fc80000010000 */
[----:B------:R-:W-:Y:S01]  /*15c70*/  @P0 FADD.FTZ R95, R47, R95 ;  /* 0x0000005f2f5f0221 */ /* 0x000fe20000010000 */
[----:B------:R-:W-:Y:S06]  /*15c80*/  BRA `(.L_x_4692) ;  /* 0x0000002800607947 */ /* 0x000fec0003800000 */
.L_x_4643:
        /* <DEDUP_REMOVED lines=15> */
.L_x_4694:
[----:B------:R-:W-:-:S04]  /*15d80*/  VIADD R130, R130, 0x1 ;  /* 0x0000000182827836 */ /* 0x000fc80000000000 */
[C---:B--2---:R-:W-:Y:S01]  /*15d90*/  IMAD.WIDE.U32 R140, R130.reuse, -0x2daee0ad, RZ ;  /* 0xd2511f53828c7825 */ /* 0x044fe200078e00ff */
        /* <DEDUP_REMOVED lines=10> */
.L_x_4695:
        /* <DEDUP_REMOVED lines=48> */
[----:B------:R-:W-:Y:S01]  /*16140*/  LOP3.LUT R12, R12, UR25, R25, 0x96, !PT ;  /* 0x000000190c0c7c12 */ /* 0x000fe2000f8e9619 */
[----:B------:R-:W-:-:S07]  /*16150*/  IMAD.MOV.U32 R26, RZ, RZ, RZ ;  /* 0x000000ffff1a7224 */ /* 0x000fce00078e00ff */
.L_x_4693:
[----:B------:R-:W-:Y:S02]  /*16160*/  ISETP.NE.AND P1, PT, R26, 0x1, PT ;  /* 0x000000011a00780c */ /* 0x000fe40003f25270 */
[----:B------:R-:W-:Y:S01]  /*16170*/  I2FP.F32.U32 R25, R24 ;  /* 0x0000001800197245 */ /* 0x000fe20000201000 */
[----:B------:R-:W-:Y:S01]  /*16180*/  IMAD.MOV.U32 R24, RZ, RZ, 0x2 ;  /* 0x00000002ff187424 */ /* 0x000fe200078e00ff */
[C---:B--2--5:R-:W-:Y:S02]  /*16190*/  SHF.L.U32 R143, R92.reuse, 0x10, RZ ;  /* 0x000000105c8f7819 */ /* 0x064fe400000006ff */
[----:B------:R-:W-:Y:S01]  /*161a0*/  PRMT R92, R92, 0x7632, R92 ;  /* 0x000076325c5c7816 */ /* 0x000fe2000000005c */
        /* <DEDUP_REMOVED lines=13> */
.L_x_4697:
        /* <DEDUP_REMOVED lines=12> */
.L_x_4698:
        /* <DEDUP_REMOVED lines=50> */
.L_x_4696:
[----:B------:R-:W-:Y:S01]  /*16660*/  ISETP.NE.AND P1, PT, R24, 0x1, PT ;  /* 0x000000011800780c */ /* 0x000fe20003f25270 */
[----:B------:R-:W-:Y:S01]  /*16670*/  IMAD.MOV.U32 R26, RZ, RZ, 0x2 ;  /* 0x00000002ff1a7424 */ /* 0x000fe200078e00ff */
[----:B------:R-:W-:Y:S02]  /*16680*/  I2FP.F32.U32 R25, R25 ;  /* 0x0000001900197245 */ /* 0x000fe40000201000 */
[----:B------:R-:W-:-:S03]  /*16690*/  SHF.L.U32 R145, R92, 0x10, RZ ;  /* 0x000000105c917819 */ /* 0x000fc600000006ff */
        /* <DEDUP_REMOVED lines=13> */
.L_x_4700:
        /* <DEDUP_REMOVED lines=12> */
.L_x_4701:
        /* <DEDUP_REMOVED lines=50> */
.L_x_4699:
[----:B------:R-:W-:Y:S01]  /*16b50*/  ISETP.NE.AND P1, PT, R26, 0x1, PT ;  /* 0x000000011a00780c */ /* 0x000fe20003f25270 */
[----:B------:R-:W-:Y:S01]  /*16b60*/  IMAD.MOV.U32 R24, RZ, RZ, 0x2 ;  /* 0x00000002ff187424 */ /* 0x000fe200078e00ff */
[----:B------:R-:W-:Y:S02]  /*16b70*/  I2FP.F32.U32 R25, R25 ;  /* 0x0000001900197245 */ /* 0x000fe40000201000 */
[C---:B------:R-:W-:Y:S02]  /*16b80*/  SHF.L.U32 R144, R93.reuse, 0x10, RZ ;  /* 0x000000105d907819 */ /* 0x040fe400000006ff */
        /* <DEDUP_REMOVED lines=14> */
.L_x_4703:
        /* <DEDUP_REMOVED lines=12> */
.L_x_4704:
        /* <DEDUP_REMOVED lines=50> */
.L_x_4702:
[----:B------:R-:W-:Y:S01]  /*17050*/  ISETP.NE.AND P2, PT, R24, 0x1, PT ;  /* 0x000000011800780c */ /* 0x000fe20003f45270 */
[----:B------:R-:W-:Y:S01]  /*17060*/  IMAD.MOV.U32 R26, RZ, RZ, 0x2 ;  /* 0x00000002ff1a7424 */ /* 0x000fe200078e00ff */
[----:B------:R-:W-:Y:S02]  /*17070*/  I2FP.F32.U32 R25, R25 ;  /* 0x0000001900197245 */ /* 0x000fe40000201000 */
[----:B------:R-:W-:-:S03]  /*17080*/  SHF.L.U32 R146, R146, 0x10, RZ ;  /* 0x0000001092927819 */ /* 0x000fc600000006ff */
[----:B------:R-:W-:-:S05]  /*17090*/  FFMA.FTZ R25, R25, R134, 1.1641532182693481445e-10 ;  /* 0x2f00000019197423 */ /* 0x000fca0000010086 */
        /* <DEDUP_REMOVED lines=11> */
.L_x_4706:
        /* <DEDUP_REMOVED lines=12> */
.L_x_4707:
        /* <DEDUP_REMOVED lines=50> */
.L_x_4705:
[----:B------:R-:W-:Y:S01]  /*17530*/  ISETP.NE.AND P3, PT, R26, 0x1, PT ;  /* 0x000000011a00780c */ /* 0x000fe20003f65270 */
[----:B------:R-:W-:Y:S01]  /*17540*/  IMAD.MOV.U32 R24, RZ, RZ, 0x2 ;  /* 0x00000002ff187424 */ /* 0x000fe200078e00ff */
[----:B------:R-:W-:Y:S02]  /*17550*/  I2FP.F32.U32 R25, R25 ;  /* 0x0000001900197245 */ /* 0x000fe40000201000 */
[C---:B------:R-:W-:Y:S02]  /*17560*/  SHF.L.U32 R147, R94.reuse, 0x10, RZ ;  /* 0x000000105e937819 */ /* 0x040fe400000006ff */
[----:B------:R-:W-:Y:S01]  /*17570*/  PRMT R94, R94, 0x7632, R94 ;  /* 0x000076325e5e7816 */ /* 0x000fe2000000005e */
        /* <DEDUP_REMOVED lines=12> */
.L_x_4709:
        /* <DEDUP_REMOVED lines=12> */
.L_x_4710:
        /* <DEDUP_REMOVED lines=50> */
.L_x_4708:
        /* <DEDUP_REMOVED lines=16> */
.L_x_4712:
        /* <DEDUP_REMOVED lines=12> */
.L_x_4713:
        /* <DEDUP_REMOVED lines=50> */
.L_x_4711:
[----:B------:R-:W-:Y:S01]  /*17f00*/  ISETP.NE.AND P5, PT, R27, 0x1, PT ;  /* 0x000000011b00780c */ /* 0x000fe20003fa5270 */
[----:B------:R-:W-:Y:S01]  /*17f10*/  IMAD.MOV.U32 R133, RZ, RZ, 0x2 ;  /* 0x00000002ff857424 */ /* 0x000fe200078e00ff */
[----:B------:R-:W-:Y:S01]  /*17f20*/  I2FP.F32.U32 R25, R25 ;  /* 0x0000001900197245 */ /* 0x000fe20000201000 */
[----:B------:R-:W-:Y:S01]  /*17f30*/  IMAD.MOV.U32 R26, RZ, RZ, R118 ;  /* 0x000000ffff1a7224 */ /* 0x000fe200078e0076 */
[C---:B------:R-:W-:Y:S02]  /*17f40*/  SHF.L.U32 R148, R95.reuse, 0x10, RZ ;  /* 0x000000105f947819 */ /* 0x040fe400000006ff */
[----:B------:R-:W-:Y:S01]  /*17f50*/  PRMT R95, R95, 0x7632, R95 ;  /* 0x000076325f5f7816 */ /* 0x000fe2000000005f */
[----:B------:R-:W-:-:S05]  /*17f60*/  FFMA.FTZ R25, R25, R134, 1.1641532182693481445e-10 ;  /* 0x2f00000019197423 */ /* 0x000fca0000010086 */
        /* <DEDUP_REMOVED lines=10> */
.L_x_4715:
        /* <DEDUP_REMOVED lines=12> */
.L_x_4716:
        /* <DEDUP_REMOVED lines=50> */
.L_x_4714:
[----:B------:R-:W-:Y:S01]  /*183f0*/  P2R R27, PR, RZ, 0x1 ;  /* 0x00000001ff1b7803 */ /* 0x000fe20000000000 */
[----:B------:R-:W-:Y:S01]  /*18400*/  FMUL.FTZ R143, R143, UR5 ;  /* 0x000000058f8f7c20 */ /* 0x000fe20008410000 */
[----:B------:R-:W-:Y:S01]  /*18410*/  I2FP.F32.U32 R25, R26 ;  /* 0x0000001a00197245 */ /* 0x000fe20000201000 */
[----:B------:R-:W-:Y:S01]  /*18420*/  FMUL.FTZ R144, R144, UR5 ;  /* 0x0000000590907c20 */ /* 0x000fe20008410000 */
[----:B------:R-:W-:Y:S01]  /*18430*/  ISETP.NE.AND P0, PT, R141, RZ, PT ;  /* 0x000000ff8d00720c */ /* 0x000fe20003f05270 */
[----:B------:R-:W-:Y:S01]  /*18440*/  FMUL.FTZ R148, R148, UR5 ;  /* 0x0000000594947c20 */ /* 0x000fe20008410000 */
[----:B------:R-:W-:Y:S01]  /*18450*/  SHF.L.U32 R95, R95, 0x10, RZ ;  /* 0x000000105f5f7819 */ /* 0x000fe200000006ff */
[----:B------:R-:W-:Y:S01]  /*18460*/  FFMA.FTZ R134, R25, R134, 1.1641532182693481445e-10 ;  /* 0x2f00000019867423 */ /* 0x000fe20000010086 */
[----:B------:R-:W-:Y:S01]  /*18470*/  ISETP.NE.AND P5, PT, R142, RZ, PT ;  /* 0x000000ff8e00720c */ /* 0x000fe20003fa5270 */
[----:B------:R-:W-:Y:S01]  /*18480*/  FMUL.FTZ R93, R94, UR5 ;  /* 0x000000055e5d7c20 */ /* 0x000fe20008410000 */
[----:B------:R-:W-:Y:S01]  /*18490*/  FSEL R24, R143, RZ, P0 ;  /* 0x000000ff8f187208 */ /* 0x000fe20000000000 */
[----:B------:R-:W-:Y:S01]  /*184a0*/  FMUL.FTZ R147, R147, UR5 ;  /* 0x0000000593937c20 */ /* 0x000fe20008410000 */
[----:B------:R-:W-:Y:S01]  /*184b0*/  ISETP.NE.AND P0, PT, R27, RZ, PT ;  /* 0x000000ff1b00720c */ /* 0x000fe20003f05270 */
[----:B------:R-:W-:Y:S01]  /*184c0*/  FMUL.FTZ R146, R146, UR5 ;  /* 0x0000000592927c20 */ /* 0x000fe20008410000 */
[----:B------:R-:W-:Y:S01]  /*184d0*/  FMUL.FTZ R145, R145, UR5 ;  /* 0x0000000591917c20 */ /* 0x000fe20008410000 */
        /* <DEDUP_REMOVED lines=19> */
.L_x_4692:
[----:B------:R-:W-:Y:S01]  /*18610*/  FADD.FTZ R134, RZ, R36 ;  /* 0x00000024ff867221 */ /* 0x000fe20000010000 */
[----:B------:R-:W-:Y:S01]  /*18620*/  ISETP.NE.AND P0, PT, R141, RZ, PT ;  /* 0x000000ff8d00720c */ /* 0x000fe20003f05270 */
[----:B------:R-:W-:Y:S01]  /*18630*/  IMAD.WIDE.U32 R120, R137, 0x8, R120 ;  /* 0x0000000889787825 */ /* 0x000fe200078e0078 */
[----:B------:R-:W-:-:S03]  /*18640*/  SEL R145, RZ, 0x1000000, !P5 ;  /* 0x01000000ff917807 */ /* 0x000fc60006800000 */
[----:B------:R-:W-:Y:S01]  /*18650*/  FADD.FTZ R141, R134, R37 ;  /* 0x00000025868d7221 */ /* 0x000fe20000010000 */
[----:B------:R-:W-:Y:S02]  /*18660*/  ISETP.NE.AND P6, PT, R140, RZ, PT ;  /* 0x000000ff8c00720c */ /* 0x000fe40003fc5270 */
[----:B------:R-:W-:Y:S01]  /*18670*/  ISETP.NE.AND P5, PT, R142, RZ, PT ;  /* 0x000000ff8e00720c */ /* 0x000fe20003fa5270 */
[----:B------:R-:W-:Y:S01]  /*18680*/  FADD.FTZ R134, R141, R38 ;  /* 0x000000268d867221 */ /* 0x000fe20000010000 */
[----:B------:R-:W-:Y:S02]  /*18690*/  SEL R144, RZ, 0x10000, !P4 ;  /* 0x00010000ff907807 */ /* 0x000fe40006000000 */
[----:B------:R-:W-:Y:S01]  /*186a0*/  SEL R147, RZ, 0x100, !P3 ;  /* 0x00000100ff937807 */ /* 0x000fe20005800000 */
[----:B------:R-:W-:Y:S01]  /*186b0*/  FADD.FTZ R141, R134, R39 ;  /* 0x00000027868d7221 */ /* 0x000fe20000010000 */
[----:B------:R-:W-:Y:S02]  /*186c0*/  SEL R140, RZ, 0x1000000, !P1 ;  /* 0x01000000ff8c7807 */ /* 0x000fe40004800000 */
[----:B------:R-:W-:Y:S01]  /*186d0*/  SEL R143, RZ, 0x10000, !P5 ;  /* 0x00010000ff8f7807 */ /* 0x000fe20006800000 */
[----:B------:R-:W-:Y:S01]  /*186e0*/  FADD.FTZ R134, R141, R40 ;  /* 0x000000288d867221 */ /* 0x000fe20000010000 */
[----:B------:R-:W-:-:S02]  /*186f0*/  SEL R142, RZ, 0x100, !P6 ;  /* 0x00000100ff8e7807 */ /* 0x000fc40007000000 */
[----:B------:R-:W-:Y:S01]  /*18700*/  LOP3.LUT R147, R147, R145, R144, 0xfe, !PT ;  /* 0x0000009193937212 */ /* 0x000fe200078efe90 */
        /* <DEDUP_REMOVED lines=19> */
[----:B------:R-:W-:Y:S01]  /*18840*/  IMAD.WIDE.U32 R140, R137, 0x20, R138 ;  /* 0x00000020898c7825 */ /* 0x000fe200078e008a */
[----:B------:R-:W-:Y:S02]  /*18850*/  LOP3.LUT R139, R147, R144, RZ, 0xfc, !PT ;  /* 0x00000090938b7212 */ /* 0x000fe400078efcff */
[----:B------:R-:W-:Y:S01]  /*18860*/  LOP3.LUT R138, R142, R145, RZ, 0xfc, !PT ;  /* 0x000000918e8a7212 */ /* 0x000fe200078efcff */
[----:B------:R-:W-:Y:S01]  /*18870*/  FADD.FTZ R143, R134, R93 ;  /* 0x0000005d868f7221 */ /* 0x000fe20000010000 */
[----:B------:R0:W-:Y:S03]  /*18880*/  STG.E.128 desc[UR10][R140.64], R24 ;  /* 0x000000188c007986 */ /* 0x0001e6000c101d0a */
[----:B------:R-:W-:Y:S01]  /*18890*/  FADD.FTZ R134, R143, R94 ;  /* 0x0000005e8f867221 */ /* 0x000fe20000010000 */
[----:B------:R0:W-:Y:S03]  /*188a0*/  STG.E.128 desc[UR10][R140.64+0x10], R92 ;  /* 0x0000105c8c007986 */ /* 0x0001e6000c101d0a */
[----:B------:R-:W-:Y:S01]  /*188b0*/  FADD.FTZ R134, R134, R95 ;  /* 0x0000005f86867221 */ /* 0x000fe20000010000 */
        /* <DEDUP_REMOVED lines=22> */
.L_x_4717:
        /* <DEDUP_REMOVED lines=63> */
[----:B0-----:R-:W-:Y:S02]  /*18e10*/  FADD.FTZ R140, R139, R134 ;  /* 0x000000868b8c7221 */ /* 0x001fe40000010000 */
[----:B------:R-:W0:Y:S03]  /*18e20*/  S2R R134, SR_TID.X ;  /* 0x0000000000867919 */ /* 0x000e260000002100 */
        /* <DEDUP_REMOVED lines=15> */
.L_x_4719:
[----:B------:R-:W-:Y:S05]  /*18f20*/  BSYNC.RECONVERGENT B0 ;  /* 0x0000000000007941 */ /* 0x000fea0003800200 */
.L_x_4718:
[----:B------:R-:W-:Y:S01]  /*18f30*/  BAR.SYNC.DEFER_BLOCKING 0x0 ;  /* 0x0000000000007b1d */ /* 0x000fe20000010000 */
[----:B------:R-:W-:Y:S01]  /*18f40*/  ISETP.GT.U32.AND P0, PT, R138, 0x3, PT ;  /* 0x000000038a00780c */ /* 0x000fe20003f04070 */
[----:B0-----:R-:W-:Y:S01]  /*18f50*/  IMAD.MOV.U32 R139, RZ, RZ, RZ ;  /* 0x000000ffff8b7224 */ /* 0x001fe200078e00ff */
[----:B------:R-:W-:-:S03]  /*18f60*/  CS2R R120, SRZ ;  /* 0x0000000000787805 */ /* 0x000fc6000001ff00 */
[----:B------:R-:W-:Y:S08]  /*18f70*/  BSSY.RECONVERGENT B0, `(.L_x_4720) ;  /* 0x000000a000007945 */ /* 0x000ff00003800200 */
[----:B------:R-:W-:Y:S05]  /*18f80*/  @P0 BRA `(.L_x_4721) ;  /* 0x0000000000200947 */ /* 0x000fea0003800000 */
[----:B------:R-:W0:Y:S01]  /*18f90*/  S2UR UR7, SR_CgaCtaId ;  /* 0x00000000000779c3 */ /* 0x000e220000008800 */
[----:B------:R-:W-:Y:S01]  /*18fa0*/  UMOV UR6, 0x400 ;  /* 0x0000040000067882 */ /* 0x000fe20000000000 */
[----:B------:R-:W-:Y:S01]  /*18fb0*/  SHF.L.U32 R120, R134, 0x3, RZ ;  /* 0x0000000386787819 */ /* 0x000fe200000006ff */
[----:B------:R-:W-:-:S03]  /*18fc0*/  IMAD.MOV.U32 R139, RZ, RZ, 0x300 ;  /* 0x00000300ff8b7424 */ /* 0x000fc600078e00ff */
[----:B------:R-:W-:Y:S01]  /*18fd0*/  LOP3.LUT R120, R120, 0xf8, RZ, 0xc0, !PT ;  /* 0x000000f878787812 */ /* 0x000fe200078ec0ff */
[----:B0-----:R-:W-:-:S04]  /*18fe0*/  ULEA UR6, UR7, UR6, 0x18 ;  /* 0x0000000607067291 */ /* 0x001fc8000f8ec0ff */
[----:B------:R-:W-:-:S09]  /*18ff0*/  @UP1 UIADD3 UR6, UPT, UPT, UR6, 0x20, URZ ;  /* 0x0000002006061890 */ /* 0x000fd2000fffe0ff */
[----:B------:R-:W0:Y:S03]  /*19000*/  LDS.64 R120, [R120+UR6] ;  /* 0x0000000678787984 */ /* 0x000e260008000a00 */
.L_x_4721:
[----:B------:R-:W-:Y:S05]  /*19010*/  BSYNC.RECONVERGENT B0 ;  /* 0x0000000000007941 */ /* 0x000fea0003800200 */
.L_x_4720:
[----:B------:R-:W1:Y:S01]  /*19020*/  SHFL.DOWN PT, R140, R139, 0x2, 0x1f ;  /* 0x08401f008b8c7f89 */ /* 0x000e6200000e0000 */
[----:B------:R-:W-:Y:S01]  /*19030*/  ISETP.NE.AND P0, PT, R134, RZ, PT ;  /* 0x000000ff8600720c */ /* 0x000fe20003f05270 */
[----:B------:R-:W-:Y:S01]  /*19040*/  IMAD.U32 R150, R10, 0x10000, RZ ;  /* 0x000100000a967824 */ /* 0x000fe200078e00ff */
[----:B------:R-:W-:Y:S01]  /*19050*/  ISETP.NE.AND P1, PT, RZ, UR20, PT ;  /* 0x00000014ff007c0c */ /* 0x000fe2000bf25270 */
[----:B0-----:R-:W0:Y:S01]  /*19060*/  SHFL.DOWN PT, R141, R120, 0x2, 0x1f ;  /* 0x08401f00788d7f89 */ /* 0x001e2200000e0000 */
[----:B------:R-:W-:Y:S01]  /*19070*/  IMAD.U32 R152, R111, 0x10000, RZ ;  /* 0x000100006f987824 */ /* 0x000fe200078e00ff */
[----:B------:R-:W-:Y:S01]  /*19080*/  PRMT R154, R68, 0x7632, R154 ;  /* 0x00007632449a7816 */ /* 0x000fe2000000009a */
[----:B------:R-:W2:Y:S01]  /*19090*/  LDC.64 R164, c[0x0][0x430] ;  /* 0x00010c00ffa47b82 */ /* 0x000ea20000000a00 */
[----:B------:R-:W3:Y:S01]  /*190a0*/  SHFL.DOWN PT, R142, R121, 0x2, 0x1f ;  /* 0x08401f00798e7f89 */ /* 0x000ee200000e0000 */
[----:B------:R-:W-:Y:S01]  /*190b0*/  SHF.L.U32 R155, R72, 0x10, RZ ;  /* 0x00000010489b7819 */ /* 0x000fe200000006ff */
[----:B------:R-:W-:Y:S01]  /*190c0*/  UPLOP3.LUT UP1, UPT, UPT, UPT, UP1, 0x40, 0x4 ;  /* 0x000000000004789c */ /* 0x000fe20003f2e810 */
[----:B------:R-:W-:-:S02]  /*190d0*/  SHF.L.U32 R154, R154, 0x10, RZ ;  /* 0x000000109a9a7819 */ /* 0x000fc400000006ff */
[----:B------:R-:W-:Y:S02]  /*190e0*/  PRMT R156, R70, 0x7632, R156 ;  /* 0x00007632469c7816 */ /* 0x000fe4000000009c */
[----:B------:R-:W-:-:S03]  /*190f0*/  SHF.L.U32 R157, R66, 0x10, RZ ;  /* 0x00000010429d7819 */ /* 0x000fc600000006ff */
        /* <DEDUP_REMOVED lines=9> */
[----:B---3--:R-:W-:Y:S01]  /*19190*/  FADD.FTZ R121, R142, R121 ;  /* 0x000000798e797221 */ /* 0x008fe20000010000 */
[----:B------:R-:W-:Y:S01]  /*191a0*/  FFMA.FTZ R145, R140, R120, R145 ;  /* 0x000000788c917223 */ /* 0x000fe20000010091 */
[----:B------:R-:W-:Y:S01]  /*191b0*/  FMUL.FTZ R141, R141, R141 ;  /* 0x0000008d8d8d7220 */ /* 0x000fe20000410000 */
[----:B------:R-:W3:Y:S01]  /*191c0*/  LDC R142, c[0x0][0x448] ;  /* 0x00011200ff8e7b82 */ /* 0x000ee20000000800 */
[----:B--2---:R-:W-:-:S04]  /*191d0*/  IMAD.WIDE.U32 R160, R135, 0x10, R164 ;  /* 0x0000001087a07825 */ /* 0x004fc800078e00a4 */
[----:B------:R-:W-:Y:S01]  /*191e0*/  FMUL.FTZ R141, R141, R140 ;  /* 0x0000008c8d8d7220 */ /* 0x000fe20000410000 */
[----:B------:R-:W-:-:S04]  /*191f0*/  IMAD.WIDE.U32 R162, R136, 0x10, R164 ;  /* 0x0000001088a27825 */ /* 0x000fc800078e00a4 */
[----:B------:R-:W-:Y:S01]  /*19200*/  FMUL.FTZ R141, R141, R146 ;  /* 0x000000928d8d7220 */ /* 0x000fe20000410000 */
[----:B------:R-:W-:Y:S02]  /*19210*/  IMAD.U32 R146, R89, 0x10000, RZ ;  /* 0x0001000059927824 */ /* 0x000fe400078e00ff */
[C---:B0-----:R-:W-:Y:S01]  /*19220*/  FMUL.FTZ R145, R144.reuse, R145 ;  /* 0x0000009190917220 */ /* 0x041fe20000410000 */
[----:B------:R-:W-:Y:S01]  /*19230*/  FFMA.FTZ R121, R144, R141, R121 ;  /* 0x0000008d90797223 */ /* 0x000fe20000010079 */
[----:B------:R-:W-:Y:S01]  /*19240*/  IMAD.U32 R144, R113, 0x10000, RZ ;  /* 0x0001000071907824 */ /* 0x000fe200078e00ff */
[-C--:B-1----:R-:W-:Y:S02]  /*19250*/  IADD3 R143, PT, PT, R143, R148.reuse, RZ ;  /* 0x000000948f8f7210 */ /* 0x082fe40007ffe0ff */
        /* <DEDUP_REMOVED lines=8> */
[C---:B------:R-:W-:Y:S01]  /*192e0*/  FFMA.FTZ R120, R138.reuse, R145, R141 ;  /* 0x000000918a787223 */ /* 0x040fe2000001008d */
[----:B-1----:R-:W-:Y:S02]  /*192f0*/  FADD.FTZ R140, R121, R140 ;  /* 0x0000008c798c7221 */ /* 0x002fe40000010000 */
[----:B------:R-:W-:Y:S01]  /*19300*/  FMUL.FTZ R139, R138, R139 ;  /* 0x0000008b8a8b7220 */ /* 0x000fe20000410000 */
[----:B--2---:R-:W-:Y:S02]  /*19310*/  FMUL.FTZ R138, R143, R120 ;  /* 0x000000788f8a7220 */ /* 0x004fe40000410000 */
[----:B------:R-:W0:Y:S01]  /*19320*/  @!P0 LDC.64 R120, c[0x0][0x3c0] ;  /* 0x0000f000ff788b82 */ /* 0x000e220000000a00 */
[----:B------:R-:W-:Y:S01]  /*19330*/  FMUL.FTZ R139, R139, R148 ;  /* 0x000000948b8b7220 */ /* 0x000fe20000410000 */
[----:B------:R-:W-:Y:S01]  /*19340*/  IMAD.U32 R148, R88, 0x10000, RZ ;  /* 0x0001000058947824 */ /* 0x000fe200078e00ff */
[----:B------:R1:W2:Y:S02]  /*19350*/  SHFL.IDX PT, R147, R138, RZ, 0x1f ;  /* 0x00001fff8a937589 */ /* 0x0002a400000e0000 */
[----:B------:R-:W-:-:S06]  /*19360*/  FFMA.FTZ R139, R143, R139, R140 ;  /* 0x0000008b8f8b7223 */ /* 0x000fcc000001008c */
[----:B------:R-:W3:Y:S01]  /*19370*/  SHFL.IDX PT, R139, R139, RZ, 0x1f ;  /* 0x00001fff8b8b7589 */ /* 0x000ee200000e0000 */
[----:B-1----:R-:W-:Y:S02]  /*19380*/  IMAD.U32 R138, R114, 0x10000, RZ ;  /* 0x00010000728a7824 */ /* 0x002fe400078e00ff */
[C---:B--2---:R-:W-:Y:S01]  /*19390*/  FMUL.FTZ R140, R147.reuse, R147 ;  /* 0x00000093938c7220 */ /* 0x044fe20000410000 */
[----:B------:R-:W-:-:S04]  /*193a0*/  FSEL R143, R147, RZ, !P1 ;  /* 0x000000ff938f7208 */ /* 0x000fc80004800000 */
[----:B------:R-:W-:Y:S01]  /*193b0*/  FSEL R141, R140, RZ, P1 ;  /* 0x000000ff8c8d7208 */ /* 0x000fe20000800000 */
[C---:B------:R-:W-:Y:S01]  /*193c0*/  FADD.FTZ R37, -R143.reuse, R37 ;  /* 0x000000258f257221 */ /* 0x040fe20000010100 */
[----:B------:R-:W-:Y:S01]  /*193d0*/  FADD.FTZ R145, -R143, R38 ;  /* 0x000000268f917221 */ /* 0x000fe20000010100 */
[----:B---3--:R-:W-:Y:S01]  /*193e0*/  FFMA.FTZ R140, R139, UR21, R142 ;  /* 0x000000158b8c7c23 */ /* 0x008fe2000801008e */
[----:B------:R-:W-:Y:S01]  /*193f0*/  FADD.FTZ R139, -R143, R36 ;  /* 0x000000248f8b7221 */ /* 0x000fe20000010100 */
[----:B------:R-:W-:Y:S01]  /*19400*/  SHF.L.U32 R36, R11, 0x10, RZ ;  /* 0x000000100b247819 */ /* 0x000fe200000006ff */
[----:B------:R-:W-:Y:S01]  /*19410*/  FADD.FTZ R39, -R143, R39 ;  /* 0x000000278f277221 */ /* 0x000fe20000010100 */
[----:B------:R-:W-:Y:S01]  /*19420*/  FADD.FTZ R140, R140, R141 ;  /* 0x0000008d8c8c7221 */ /* 0x000fe20000010000 */
[----:B------:R-:W-:Y:S01]  /*19430*/  IMAD.U32 R141, RZ, RZ, UR18 ;  /* 0x00000012ff8d7e24 */ /* 0x000fe2000f8e00ff */
[----:B------:R-:W-:Y:S01]  /*19440*/  SHF.L.U32 R38, R115, 0x10, RZ ;  /* 0x0000001073267819 */ /* 0x000fe200000006ff */
[----:B------:R-:W-:Y:S01]  /*19450*/  FADD.FTZ R41, -R143, R41 ;  /* 0x000000298f297221 */ /* 0x000fe20000010100 */
[----:B------:R1:W2:Y:S01]  /*19460*/  MUFU.RSQ R142, R140 ;  /* 0x0000008c008e7308 */ /* 0x0002a20000001400 */
[----:B0-----:R-:W-:Y:S01]  /*19470*/  @!P0 IMAD.WIDE R120, R141, 0x4, R120 ;  /* 0x000000048d788825 */ /* 0x001fe200078e0278 */
[----:B------:R-:W-:-:S03]  /*19480*/  SHF.L.U32 R141, R112, 0x10, RZ ;  /* 0x00000010708d7819 */ /* 0x000fc600000006ff */
[C---:B------:R-:W-:Y:S01]  /*19490*/  FADD.FTZ R27, -R143.reuse, R27 ;  /* 0x0000001b8f1b7221 */ /* 0x040fe20000010100 */
[C---:B------:R-:W-:Y:S01]  /*194a0*/  FADD.FTZ R43, -R143.reuse, R43 ;  /* 0x0000002b8f2b7221 */ /* 0x040fe20000010100 */
[C---:B------:R-:W-:Y:S01]  /*194b0*/  FADD.FTZ R33, -R143.reuse, R33 ;  /* 0x000000218f217221 */ /* 0x040fe20000010100 */
[----:B------:R0:W-:Y:S01]  /*194c0*/  @!P0 STG.E desc[UR10][R120.64], R147 ;  /* 0x0000009378008986 */ /* 0x0001e2000c10190a */
[C---:B------:R-:W-:Y:S01]  /*194d0*/  FADD.FTZ R93, -R143.reuse, R93 ;  /* 0x0000005d8f5d7221 */ /* 0x040fe20000010100 */
[C---:B------:R-:W-:Y:S01]  /*194e0*/  FADD.FTZ R95, -R143.reuse, R95 ;  /* 0x0000005f8f5f7221 */ /* 0x040fe20000010100 */
[----:B-1----:R-:W-:Y:S02]  /*194f0*/  IMAD.U32 R140, R76, 0x10000, RZ ;  /* 0x000100004c8c7824 */ /* 0x002fe400078e00ff */
[C---:B------:R-:W-:Y:S01]  /*19500*/  FADD.FTZ R29, -R143.reuse, R29 ;  /* 0x0000001d8f1d7221 */ /* 0x040fe20000010100 */
[C---:B------:R-:W-:Y:S01]  /*19510*/  FADD.FTZ R31, -R143.reuse, R31 ;  /* 0x0000001f8f1f7221 */ /* 0x040fe20000010100 */
[----:B------:R-:W-:Y:S01]  /*19520*/  FADD.FTZ R159, -R143, R94 ;  /* 0x0000005e8f9f7221 */ /* 0x000fe20000010100 */
[----:B------:R-:W-:-:S02]  /*19530*/  IMAD.U32 R94, R70, 0x10000, RZ ;  /* 0x00010000465e7824 */ /* 0x000fc400078e00ff */
[C---:B--2---:R-:W-:Y:S01]  /*19540*/  FMUL.FTZ R139, R142.reuse, R139 ;  /* 0x0000008b8e8b7220 */ /* 0x044fe20000410000 */
[C---:B------:R-:W-:Y:S01]  /*19550*/  FMUL.FTZ R37, R142.reuse, R37 ;  /* 0x000000258e257220 */ /* 0x040fe20000410000 */
[----:B0-----:R-:W-:Y:S01]  /*19560*/  FADD.FTZ R121, -R143, R40 ;  /* 0x000000288f797221 */ /* 0x001fe20000010100 */
[----:B------:R-:W-:Y:S01]  /*19570*/  FMUL.FTZ R145, R142, R145 ;  /* 0x000000918e917220 */ /* 0x000fe20000410000 */
[----:B------:R-:W-:Y:S01]  /*19580*/  FFMA.FTZ R148, R139, R148, R36 ;  /* 0x000000948b947223 */ /* 0x000fe20000010024 */
[----:B------:R-:W-:Y:S02]  /*19590*/  IMAD.U32 R36, R56, 0x10000, RZ ;  /* 0x0001000038247824 */ /* 0x000fe400078e00ff */
[C---:B------:R-:W-:Y:S01]  /*195a0*/  FFMA.FTZ R149, R37.reuse, R38, R138 ;  /* 0x0000002625957223 */ /* 0x040fe2000001008a */
[----:B------:R-:W-:Y:S01]  /*195b0*/  FFMA.FTZ R141, R37, R144, R141 ;  /* 0x00000090258d7223 */ /* 0x000fe2000001008d */
[----:B------:R-:W-:Y:S02]  /*195c0*/  IMAD.U32 R38, R57, 0x10000, RZ ;  /* 0x0001000039267824 */ /* 0x000fe400078e00ff */
[----:B------:R-:W-:Y:S01]  /*195d0*/  FFMA.FTZ R140, R139, R140, R36 ;  /* 0x0000008c8b8c7223 */ /* 0x000fe20000010024 */
[----:B------:R-:W-:Y:S01]  /*195e0*/  SHF.L.U32 R36, R77, 0x10, RZ ;  /* 0x000000104d247819 */ /* 0x000fe200000006ff */
[----:B------:R-:W-:Y:S01]  /*195f0*/  IMAD.U32 R144, R109, 0x10000, RZ ;  /* 0x000100006d907824 */ /* 0x000fe200078e00ff */
[----:B------:R-:W-:Y:S01]  /*19600*/  SHF.L.U32 R120, R110, 0x10, RZ ;  /* 0x000000106e787819 */ /* 0x000fe200000006ff */
[----:B------:R-:W-:Y:S01]  /*19610*/  IMAD.U32 R37, R108, 0x10000, RZ ;  /* 0x000100006c257824 */ /* 0x000fe200078e00ff */
[----:B------:R-:W-:Y:S01]  /*19620*/  SHF.L.U32 R138, R90, 0x10, RZ ;  /* 0x000000105a8a7819 */ /* 0x000fe200000006ff */
[----:B------:R-:W-:-:S02]  /*19630*/  IMAD.U32 R40, R9, 0x10000, RZ ;  /* 0x0001000009287824 */ /* 0x000fc400078e00ff */
[C---:B------:R-:W-:Y:S01]  /*19640*/  FMUL.FTZ R39, R142.reuse, R39 ;  /* 0x000000278e277220 */ /* 0x040fe20000410000 */
[----:B------:R-:W-:Y:S01]  /*19650*/  FMUL.FTZ R121, R142, R121 ;  /* 0x000000798e797220 */ /* 0x000fe20000410000 */
[C---:B------:R-:W-:Y:S01]  /*19660*/  FFMA.FTZ R151, R145.reuse, R146, R150 ;  /* 0x0000009291977223 */ /* 0x040fe20000010096 */
[----:B------:R-:W-:Y:S01]  /*19670*/  FFMA.FTZ R145, R145, R36, R38 ;  /* 0x0000002491917223 */ /* 0x000fe20000010026 */
[C---:B------:R-:W-:Y:S01]  /*19680*/  FFMA.FTZ R152, R39.reuse, R152, R120 ;  /* 0x0000009827987223 */ /* 0x040fe20000010078 */
[----:B------:R-:W-:Y:S01]  /*19690*/  FFMA.FTZ R144, R39, R144, R37 ;  /* 0x0000009027907223 */ /* 0x000fe20000010025 */
[----:B------:R-:W-:Y:S01]  /*196a0*/  FFMA.FTZ R38, R121, R138, R40 ;  /* 0x0000008a79267223 */ /* 0x000fe20000010028 */
[----:B------:R-:W-:Y:S01]  /*196b0*/  PRMT R138, R80, 0x7632, R138 ;  /* 0x00007632508a7816 */ /* 0x000fe2000000008a */
[----:B------:R-:W-:Y:S01]  /*196c0*/  FADD.FTZ R37, -R143, R25 ;  /* 0x000000198f257221 */ /* 0x000fe20000010100 */
        /* <DEDUP_REMOVED lines=12> */
[--C-:B------:R-:W-:Y:S01]  /*19790*/  FFMA.FTZ R153, R41, R36, R40.reuse ;  /* 0x0000002429997223 */ /* 0x100fe20000010028 */
[----:B------:R-:W-:Y:S01]  /*197a0*/  IMAD.U32 R39, R39, 0x10000, RZ ;  /* 0x0001000027277824 */ /* 0x000fe200078e00ff */
[----:B------:R-:W-:Y:S01]  /*197b0*/  PRMT R40, R81, 0x7632, R40 ;  /* 0x0000763251287816 */ /* 0x000fe20000000028 */
[----:B------:R-:W-:Y:S01]  /*197c0*/  FFMA.FTZ R138, R37, R138, R150 ;  /* 0x0000008a258a7223 */ /* 0x000fe20000010096 */
[----:B------:R-:W-:-:S02]  /*197d0*/  IMAD.U32 R146, R78, 0x10000, RZ ;  /* 0x000100004e927824 */ /* 0x000fc400078e00ff */
[----:B------:R-:W-:Y:S01]  /*197e0*/  FFMA.FTZ R120, R37, R154, R39 ;  /* 0x0000009a25787223 */ /* 0x000fe20000010027 */
[----:B------:R-:W-:Y:S01]  /*197f0*/  PRMT R150, R2, 0x7632, R150 ;  /* 0x0000763202967816 */ /* 0x000fe20000000096 */
[----:B------:R-:W0:Y:S01]  /*19800*/  @!P0 LDC.64 R36, c[0x0][0x3c8] ;  /* 0x0000f200ff248b82 */ /* 0x000e220000000a00 */
[----:B------:R-:W-:Y:S01]  /*19810*/  FFMA.FTZ R146, R121, R146, R139 ;  /* 0x0000009279927223 */ /* 0x000fe2000001008b */
[----:B------:R-:W-:Y:S01]  /*19820*/  PRMT R154, R69, 0x7632, R154 ;  /* 0x00007632459a7816 */ /* 0x000fe2000000009a */
[----:B------:R-:W-:Y:S01]  /*19830*/  FMUL.FTZ R121, R142, R27 ;  /* 0x0000001b8e797220 */ /* 0x000fe20000410000 */
[----:B------:R-:W-:Y:S01]  /*19840*/  PRMT R39, R65, 0x7632, R39 ;  /* 0x0000763241277816 */ /* 0x000fe20000000027 */
[----:B------:R-:W-:Y:S01]  /*19850*/  IMAD.U32 R150, R150, 0x10000, RZ ;  /* 0x0001000096967824 */ /* 0x000fe200078e00ff */
[----:B------:R-:W-:Y:S01]  /*19860*/  SHF.L.U32 R40, R40, 0x10, RZ ;  /* 0x0000001028287819 */ /* 0x000fe200000006ff */
[----:B------:R-:W-:Y:S01]  /*19870*/  FADD.FTZ R27, -R143, R42 ;  /* 0x0000002a8f1b7221 */ /* 0x000fe20000010100 */
[----:B------:R-:W-:Y:S01]  /*19880*/  SHF.L.U32 R39, R39, 0x10, RZ ;  /* 0x0000001027277819 */ /* 0x000fe200000006ff */
[----:B------:R-:W-:-:S02]  /*19890*/  IMAD.U32 R154, R154, 0x10000, RZ ;  /* 0x000100009a9a7824 */ /* 0x000fc400078e00ff */
[C---:B------:R-:W-:Y:S01]  /*198a0*/  FMUL.FTZ R43, R142.reuse, R43 ;  /* 0x0000002b8e2b7220 */ /* 0x040fe20000410000 */
[----:B------:R-:W-:Y:S01]  /*198b0*/  FFMA.FTZ R139, R121, R40, R150 ;  /* 0x00000028798b7223 */ /* 0x000fe20000010096 */
[----:B------:R-:W-:Y:S02]  /*198c0*/  IMAD.U32 R40, R91, 0x10000, RZ ;  /* 0x000100005b287824 */ /* 0x000fe400078e00ff */
[----:B------:R-:W-:Y:S01]  /*198d0*/  FMUL.FTZ R27, R142, R27 ;  /* 0x0000001b8e1b7220 */ /* 0x000fe20000410000 */
[----:B------:R-:W-:Y:S01]  /*198e0*/  IMAD.U32 R42, R8, 0x10000, RZ ;  /* 0x00010000082a7824 */ /* 0x000fe200078e00ff */
[----:B------:R-:W-:Y:S01]  /*198f0*/  SHF.L.U32 R150, R79, 0x10, RZ ;  /* 0x000000104f967819 */ /* 0x000fe200000006ff */
[----:B------:R-:W-:Y:S02]  /*19900*/  IMAD.U32 R41, R59, 0x10000, RZ ;  /* 0x000100003b297824 */ /* 0x000fe400078e00ff */
[----:B------:R-:W-:Y:S01]  /*19910*/  FFMA.FTZ R121, R121, R154, R39 ;  /* 0x0000009a79797223 */ /* 0x000fe20000010027 */
[----:B------:R-:W-:Y:S01]  /*19920*/  FFMA.FTZ R39, R27, R40, R42 ;  /* 0x000000281b277223 */ /* 0x000fe2000001002a */
[----:B------:R-:W-:Y:S01]  /*19930*/  SHF.L.U32 R40, R103, 0x10, RZ ;  /* 0x0000001067287819 */ /* 0x000fe200000006ff */
[----:B------:R-:W-:Y:S01]  /*19940*/  FFMA.FTZ R27, R27, R150, R41 ;  /* 0x000000961b1b7223 */ /* 0x000fe20000010029 */
[----:B------:R-:W-:Y:S01]  /*19950*/  IMAD.U32 R41, RZ, RZ, UR18 ;  /* 0x00000012ff297e24 */ /* 0x000fe2000f8e00ff */
[----:B------:R-:W-:Y:S01]  /*19960*/  F2FP.BF16.F32.PACK_AB R38, R153, R38 ;  /* 0x000000269926723e */ /* 0x000fe200000010ff */
[----:B------:R-:W-:Y:S01]  /*19970*/  IMAD.U32 R150, R101, 0x10000, RZ ;  /* 0x0001000065967824 */ /* 0x000fe200078e00ff */
[----:B------:R-:W-:Y:S01]  /*19980*/  PRMT R153, R66, 0x7632, R153 ;  /* 0x0000763242997816 */ /* 0x000fe20000000099 */
[----:B0-----:R-:W-:Y:S01]  /*19990*/  @!P0 IMAD.WIDE R36, R41, 0x4, R36 ;  /* 0x0000000429248825 */ /* 0x001fe200078e0224 */
[----:B------:R-:W-:-:S03]  /*199a0*/  SHF.L.U32 R41, R100, 0x10, RZ ;  /* 0x0000001064297819 */ /* 0x000fc600000006ff */
[C---:B------:R-:W-:Y:S01]  /*199b0*/  FMUL.FTZ R93, R142.reuse, R93 ;  /* 0x0000005d8e5d7220 */ /* 0x040fe20000410000 */
[----:B------:R-:W-:Y:S01]  /*199c0*/  FMUL.FTZ R29, R142, R29 ;  /* 0x0000001d8e1d7220 */ /* 0x000fe20000410000 */
[----:B------:R-:W-:Y:S01]  /*199d0*/  IMAD.U32 R42, R102, 0x10000, RZ ;  /* 0x00010000662a7824 */ /* 0x000fe200078e00ff */
[----:B------:R0:W-:Y:S01]  /*199e0*/  @!P0 STG.E desc[UR10][R36.64], R142 ;  /* 0x0000008e24008986 */ /* 0x0001e2000c10190a */
[----:B------:R-:W-:Y:S01]  /*199f0*/  FFMA.FTZ R150, R43, R150, R41 ;  /* 0x000000962b967223 */ /* 0x000fe20000010029 */
[----:B------:R-:W-:Y:S01]  /*19a00*/  FADD.FTZ R41, -R143, R32 ;  /* 0x000000208f297221 */ /* 0x000fe20000010100 */
[----:B------:R-:W-:Y:S01]  /*19a10*/  FFMA.FTZ R42, R43, R40, R42 ;  /* 0x000000282b2a7223 */ /* 0x000fe2000001002a */
[----:B------:R-:W-:Y:S02]  /*19a20*/  IMAD.U32 R147, R84, 0x10000, RZ ;  /* 0x0001000054937824 */ /* 0x000fe400078e00ff */
[C---:B------:R-:W-:Y:S01]  /*19a30*/  FMUL.FTZ R31, R142.reuse, R31 ;  /* 0x0000001f8e1f7220 */ /* 0x040fe20000410000 */
[----:B------:R-:W-:Y:S01]  /*19a40*/  FMUL.FTZ R32, R142, R41 ;  /* 0x000000298e207220 */ /* 0x000fe20000410000 */
[----:B------:R-:W-:Y:S01]  /*19a50*/  IMAD.U32 R43, R7, 0x10000, RZ ;  /* 0x00010000072b7824 */ /* 0x000fe200078e00ff */
[----:B------:R-:W1:Y:S01]  /*19a60*/  LDC.64 R40, c[0x0][0x428] ;  /* 0x00010a00ff287b82 */ /* 0x000e620000000a00 */
[----:B------:R-:W-:Y:S01]  /*19a70*/  F2FP.BF16.F32.PACK_AB R39, R42, R39 ;  /* 0x000000272a27723e */ /* 0x000fe200000010ff */
[----:B------:R-:W-:Y:S01]  /*19a80*/  FMUL.FTZ R42, R142, R33 ;  /* 0x000000218e2a7220 */ /* 0x000fe20000410000 */
[----:B------:R-:W-:Y:S01]  /*19a90*/  IMAD.U32 R33, R99, 0x10000, RZ ;  /* 0x0001000063217824 */ /* 0x000fe200078e00ff */
[----:B0-----:R-:W-:Y:S01]  /*19aa0*/  SHF.L.U32 R37, R98, 0x10, RZ ;  /* 0x0000001062257819 */ /* 0x001fe200000006ff */
[----:B------:R-:W-:Y:S01]  /*19ab0*/  FFMA.FTZ R147, R32, R147, R43 ;  /* 0x0000009320937223 */ /* 0x000fe2000001002b */
[----:B------:R-:W-:Y:S01]  /*19ac0*/  F2FP.BF16.F32.PACK_AB R36, R149, R148 ;  /* 0x000000949524723e */ /* 0x000fe200000010ff */
[----:B------:R-:W-:Y:S01]  /*19ad0*/  IMAD.U32 R43, R97, 0x10000, RZ ;  /* 0x00010000612b7824 */ /* 0x000fe200078e00ff */
[----:B------:R-:W-:Y:S01]  /*19ae0*/  F2FP.BF16.F32.PACK_AB R27, R150, R27 ;  /* 0x0000001b961b723e */ /* 0x000fe200000010ff */
[----:B------:R-:W-:Y:S01]  /*19af0*/  FFMA.FTZ R33, R42, R33, R37 ;  /* 0x000000212a217223 */ /* 0x000fe20000010025 */
[----:B------:R-:W-:Y:S01]  /*19b00*/  F2FP.BF16.F32.PACK_AB R37, R152, R151 ;  /* 0x000000979825723e */ /* 0x000fe200000010ff */
[----:B------:R-:W-:Y:S01]  /*19b10*/  IMAD.U32 R151, R96, 0x10000, RZ ;  /* 0x0001000060977824 */ /* 0x000fe200078e00ff */
[----:B------:R-:W-:Y:S01]  /*19b20*/  PRMT R152, R82, 0x7632, R152 ;  /* 0x0000763252987816 */ /* 0x000fe20000000098 */
[----:B------:R-:W-:Y:S01]  /*19b30*/  IMAD.U32 R154, R60, 0x10000, RZ ;  /* 0x000100003c9a7824 */ /* 0x000fe200078e00ff */
[----:B------:R-:W-:Y:S01]  /*19b40*/  UIADD3 UR18, UPT, UPT, UR18, UR16, URZ ;  /* 0x0000001012127290 */ /* 0x000fe2000fffe0ff */
[----:B------:R-:W-:Y:S01]  /*19b50*/  FFMA.FTZ R42, R42, R43, R151 ;  /* 0x0000002b2a2a7223 */ /* 0x000fe20000010097 */
[----:B------:R-:W-:Y:S01]  /*19b60*/  PRMT R43, R128, 0x7632, R43 ;  /* 0x00007632802b7816 */ /* 0x000fe2000000002b */
[--C-:B------:R-:W-:Y:S01]  /*19b70*/  FFMA.FTZ R32, R32, R155, R154.reuse ;  /* 0x0000009b20207223 */ /* 0x100fe2000001009a */
[----:B------:R-:W-:Y:S01]  /*19b80*/  PRMT R151, R83, 0x7632, R151 ;  /* 0x0000763253977816 */ /* 0x000fe20000000097 */
[----:B------:R-:W-:Y:S01]  /*19b90*/  UISETP.GE.AND UP2, UPT, UR18, UR17, UPT ;  /* 0x000000111200728c */ /* 0x000fe2000bf46270 */
[----:B------:R-:W-:-:S02]  /*19ba0*/  PRMT R154, R0, 0x7632, R154 ;  /* 0x00007632009a7816 */ /* 0x000fc4000000009a */
[----:B------:R-:W-:Y:S01]  /*19bb0*/  SHF.L.U32 R152, R152, 0x10, RZ ;  /* 0x0000001098987819 */ /* 0x000fe200000006ff */
[----:B-1----:R-:W-:Y:S01]  /*19bc0*/  IMAD.WIDE.U32 R148, R135, 0x10, R40 ;  /* 0x0000001087947825 */ /* 0x002fe200078e0028 */
[----:B------:R-:W-:-:S03]  /*19bd0*/  F2FP.BF16.F32.PACK_AB R32, R42, R32 ;  /* 0x000000202a20723e */ /* 0x000fc600000010ff */
[----:B------:R-:W-:Y:S01]  /*19be0*/  IMAD.U32 R154, R154, 0x10000, RZ ;  /* 0x000100009a9a7824 */ /* 0x000fe200078e00ff */
[----:B------:R0:W-:Y:S02]  /*19bf0*/  STG.E.128 desc[UR10][R148.64], R36 ;  /* 0x0000002494007986 */ /* 0x0001e4000c101d0a */
[----:B0-----:R-:W-:Y:S01]  /*19c00*/  SHF.L.U32 R37, R153, 0x10, RZ ;  /* 0x0000001099257819 */ /* 0x001fe200000006ff */
[----:B------:R-:W-:Y:S02]  /*19c10*/  IMAD.U32 R148, R43, 0x10000, RZ ;  /* 0x000100002b947824 */ /* 0x000fe400078e00ff */
[----:B------:R-:W-:Y:S01]  /*19c20*/  FMUL.FTZ R43, R142, R95 ;  /* 0x0000005f8e2b7220 */ /* 0x000fe20000410000 */
[----:B------:R-:W-:Y:S02]  /*19c30*/  IMAD.U32 R36, R151, 0x10000, RZ ;  /* 0x0001000097247824 */ /* 0x000fe400078e00ff */
[C---:B------:R-:W-:Y:S01]  /*19c40*/  FFMA.FTZ R38, R93.reuse, R152, R154 ;  /* 0x000000985d267223 */ /* 0x040fe2000001009a */
[----:B------:R-:W-:Y:S01]  /*19c50*/  FFMA.FTZ R95, R93, R156, R37 ;  /* 0x0000009c5d5f7223 */ /* 0x000fe20000010025 */
[----:B------:R-:W-:Y:S01]  /*19c60*/  FADD.FTZ R37, -R143, R34 ;  /* 0x000000228f257221 */ /* 0x000fe20000010100 */
[--C-:B------:R-:W-:Y:S01]  /*19c70*/  FFMA.FTZ R39, R43, R36, R148.reuse ;  /* 0x000000242b277223 */ /* 0x100fe20000010094 */
[----:B------:R-:W-:Y:S01]  /*19c80*/  SHF.L.U32 R36, R85, 0x10, RZ ;  /* 0x0000001055247819 */ /* 0x000fe200000006ff */
[----:B------:R-:W-:Y:S01]  /*19c90*/  FADD.FTZ R93, -R143, R35 ;  /* 0x000000238f5d7221 */ /* 0x000fe20000010100 */
[----:B------:R-:W-:Y:S01]  /*19ca0*/  SHF.L.U32 R34, R6, 0x10, RZ ;  /* 0x0000001006227819 */ /* 0x000fe200000006ff */
[C---:B------:R-:W-:Y:S01]  /*19cb0*/  FMUL.FTZ R37, R142.reuse, R37 ;  /* 0x000000258e257220 */ /* 0x040fe20000410000 */
[----:B------:R-:W-:Y:S01]  /*19cc0*/  PRMT R148, R71, 0x7632, R148 ;  /* 0x0000763247947816 */ /* 0x000fe20000000094 */
[----:B------:R-:W-:Y:S01]  /*19cd0*/  FMUL.FTZ R93, R142, R93 ;  /* 0x0000005d8e5d7220 */ /* 0x000fe20000410000 */
[----:B------:R-:W-:Y:S01]  /*19ce0*/  PRMT R152, R67, 0x7632, R152 ;  /* 0x0000763243987816 */ /* 0x000fe20000000098 */
[----:B------:R-:W-:Y:S01]  /*19cf0*/  FFMA.FTZ R35, R37, R36, R34 ;  /* 0x0000002425237223 */ /* 0x000fe20000010022 */
[----:B------:R-:W-:-:S02]  /*19d00*/  IMAD.U32 R34, R73, 0x10000, RZ ;  /* 0x0001000049227824 */ /* 0x000fc400078e00ff */
[----:B------:R-:W-:Y:S01]  /*19d10*/  FADD.FTZ R149, -R143, R28 ;  /* 0x0000001c8f957221 */ /* 0x000fe20000010100 */
[----:B------:R-:W-:Y:S01]  /*19d20*/  IMAD.U32 R148, R148, 0x10000, RZ ;  /* 0x0001000094947824 */ /* 0x000fe200078e00ff */
[----:B------:R-:W-:Y:S01]  /*19d30*/  PRMT R156, R75, 0x7632, R156 ;  /* 0x000076324b9c7816 */ /* 0x000fe2000000009c */
[----:B------:R-:W-:Y:S02]  /*19d40*/  IMAD.U32 R152, R152, 0x10000, RZ ;  /* 0x0001000098987824 */ /* 0x000fe400078e00ff */
[----:B------:R-:W-:Y:S01]  /*19d50*/  FMUL.FTZ R149, R142, R149 ;  /* 0x000000958e957220 */ /* 0x000fe20000410000 */
[----:B------:R-:W-:Y:S02]  /*19d60*/  IMAD.U32 R36, R61, 0x10000, RZ ;  /* 0x000100003d247824 */ /* 0x000fe400078e00ff */
[----:B------:R-:W-:Y:S01]  /*19d70*/  FFMA.FTZ R43, R43, R148, R152 ;  /* 0x000000942b2b7223 */ /* 0x000fe20000010098 */
[----:B------:R-:W-:Y:S01]  /*19d80*/  SHF.L.U32 R148, R23, 0x10, RZ ;  /* 0x0000001017947819 */ /* 0x000fe200000006ff */
[----:B------:R-:W-:Y:S01]  /*19d90*/  FFMA.FTZ R37, R37, R34, R36 ;  /* 0x0000002225257223 */ /* 0x000fe20000010024 */
[----:B------:R-:W-:Y:S01]  /*19da0*/  SHF.L.U32 R36, R20, 0x10, RZ ;  /* 0x0000001014247819 */ /* 0x000fe200000006ff */
[----:B------:R-:W-:-:S02]  /*19db0*/  IMAD.U32 R152, R22, 0x10000, RZ ;  /* 0x0001000016987824 */ /* 0x000fc400078e00ff */
[----:B------:R-:W-:Y:S02]  /*19dc0*/  IMAD.U32 R34, R21, 0x10000, RZ ;  /* 0x0001000015227824 */ /* 0x000fe400078e00ff */
[C---:B------:R-:W-:Y:S01]  /*19dd0*/  FFMA.FTZ R28, R93.reuse, R148, R152 ;  /* 0x000000945d1c7223 */ /* 0x040fe20000010098 */
[----:B------:R-:W-:Y:S02]  /*19de0*/  IMAD.U32 R148, R86, 0x10000, RZ ;  /* 0x0001000056947824 */ /* 0x000fe400078e00ff */
[----:B------:R-:W-:Y:S01]  /*19df0*/  FFMA.FTZ R151, R93, R34, R36 ;  /* 0x000000225d977223 */ /* 0x000fe20000010024 */
[----:B------:R-:W-:Y:S01]  /*19e00*/  IMAD.U32 R152, R5, 0x10000, RZ ;  /* 0x0001000005987824 */ /* 0x000fe200078e00ff */
[----:B------:R-:W-:Y:S01]  /*19e10*/  SHF.L.U32 R34, R74, 0x10, RZ ;  /* 0x000000104a227819 */ /* 0x000fe200000006ff */
[----:B------:R-:W-:Y:S02]  /*19e20*/  IMAD.U32 R36, R62, 0x10000, RZ ;  /* 0x000100003e247824 */ /* 0x000fe400078e00ff */
[----:B------:R-:W-:Y:S01]  /*19e30*/  FADD.FTZ R93, -R143, R30 ;  /* 0x0000001e8f5d7221 */ /* 0x000fe20000010100 */
[C---:B------:R-:W-:Y:S01]  /*19e40*/  FFMA.FTZ R155, R149.reuse, R148, R152 ;  /* 0x00000094959b7223 */ /* 0x040fe20000010098 */
[----:B------:R-:W-:Y:S01]  /*19e50*/  SHF.L.U32 R148, R18, 0x10, RZ ;  /* 0x0000001012947819 */ /* 0x000fe200000006ff */
[----:B------:R-:W-:Y:S01]  /*19e60*/  FFMA.FTZ R34, R149, R34, R36 ;  /* 0x0000002295227223 */ /* 0x000fe20000010024 */
[----:B------:R-:W-:-:S02]  /*19e70*/  IMAD.U32 R36, R19, 0x10000, RZ ;  /* 0x0001000013247824 */ /* 0x000fc400078e00ff */
[----:B------:R-:W-:Y:S01]  /*19e80*/  FMUL.FTZ R93, R142, R93 ;  /* 0x0000005d8e5d7220 */ /* 0x000fe20000410000 */
[----:B------:R-:W-:Y:S01]  /*19e90*/  IMAD.U32 R152, R17, 0x10000, RZ ;  /* 0x0001000011987824 */ /* 0x000fe200078e00ff */
[----:B------:R-:W-:Y:S01]  /*19ea0*/  SHF.L.U32 R149, R63, 0x10, RZ ;  /* 0x000000103f957819 */ /* 0x000fe200000006ff */
[----:B------:R-:W-:Y:S01]  /*19eb0*/  FFMA.FTZ R30, R29, R36, R148 ;  /* 0x000000241d1e7223 */ /* 0x000fe20000010094 */
[----:B------:R-:W-:Y:S01]  /*19ec0*/  IMAD.U32 R153, R16, 0x10000, RZ ;  /* 0x0001000010997824 */ /* 0x000fe200078e00ff */
[----:B------:R-:W-:Y:S01]  /*19ed0*/  SHF.L.U32 R36, R87, 0x10, RZ ;  /* 0x0000001057247819 */ /* 0x000fe200000006ff */
[----:B------:R-:W-:Y:S02]  /*19ee0*/  IMAD.U32 R148, R4, 0x10000, RZ ;  /* 0x0001000004947824 */ /* 0x000fe400078e00ff */
[----:B------:R-:W-:Y:S01]  /*19ef0*/  FFMA.FTZ R153, R29, R152, R153 ;  /* 0x000000981d997223 */ /* 0x000fe20000010099 */
[----:B------:R-:W-:Y:S02]  /*19f00*/  IMAD.U32 R156, R156, 0x10000, RZ ;  /* 0x000100009c9c7824 */ /* 0x000fe400078e00ff */
[----:B------:R-:W-:Y:S01]  /*19f10*/  FFMA.FTZ R29, R93, R36, R148 ;  /* 0x000000245d1d7223 */ /* 0x000fe20000010094 */
[----:B------:R-:W-:Y:S01]  /*19f20*/  PRMT R36, R63, 0x7632, R36 ;  /* 0x000076323f247816 */ /* 0x000fe20000000024 */
[----:B------:R-:W-:Y:S01]  /*19f30*/  IMAD.U32 R154, R75, 0x10000, RZ ;  /* 0x000100004b9a7824 */ /* 0x000fe200078e00ff */
[----:B------:R-:W-:Y:S01]  /*19f40*/  SHF.L.U32 R152, R81, 0x10, RZ ;  /* 0x0000001051987819 */ /* 0x000fe200000006ff */
[----:B------:R-:W-:Y:S01]  /*19f50*/  IMAD.U32 R148, R68, 0x10000, RZ ;  /* 0x0001000044947824 */ /* 0x000fe200078e00ff */
[----:B------:R-:W-:Y:S01]  /*19f60*/  F2FP.BF16.F32.PACK_AB R30, R30, R155 ;  /* 0x0000009b1e1e723e */ /* 0x000fe200000010ff */
[----:B------:R-:W-:-:S02]  /*19f70*/  IMAD.U32 R36, R36, 0x10000, RZ ;  /* 0x0001000024247824 */ /* 0x000fc400078e00ff */
[----:B------:R-:W-:Y:S01]  /*19f80*/  FFMA.FTZ R154, R93, R154, R149 ;  /* 0x0000009a5d9a7223 */ /* 0x000fe20000010095 */
[----:B------:R-:W-:Y:S01]  /*19f90*/  IMAD.U32 R93, R14, 0x10000, RZ ;  /* 0x000100000e5d7824 */ /* 0x000fe200078e00ff */
[----:B------:R-:W-:Y:S01]  /*19fa0*/  F2FP.BF16.F32.PACK_AB R34, R153, R34 ;  /* 0x000000229922723e */ /* 0x000fe200000010ff */
[----:B------:R-:W-:Y:S01]  /*19fb0*/  FFMA.FTZ R156, R31, R156, R36 ;  /* 0x0000009c1f9c7223 */ /* 0x000fe20000010024 */
[----:B------:R-:W-:Y:S01]  /*19fc0*/  SHF.L.U32 R36, R15, 0x10, RZ ;  /* 0x000000100f247819 */ /* 0x000fe200000006ff */
[----:B------:R-:W-:-:S04]  /*19fd0*/  IMAD.U32 R149, R64, 0x10000, RZ ;  /* 0x0001000040957824 */ /* 0x000fc800078e00ff */
[----:B------:R-:W-:Y:S01]  /*19fe0*/  FFMA.FTZ R31, R31, R36, R93 ;  /* 0x000000241f1f7223 */ /* 0x000fe2000001005d */
[----:B------:R-:W-:Y:S01]  /*19ff0*/  FADD.FTZ R93, -R143, R24 ;  /* 0x000000188f5d7221 */ /* 0x000fe20000010100 */
[----:B------:R-:W-:Y:S01]  /*1a000*/  SHF.L.U32 R24, R3, 0x10, RZ ;  /* 0x0000001003187819 */ /* 0x000fe200000006ff */
[----:B------:R-:W-:Y:S02]  /*1a010*/  IMAD.U32 R36, R80, 0x10000, RZ ;  /* 0x0001000050247824 */ /* 0x000fe400078e00ff */
[----:B------:R-:W-:Y:S01]  /*1a020*/  FMUL.FTZ R93, R142, R93 ;  /* 0x0000005d8e5d7220 */ /* 0x000fe20000410000 */
[----:B------:R-:W-:Y:S02]  /*1a030*/  F2FP.BF16.F32.PACK_AB R31, R31, R29 ;  /* 0x0000001d1f1f723e */ /* 0x000fe400000010ff */
        /* <DEDUP_REMOVED lines=9> */
[----:B------:R-:W-:-:S02]  /*1a0d0*/  F2FP.BF16.F32.PACK_AB R35, R156, R154 ;  /* 0x0000009a9c23723e */ /* 0x000fc400000010ff */
[C---:B------:R-:W-:Y:S01]  /*1a0e0*/  FFMA.FTZ R152, R93.reuse, R152, R24 ;  /* 0x000000985d987223 */ /* 0x040fe20000010018 */
[----:B------:R-:W-:Y:S01]  /*1a0f0*/  FFMA.FTZ R149, R93, R26, R149 ;  /* 0x0000001a5d957223 */ /* 0x000fe20000010095 */
[----:B------:R-:W-:Y:S01]  /*1a100*/  FADD.FTZ R93, -R143, R92 ;  /* 0x0000005c8f5d7221 */ /* 0x000fe20000010100 */
[----:B------:R-:W-:Y:S01]  /*1a110*/  SHF.L.U32 R26, R0, 0x10, RZ ;  /* 0x00000010001a7819 */ /* 0x000fe200000006ff */
[----:B------:R-:W-:Y:S01]  /*1a120*/  IMAD.U32 R24, R82, 0x10000, RZ ;  /* 0x0001000052187824 */ /* 0x000fe200078e00ff */
[----:B------:R-:W-:Y:S01]  /*1a130*/  F2FP.BF16.F32.PACK_AB R33, R151, R37 ;  /* 0x000000259721723e */ /* 0x000fe200000010ff */
[C---:B------:R-:W-:Y:S01]  /*1a140*/  FMUL.FTZ R93, R142.reuse, R93 ;  /* 0x0000005d8e5d7220 */ /* 0x040fe20000410000 */
[----:B------:R-:W-:Y:S01]  /*1a150*/  FMUL.FTZ R142, R142, R159 ;  /* 0x0000009f8e8e7220 */ /* 0x000fe20000410000 */
[----:B------:R-:W-:Y:S01]  /*1a160*/  IMAD.U32 R159, R71, 0x10000, RZ ;  /* 0x00010000479f7824 */ /* 0x000fe200078e00ff */
[----:B------:R-:W-:Y:S01]  /*1a170*/  F2FP.BF16.F32.PACK_AB R37, R139, R152 ;  /* 0x000000988b25723e */ /* 0x000fe200000010ff */
[C---:B------:R-:W-:Y:S01]  /*1a180*/  FFMA.FTZ R143, R93.reuse, R24, R26 ;  /* 0x000000185d8f7223 */ /* 0x040fe2000001001a */
[----:B------:R-:W-:Y:S01]  /*1a190*/  FFMA.FTZ R94, R93, R94, R157 ;  /* 0x0000005e5d5e7223 */ /* 0x000fe2000001009d */
[----:B------:R-:W-:Y:S01]  /*1a1a0*/  SHF.L.U32 R93, R128, 0x10, RZ ;  /* 0x00000010805d7819 */ /* 0x000fe200000006ff */
[----:B------:R-:W-:Y:S01]  /*1a1b0*/  IMAD.U32 R157, R83, 0x10000, RZ ;  /* 0x00010000539d7824 */ /* 0x000fe200078e00ff */
[----:B------:R-:W-:-:S02]  /*1a1c0*/  SHF.L.U32 R24, R67, 0x10, RZ ;  /* 0x0000001043187819 */ /* 0x000fc400000006ff */
[----:B------:R-:W-:Y:S01]  /*1a1d0*/  F2FP.BF16.F32.PACK_AB R26, R25, R146 ;  /* 0x00000092191a723e */ /* 0x000fe200000010ff */
[----:B------:R-:W-:Y:S01]  /*1a1e0*/  FFMA.FTZ R157, R142, R157, R93 ;  /* 0x0000009d8e9d7223 */ /* 0x000fe2000001005d */
[----:B------:R-:W-:Y:S01]  /*1a1f0*/  F2FP.BF16.F32.PACK_AB R25, R144, R145 ;  /* 0x000000919019723e */ /* 0x000fe200000010ff */
[----:B------:R-:W-:Y:S01]  /*1a200*/  FFMA.FTZ R142, R142, R159, R24 ;  /* 0x0000009f8e8e7223 */ /* 0x000fe20000010018 */
[----:B------:R-:W-:Y:S01]  /*1a210*/  F2FP.BF16.F32.PACK_AB R24, R141, R140 ;  /* 0x0000008c8d18723e */ /* 0x000fe200000010ff */
[--C-:B------:R-:W-:Y:S01]  /*1a220*/  IMAD.WIDE.U32 R92, R136, 0x10, R40.reuse ;  /* 0x00000010885c7825 */ /* 0x100fe200078e0028 */
[----:B------:R-:W-:Y:S02]  /*1a230*/  F2FP.BF16.F32.PACK_AB R39, R39, R157 ;  /* 0x0000009d2727723e */ /* 0x000fe400000010ff */
[----:B------:R-:W-:Y:S01]  /*1a240*/  F2FP.BF16.F32.PACK_AB R38, R38, R143 ;  /* 0x0000008f2626723e */ /* 0x000fe200000010ff */
[----:B------:R-:W-:Y:S01]  /*1a250*/  IMAD.WIDE.U32 R158, R137, 0x10, R40 ;  /* 0x00000010899e7825 */ /* 0x000fe200078e0028 */
[----:B------:R-:W-:Y:S01]  /*1a260*/  F2FP.BF16.F32.PACK_AB R36, R138, R36 ;  /* 0x000000248a24723e */ /* 0x000fe200000010ff */
[----:B------:R0:W-:Y:S01]  /*1a270*/  STG.E.128 desc[UR10][R160.64], R24 ;  /* 0x00000018a0007986 */ /* 0x0001e2000c101d0a */
[----:B------:R-:W-:Y:S01]  /*1a280*/  F2FP.BF16.F32.PACK_AB R43, R43, R142 ;  /* 0x0000008e2b2b723e */ /* 0x000fe200000010ff */
[----:B------:R-:W-:Y:S01]  /*1a290*/  IMAD.WIDE.U32 R136, R137, 0x10, R164 ;  /* 0x0000001089887825 */ /* 0x000fe200078e00a4 */
[----:B------:R-:W-:Y:S01]  /*1a2a0*/  F2FP.BF16.F32.PACK_AB R42, R95, R94 ;  /* 0x0000005e5f2a723e */ /* 0x000fe200000010ff */
[----:B------:R0:W-:Y:S01]  /*1a2b0*/  STG.E.128 desc[UR10][R92.64], R28 ;  /* 0x0000001c5c007986 */ /* 0x0001e2000c101d0a */
[----:B------:R-:W-:-:S02]  /*1a2c0*/  F2FP.BF16.F32.PACK_AB R41, R121, R149 ;  /* 0x000000957929723e */ /* 0x000fc400000010ff */
[----:B------:R-:W-:Y:S01]  /*1a2d0*/  F2FP.BF16.F32.PACK_AB R40, R120, R148 ;  /* 0x000000947828723e */ /* 0x000fe200000010ff */
[----:B------:R0:W-:Y:S04]  /*1a2e0*/  STG.E.128 desc[UR10][R162.64], R32 ;  /* 0x00000020a2007986 */ /* 0x0001e8000c101d0a */
[----:B------:R0:W-:Y:S04]  /*1a2f0*/  STG.E.128 desc[UR10][R158.64], R36 ;  /* 0x000000249e007986 */ /* 0x0001e8000c101d0a */
[----:B------:R0:W-:Y:S01]  /*1a300*/  STG.E.128 desc[UR10][R136.64], R40 ;  /* 0x0000002888007986 */ /* 0x0001e2000c101d0a */
[----:B------:R-:W-:Y:S05]  /*1a310*/  BRA.U !UP2, `(.L_x_4722) ;  /* 0xfffffe6d0a387547 */ /* 0x000fea000b83ffff */
[----:B------:R-:W-:Y:S05]  /*1a320*/  EXIT ;  /* 0x000000000000794d */ /* 0x000fea0003800000 */
.L_x_4723:
        /* <DEDUP_REMOVED lines=13> */
.L_x_13593:


//--------------------- .text._ZN10layer_norm31ln_parallel_residual_fwd_kernelINS_13Kernel_traitsI13__nv_bfloat16S2_fS2_fjLj3072ELj1ELj1ELj4ELj16ENS_18Kernel_traits_baseILj3072ES2_S2_fS2_fjLj128EEEEELb1ELb1ELb0EEEvNS_9FwdParamsE --------------------------
	.section	.text._ZN10layer_norm31ln_parallel_residual_fwd_kernelINS_13Kernel_traitsI13__nv_bfloat16S2_fS2_fjLj3072ELj1ELj1ELj4ELj16ENS_18Kernel_traits_baseILj3072ES2_S2_fS2_fjLj128EEEEELb1ELb1ELb0EEEvNS_9FwdParamsE,"ax",@progbits
	.align	128
        .global         _ZN10layer_norm31ln_parallel_residual_fwd_kernelINS_13Kernel_traitsI13__nv_bfloat16S2_fS2_fjLj3072ELj1ELj1ELj4ELj16ENS_18Kernel_traits_baseILj3072ES2_S2_fS2_fjLj128EEEEELb1ELb1ELb0EEEvNS_9FwdParamsE
        .type           _ZN10layer_norm31ln_parallel_residual_fwd_kernelINS_13Kernel_traitsI13__nv_bfloat16S2_fS2_fjLj3072ELj1ELj1ELj4ELj16ENS_18Kernel_traits_baseILj3072ES2_S2_fS2_fjLj128EEEEELb1ELb1ELb0EEEvNS_9FwdParamsE,@function
        .size           _ZN10layer_norm31ln_parallel_residual_fwd_kernelINS_13Kernel_traitsI13__nv_bfloat16S2_fS2_fjLj3072ELj1ELj1ELj4ELj16ENS_18Kernel_traits_baseILj3072ES2_S2_fS2_fjLj128EEEEELb1ELb1ELb0EEEvNS_9FwdParamsE,(.L_x_13594 - _ZN10layer_norm31ln_parallel_residual_fwd_kernelINS_13Kernel_traitsI13__nv_bfloat16S2_fS2_fjLj3072ELj1ELj1ELj4ELj16ENS_18Kernel_traits_baseILj3072ES2_S2_fS2_fjLj128EEEEELb1ELb1ELb0EEEvNS_9FwdParamsE)
        .other          _ZN10layer_norm31ln_parallel_residual_fwd_kernelINS_13Kernel_traitsI13__nv_bfloat16S2_fS2_fjLj3072ELj1ELj1ELj4ELj16ENS_18Kernel_traits_baseILj3072ES2_S2_fS2_fjLj128EEEEELb1ELb1ELb0EEEvNS_9FwdParamsE,@"STO_CUDA_ENTRY STV_DEFAULT"
_ZN10layer_norm31ln_parallel_residual_fwd_kernelINS_13Kernel_traitsI13__nv_bfloat16S2_fS2_fjLj3072ELj1ELj1ELj4ELj16ENS_18Kernel_traits_baseILj3072ES2_S2_fS2_fjLj128EEEEELb1ELb1ELb0EEEvNS_9FwdParamsE:
.text._ZN10layer_norm31ln_parallel_residual_fwd_kernelINS_13Kernel_traitsI13__nv_bfloat16S2_fS2_fjLj3072ELj1ELj1ELj4ELj16ENS_18Kernel_traits_baseILj3072ES2_S2_fS2_fjLj128EEEEELb1ELb1ELb0EEEvNS_9FwdParamsE:
        /* <DEDUP_REMOVED lines=20> */
[----:B------:R-:W0:Y:S02]  /*0140*/  LDC R109, c[0x0][0x360] ;  /* 0x0000d800ff6d7b82 */ /* 0x000e240000000800 */
[----:B0-----:R-:W-:Y:S01]  /*0150*/  IMAD R109, R109, UR6, R0 ;  /* 0x000000066d6d7c24 */ /* 0x001fe2000f8e0200 */
[----:B--2---:R-:W-:Y:S02]  /*0160*/  @P0 R2UR UR8, R2 ;  /* 0x00000000020802ca */ /* 0x004fe400000e0000 */
[----:B------:R-:W-:Y:S02]  /*0170*/  @P0 R2UR UR9, R3 ;  /* 0x00000000030902ca */ /* 0x000fe400000e0000 */
[----:B------:R-:W-:Y:S02]  /*0180*/  LOP3.LUT R3, R0, 0x60, RZ, 0xc0, !PT ;  /* 0x0000006000037812 */ /* 0x000fe400078ec0ff */
[----:B-----5:R-:W-:Y:S02]  /*0190*/  SHF.R.S32.HI R2, RZ, 0x1f, R11 ;  /* 0x0000001fff027819 */ /* 0x020fe4000001140b */
[----:B---3--:R-:W-:-:S02]  /*01a0*/  @P0 IADD3 R6, P1, PT, R4, R9, RZ ;  /* 0x0000000904060210 */ /* 0x008fc40007f3e0ff */
[----:B------:R-:W-:Y:S02]  /*01b0*/  LOP3.LUT R111, R3, 0x1f, R0, 0xf8, !PT ;  /* 0x0000001f036f7812 */ /* 0x000fe400078ef800 */
[----:B------:R-:W-:Y:S01]  /*01c0*/  LEA.HI R2, R2, R11, RZ, 0x3 ;  /* 0x0000000b02027211 */ /* 0x000fe200078f18ff */
[----:B------:R-:W-:Y:S01]  /*01d0*/  @P0 IMAD.X R7, RZ, RZ, R5, P1 ;  /* 0x000000ffff070224 */ /* 0x000fe200008e0605 */
[----:B------:R-:W-:Y:S01]  /*01e0*/  LOP3.LUT R5, R111, 0x7f, RZ, 0x3c, !PT ;  /* 0x0000007f6f057812 */ /* 0x000fe200078e3cff */
[----:B------:R-:W-:Y:S01]  /*01f0*/  UIADD3 UR17, UPT, UPT, UR8, -0x61c88647, URZ ;  /* 0x9e3779b908117890 */ /* 0x000fe2000fffe0ff */
[----:B------:R-:W-:Y:S01]  /*0200*/  SHF.R.S32.HI R2, RZ, 0x3, R2 ;  /* 0x00000003ff027819 */ /* 0x000fe20000011402 */
[----:B------:R-:W-:Y:S01]  /*0210*/  UIADD3 UR20, UPT, UPT, UR9, -0x4498517b, URZ ;  /* 0xbb67ae8509147890 */ /* 0x000fe2000fffe0ff */
[--C-:B------:R-:W-:Y:S01]  /*0220*/  SHF.R.U64 R108, R6, 0x2, R7.reuse ;  /* 0x00000002066c7819 */ /* 0x100fe20000001207 */
[----:B------:R-:W-:Y:S01]  /*0230*/  UIADD3 UR21, UPT, UPT, UR8, 0x3c6ef372, URZ ;  /* 0x3c6ef37208157890 */ /* 0x000fe2000fffe0ff */
[----:B------:R-:W-:Y:S01]  /*0240*/  IADD3 R110, PT, PT, R2, R5, RZ ;  /* 0x00000005026e7210 */ /* 0x000fe20007ffe0ff */
[----:B------:R-:W-:Y:S01]  /*0250*/  UIADD3 UR22, UPT, UPT, UR9, 0x76cf5d0a, URZ ;  /* 0x76cf5d0a09167890 */ /* 0x000fe2000fffe0ff */
[----:B------:R-:W-:Y:S01]  /*0260*/  SHF.R.U32.HI R107, RZ, 0x2, R7 ;  /* 0x00000002ff6b7819 */ /* 0x000fe20000011607 */
[----:B------:R-:W-:-:S02]  /*0270*/  UIADD3 UR23, UPT, UPT, UR8, -0x255992d5, URZ ;  /* 0xdaa66d2b08177890 */ /* 0x000fc4000fffe0ff */
[----:B------:R-:W-:Y:S02]  /*0280*/  UIADD3 UR24, UPT, UPT, UR9, 0x32370b8f, URZ ;  /* 0x32370b8f09187890 */ /* 0x000fe4000fffe0ff */
[----:B------:R-:W-:Y:S02]  /*0290*/  UIADD3 UR25, UPT, UPT, UR8, 0x78dde6e4, URZ ;  /* 0x78dde6e408197890 */ /* 0x000fe4000fffe0ff */
[----:B------:R-:W-:Y:S02]  /*02a0*/  UIADD3 UR26, UPT, UPT, UR9, -0x126145ec, URZ ;  /* 0xed9eba14091a7890 */ /* 0x000fe4000fffe0ff */
[----:B------:R-:W-:Y:S02]  /*02b0*/  UIADD3 UR27, UPT, UPT, UR8, 0x1715609d, URZ ;  /* 0x1715609d081b7890 */ /* 0x000fe4000fffe0ff */
[----:B------:R-:W-:Y:S02]  /*02c0*/  UIADD3 UR28, UPT, UPT, UR9, -0x56f99767, URZ ;  /* 0xa9066899091c7890 */ /* 0x000fe4000fffe0ff */
[----:B------:R-:W-:-:S02]  /*02d0*/  UIADD3 UR29, UPT, UPT, UR8, -0x4ab325aa, URZ ;  /* 0xb54cda56081d7890 */ /* 0x000fc4000fffe0ff */
[----:B------:R-:W-:Y:S02]  /*02e0*/  UIADD3 UR30, UPT, UPT, UR9, 0x646e171e, URZ ;  /* 0x646e171e091e7890 */ /* 0x000fe4000fffe0ff */
[----:B------:R-:W-:Y:S02]  /*02f0*/  UIADD3 UR31, UPT, UPT, UR8, 0x5384540f, URZ ;  /* 0x5384540f081f7890 */ /* 0x000fe4000fffe0ff */
[----:B------:R-:W-:Y:S02]  /*0300*/  UIADD3 UR32, UPT, UPT, UR9, 0x1fd5c5a3, URZ ;  /* 0x1fd5c5a309207890 */ /* 0x000fe4000fffe0ff */
[----:B------:R-:W-:Y:S02]  /*0310*/  UIADD3 UR33, UPT, UPT, UR8, -0xe443238, URZ ;  /* 0xf1bbcdc808217890 */ /* 0x000fe4000fffe0ff */
[----:B------:R-:W-:Y:S02]  /*0320*/  UIADD3 UR34, UPT, UPT, UR9, -0x24c28bd8, URZ ;  /* 0xdb3d742809227890 */ /* 0x000fe4000fffe0ff */
[----:B------:R-:W-:-:S02]  /*0330*/  UIADD3 UR35, UPT, UPT, UR8, -0x700cb87f, URZ ;  /* 0x8ff3478108237890 */ /* 0x000fc4000fffe0ff */
        /* <DEDUP_REMOVED lines=28> */
.L_x_4725:
        /* <DEDUP_REMOVED lines=23> */
.L_x_4726:
[----:B------:R-:W-:Y:S05]  /*0670*/  BSYNC.RECONVERGENT B0 ;  /* 0x0000000000007941 */ /* 0x000fea0003800200 */
.L_x_4724:
[----:B------:R-:W0:Y:S02]  /*0680*/  LDCU UR4, c[0x0][0x384] ;  /* 0x00007080ff0477ac */ /* 0x000e240008000800 */
[----:B0-----:R-:W-:-:S06]  /*0690*/  UISETP.GE.AND UP0, UPT, UR6, UR4, UPT ;  /* 0x000000040600728c */ /* 0x001fcc000bf06270 */
[----:B------:R-:W-:-:S13]  /*06a0*/  PLOP3.LUT P1, PT, PT, PT, UP0, 0x80, 0x8 ;  /* 0x000000000008781c */ /* 0x000fda0003f2f008 */
[----:B------:R-:W-:Y:S05]  /*06b0*/  @P1 EXIT ;  /* 0x000000000000194d */ /* 0x000fea0003800000 */
[----:B------:R-:W-:Y:S01]  /*06c0*/  IMAD.HI.U32 R4, R109, -0x326172a9, RZ ;  /* 0xcd9e8d576d047827 */ /* 0x000fe200078e00ff */
[----:B------:R-:W-:Y:S01]  /*06d0*/  LOP3.LUT R12, R2, 0x7f, RZ, 0xc0, !PT ;  /* 0x0000007f020c7812 */ /* 0x000fe200078ec0ff */
[----:B------:R-:W0:Y:S02]  /*06e0*/  LDCU.U8 UR4, c[0x0][0x410] ;  /* 0x00008200ff0477ac */ /* 0x000e240008000000 */
[----:B------:R-:W-:Y:S02]  /*06f0*/  HFMA2 R90, -RZ, RZ, 0, 0 ;  /* 0x00000000ff5a7431 */ /* 0x000fe400000001ff */
        /* <DEDUP_REMOVED lines=25> */
[----:B------:R-:W-:Y:S01]  /*0890*/  LOP3.LUT R5, R8, UR21, R5, 0x96, !PT ;  /* 0x0000001508057c12 */ /* 0x000fe2000f8e9605 */
[----:B------:R-:W4:Y:S01]  /*08a0*/  LDCU.64 UR12, c[0x0][0x398] ;  /* 0x00007300ff0c77ac */ /* 0x000f220008000a00 */
        /* <DEDUP_REMOVED lines=9> */
[C---:B------:R-:W-:Y:S01]  /*0940*/  IMAD.HI.U32 R7, R4.reuse, -0x326172a9, RZ ;  /* 0xcd9e8d5704077827 */ /* 0x040fe200078e00ff */
[----:B------:R-:W-:Y:S01]  /*0950*/  LOP3.LUT R10, R11, UR24, R10, 0x96, !PT ;  /* 0x000000180b0a7c12 */ /* 0x000fe2000f8e960a */
        /* <DEDUP_REMOVED lines=27> */
[----:B------:R-:W-:Y:S01]  /*0b10*/  IMAD.SHL.U32 R2, R2, 0x2, RZ ;  /* 0x0000000202027824 */ /* 0x000fe200078e00ff */
[----:B------:R-:W-:Y:S01]  /*0b20*/  LOP3.LUT R4, R9, UR30, R4, 0x96, !PT ;  /* 0x0000001e09047c12 */ /* 0x000fe2000f8e9604 */
[----:B------:R-:W-:Y:S02]  /*0b30*/  IMAD R10, R7, -0x2daee0ad, RZ ;  /* 0xd2511f53070a7824 */ /* 0x000fe400078e02ff */
[----:B------:R-:W-:Y:S01]  /*0b40*/  IMAD.HI.U32 R9, R5, -0x2daee0ad, RZ ;  /* 0xd2511f5305097827 */ /* 0x000fe200078e00ff */
[----:B------:R-:W-:-:S03]  /*0b50*/  LOP3.LUT R2, R2, 0xffffff00, RZ, 0xc0, !PT ;  /* 0xffffff0002027812 */ /* 0x000fc600078ec0ff */
[----:B------:R-:W-:Y:S01]  /*0b60*/  IMAD R8, R8, -0x326172a9, RZ ;  /* 0xcd9e8d5708087824 */ /* 0x000fe200078e02ff */
[----:B------:R-:W-:Y:S01]  /*0b70*/  LOP3.LUT R9, R10, UR32, R9, 0x96, !PT ;  /* 0x000000200a097c12 */ /* 0x000fe2000f8e9609 */
[----:B------:R-:W-:-:S04]  /*0b80*/  IMAD.HI.U32 R7, R4, -0x326172a9, RZ ;  /* 0xcd9e8d5704077827 */ /* 0x000fc800078e00ff */
[----:B------:R-:W-:Y:S01]  /*0b90*/  IMAD R40, R3, 0x8, R2 ;  /* 0x0000000803287824 */ /* 0x000fe200078e0202 */
[----:B------:R-:W-:Y:S01]  /*0ba0*/  LOP3.LUT R7, R8, UR31, R7, 0x96, !PT ;  /* 0x0000001f08077c12 */ /* 0x000fe2000f8e9607 */
[----:B------:R-:W-:Y:S01]  /*0bb0*/  IMAD R11, R4, -0x326172a9, RZ ;  /* 0xcd9e8d57040b7824 */ /* 0x000fe200078e02ff */
[----:B------:R-:W-:Y:S01]  /*0bc0*/  LOP3.LUT R3, R6, 0x3, RZ, 0xc0, !PT ;  /* 0x0000000306037812 */ /* 0x000fe200078ec0ff */
[----:B------:R-:W-:Y:S01]  /*0bd0*/  IMAD R10, R112, -0x20, R12 ;  /* 0xffffffe0700a7824 */ /* 0x000fe200078e020c */
[----:B------:R-:W-:Y:S01]  /*0be0*/  I2FP.F32.U32 R40, R40 ;  /* 0x0000002800287245 */ /* 0x000fe20000201000 */
[----:B------:R-:W-:Y:S01]  /*0bf0*/  IMAD.HI.U32 R4, R9, -0x326172a9, RZ ;  /* 0xcd9e8d5709047827 */ /* 0x000fe200078e00ff */
[----:B------:R-:W-:Y:S02]  /*0c00*/  PRMT R6, R33, 0x7632, R6 ;  /* 0x0000763221067816 */ /* 0x000fe40000000006 */
[----:B------:R-:W-:Y:S01]  /*0c10*/  VIMNMX R10, PT, PT, RZ, R10, !PT ;  /* 0x0000000aff0a7248 */ /* 0x000fe20007fe0100 */
[----:B------:R-:W-:Y:S01]  /*0c20*/  IMAD R8, R5, -0x2daee0ad, RZ ;  /* 0xd2511f5305087824 */ /* 0x000fe200078e02ff */
[----:B------:R-:W-:Y:S01]  /*0c30*/  LOP3.LUT R91, R11, UR33, R4, 0x96, !PT ;  /* 0x000000210b5b7c12 */ /* 0x000fe2000f8e9604 */
[----:B------:R-:W-:Y:S01]  /*0c40*/  IMAD.HI.U32 R5, R7, -0x2daee0ad, RZ ;  /* 0xd2511f5307057827 */ /* 0x000fe200078e00ff */
[----:B------:R0:W0:Y:S01]  /*0c50*/  MUFU.RCP R83, R40 ;  /* 0x0000002800537308 */ /* 0x0000220000001000 */
[----:B------:R-:W-:-:S02]  /*0c60*/  PRMT R11, R30, 0x7632, R11 ;  /* 0x000076321e0b7816 */ /* 0x000fc4000000000b */
[----:B------:R-:W-:Y:S01]  /*0c70*/  IMAD R7, R7, -0x2daee0ad, RZ ;  /* 0xd2511f5307077824 */ /* 0x000fe200078e02ff */
[----:B------:R-:W-:Y:S01]  /*0c80*/  LOP3.LUT R92, R8, UR34, R5, 0x96, !PT ;  /* 0x00000022085c7c12 */ /* 0x000fe2000f8e9605 */
[----:B------:R-:W-:Y:S01]  /*0c90*/  IMAD.HI.U32 R4, R91, -0x2daee0ad, RZ ;  /* 0xd2511f535b047827 */ /* 0x000fe200078e00ff */
[----:B------:R-:W-:Y:S02]  /*0ca0*/  VIMNMX R5, PT, PT, R10, 0x20, PT ;  /* 0x000000200a057848 */ /* 0x000fe40003fe0100 */
[----:B------:R-:W-:Y:S01]  /*0cb0*/  PRMT R10, R27, 0x7632, R10 ;  /* 0x000076321b0a7816 */ /* 0x000fe2000000000a */
[----:B------:R-:W-:Y:S01]  /*0cc0*/  IMAD R9, R9, -0x326172a9, RZ ;  /* 0xcd9e8d5709097824 */ /* 0x000fe200078e02ff */
[----:B------:R-:W-:Y:S01]  /*0cd0*/  PRMT R12, R26, 0x7632, R12 ;  /* 0x000076321a0c7816 */ /* 0x000fe2000000000c */
[----:B------:R-:W-:-:S04]  /*0ce0*/  IMAD.HI.U32 R8, R92, -0x326172a9, RZ ;  /* 0xcd9e8d575c087827 */ /* 0x000fc800078e00ff */
[----:B------:R-:W-:Y:S01]  /*0cf0*/  IMAD R2, R5, 0x8, R2 ;  /* 0x0000000805027824 */ /* 0x000fe200078e0202 */
[----:B------:R-:W-:Y:S01]  /*0d00*/  LOP3.LUT R5, R7, UR36, R4, 0x96, !PT ;  /* 0x0000002407057c12 */ /* 0x000fe2000f8e9604 */
[----:B------:R-:W-:Y:S01]  /*0d10*/  IMAD R91, R91, -0x2daee0ad, RZ ;  /* 0xd2511f535b5b7824 */ /* 0x000fe200078e02ff */
[--C-:B------:R-:W-:Y:S01]  /*0d20*/  LOP3.LUT R4, R9, UR35, R8.reuse, 0x96, !PT ;  /* 0x0000002309047c12 */ /* 0x100fe2000f8e9608 */
[----:B------:R-:W-:Y:S01]  /*0d30*/  IMAD R92, R92, -0x326172a9, RZ ;  /* 0xcd9e8d575c5c7824 */ /* 0x000fe200078e02ff */
[----:B------:R-:W-:Y:S02]  /*0d40*/  PRMT R7, R36, 0x7632, R7 ;  /* 0x0000763224077816 */ /* 0x000fe40000000007 */
[----:B------:R-:W-:Y:S02]  /*0d50*/  PRMT R8, R32, 0x7632, R8 ;  /* 0x0000763220087816 */ /* 0x000fe40000000008 */
[----:B01234-:R-:W-:-:S07]  /*0d60*/  PRMT R9, R31, 0x7632, R9 ;  /* 0x000076321f097816 */ /* 0x01ffce0000000009 */
.L_x_5107:
[----:B------:R-:W-:Y:S01]  /*0d70*/  UIMAD UR4, UR6, UR37, URZ ;  /* 0x00000025060472a4 */ /* 0x000fe2000f8e02ff */
[----:B------:R-:W-:Y:S03]  /*0d80*/  BSSY.RECONVERGENT B0, `(.L_x_4727) ;  /* 0x00007c7000007945 */ /* 0x000fe60003800200 */
        /* <DEDUP_REMOVED lines=16> */
[----:B------:R-:W3:Y:S01]  /*0e90*/  @P0 LDG.E.128 R40, desc[UR10][R76.64] ;  /* 0x0000000a4c280981 */ /* 0x000ee2000c1e1d00 */
[----:B--2---:R-:W-:-:S05]  /*0ea0*/  @P1 IMAD.WIDE.U32 R114, R93, 0x20, R52 ;  /* 0x000000205d721825 */ /* 0x004fca00078e0034 */
[----:B------:R0:W5:Y:S04]  /*0eb0*/  @P1 LDG.E.128 R44, desc[UR10][R114.64] ;  /* 0x0000000a722c1981 */ /* 0x000168000c1e1d00 */
[----:B------:R0:W5:Y:S01]  /*0ec0*/  @P1 LDG.E.128 R48, desc[UR10][R114.64+0x10] ;  /* 0x0000100a72301981 */ /* 0x000162000c1e1d00 */
[----:B------:R-:W-:-:S04]  /*0ed0*/  UISETP.NE.U32.AND UP0, UPT, UR12, URZ, UPT ;  /* 0x000000ff0c00728c */ /* 0x000fc8000bf05070 */
[----:B------:R-:W-:Y:S01]  /*0ee0*/  UISETP.NE.AND.EX UP0, UPT, UR13, URZ, UPT, UP0 ;  /* 0x000000ff0d00728c */ /* 0x000fe2000bf05300 */
[----:B---3--:R-:W-:Y:S02]  /*0ef0*/  PRMT R79, R43, 0x7632, R79 ;  /* 0x000076322b4f7816 */ /* 0x008fe4000000004f */
[----:B------:R-:W-:Y:S02]  /*0f00*/  PRMT R122, R42, 0x7632, R122 ;  /* 0x000076322a7a7816 */ /* 0x000fe4000000007a */
[----:B------:R-:W-:Y:S02]  /*0f10*/  PRMT R55, R41, 0x7632, R55 ;  /* 0x0000763229377816 */ /* 0x000fe40000000037 */
[----:B------:R-:W-:Y:S02]  /*0f20*/  PRMT R53, R40, 0x7632, R53 ;  /* 0x0000763228357816 */ /* 0x000fe40000000035 */
        /* <DEDUP_REMOVED lines=17> */
.L_x_4732:
        /* <DEDUP_REMOVED lines=13> */
.L_x_4734:
[----:B------:R-:W-:Y:S05]  /*1110*/  BSYNC.RECONVERGENT B2 ;  /* 0x0000000000027941 */ /* 0x000fea0003800200 */
.L_x_4733:
        /* <DEDUP_REMOVED lines=42> */
.L_x_4731:
[----:B------:R-:W-:Y:S05]  /*13c0*/  BSYNC.RECONVERGENT B1 ;  /* 0x0000000000017941 */ /* 0x000fea0003800200 */
.L_x_4730:
[----:B------:R-:W0:Y:S01]  /*13d0*/  LDC R79, c[0x0][0x404] ;  /* 0x00010100ff4f7b82 */ /* 0x000e220000000800 */
[----:B------:R-:W-:Y:S01]  /*13e0*/  ISETP.NE.AND P2, PT, R53, 0x1, PT ;  /* 0x000000013500780c */ /* 0x000fe20003f45270 */
[----:B------:R-:W-:Y:S01]  /*13f0*/  IMAD.MOV.U32 R115, RZ, RZ, 0x2f800000 ;  /* 0x2f800000ff737424 */ /* 0x000fe200078e00ff */
[----:B------:R-:W-:Y:S01]  /*1400*/  I2FP.F32.U32 R52, R52 ;  /* 0x0000003400347245 */ /* 0x000fe20000201000 */
[----:B------:R-:W-:Y:S01]  /*1410*/  BSSY.RECONVERGENT B1, `(.L_x_4735) ;  /* 0x000004a000017945 */ /* 0x000fe20003800200 */
[----:B------:R-:W-:Y:S02]  /*1420*/  HFMA2 R54, -RZ, RZ, 0, 1.1920928955078125e-07 ;  /* 0x00000002ff367431 */ /* 0x000fe400000001ff */
[C---:B-----5:R-:W-:Y:S01]  /*1430*/  IMAD.U32 R114, R56.reuse, 0x10000, RZ ;  /* 0x0001000038727824 */ /* 0x060fe200078e00ff */
        /* <DEDUP_REMOVED lines=14> */
.L_x_4737:
        /* <DEDUP_REMOVED lines=13> */
.L_x_4739:
[----:B------:R-:W-:Y:S05]  /*15f0*/  BSYNC.RECONVERGENT B2 ;  /* 0x0000000000027941 */ /* 0x000fea0003800200 */
.L_x_4738:
        /* <DEDUP_REMOVED lines=43> */
.L_x_4736:
[----:B------:R-:W-:Y:S05]  /*18b0*/  BSYNC.RECONVERGENT B1 ;  /* 0x0000000000017941 */ /* 0x000fea0003800200 */
.L_x_4735:
[----:B------:R-:W-:Y:S01]  /*18c0*/  ISETP.NE.AND P2, PT, R54, 0x1, PT ;  /* 0x000000013600780c */ /* 0x000fe20003f45270 */
[----:B------:R-:W-:Y:S01]  /*18d0*/  BSSY.RECONVERGENT B1, `(.L_x_4740) ;  /* 0x000004a000017945 */ /* 0x000fe20003800200 */
[----:B------:R-:W-:Y:S01]  /*18e0*/  I2FP.F32.U32 R52, R3 ;  /* 0x0000000300347245 */ /* 0x000fe20000201000 */
[----:B------:R-:W-:Y:S02]  /*18f0*/  IMAD.U32 R117, R56, 0x10000, RZ ;  /* 0x0001000038757824 */ /* 0x000fe400078e00ff */
[----:B------:R-:W-:Y:S02]  /*1900*/  IMAD.MOV.U32 R53, RZ, RZ, 0x2 ;  /* 0x00000002ff357424 */ /* 0x000fe400078e00ff */
        /* <DEDUP_REMOVED lines=13> */
.L_x_4742:
        /* <DEDUP_REMOVED lines=13> */
.L_x_4744:
[----:B------:R-:W-:Y:S05]  /*1ab0*/  BSYNC.RECONVERGENT B2 ;  /* 0x0000000000027941 */ /* 0x000fea0003800200 */
.L_x_4743:
        /* <DEDUP_REMOVED lines=43> */
.L_x_4741:
[----:B------:R-:W-:Y:S05]  /*1d70*/  BSYNC.RECONVERGENT B1 ;  /* 0x0000000000017941 */ /* 0x000fea0003800200 */
.L_x_4740:
        /* <DEDUP_REMOVED lines=19> */
.L_x_4747:
        /* <DEDUP_REMOVED lines=13> */
.L_x_4749:
[----:B------:R-:W-:Y:S05]  /*1f80*/  BSYNC.RECONVERGENT B2 ;  /* 0x0000000000027941 */ /* 0x000fea0003800200 */
.L_x_4748:
        /* <DEDUP_REMOVED lines=43> */
.L_x_4746:
[----:B------:R-:W-:Y:S05]  /*2240*/  BSYNC.RECONVERGENT B1 ;  /* 0x0000000000017941 */ /* 0x000fea0003800200 */
.L_x_4745:
        /* <DEDUP_REMOVED lines=18> */
.L_x_4752:
        /* <DEDUP_REMOVED lines=13> */
.L_x_4754:
[----:B------:R-:W-:Y:S05]  /*2440*/  BSYNC.RECONVERGENT B2 ;  /* 0x0000000000027941 */ /* 0x000fea0003800200 */
.L_x_4753:
        /* <DEDUP_REMOVED lines=43> */
.L_x_4751:
[----:B------:R-:W-:Y:S05]  /*2700*/  BSYNC.RECONVERGENT B1 ;  /* 0x0000000000017941 */ /* 0x000fea0003800200 */
.L_x_4750:
        /* <DEDUP_REMOVED lines=18> */
.L_x_4757:
        /* <DEDUP_REMOVED lines=13> */
.L_x_4759:
[----:B------:R-:W-:Y:S05]  /*2900*/  BSYNC.RECONVERGENT B2 ;  /* 0x0000000000027941 */ /* 0x000fea0003800200 */
.L_x_4758:
        /* <DEDUP_REMOVED lines=43> */
.L_x_4756:
[----:B------:R-:W-:Y:S05]  /*2bc0*/  BSYNC.RECONVERGENT B1 ;  /* 0x0000000000017941 */ /* 0x000fea0003800200 */
.L_x_4755:
[----:B------:R-:W-:Y:S01]  /*2bd0*/  ISETP.NE.AND P4, PT, R54, 0x1, PT ;  /* 0x000000013600780c */ /* 0x000fe20003f85270 */
[----:B------:R-:W-:Y:S01]  /*2be0*/  BSSY.RECONVERGENT B1, `(.L_x_4760) ;  /* 0x0000049000017945 */ /* 0x000fe20003800200 */
[----:B------:R-:W-:Y:S01]  /*2bf0*/  I2FP.F32.U32 R52, R3 ;  /* 0x0000000300347245 */ /* 0x000fe20000201000 */
[----:B------:R-:W-:Y:S02]  /*2c00*/  IMAD.U32 R58, R58, 0x10000, RZ ;  /* 0x000100003a3a7824 */ /* 0x000fe400078e00ff */
[----:B------:R-:W-:Y:S02]  /*2c10*/  IMAD.MOV.U32 R55, RZ, RZ, 0x2 ;  /* 0x00000002ff377424 */ /* 0x000fe400078e00ff */
[----:B------:R-:W-:Y:S01]  /*2c20*/  FFMA.FTZ R52, R52, R115, 1.1641532182693481445e-10 ;  /* 0x2f00000034347423 */ /* 0x000fe20000010073 */
[----:B------:R-:W-:-:S04]  /*2c30*/  IMAD.MOV.U32 R3, RZ, RZ, R92 ;  /* 0x000000ffff037224 */ /* 0x000fc800078e005c */
[----:B------:R-:W-:Y:S01]  /*2c40*/  FSETP.LE.FTZ.AND P3, PT, R52, R79, PT ;  /* 0x0000004f3400720b */ /* 0x000fe20003f73000 */
        /* <DEDUP_REMOVED lines=9> */
.L_x_4762:
        /* <DEDUP_REMOVED lines=13> */
.L_x_4764:
[----:B------:R-:W-:Y:S05]  /*2db0*/  BSYNC.RECONVERGENT B2 ;  /* 0x0000000000027941 */ /* 0x000fea0003800200 */
.L_x_4763:
        /* <DEDUP_REMOVED lines=43> */
.L_x_4761:
[----:B------:R-:W-:Y:S05]  /*3070*/  BSYNC.RECONVERGENT B1 ;  /* 0x0000000000017941 */ /* 0x000fea0003800200 */
.L_x_4760:
        /* <DEDUP_REMOVED lines=18> */
.L_x_4767:
        /* <DEDUP_REMOVED lines=13> */
.L_x_4769:
[----:B------:R-:W-:Y:S05]  /*3270*/  BSYNC.RECONVERGENT B2 ;  /* 0x0000000000027941 */ /* 0x000fea0003800200 */
.L_x_4768:
        /* <DEDUP_REMOVED lines=43> */
.L_x_4766:
[----:B------:R-:W-:Y:S05]  /*3530*/  BSYNC.RECONVERGENT B1 ;  /* 0x0000000000017941 */ /* 0x000fea0003800200 */
.L_x_4765:
[----:B------:R-:W-:Y:S01]  /*3540*/  FMUL.FTZ R52, R120, UR7 ;  /* 0x0000000778347c20 */ /* 0x000fe20008410000 */
[----:B------:R-:W-:Y:S01]  /*3550*/  P2R R55, PR, RZ, 0x2 ;  /* 0x00000002ff377803 */ /* 0x000fe20000000000 */
[----:B------:R-:W-:Y:S01]  /*3560*/  FMUL.FTZ R114, R114, UR7 ;  /* 0x0000000772727c20 */ /* 0x000fe20008410000 */
[----:B------:R-:W-:Y:S01]  /*3570*/  I2FP.F32.U32 R56, R53 ;  /* 0x0000003500387245 */ /* 0x000fe20000201000 */
[----:B------:R-:W-:Y:S01]  /*3580*/  FMUL.FTZ R57, R58, UR7 ;  /* 0x000000073a397c20 */ /* 0x000fe20008410000 */
[----:B------:R-:W-:Y:S01]  /*3590*/  ISETP.NE.AND P1, PT, R78, RZ, PT ;  /* 0x000000ff4e00720c */ /* 0x000fe20003f25270 */
[----:B------:R-:W-:Y:S01]  /*35a0*/  FMUL.FTZ R118, R118, UR7 ;  /* 0x0000000776767c20 */ /* 0x000fe20008410000 */
[----:B------:R-:W-:Y:S01]  /*35b0*/  FSEL R58, R52, RZ, P4 ;  /* 0x000000ff343a7208 */ /* 0x000fe20002000000 */
[----:B------:R-:W-:Y:S01]  /*35c0*/  FFMA.FTZ R120, R56, R115, 1.1641532182693481445e-10 ;  /* 0x2f00000038787423 */ /* 0x000fe20000010073 */
[----:B------:R-:W-:Y:S01]  /*35d0*/  ISETP.NE.AND P5, PT, R113, RZ, PT ;  /* 0x000000ff7100720c */ /* 0x000fe20003fa5270 */
[----:B------:R-:W-:Y:S01]  /*35e0*/  IMAD.U32 R59, R59, 0x10000, RZ ;  /* 0x000100003b3b7824 */ /* 0x000fe200078e00ff */
[----:B------:R-:W-:Y:S01]  /*35f0*/  FSEL R52, R114, RZ, P1 ;  /* 0x000000ff72347208 */ /* 0x000fe20000800000 */
[----:B------:R-:W-:Y:S01]  /*3600*/  FMUL.FTZ R117, R117, UR7 ;  /* 0x0000000775757c20 */ /* 0x000fe20008410000 */
[----:B------:R-:W-:Y:S01]  /*3610*/  ISETP.NE.AND P1, PT, R55, RZ, PT ;  /* 0x000000ff3700720c */ /* 0x000fe20003f25270 */
[----:B------:R-:W-:Y:S01]  /*3620*/  FMUL.FTZ R119, R119, UR7 ;  /* 0x0000000777777c20 */ /* 0x000fe20008410000 */
[----:B------:R-:W-:Y:S01]  /*3630*/  P2R R54, PR, RZ, 0x1 ;  /* 0x00000001ff367803 */ /* 0x000fe20000000000 */
        /* <DEDUP_REMOVED lines=8> */
[----:B------:R-:W-:Y:S01]  /*36c0*/  ISETP.NE.AND P0, PT, R54, RZ, PT ;  /* 0x000000ff3600720c */ /* 0x000fe20003f05270 */
        /* <DEDUP_REMOVED lines=10> */
[----:B------:R-:W-:-:S02]  /*3770*/  @P1 FADD.FTZ R56, R48, R56 ;  /* 0x0000003830381221 */ /* 0x000fc40000010000 */
[----:B------:R-:W-:Y:S01]  /*3780*/  @P1 FADD.FTZ R59, R51, R59 ;  /* 0x0000003b333b1221 */ /* 0x000fe20000010000 */
[----:B------:R-:W-:Y:S09]  /*3790*/  BRA `(.L_x_4770) ;  /* 0x0000004c00dc7947 */ /* 0x000ff20003800000 */
.L_x_4729:
        /* <DEDUP_REMOVED lines=16> */
.L_x_4773:
        /* <DEDUP_REMOVED lines=13> */
.L_x_4775:
[----:B------:R-:W-:Y:S05]  /*3970*/  BSYNC.RECONVERGENT B2 ;  /* 0x0000000000027941 */ /* 0x000fea0003800200 */
.L_x_4774:
        /* <DEDUP_REMOVED lines=42> */
.L_x_4772:
[----:B------:R-:W-:Y:S05]  /*3c20*/  BSYNC.RECONVERGENT B1 ;  /* 0x0000000000017941 */ /* 0x000fea0003800200 */
.L_x_4771:
[----:B------:R-:W0:Y:S01]  /*3c30*/  LDC R101, c[0x0][0x404] ;  /* 0x00010100ff657b82 */ /* 0x000e220000000800 */
[----:B------:R-:W-:Y:S01]  /*3c40*/  ISETP.NE.AND P2, PT, R54, 0x1, PT ;  /* 0x000000013600780c */ /* 0x000fe20003f45270 */
[----:B------:R-:W-:Y:S01]  /*3c50*/  IMAD.MOV.U32 R121, RZ, RZ, 0x2f800000 ;  /* 0x2f800000ff797424 */ /* 0x000fe200078e00ff */
[----:B------:R-:W-:Y:S01]  /*3c60*/  I2FP.F32.U32 R52, R52 ;  /* 0x0000003400347245 */ /* 0x000fe20000201000 */
[C---:B-----5:R-:W-:Y:S01]  /*3c70*/  IMAD.U32 R3, R56.reuse, 0x10000, RZ ;  /* 0x0001000038037824 */ /* 0x060fe200078e00ff */
[----:B------:R-:W-:Y:S01]  /*3c80*/  BSSY.RECONVERGENT B1, `(.L_x_4776) ;  /* 0x000004b000017945 */ /* 0x000fe20003800200 */
[----:B------:R-:W-:Y:S01]  /*3c90*/  PRMT R56, R56, 0x7632, R56 ;  /* 0x0000763238387816 */ /* 0x000fe20000000038 */
[----:B------:R-:W-:Y:S01]  /*3ca0*/  IMAD.MOV.U32 R91, RZ, RZ, 0x2 ;  /* 0x00000002ff5b7424 */ /* 0x000fe200078e00ff */
[----:B------:R-:W1:Y:S01]  /*3cb0*/  LDC R120, c[0x0][0x408] ;  /* 0x00010200ff787b82 */ /* 0x000e620000000800 */
[----:B------:R-:W-:-:S05]  /*3cc0*/  FFMA.FTZ R52, R52, R121, 1.1641532182693481445e-10 ;  /* 0x2f00000034347423 */ /* 0x000fca0000010079 */
[----:B0-----:R-:W-:Y:S02]  /*3cd0*/  FSETP.LE.FTZ.AND P4, PT, R52, R101, PT ;  /* 0x000000653400720b */ /* 0x001fe40003f93000 */
[----:B------:R-:W-:Y:S02]  /*3ce0*/  MOV R52, R92 ;  /* 0x0000005c00347202 */ /* 0x000fe40000000f00 */
[----:B------:R-:W-:Y:S01]  /*3cf0*/  P2R R78, PR, RZ, 0x10 ;  /* 0x00000010ff4e7803 */ /* 0x000fe20000000000 */
[----:B-1----:R-:W-:Y:S01]  /*3d00*/  FMUL.FTZ R3, R120, R3 ;  /* 0x0000000378037220 */ /* 0x002fe20000410000 */
[----:B------:R-:W-:Y:S07]  /*3d10*/  @!P2 BRA `(.L_x_4777) ;  /* 0x000000040004a947 */ /* 0x000fee0003800000 */
        /* <DEDUP_REMOVED lines=8> */
.L_x_4778:
        /* <DEDUP_REMOVED lines=13> */
.L_x_4780:
[----:B------:R-:W-:Y:S05]  /*3e70*/  BSYNC.RECONVERGENT B2 ;  /* 0x0000000000027941 */ /* 0x000fea0003800200 */
.L_x_4779:
        /* <DEDUP_REMOVED lines=43> */
.L_x_4777:
[----:B------:R-:W-:Y:S05]  /*4130*/  BSYNC.RECONVERGENT B1 ;  /* 0x0000000000017941 */ /* 0x000fea0003800200 */
.L_x_4776:
[----:B------:R-:W-:Y:S01]  /*4140*/  I2FP.F32.U32 R52, R52 ;  /* 0x0000003400347245 */ /* 0x000fe20000201000 */
[----:B------:R-:W-:Y:S01]  /*4150*/  BSSY.RECONVERGENT B1, `(.L_x_4781) ;  /* 0x000004f000017945 */ /* 0x000fe20003800200 */
[----:B------:R-:W-:Y:S01]  /*4160*/  SHF.L.U32 R77, R40, 0x10, RZ ;  /* 0x00000010284d7819 */ /* 0x000fe200000006ff */
[----:B------:R-:W-:Y:S01]  /*4170*/  IMAD.MOV.U32 R95, RZ, RZ, 0x2 ;  /* 0x00000002ff5f7424 */ /* 0x000fe200078e00ff */
[----:B------:R-:W-:Y:S01]  /*4180*/  ISETP.NE.AND P3, PT, R91, 0x1, PT ;  /* 0x000000015b00780c */ /* 0x000fe20003f65270 */
[----:B------:R-:W-:Y:S02]  /*4190*/  FFMA.FTZ R52, R52, R121, 1.1641532182693481445e-10 ;  /* 0x2f00000034347423 */ /* 0x000fe40000010079 */
[----:B------:R-:W-:-:S03]  /*41a0*/  FMUL.FTZ R77, R77, R120 ;  /* 0x000000784d4d7220 */ /* 0x000fc60000410000 */
[----:B------:R-:W-:Y:S02]  /*41b0*/  FSETP.GTU.FTZ.AND P2, PT, R52, R101, PT ;  /* 0x000000653400720b */ /* 0x000fe40003f5c000 */
[----:B------:R-:W-:Y:S01]  /*41c0*/  FSEL R52, R3, RZ, P4 ;  /* 0x000000ff03347208 */ /* 0x000fe20002000000 */
[----:B------:R-:W-:Y:S01]  /*41d0*/  IMAD.MOV.U32 R3, RZ, RZ, R92 ;  /* 0x000000ffff037224 */ /* 0x000fe200078e005c */
[----:B------:R-:W-:Y:S02]  /*41e0*/  FSEL R77, R77, RZ, !P2 ;  /* 0x000000ff4d4d7208 */ /* 0x000fe40005000000 */
[----:B------:R-:W-:-:S03]  /*41f0*/  SEL R94, RZ, 0x1, P2 ;  /* 0x00000001ff5e7807 */ /* 0x000fc60001000000 */
[----:B------:R-:W-:-:S04]  /*4200*/  FADD.FTZ R52, R77, R52 ;  /* 0x000000344d347221 */ /* 0x000fc80000010000 */
        /* <DEDUP_REMOVED lines=10> */
.L_x_4783:
        /* <DEDUP_REMOVED lines=13> */
.L_x_4785:
[----:B------:R-:W-:Y:S05]  /*4380*/  BSYNC.RECONVERGENT B2 ;  /* 0x0000000000027941 */ /* 0x000fea0003800200 */
.L_x_4784:
        /* <DEDUP_REMOVED lines=43> */
.L_x_4782:
[----:B------:R-:W-:Y:S05]  /*4640*/  BSYNC.RECONVERGENT B1 ;  /* 0x0000000000017941 */ /* 0x000fea0003800200 */
.L_x_4781:
[----:B------:R-:W-:Y:S01]  /*4650*/  ISETP.NE.AND P2, PT, R95, 0x1, PT ;  /* 0x000000015f00780c */ /* 0x000fe20003f45270 */
[----:B------:R-:W-:Y:S01]  /*4660*/  BSSY.RECONVERGENT B1, `(.L_x_4786) ;  /* 0x000004b000017945 */ /* 0x000fe20003800200 */
[----:B------:R-:W-:Y:S01]  /*4670*/  I2FP.F32.U32 R54, R3 ;  /* 0x0000000300367245 */ /* 0x000fe20000201000 */
[----:B------:R-:W-:Y:S02]  /*4680*/  IMAD.U32 R3, R56, 0x10000, RZ ;  /* 0x0001000038037824 */ /* 0x000fe400078e00ff */
[----:B------:R-:W-:Y:S02]  /*4690*/  IMAD.MOV.U32 R56, RZ, RZ, 0x2 ;  /* 0x00000002ff387424 */ /* 0x000fe400078e00ff */
[----:B------:R-:W-:Y:S01]  /*46a0*/  FFMA.FTZ R54, R54, R121, 1.1641532182693481445e-10 ;  /* 0x2f00000036367423 */ /* 0x000fe20000010079 */
[----:B------:R-:W-:-:S04]  /*46b0*/  FMUL.FTZ R3, R3, R120 ;  /* 0x0000007803037220 */ /* 0x000fc80000410000 */
[----:B------:R-:W-:Y:S02]  /*46c0*/  FSETP.LE.FTZ.AND P4, PT, R54, R101, PT ;  /* 0x000000653600720b */ /* 0x000fe40003f93000 */
[----:B------:R-:W-:Y:S02]  /*46d0*/  MOV R54, R92 ;  /* 0x0000005c00367202 */ /* 0x000fe40000000f00 */
        /* <DEDUP_REMOVED lines=10> */
.L_x_4788:
        /* <DEDUP_REMOVED lines=13> */
.L_x_4790:
[----:B------:R-:W-:Y:S05]  /*4850*/  BSYNC.RECONVERGENT B2 ;  /* 0x0000000000027941 */ /* 0x000fea0003800200 */
.L_x_4789:
        /* <DEDUP_REMOVED lines=43> */
.L_x_4787:
[----:B------:R-:W-:Y:S05]  /*4b10*/  BSYNC.RECONVERGENT B1 ;  /* 0x0000000000017941 */ /* 0x000fea0003800200 */
.L_x_4786:
        /* <DEDUP_REMOVED lines=8> */
[----:B------:R-:W-:Y:S02]  /*4ba0*/  FSEL R54, R3, RZ, P4 ;  /* 0x000000ff03367208 */ /* 0x000fe40002000000 */
[----:B------:R-:W-:Y:S02]  /*4bb0*/  FSEL R53, R53, RZ, !P2 ;  /* 0x000000ff35357208 */ /* 0x000fe40005000000 */
[----:B------:R-:W-:Y:S02]  /*4bc0*/  SEL R95, RZ, 0x1, P2 ;  /* 0x00000001ff5f7807 */ /* 0x000fe40001000000 */
[----:B------:R-:W-:Y:S01]  /*4bd0*/  MOV R3, R92 ;  /* 0x0000005c00037202 */ /* 0x000fe20000000f00 */
[----:B------:R-:W-:-:S04]  /*4be0*/  FADD.FTZ R53, R53, R54 ;  /* 0x0000003635357221 */ /* 0x000fc80000010000 */
        /* <DEDUP_REMOVED lines=10> */
.L_x_4793:
        /* <DEDUP_REMOVED lines=13> */
.L_x_4795:
[----:B------:R-:W-:Y:S05]  /*4d60*/  BSYNC.RECONVERGENT B2 ;  /* 0x0000000000027941 */ /* 0x000fea0003800200 */
.L_x_4794:
        /* <DEDUP_REMOVED lines=43> */
.L_x_4792:
[----:B------:R-:W-:Y:S05]  /*5020*/  BSYNC.RECONVERGENT B1 ;  /* 0x0000000000017941 */ /* 0x000fea0003800200 */
.L_x_4791:
[----:B------:R-:W-:Y:S01]  /*5030*/  ISETP.NE.AND P2, PT, R96, 0x1, PT ;  /* 0x000000016000780c */ /* 0x000fe20003f45270 */
[C---:B------:R-:W-:Y:S01]  /*5040*/  IMAD.U32 R97, R57.reuse, 0x10000, RZ ;  /* 0x0001000039617824 */ /* 0x040fe200078e00ff */
[----:B------:R-:W-:Y:S01]  /*5050*/  I2FP.F32.U32 R54, R3 ;  /* 0x0000000300367245 */ /* 0x000fe20000201000 */
[----:B------:R-:W-:Y:S01]  /*5060*/  BSSY.RECONVERGENT B1, `(.L_x_4796) ;  /* 0x000004a000017945 */ /* 0x000fe20003800200 */
[----:B------:R-:W-:Y:S01]  /*5070*/  PRMT R3, R57, 0x7632, R3 ;  /* 0x0000763239037816 */ /* 0x000fe20000000003 */
[----:B------:R-:W-:Y:S01]  /*5080*/  IMAD.MOV.U32 R98, RZ, RZ, 0x2 ;  /* 0x00000002ff627424 */ /* 0x000fe200078e00ff */
[----:B------:R-:W-:Y:S01]  /*5090*/  MOV R57, R92 ;  /* 0x0000005c00397202 */ /* 0x000fe20000000f00 */
        /* <DEDUP_REMOVED lines=13> */
.L_x_4798:
        /* <DEDUP_REMOVED lines=13> */
.L_x_4800:
[----:B------:R-:W-:Y:S05]  /*5240*/  BSYNC.RECONVERGENT B2 ;  /* 0x0000000000027941 */ /* 0x000fea0003800200 */
.L_x_4799:
        /* <DEDUP_REMOVED lines=43> */
.L_x_4797:
[----:B------:R-:W-:Y:S05]  /*5500*/  BSYNC.RECONVERGENT B1 ;  /* 0x0000000000017941 */ /* 0x000fea0003800200 */
.L_x_4796:
[----:B------:R-:W-:Y:S01]  /*5510*/  I2FP.F32.U32 R56, R57 ;  /* 0x0000003900387245 */ /* 0x000fe20000201000 */
[----:B------:R-:W-:Y:S01]  /*5520*/  IMAD.U32 R57, R41, 0x10000, RZ ;  /* 0x0001000029397824 */ /* 0x000fe200078e00ff */
[----:B------:R-:W-:Y:S01]  /*5530*/  ISETP.NE.AND P3, PT, R98, 0x1, PT ;  /* 0x000000016200780c */ /* 0x000fe20003f65270 */
[----:B------:R-:W-:Y:S01]  /*5540*/  BSSY.RECONVERGENT B1, `(.L_x_4801) ;  /* 0x000004d000017945 */ /* 0x000fe20003800200 */
[----:B------:R-:W-:Y:S01]  /*5550*/  FSEL R54, R54, RZ, P4 ;  /* 0x000000ff36367208 */ /* 0x000fe20002000000 */
[----:B------:R-:W-:Y:S01]  /*5560*/  FFMA.FTZ R56, R56, R121, 1.1641532182693481445e-10 ;  /* 0x2f00000038387423 */ /* 0x000fe20000010079 */
[----:B------:R-:W-:Y:S01]  /*5570*/  FMUL.FTZ R57, R57, R120 ;  /* 0x0000007839397220 */ /* 0x000fe20000410000 */
[----:B------:R-:W-:-:S03]  /*5580*/  IMAD.MOV.U32 R97, RZ, RZ, 0x2 ;  /* 0x00000002ff617424 */ /* 0x000fc600078e00ff */
[----:B------:R-:W-:-:S04]  /*5590*/  FSETP.GTU.FTZ.AND P2, PT, R56, R101, PT ;  /* 0x000000653800720b */ /* 0x000fc80003f5c000 */
[----:B------:R-:W-:Y:S02]  /*55a0*/  FSEL R57, R57, RZ, !P2 ;  /* 0x000000ff39397208 */ /* 0x000fe40005000000 */
        /* <DEDUP_REMOVED lines=13> */
.L_x_4803:
        /* <DEDUP_REMOVED lines=13> */
.L_x_4805:
[----:B------:R-:W-:Y:S05]  /*5750*/  BSYNC.RECONVERGENT B2 ;  /* 0x0000000000027941 */ /* 0x000fea0003800200 */
.L_x_4804:
        /* <DEDUP_REMOVED lines=43> */
.L_x_4802:
[----:B------:R-:W-:Y:S05]  /*5a10*/  BSYNC.RECONVERGENT B1 ;  /* 0x0000000000017941 */ /* 0x000fea0003800200 */
.L_x_4801:
[----:B------:R-:W-:Y:S01]  /*5a20*/  ISETP.NE.AND P2, PT, R97, 0x1, PT ;  /* 0x000000016100780c */ /* 0x000fe20003f45270 */
[----:B------:R-:W-:Y:S01]  /*5a30*/  IMAD.U32 R3, R3, 0x10000, RZ ;  /* 0x0001000003037824 */ /* 0x000fe200078e00ff */
[----:B------:R-:W-:Y:S01]  /*5a40*/  I2FP.F32.U32 R56, R57 ;  /* 0x0000003900387245 */ /* 0x000fe20000201000 */
[----:B------:R-:W-:Y:S01]  /*5a50*/  BSSY.RECONVERGENT B1, `(.L_x_4806) ;  /* 0x0000049000017945 */ /* 0x000fe20003800200 */
[----:B------:R-:W-:Y:S01]  /*5a60*/  IMAD.MOV.U32 R98, RZ, RZ, 0x2 ;  /* 0x00000002ff627424 */ /* 0x000fe200078e00ff */
[----:B------:R-:W-:Y:S01]  /*5a70*/  MOV R57, R92 ;  /* 0x0000005c00397202 */ /* 0x000fe20000000f00 */
        /* <DEDUP_REMOVED lines=13> */
.L_x_4808:
        /* <DEDUP_REMOVED lines=13> */
.L_x_4810:
[----:B------:R-:W-:Y:S05]  /*5c20*/  BSYNC.RECONVERGENT B2 ;  /* 0x0000000000027941 */ /* 0x000fea0003800200 */
.L_x_4809:
        /* <DEDUP_REMOVED lines=43> */
.L_x_4807:
[----:B------:R-:W-:Y:S05]  /*5ee0*/  BSYNC.RECONVERGENT B1 ;  /* 0x0000000000017941 */ /* 0x000fea0003800200 */
.L_x_4806:
[----:B------:R-:W-:Y:S01]  /*5ef0*/  I2FP.F32.U32 R56, R57 ;  /* 0x0000003900387245 */ /* 0x000fe20000201000 */
[----:B------:R-:W-:Y:S01]  /*5f00*/  IMAD.U32 R55, R55, 0x10000, RZ ;  /* 0x0001000037377824 */ /* 0x000fe200078e00ff */
        /* <DEDUP_REMOVED lines=21> */
.L_x_4813:
        /* <DEDUP_REMOVED lines=13> */
.L_x_4815:
[----:B------:R-:W-:Y:S05]  /*6130*/  BSYNC.RECONVERGENT B2 ;  /* 0x0000000000027941 */ /* 0x000fea0003800200 */
.L_x_4814:
        /* <DEDUP_REMOVED lines=43> */
.L_x_4812:
[----:B------:R-:W-:Y:S05]  /*63f0*/  BSYNC.RECONVERGENT B1 ;  /* 0x0000000000017941 */ /* 0x000fea0003800200 */
.L_x_4811:
[----:B------:R-:W-:Y:S01]  /*6400*/  ISETP.NE.AND P3, PT, R100, 0x1, PT ;  /* 0x000000016400780c */ /* 0x000fe20003f65270 */
[----:B------:R-:W-:Y:S01]  /*6410*/  BSSY.RECONVERGENT B1, `(.L_x_4816) ;  /* 0x000004b000017945 */ /* 0x000fe20003800200 */
[----:B------:R-:W-:Y:S01]  /*6420*/  I2FP.F32.U32 R56, R3 ;  /* 0x0000000300387245 */ /* 0x000fe20000201000 */
[C---:B------:R-:W-:Y:S01]  /*6430*/  IMAD.U32 R3, R58.reuse, 0x10000, RZ ;  /* 0x000100003a037824 */ /* 0x040fe200078e00ff */
[----:B------:R-:W-:Y:S01]  /*6440*/  PRMT R58, R58, 0x7632, R58 ;  /* 0x000076323a3a7816 */ /* 0x000fe2000000003a */
[----:B------:R-:W-:Y:S01]  /*6450*/  IMAD.MOV.U32 R99, RZ, RZ, 0x2 ;  /* 0x00000002ff637424 */ /* 0x000fe200078e00ff */
[----:B------:R-:W-:Y:S01]  /*6460*/  MOV R57, R92 ;  /* 0x0000005c00397202 */ /* 0x000fe20000000f00 */
        /* <DEDUP_REMOVED lines=12> */
.L_x_4818:
        /* <DEDUP_REMOVED lines=13> */
.L_x_4820:
[----:B------:R-:W-:Y:S05]  /*6600*/  BSYNC.RECONVERGENT B2 ;  /* 0x0000000000027941 */ /* 0x000fea0003800200 */
.L_x_4819:
        /* <DEDUP_REMOVED lines=43> */
.L_x_4817:
[----:B------:R-:W-:Y:S05]  /*68c0*/  BSYNC.RECONVERGENT B1 ;  /* 0x0000000000017941 */ /* 0x000fea0003800200 */
.L_x_4816:
        /* <DEDUP_REMOVED lines=23> */
.L_x_4823:
        /* <DEDUP_REMOVED lines=13> */
.L_x_4825:
[----:B------:R-:W-:Y:S05]  /*6b10*/  BSYNC.RECONVERGENT B2 ;  /* 0x0000000000027941 */ /* 0x000fea0003800200 */
.L_x_4824:
        /* <DEDUP_REMOVED lines=43> */
.L_x_4822:
[----:B------:R-:W-:Y:S05]  /*6dd0*/  BSYNC.RECONVERGENT B1 ;  /* 0x0000000000017941 */ /* 0x000fea0003800200 */
.L_x_4821:
[----:B------:R-:W-:Y:S01]  /*6de0*/  ISETP.NE.AND P4, PT, R115, 0x1, PT ;  /* 0x000000017300780c */ /* 0x000fe20003f85270 */
[----:B------:R-:W-:Y:S01]  /*6df0*/  BSSY.RECONVERGENT B1, `(.L_x_4826) ;  /* 0x000004a000017945 */ /* 0x000fe20003800200 */
[----:B------:R-:W-:Y:S01]  /*6e00*/  I2FP.F32.U32 R100, R3 ;  /* 0x0000000300647245 */ /* 0x000fe20000201000 */
[----:B------:R-:W-:Y:S01]  /*6e10*/  IMAD.U32 R3, R58, 0x10000, RZ ;  /* 0x000100003a037824 */ /* 0x000fe200078e00ff */
[----:B------:R-:W-:Y:S01]  /*6e20*/  MOV R57, R92 ;  /* 0x0000005c00397202 */ /* 0x000fe20000000f00 */
[----:B------:R-:W-:Y:S02]  /*6e30*/  IMAD.MOV.U32 R114, RZ, RZ, 0x2 ;  /* 0x00000002ff727424 */ /* 0x000fe400078e00ff */
        /* <DEDUP_REMOVED lines=12> */
.L_x_4828:
        /* <DEDUP_REMOVED lines=13> */
.L_x_4830:
[----:B------:R-:W-:Y:S05]  /*6fd0*/  BSYNC.RECONVERGENT B2 ;  /* 0x0000000000027941 */ /* 0x000fea0003800200 */
.L_x_4829:
        /* <DEDUP_REMOVED lines=43> */
.L_x_4827:
[----:B------:R-:W-:Y:S05]  /*7290*/  BSYNC.RECONVERGENT B1 ;  /* 0x0000000000017941 */ /* 0x000fea0003800200 */
.L_x_4826:
        /* <DEDUP_REMOVED lines=23> */
.L_x_4833:
        /* <DEDUP_REMOVED lines=13> */
.L_x_4835:
[----:B------:R-:W-:Y:S05]  /*74e0*/  BSYNC.RECONVERGENT B2 ;  /* 0x0000000000027941 */ /* 0x000fea0003800200 */
.L_x_4834:
        /* <DEDUP_REMOVED lines=43> */
.L_x_4832:
[----:B------:R-:W-:Y:S05]  /*77a0*/  BSYNC.RECONVERGENT B1 ;  /* 0x0000000000017941 */ /* 0x000fea0003800200 */
.L_x_4831:
        /* <DEDUP_REMOVED lines=19> */
.L_x_4838:
        /* <DEDUP_REMOVED lines=13> */
.L_x_4840:
[----:B------:R-:W-:Y:S05]  /*79b0*/  BSYNC.RECONVERGENT B2 ;  /* 0x0000000000027941 */ /* 0x000fea0003800200 */
.L_x_4839:
        /* <DEDUP_REMOVED lines=43> */
.L_x_4837:
[----:B------:R-:W-:Y:S05]  /*7c70*/  BSYNC.RECONVERGENT B1 ;  /* 0x0000000000017941 */ /* 0x000fea0003800200 */
.L_x_4836:
        /* <DEDUP_REMOVED lines=23> */
.L_x_4843:
        /* <DEDUP_REMOVED lines=13> */
.L_x_4845:
[----:B------:R-:W-:Y:S05]  /*7ec0*/  BSYNC.RECONVERGENT B2 ;  /* 0x0000000000027941 */ /* 0x000fea0003800200 */
.L_x_4844:
        /* <DEDUP_REMOVED lines=43> */
.L_x_4842:
[----:B------:R-:W-:Y:S05]  /*8180*/  BSYNC.RECONVERGENT B1 ;  /* 0x0000000000017941 */ /* 0x000fea0003800200 */
.L_x_4841:
[----:B------:R-:W-:Y:S01]  /*8190*/  ISETP.NE.AND P6, PT, R116, 0x1, PT ;  /* 0x000000017400780c */ /* 0x000fe20003fc5270 */
[----:B------:R-:W-:Y:S01]  /*81a0*/  IMAD.U32 R59, R59, 0x10000, RZ ;  /* 0x000100003b3b7824 */ /* 0x000fe200078e00ff */
[----:B------:R-:W-:Y:S01]  /*81b0*/  I2FP.F32.U32 R114, R3 ;  /* 0x0000000300727245 */ /* 0x000fe20000201000 */
[----:B------:R-:W-:Y:S01]  /*81c0*/  BSSY.RECONVERGENT B1, `(.L_x_4846) ;  /* 0x000004a000017945 */ /* 0x000fe20003800200 */
[----:B------:R-:W-:Y:S02]  /*81d0*/  IMAD.MOV.U32 R3, RZ, RZ, 0x2 ;  /* 0x00000002ff037424 */ /* 0x000fe400078e00ff */
[----:B------:R-:W-:Y:S01]  /*81e0*/  FMUL.FTZ R59, R59, R120 ;  /* 0x000000783b3b7220 */ /* 0x000fe20000410000 */
[----:B------:R-:W-:Y:S01]  /*81f0*/  MOV R115, R92 ;  /* 0x0000005c00737202 */ /* 0x000fe20000000f00 */
        /* <DEDUP_REMOVED lines=11> */
.L_x_4848:
        /* <DEDUP_REMOVED lines=15> */
.L_x_4850:
[----:B------:R-:W-:Y:S05]  /*83a0*/  BSYNC.RECONVERGENT B2 ;  /* 0x0000000000027941 */ /* 0x000fea0003800200 */
.L_x_4849:
        /* <DEDUP_REMOVED lines=43> */
.L_x_4847:
[----:B------:R-:W-:Y:S05]  /*8660*/  BSYNC.RECONVERGENT B1 ;  /* 0x0000000000017941 */ /* 0x000fea0003800200 */
.L_x_4846:
[----:B------:R-:W-:Y:S01]  /*8670*/  I2FP.F32.U32 R114, R115 ;  /* 0x0000007300727245 */ /* 0x000fe20000201000 */
[----:B------:R-:W-:-:S04]  /*8680*/  IMAD.U32 R79, R79, 0x10000, RZ ;  /* 0x000100004f4f7824 */ /* 0x000fc800078e00ff */
[----:B------:R-:W-:Y:S01]  /*8690*/  FFMA.FTZ R114, R114, R121, 1.1641532182693481445e-10 ;  /* 0x2f00000072727423 */ /* 0x000fe20000010079 */
[----:B------:R-:W-:-:S04]  /*86a0*/  FMUL.FTZ R79, R79, R120 ;  /* 0x000000784f4f7220 */ /* 0x000fc80000410000 */
[----:B------:R-:W-:Y:S02]  /*86b0*/  FSETP.GTU.FTZ.AND P6, PT, R114, R101, PT ;  /* 0x000000657200720b */ /* 0x000fe40003fdc000 */
[----:B------:R-:W-:Y:S02]  /*86c0*/  FSEL R114, R59, RZ, P5 ;  /* 0x000000ff3b727208 */ /* 0x000fe40002800000 */
[----:B------:R-:W-:Y:S02]  /*86d0*/  FSEL R79, R79, RZ, !P6 ;  /* 0x000000ff4f4f7208 */ /* 0x000fe40007000000 */
[----:B------:R-:W-:-:S03]  /*86e0*/  SEL R101, RZ, 0x1, P6 ;  /* 0x00000001ff657807 */ /* 0x000fc60003000000 */
[----:B------:R-:W-:-:S04]  /*86f0*/  FADD.FTZ R59, R79, R114 ;  /* 0x000000724f3b7221 */ /* 0x000fc80000010000 */
[----:B------:R-:W-:-:S07]  /*8700*/  @P1 FADD.FTZ R59, R51, R59 ;  /* 0x0000003b333b1221 */ /* 0x000fce0000010000 */
.L_x_4770:
[----:B------:R-:W-:Y:S01]  /*8710*/  ISETP.NE.AND P1, PT, R78, RZ, PT ;  /* 0x000000ff4e00720c */ /* 0x000fe20003f25270 */
[----:B------:R-:W0:Y:S01]  /*8720*/  LDC.64 R114, c[0x0][0x3a8] ;  /* 0x0000ea00ff727b82 */ /* 0x000e220000000a00 */
[----:B------:R-:W-:Y:S02]  /*8730*/  ISETP.NE.AND P6, PT, R77, RZ, PT ;  /* 0x000000ff4d00720c */ /* 0x000fe40003fc5270 */
[----:B------:R-:W-:Y:S02]  /*8740*/  SEL R77, RZ, 0x1000000, !P5 ;  /* 0x01000000ff4d7807 */ /* 0x000fe40006800000 */
[----:B------:R-:W-:Y:S02]  /*8750*/  SEL R116, RZ, 0x10000, !P4 ;  /* 0x00010000ff747807 */ /* 0x000fe40006000000 */
[----:B------:R-:W-:Y:S01]  /*8760*/  SEL R117, RZ, 0x100, !P3 ;  /* 0x00000100ff757807 */ /* 0x000fe20005800000 */
[----:B------:R-:W1:Y:S01]  /*8770*/  LDC.64 R78, c[0x0][0x3b0] ;  /* 0x0000ec00ff4e7b82 */ /* 0x000e620000000a00 */
[----:B------:R-:W-:-:S02]  /*8780*/  ISETP.NE.AND P5, PT, R91, RZ, PT ;  /* 0x000000ff5b00720c */ /* 0x000fc40003fa5270 */
        /* <DEDUP_REMOVED lines=8> */
[----:B------:R-:W-:Y:S01]  /*8810*/  LOP3.LUT R117, R117, R116, RZ, 0xfc, !PT ;  /* 0x0000007475757212 */ /* 0x000fe200078efcff */
[----:B------:R0:W-:Y:S01]  /*8820*/  STG.E.128 desc[UR10][R114.64], R52 ;  /* 0x0000003472007986 */ /* 0x0001e2000c101d0a */
[----:B------:R-:W-:Y:S01]  /*8830*/  SEL R116, RZ, 0x1, !P1 ;  /* 0x00000001ff747807 */ /* 0x000fe20004800000 */
[----:B-1----:R-:W-:Y:S02]  /*8840*/  IMAD.WIDE.U32 R78, R93, 0x8, R78 ;  /* 0x000000085d4e7825 */ /* 0x002fe400078e004e */
[----:B------:R0:W-:Y:S01]  /*8850*/  STG.E.128 desc[UR10][R114.64+0x10], R56 ;  /* 0x0000103872007986 */ /* 0x0001e2000c101d0a */
[----:B------:R-:W-:-:S05]  /*8860*/  LOP3.LUT R116, R77, R116, RZ, 0xfc, !PT ;  /* 0x000000744d747212 */ /* 0x000fca00078efcff */
[----:B------:R0:W-:Y:S01]  /*8870*/  STG.E.64 desc[UR10][R78.64], R116 ;  /* 0x000000744e007986 */ /* 0x0001e2000c101b0a */
[----:B------:R-:W-:Y:S05]  /*8880*/  @!P0 BRA `(.L_x_4851) ;  /* 0x0000000000508947 */ /* 0x000fea0003800000 */
[----:B0-----:R-:W-:Y:S01]  /*8890*/  IMAD.U32 R78, R100, 0x10000, RZ ;  /* 0x00010000644e7824 */ /* 0x001fe200078e00ff */
        /* <DEDUP_REMOVED lines=19> */
.L_x_4851:
[----:B------:R-:W-:Y:S01]  /*89d0*/  MOV R91, R76 ;  /* 0x0000004c005b7202 */ /* 0x000fe20000000f00 */
[----:B------:R-:W-:-:S07]  /*89e0*/  VIADD R76, R93, 0x80 ;  /* 0x000000805d4c7836 */ /* 0x000fce0000000000 */
.L_x_4728:
[----:B------:R-:W-:Y:S05]  /*89f0*/  BSYNC.RECONVERGENT B0 ;  /* 0x0000000000007941 */ /* 0x000fea0003800200 */
.L_x_4727:
        /* <DEDUP_REMOVED lines=21> */
[----:B-----5:R-:W-:Y:S01]  /*8b50*/  PRMT R77, R43, 0x7632, R77 ;  /* 0x000076322b4d7816 */ /* 0x020fe2000000004d */
[----:B------:R-:W-:Y:S01]  /*8b60*/  IMAD.MOV.U32 R94, RZ, RZ, 0x2 ;  /* 0x00000002ff5e7424 */ /* 0x000fe200078e00ff */
[----:B------:R-:W-:Y:S01]  /*8b70*/  PRMT R99, R42, 0x7632, R99 ;  /* 0x000076322a637816 */ /* 0x000fe20000000063 */
[----:B01----:R-:W-:Y:S01]  /*8b80*/  IMAD.MOV.U32 R78, RZ, RZ, R91 ;  /* 0x000000ffff4e7224 */ /* 0x003fe200078e005b */
[----:B--2---:R-:W-:Y:S02]  /*8b90*/  PRMT R63, R41, 0x7632, R63 ;  /* 0x00007632293f7816 */ /* 0x004fe4000000003f */
[----:B------:R-:W-:Y:S02]  /*8ba0*/  PRMT R61, R40, 0x7632, R61 ;  /* 0x00007632283d7816 */ /* 0x000fe4000000003d */
[----:B------:R-:W-:-:S03]  /*8bb0*/  MOV R60, R92 ;  /* 0x0000005c003c7202 */ /* 0x000fc60000000f00 */
        /* <DEDUP_REMOVED lines=11> */
.L_x_4857:
        /* <DEDUP_REMOVED lines=13> */
.L_x_4859:
[----:B------:R-:W-:Y:S05]  /*8d40*/  BSYNC.RECONVERGENT B2 ;  /* 0x0000000000027941 */ /* 0x000fea0003800200 */
.L_x_4858:
        /* <DEDUP_REMOVED lines=41> */
[----:B------:R-:W-:-:S07]  /*8fe0*/  IMAD.MOV.U32 R94, RZ, RZ, RZ ;  /* 0x000000ffff5e7224 */ /* 0x000fce00078e00ff */
.L_x_4856:
[----:B------:R-:W-:Y:S05]  /*8ff0*/  BSYNC.RECONVERGENT B1 ;  /* 0x0000000000017941 */ /* 0x000fea0003800200 */
.L_x_4855:
        /* <DEDUP_REMOVED lines=8> */
[----:B------:R-:W-:-:S05]  /*9080*/  FFMA.FTZ R60, R3, R122, 1.1641532182693481445e-10 ;  /* 0x2f000000033c7423 */ /* 0x000fca000001007a */
[----:B0-----:R-:W-:Y:S01]  /*9090*/  FSETP.LE.FTZ.AND P4, PT, R60, R101, PT ;  /* 0x000000653c00720b */ /* 0x001fe20003f93000 */
[C---:B------:R-:W-:Y:S01]  /*90a0*/  IMAD.U32 R60, R64.reuse, 0x10000, RZ ;  /* 0x00010000403c7824 */ /* 0x040fe200078e00ff */
[----:B------:R-:W-:Y:S02]  /*90b0*/  PRMT R64, R64, 0x7632, R64 ;  /* 0x0000763240407816 */ /* 0x000fe40000000040 */
        /* <DEDUP_REMOVED lines=11> */
.L_x_4862:
        /* <DEDUP_REMOVED lines=13> */
.L_x_4864:
[----:B------:R-:W-:Y:S05]  /*9240*/  BSYNC.RECONVERGENT B2 ;  /* 0x0000000000027941 */ /* 0x000fea0003800200 */
.L_x_4863:
        /* <DEDUP_REMOVED lines=43> */
.L_x_4861:
[----:B------:R-:W-:Y:S05]  /*9500*/  BSYNC.RECONVERGENT B1 ;  /* 0x0000000000017941 */ /* 0x000fea0003800200 */
.L_x_4860:
        /* <DEDUP_REMOVED lines=23> */
.L_x_4867:
        /* <DEDUP_REMOVED lines=13> */
.L_x_4869:
[----:B------:R-:W-:Y:S05]  /*9750*/  BSYNC.RECONVERGENT B2 ;  /* 0x0000000000027941 */ /* 0x000fea0003800200 */
.L_x_4868:
        /* <DEDUP_REMOVED lines=43> */
.L_x_4866:
[----:B------:R-:W-:Y:S05]  /*9a10*/  BSYNC.RECONVERGENT B1 ;  /* 0x0000000000017941 */ /* 0x000fea0003800200 */
.L_x_4865:
[----:B------:R-:W-:Y:S01]  /*9a20*/  ISETP.NE.AND P2, PT, R96, 0x1, PT ;  /* 0x000000016000780c */ /* 0x000fe20003f45270 */
[----:B------:R-:W-:Y:S01]  /*9a30*/  IMAD.U32 R64, R64, 0x10000, RZ ;  /* 0x0001000040407824 */ /* 0x000fe200078e00ff */
[----:B------:R-:W-:Y:S01]  /*9a40*/  I2FP.F32.U32 R3, R3 ;  /* 0x0000000300037245 */ /* 0x000fe20000201000 */
[----:B------:R-:W-:Y:S01]  /*9a50*/  BSSY.RECONVERGENT B1, `(.L_x_4870) ;  /* 0x0000049000017945 */ /* 0x000fe20003800200 */
[----:B------:R-:W-:-:S03]  /*9a60*/  IMAD.MOV.U32 R97, RZ, RZ, 0x2 ;  /* 0x00000002ff617424 */ /* 0x000fc600078e00ff */
        /* <DEDUP_REMOVED lines=14> */
.L_x_4872:
        /* <DEDUP_REMOVED lines=13> */
.L_x_4874:
[----:B------:R-:W-:Y:S05]  /*9c20*/  BSYNC.RECONVERGENT B2 ;  /* 0x0000000000027941 */ /* 0x000fea0003800200 */
.L_x_4873:
        /* <DEDUP_REMOVED lines=43> */
.L_x_4871:
[----:B------:R-:W-:Y:S05]  /*9ee0*/  BSYNC.RECONVERGENT B1 ;  /* 0x0000000000017941 */ /* 0x000fea0003800200 */
.L_x_4870:
[----:B------:R-:W-:Y:S01]  /*9ef0*/  I2FP.F32.U32 R95, R62 ;  /* 0x0000003e005f7245 */ /* 0x000fe20000201000 */
[----:B------:R-:W-:Y:S01]  /*9f00*/  IMAD.U32 R64, R61, 0x10000, RZ ;  /* 0x000100003d407824 */ /* 0x000fe200078e00ff */
[----:B------:R-:W-:Y:S01]  /*9f10*/  ISETP.NE.AND P3, PT, R97, 0x1, PT ;  /* 0x000000016100780c */ /* 0x000fe20003f65270 */
[----:B------:R-:W-:Y:S01]  /*9f20*/  BSSY.RECONVERGENT B1, `(.L_x_4875) ;  /* 0x000004d000017945 */ /* 0x000fe20003800200 */
[----:B------:R-:W-:Y:S01]  /*9f30*/  FSEL R3, R3, RZ, P4 ;  /* 0x000000ff03037208 */ /* 0x000fe20002000000 */
[----:B------:R-:W-:Y:S01]  /*9f40*/  FFMA.FTZ R62, R95, R122, 1.1641532182693481445e-10 ;  /* 0x2f0000005f3e7423 */ /* 0x000fe2000001007a */
[----:B------:R-:W-:-:S04]  /*9f50*/  FMUL.FTZ R64, R64, R115 ;  /* 0x0000007340407220 */ /* 0x000fc80000410000 */
[----:B------:R-:W-:-:S04]  /*9f60*/  FSETP.GTU.FTZ.AND P2, PT, R62, R101, PT ;  /* 0x000000653e00720b */ /* 0x000fc80003f5c000 */
        /* <DEDUP_REMOVED lines=15> */
.L_x_4877:
        /* <DEDUP_REMOVED lines=13> */
.L_x_4879:
[----:B------:R-:W-:Y:S05]  /*a130*/  BSYNC.RECONVERGENT B2 ;  /* 0x0000000000027941 */ /* 0x000fea0003800200 */
.L_x_4878:
        /* <DEDUP_REMOVED lines=43> */
.L_x_4876:
[----:B------:R-:W-:Y:S05]  /*a3f0*/  BSYNC.RECONVERGENT B1 ;  /* 0x0000000000017941 */ /* 0x000fea0003800200 */
.L_x_4875:
[----:B------:R-:W-:Y:S01]  /*a400*/  I2FP.F32.U32 R3, R3 ;  /* 0x0000000300037245 */ /* 0x000fe20000201000 */
[----:B------:R-:W-:Y:S01]  /*a410*/  BSSY.RECONVERGENT B1, `(.L_x_4880) ;  /* 0x000004c000017945 */ /* 0x000fe20003800200 */
[----:B------:R-:W-:Y:S01]  /*a420*/  ISETP.NE.AND P2, PT, R64, 0x1, PT ;  /* 0x000000014000780c */ /* 0x000fe20003f45270 */
[----:B------:R-:W-:Y:S02]  /*a430*/  IMAD.MOV.U32 R97, RZ, RZ, 0x2 ;  /* 0x00000002ff617424 */ /* 0x000fe400078e00ff */
[----:B------:R-:W-:Y:S01]  /*a440*/  FFMA.FTZ R62, R3, R122, 1.1641532182693481445e-10 ;  /* 0x2f000000033e7423 */ /* 0x000fe2000001007a */
[----:B------:R-:W-:-:S04]  /*a450*/  PRMT R3, R65, 0x7632, R3 ;  /* 0x0000763241037816 */ /* 0x000fc80000000003 */
[----:B------:R-:W-:Y:S01]  /*a460*/  FSETP.LE.FTZ.AND P4, PT, R62, R101, PT ;  /* 0x000000653e00720b */ /* 0x000fe20003f93000 */
[----:B------:R-:W-:Y:S01]  /*a470*/  IMAD.U32 R62, R65, 0x10000, RZ ;  /* 0x00010000413e7824 */ /* 0x000fe200078e00ff */
[----:B------:R-:W-:Y:S02]  /*a480*/  MOV R65, R92 ;  /* 0x0000005c00417202 */ /* 0x000fe40000000f00 */
[----:B------:R-:W-:Y:S01]  /*a490*/  P2R R113, PR, RZ, 0x10 ;  /* 0x00000010ff717803 */ /* 0x000fe20000000000 */
[----:B------:R-:W-:Y:S01]  /*a4a0*/  FMUL.FTZ R62, R62, R115 ;  /* 0x000000733e3e7220 */ /* 0x000fe20000410000 */
        /* <DEDUP_REMOVED lines=9> */
.L_x_4882:
        /* <DEDUP_REMOVED lines=13> */
.L_x_4884:
[----:B------:R-:W-:Y:S05]  /*a610*/  BSYNC.RECONVERGENT B2 ;  /* 0x0000000000027941 */ /* 0x000fea0003800200 */
.L_x_4883:
        /* <DEDUP_REMOVED lines=43> */
.L_x_4881:
[----:B------:R-:W-:Y:S05]  /*a8d0*/  BSYNC.RECONVERGENT B1 ;  /* 0x0000000000017941 */ /* 0x000fea0003800200 */
.L_x_4880:
[----:B------:R-:W-:Y:S01]  /*a8e0*/  I2FP.F32.U32 R65, R65 ;  /* 0x0000004100417245 */ /* 0x000fe20000201000 */
[----:B------:R-:W-:Y:S01]  /*a8f0*/  IMAD.U32 R96, R41, 0x10000, RZ ;  /* 0x0001000029607824 */ /* 0x000fe200078e00ff */
[----:B------:R-:W-:Y:S01]  /*a900*/  BSSY.RECONVERGENT B1, `(.L_x_4885) ;  /* 0x000004e000017945 */ /* 0x000fe20003800200 */
[----:B------:R-:W-:Y:S02]  /*a910*/  IMAD.MOV.U32 R116, RZ, RZ, 0x2 ;  /* 0x00000002ff747424 */ /* 0x000fe400078e00ff */
[----:B------:R-:W-:Y:S01]  /*a920*/  FFMA.FTZ R64, R65, R122, 1.1641532182693481445e-10 ;  /* 0x2f00000041407423 */ /* 0x000fe2000001007a */
[----:B------:R-:W-:Y:S01]  /*a930*/  FMUL.FTZ R96, R96, R115 ;  /* 0x0000007360607220 */ /* 0x000fe20000410000 */
[----:B------:R-:W-:-:S03]  /*a940*/  FSEL R65, R62, RZ, P4 ;  /* 0x000000ff3e417208 */ /* 0x000fc60002000000 */
[----:B------:R-:W-:-:S04]  /*a950*/  FSETP.GTU.FTZ.AND P2, PT, R64, R101, PT ;  /* 0x000000654000720b */ /* 0x000fc80003f5c000 */
        /* <DEDUP_REMOVED lines=15> */
.L_x_4887:
        /* <DEDUP_REMOVED lines=13> */
.L_x_4889:
[----:B------:R-:W-:Y:S05]  /*ab20*/  BSYNC.RECONVERGENT B2 ;  /* 0x0000000000027941 */ /* 0x000fea0003800200 */
.L_x_4888:
        /* <DEDUP_REMOVED lines=43> */
.L_x_4886:
[----:B------:R-:W-:Y:S05]  /*ade0*/  BSYNC.RECONVERGENT B1 ;  /* 0x0000000000017941 */ /* 0x000fea0003800200 */
.L_x_4885:
[----:B------:R-:W-:Y:S01]  /*adf0*/  ISETP.NE.AND P2, PT, R116, 0x1, PT ;  /* 0x000000017400780c */ /* 0x000fe20003f45270 */
[----:B------:R-:W-:Y:S01]  /*ae00*/  IMAD.U32 R98, R3, 0x10000, RZ ;  /* 0x0001000003627824 */ /* 0x000fe200078e00ff */
[----:B------:R-:W-:Y:S01]  /*ae10*/  I2FP.F32.U32 R65, R65 ;  /* 0x0000004100417245 */ /* 0x000fe20000201000 */
[----:B------:R-:W-:Y:S01]  /*ae20*/  BSSY.RECONVERGENT B1, `(.L_x_4890) ;  /* 0x0000049000017945 */ /* 0x000fe20003800200 */
[----:B------:R-:W-:Y:S02]  /*ae30*/  IMAD.MOV.U32 R100, RZ, RZ, 0x2 ;  /* 0x00000002ff647424 */ /* 0x000fe400078e00ff */
[----:B------:R-:W-:Y:S01]  /*ae40*/  FMUL.FTZ R3, R98, R115 ;  /* 0x0000007362037220 */ /* 0x000fe20000410000 */
[----:B------:R-:W-:Y:S01]  /*ae50*/  FFMA.FTZ R64, R65, R122, 1.1641532182693481445e-10 ;  /* 0x2f00000041407423 */ /* 0x000fe2000001007a */
[----:B------:R-:W-:-:S04]  /*ae60*/  MOV R65, R92 ;  /* 0x0000005c00417202 */ /* 0x000fc80000000f00 */
        /* <DEDUP_REMOVED lines=11> */
.L_x_4892:
        /* <DEDUP_REMOVED lines=13> */
.L_x_4894:
[----:B------:R-:W-:Y:S05]  /*aff0*/  BSYNC.RECONVERGENT B2 ;  /* 0x0000000000027941 */ /* 0x000fea0003800200 */
.L_x_4893:
        /* <DEDUP_REMOVED lines=43> */
.L_x_4891:
[----:B------:R-:W-:Y:S05]  /*b2b0*/  BSYNC.RECONVERGENT B1 ;  /* 0x0000000000017941 */ /* 0x000fea0003800200 */
.L_x_4890:
[----:B------:R-:W-:Y:S01]  /*b2c0*/  I2FP.F32.U32 R65, R65 ;  /* 0x0000004100417245 */ /* 0x000fe20000201000 */
[----:B------:R-:W-:Y:S01]  /*b2d0*/  IMAD.U32 R98, R63, 0x10000, RZ ;  /* 0x000100003f627824 */ /* 0x000fe200078e00ff */
[----:B------:R-:W-:Y:S01]  /*b2e0*/  FSEL R3, R3, RZ, P4 ;  /* 0x000000ff03037208 */ /* 0x000fe20002000000 */
        /* <DEDUP_REMOVED lines=20> */
.L_x_4897:
        /* <DEDUP_REMOVED lines=13> */
.L_x_4899:
[----:B------:R-:W-:Y:S05]  /*b500*/  BSYNC.RECONVERGENT B2 ;  /* 0x0000000000027941 */ /* 0x000fea0003800200 */
.L_x_4898:
        /* <DEDUP_REMOVED lines=43> */
.L_x_4896:
[----:B------:R-:W-:Y:S05]  /*b7c0*/  BSYNC.RECONVERGENT B1 ;  /* 0x0000000000017941 */ /* 0x000fea0003800200 */
.L_x_4895:
[----:B------:R-:W-:Y:S01]  /*b7d0*/  ISETP.NE.AND P3, PT, R116, 0x1, PT ;  /* 0x000000017400780c */ /* 0x000fe20003f65270 */
[C---:B------:R-:W-:Y:S01]  /*b7e0*/  IMAD.U32 R98, R66.reuse, 0x10000, RZ ;  /* 0x0001000042627824 */ /* 0x040fe200078e00ff */
[----:B------:R-:W-:Y:S01]  /*b7f0*/  I2FP.F32.U32 R3, R3 ;  /* 0x0000000300037245 */ /* 0x000fe20000201000 */
[----:B------:R-:W-:Y:S01]  /*b800*/  BSSY.RECONVERGENT B1, `(.L_x_4900) ;  /* 0x0000049000017945 */ /* 0x000fe20003800200 */
        /* <DEDUP_REMOVED lines=15> */
.L_x_4902:
        /* <DEDUP_REMOVED lines=13> */
.L_x_4904:
[----:B------:R-:W-:Y:S05]  /*b9d0*/  BSYNC.RECONVERGENT B2 ;  /* 0x0000000000027941 */ /* 0x000fea0003800200 */
.L_x_4903:
        /* <DEDUP_REMOVED lines=43> */
.L_x_4901:
[----:B------:R-:W-:Y:S05]  /*bc90*/  BSYNC.RECONVERGENT B1 ;  /* 0x0000000000017941 */ /* 0x000fea0003800200 */
.L_x_4900:
        /* <DEDUP_REMOVED lines=23> */
.L_x_4907:
        /* <DEDUP_REMOVED lines=13> */
.L_x_4909:
[----:B------:R-:W-:Y:S05]  /*bee0*/  BSYNC.RECONVERGENT B2 ;  /* 0x0000000000027941 */ /* 0x000fea0003800200 */
.L_x_4908:
        /* <DEDUP_REMOVED lines=43> */
.L_x_4906:
[----:B------:R-:W-:Y:S05]  /*c1a0*/  BSYNC.RECONVERGENT B1 ;  /* 0x0000000000017941 */ /* 0x000fea0003800200 */
.L_x_4905:
[----:B------:R-:W-:Y:S01]  /*c1b0*/  ISETP.NE.AND P4, PT, R117, 0x1, PT ;  /* 0x000000017500780c */ /* 0x000fe20003f85270 */
[----:B------:R-:W-:Y:S01]  /*c1c0*/  IMAD.U32 R100, R66, 0x10000, RZ ;  /* 0x0001000042647824 */ /* 0x000fe200078e00ff */
[----:B------:R-:W-:Y:S01]  /*c1d0*/  I2FP.F32.U32 R3, R3 ;  /* 0x0000000300037245 */ /* 0x000fe20000201000 */
[----:B------:R-:W-:Y:S01]  /*c1e0*/  BSSY.RECONVERGENT B1, `(.L_x_4910) ;  /* 0x0000048000017945 */ /* 0x000fe20003800200 */
[----:B------:R-:W-:Y:S01]  /*c1f0*/  IMAD.MOV.U32 R116, RZ, RZ, 0x2 ;  /* 0x00000002ff747424 */ /* 0x000fe200078e00ff */
[----:B------:R-:W-:Y:S02]  /*c200*/  MOV R65, R92 ;  /* 0x0000005c00417202 */ /* 0x000fe40000000f00 */
        /* <DEDUP_REMOVED lines=12> */
.L_x_4912:
        /* <DEDUP_REMOVED lines=13> */
.L_x_4914:
[----:B------:R-:W-:Y:S05]  /*c3a0*/  BSYNC.RECONVERGENT B2 ;  /* 0x0000000000027941 */ /* 0x000fea0003800200 */
.L_x_4913:
        /* <DEDUP_REMOVED lines=43> */
.L_x_4911:
[----:B------:R-:W-:Y:S05]  /*c660*/  BSYNC.RECONVERGENT B1 ;  /* 0x0000000000017941 */ /* 0x000fea0003800200 */
.L_x_4910:
        /* <DEDUP_REMOVED lines=23> */
.L_x_4917:
        /* <DEDUP_REMOVED lines=13> */
.L_x_4919:
[----:B------:R-:W-:Y:S05]  /*c8b0*/  BSYNC.RECONVERGENT B2 ;  /* 0x0000000000027941 */ /* 0x000fea0003800200 */
.L_x_4918:
        /* <DEDUP_REMOVED lines=43> */
.L_x_4916:
[----:B------:R-:W-:Y:S05]  /*cb70*/  BSYNC.RECONVERGENT B1 ;  /* 0x0000000000017941 */ /* 0x000fea0003800200 */
.L_x_4915:
[----:B------:R-:W-:Y:S01]  /*cb80*/  ISETP.NE.AND P5, PT, R117, 0x1, PT ;  /* 0x000000017500780c */ /* 0x000fe20003fa5270 */
[C---:B------:R-:W-:Y:S01]  /*cb90*/  IMAD.U32 R100, R67.reuse, 0x10000, RZ ;  /* 0x0001000043647824 */ /* 0x040fe200078e00ff */
[----:B------:R-:W-:Y:S01]  /*cba0*/  I2FP.F32.U32 R3, R3 ;  /* 0x0000000300037245 */ /* 0x000fe20000201000 */
[----:B------:R-:W-:Y:S01]  /*cbb0*/  BSSY.RECONVERGENT B1, `(.L_x_4920) ;  /* 0x0000049000017945 */ /* 0x000fe20003800200 */
[----:B------:R-:W-:Y:S01]  /*cbc0*/  PRMT R67, R67, 0x7632, R67 ;  /* 0x0000763243437816 */ /* 0x000fe20000000043 */
[----:B------:R-:W-:Y:S02]  /*cbd0*/  IMAD.MOV.U32 R116, RZ, RZ, 0x2 ;  /* 0x00000002ff747424 */ /* 0x000fe400078e00ff */
[----:B------:R-:W-:Y:S01]  /*cbe0*/  FFMA.FTZ R66, R3, R122, 1.1641532182693481445e-10 ;  /* 0x2f00000003427423 */ /* 0x000fe2000001007a */
[----:B------:R-:W-:Y:S01]  /*cbf0*/  FMUL.FTZ R3, R100, R115 ;  /* 0x0000007364037220 */ /* 0x000fe20000410000 */
[----:B------:R-:W-:-:S03]  /*cc00*/  MOV R100, R92 ;  /* 0x0000005c00647202 */ /* 0x000fc60000000f00 */
        /* <DEDUP_REMOVED lines=10> */
.L_x_4922:
        /* <DEDUP_REMOVED lines=13> */
.L_x_4924:
[----:B------:R-:W-:Y:S05]  /*cd80*/  BSYNC.RECONVERGENT B2 ;  /* 0x0000000000027941 */ /* 0x000fea0003800200 */
.L_x_4923:
        /* <DEDUP_REMOVED lines=43> */
.L_x_4921:
[----:B------:R-:W-:Y:S05]  /*d040*/  BSYNC.RECONVERGENT B1 ;  /* 0x0000000000017941 */ /* 0x000fea0003800200 */
.L_x_4920:
        /* <DEDUP_REMOVED lines=23> */
.L_x_4927:
        /* <DEDUP_REMOVED lines=13> */
.L_x_4929:
[----:B------:R-:W-:Y:S05]  /*d290*/  BSYNC.RECONVERGENT B2 ;  /* 0x0000000000027941 */ /* 0x000fea0003800200 */
.L_x_4928:
[----:B------:R-:W-:Y:S01]  /*d2a0*/  LOP3.LUT R116, R90, UR9, R119, 0x96, !PT ;  /* 0x000000095a747c12 */ /* 0x000fe2000f8e9677 */
[----:B------:R-:W-:-:S04]  /*d2b0*/  IMAD.WIDE.U32 R4, R109, -0x326172a9, RZ ;  /* 0xcd9e8d576d047825 */ /* 0x000fc800078e00ff */
        /* <DEDUP_REMOVED lines=33> */
[----:B------:R-:W-:Y:S02]  /*d4d0*/  HFMA2 R119, -RZ, RZ, 0, 0 ;  /* 0x00000000ff777431 */ /* 0x000fe400000001ff */
[----:B------:R-:W-:Y:S01]  /*d4e0*/  IMAD.WIDE.U32 R120, R120, -0x326172a9, RZ ;  /* 0xcd9e8d5778787825 */ /* 0x000fe200078e00ff */
[----:B------:R-:W-:-:S04]  /*d4f0*/  LOP3.LUT R116, R116, UR33, R5, 0x96, !PT ;  /* 0x0000002174747c12 */ /* 0x000fc8000f8e9605 */
[----:B------:R-:W-:Y:S01]  /*d500*/  LOP3.LUT R4, R4, UR35, R121, 0x96, !PT ;  /* 0x0000002304047c12 */ /* 0x000fe2000f8e9679 */
[----:B------:R-:W-:Y:S01]  /*d510*/  IMAD.WIDE.U32 R116, R116, -0x2daee0ad, RZ ;  /* 0xd2511f5374747825 */ /* 0x000fe200078e00ff */
[----:B------:R-:W-:-:S03]  /*d520*/  MOV R92, R120 ;  /* 0x00000078005c7202 */ /* 0x000fc60000000f00 */
[----:B------:R-:W-:Y:S01]  /*d530*/  IMAD.MOV.U32 R78, RZ, RZ, R116 ;  /* 0x000000ffff4e7224 */ /* 0x000fe200078e0074 */
[----:B------:R-:W-:-:S07]  /*d540*/  LOP3.LUT R5, R118, UR36, R117, 0x96, !PT ;  /* 0x0000002476057c12 */ /* 0x000fce000f8e9675 */
.L_x_4926:
[----:B------:R-:W-:Y:S05]  /*d550*/  BSYNC.RECONVERGENT B1 ;  /* 0x0000000000017941 */ /* 0x000fea0003800200 */
.L_x_4925:
[----:B------:R-:W-:Y:S01]  /*d560*/  ISETP.NE.AND P6, PT, R119, 0x1, PT ;  /* 0x000000017700780c */ /* 0x000fe20003fc5270 */
[----:B------:R-:W-:Y:S01]  /*d570*/  IMAD.U32 R118, R67, 0x10000, RZ ;  /* 0x0001000043767824 */ /* 0x000fe200078e00ff */
[----:B------:R-:W-:Y:S01]  /*d580*/  I2FP.F32.U32 R3, R3 ;  /* 0x0000000300037245 */ /* 0x000fe20000201000 */
[----:B------:R-:W-:Y:S01]  /*d590*/  BSSY.RECONVERGENT B1, `(.L_x_4930) ;  /* 0x000004a000017945 */ /* 0x000fe20003800200 */
[----:B------:R-:W-:Y:S01]  /*d5a0*/  MOV R117, R92 ;  /* 0x0000005c00757202 */ /* 0x000fe20000000f00 */
[----:B------:R-:W-:Y:S02]  /*d5b0*/  FMUL.FTZ R67, R118, R115 ;  /* 0x0000007376437220 */ /* 0x000fe40000410000 */
[----:B------:R-:W-:Y:S01]  /*d5c0*/  FFMA.FTZ R116, R3, R122, 1.1641532182693481445e-10 ;  /* 0x2f00000003747423 */ /* 0x000fe2000001007a */
[----:B------:R-:W-:-:S04]  /*d5d0*/  IMAD.MOV.U32 R3, RZ, RZ, 0x2 ;  /* 0x00000002ff037424 */ /* 0x000fc800078e00ff */
        /* <DEDUP_REMOVED lines=10> */
.L_x_4932:
        /* <DEDUP_REMOVED lines=15> */
.L_x_4934:
[----:B------:R-:W-:Y:S05]  /*d770*/  BSYNC.RECONVERGENT B2 ;  /* 0x0000000000027941 */ /* 0x000fea0003800200 */
.L_x_4933:
        /* <DEDUP_REMOVED lines=38> */
[----:B------:R-:W-:Y:S01]  /*d9e0*/  IMAD.WIDE.U32 R116, R116, -0x2daee0ad, RZ ;  /* 0xd2511f5374747825 */ /* 0x000fe200078e00ff */
[----:B------:R-:W-:-:S04]  /*d9f0*/  MOV R92, R120 ;  /* 0x00000078005c7202 */ /* 0x000fc80000000f00 */
[----:B------:R-:W-:Y:S01]  /*da00*/  LOP3.LUT R5, R118, UR36, R117, 0x96, !PT ;  /* 0x0000002476057c12 */ /* 0x000fe2000f8e9675 */
[----:B------:R-:W-:Y:S02]  /*da10*/  IMAD.MOV.U32 R117, RZ, RZ, R78 ;  /* 0x000000ffff757224 */ /* 0x000fe400078e004e */
[----:B------:R-:W-:-:S07]  /*da20*/  IMAD.MOV.U32 R78, RZ, RZ, R116 ;  /* 0x000000ffff4e7224 */ /* 0x000fce00078e0074 */
.L_x_4931:
[----:B------:R-:W-:Y:S05]  /*da30*/  BSYNC.RECONVERGENT B1 ;  /* 0x0000000000017941 */ /* 0x000fea0003800200 */
.L_x_4930:
[----:B------:R-:W-:Y:S01]  /*da40*/  I2FP.F32.U32 R117, R117 ;  /* 0x0000007500757245 */ /* 0x000fe20000201000 */
[----:B------:R-:W-:Y:S01]  /*da50*/  IMAD.U32 R116, R77, 0x10000, RZ ;  /* 0x000100004d747824 */ /* 0x000fe200078e00ff */
[----:B------:R-:W-:-:S03]  /*da60*/  FSEL R67, R67, RZ, P5 ;  /* 0x000000ff43437208 */ /* 0x000fc60002800000 */
[----:B------:R-:W-:Y:S01]  /*da70*/  FFMA.FTZ R122, R117, R122, 1.1641532182693481445e-10 ;  /* 0x2f000000757a7423 */ /* 0x000fe2000001007a */
[----:B------:R-:W-:-:S04]  /*da80*/  FMUL.FTZ R116, R116, R115 ;  /* 0x0000007374747220 */ /* 0x000fc80000410000 */
[----:B------:R-:W-:-:S04]  /*da90*/  FSETP.GTU.FTZ.AND P6, PT, R122, R101, PT ;  /* 0x000000657a00720b */ /* 0x000fc80003fdc000 */
[----:B------:R-:W-:Y:S02]  /*daa0*/  FSEL R116, R116, RZ, !P6 ;  /* 0x000000ff74747208 */ /* 0x000fe40007000000 */
[----:B------:R-:W-:-:S03]  /*dab0*/  SEL R101, RZ, 0x1, P6 ;  /* 0x00000001ff657807 */ /* 0x000fc60003000000 */
[----:B------:R-:W-:-:S04]  /*dac0*/  FADD.FTZ R67, R116, R67 ;  /* 0x0000004374437221 */ /* 0x000fc80000010000 */
[----:B------:R-:W-:Y:S01]  /*dad0*/  @P1 FADD.FTZ R67, R51, R67 ;  /* 0x0000004333431221 */ /* 0x000fe20000010000 */
[----:B------:R-:W-:Y:S06]  /*dae0*/  BRA `(.L_x_4935) ;  /* 0x0000002800147947 */ /* 0x000fec0003800000 */
.L_x_4854:
[----:B------:R-:W-:Y:S01]  /*daf0*/  ISETP.NE.AND P2, PT, R3, 0x1, PT ;  /* 0x000000010300780c */ /* 0x000fe20003f45270 */
[----:B------:R-:W-:Y:S01]  /*db00*/  BSSY.RECONVERGENT B1, `(.L_x_4936) ;  /* 0x0000047000017945 */ /* 0x000fe20003800200 */
[----:B--2---:R-:W-:Y:S01]  /*db10*/  IMAD.MOV.U32 R61, RZ, RZ, 0x2 ;  /* 0x00000002ff3d7424 */ /* 0x004fe200078e00ff */
[----:B------:R-:W-:Y:S01]  /*db20*/  MOV R60, R92 ;  /* 0x0000005c003c7202 */ /* 0x000fe20000000f00 */
[----:B01----:R-:W-:-:S09]  /*db30*/  IMAD.MOV.U32 R78, RZ, RZ, R91 ;  /* 0x000000ffff4e7224 */ /* 0x003fd200078e005b */
        /* <DEDUP_REMOVED lines=11> */
.L_x_4938:
        /* <DEDUP_REMOVED lines=13> */
.L_x_4940:
[----:B------:R-:W-:Y:S05]  /*dcc0*/  BSYNC.RECONVERGENT B2 ;  /* 0x0000000000027941 */ /* 0x000fea0003800200 */
.L_x_4939:
        /* <DEDUP_REMOVED lines=41> */
[----:B------:R-:W-:-:S07]  /*df60*/  IMAD.MOV.U32 R60, RZ, RZ, R91 ;  /* 0x000000ffff3c7224 */ /* 0x000fce00078e005b */
.L_x_4937:
[----:B------:R-:W-:Y:S05]  /*df70*/  BSYNC.RECONVERGENT B1 ;  /* 0x0000000000017941 */ /* 0x000fea0003800200 */
.L_x_4936:
[----:B------:R-:W0:Y:S01]  /*df80*/  LDC R77, c[0x0][0x404] ;  /* 0x00010100ff4d7b82 */ /* 0x000e220000000800 */
[----:B------:R-:W-:Y:S01]  /*df90*/  HFMA2 R116, -RZ, RZ, 0.1171875, 0 ;  /* 0x2f800000ff747431 */ /* 0x000fe200000001ff */
[----:B------:R-:W-:Y:S01]  /*dfa0*/  ISETP.NE.AND P2, PT, R61, 0x1, PT ;  /* 0x000000013d00780c */ /* 0x000fe20003f45270 */
[----:B------:R-:W-:Y:S01]  /*dfb0*/  BSSY.RECONVERGENT B1, `(.L_x_4941) ;  /* 0x000004b000017945 */ /* 0x000fe20003800200 */
[----:B------:R-:W-:Y:S01]  /*dfc0*/  I2FP.F32.U32 R3, R60 ;  /* 0x0000003c00037245 */ /* 0x000fe20000201000 */
[C---:B-----5:R-:W-:Y:S01]  /*dfd0*/  IMAD.U32 R115, R64.reuse, 0x10000, RZ ;  /* 0x0001000040737824 */ /* 0x060fe200078e00ff */
[----:B------:R-:W-:Y:S01]  /*dfe0*/  PRMT R64, R64, 0x7632, R64 ;  /* 0x0000763240407816 */ /* 0x000fe20000000040 */
[----:B------:R-:W-:Y:S02]  /*dff0*/  IMAD.MOV.U32 R62, RZ, RZ, 0x2 ;  /* 0x00000002ff3e7424 */ /* 0x000fe400078e00ff */
[----:B------:R-:W-:Y:S01]  /*e000*/  FFMA.FTZ R60, R3, R116, 1.1641532182693481445e-10 ;  /* 0x2f000000033c7423 */ /* 0x000fe20000010074 */
[----:B------:R-:W-:-:S04]  /*e010*/  MOV R3, R92 ;  /* 0x0000005c00037202 */ /* 0x000fc80000000f00 */
        /* <DEDUP_REMOVED lines=11> */
.L_x_4943:
        /* <DEDUP_REMOVED lines=13> */
.L_x_4945:
[----:B------:R-:W-:Y:S05]  /*e1a0*/  BSYNC.RECONVERGENT B2 ;  /* 0x0000000000027941 */ /* 0x000fea0003800200 */
.L_x_4944:
        /* <DEDUP_REMOVED lines=43> */
.L_x_4942:
[----:B------:R-:W-:Y:S05]  /*e460*/  BSYNC.RECONVERGENT B1 ;  /* 0x0000000000017941 */ /* 0x000fea0003800200 */
.L_x_4941:
[----:B------:R-:W-:Y:S01]  /*e470*/  ISETP.NE.AND P2, PT, R62, 0x1, PT ;  /* 0x000000013e00780c */ /* 0x000fe20003f45270 */
[----:B------:R-:W-:Y:S01]  /*e480*/  BSSY.RECONVERGENT B1, `(.L_x_4946) ;  /* 0x000004a000017945 */ /* 0x000fe20003800200 */
[----:B------:R-:W-:Y:S01]  /*e490*/  I2FP.F32.U32 R3, R3 ;  /* 0x0000000300037245 */ /* 0x000fe20000201000 */
[----:B------:R-:W-:Y:S02]  /*e4a0*/  IMAD.U32 R118, R64, 0x10000, RZ ;  /* 0x0001000040767824 */ /* 0x000fe400078e00ff */
[----:B------:R-:W-:Y:S02]  /*e4b0*/  IMAD.MOV.U32 R61, RZ, RZ, 0x2 ;  /* 0x00000002ff3d7424 */ /* 0x000fe400078e00ff */
        /* <DEDUP_REMOVED lines=13> */
.L_x_4948:
        /* <DEDUP_REMOVED lines=13> */
.L_x_4950:
[----:B------:R-:W-:Y:S05]  /*e660*/  BSYNC.RECONVERGENT B2 ;  /* 0x0000000000027941 */ /* 0x000fea0003800200 */
.L_x_4949:
        /* <DEDUP_REMOVED lines=43> */
.L_x_4947:
[----:B------:R-:W-:Y:S05]  /*e920*/  BSYNC.RECONVERGENT B1 ;  /* 0x0000000000017941 */ /* 0x000fea0003800200 */
.L_x_4946:
[----:B------:R-:W-:Y:S01]  /*e930*/  ISETP.NE.AND P2, PT, R61, 0x1, PT ;  /* 0x000000013d00780c */ /* 0x000fe20003f45270 */
[----:B------:R-:W-:Y:S01]  /*e940*/  BSSY.RECONVERGENT B1, `(.L_x_4951) ;  /* 0x000004b000017945 */ /* 0x000fe20003800200 */
[----:B------:R-:W-:Y:S01]  /*e950*/  I2FP.F32.U32 R3, R3 ;  /* 0x0000000300037245 */ /* 0x000fe20000201000 */
[C---:B------:R-:W-:Y:S01]  /*e960*/  IMAD.U32 R117, R65.reuse, 0x10000, RZ ;  /* 0x0001000041757824 */ /* 0x040fe200078e00ff */
[----:B------:R-:W-:Y:S01]  /*e970*/  PRMT R120, R65, 0x7632, R120 ;  /* 0x0000763241787816 */ /* 0x000fe20000000078 */
        /* <DEDUP_REMOVED lines=14> */
.L_x_4953:
        /* <DEDUP_REMOVED lines=13> */
.L_x_4955:
[----:B------:R-:W-:Y:S05]  /*eb30*/  BSYNC.RECONVERGENT B2 ;  /* 0x0000000000027941 */ /* 0x000fea0003800200 */
.L_x_4954:
        /* <DEDUP_REMOVED lines=43> */
.L_x_4952:
[----:B------:R-:W-:Y:S05]  /*edf0*/  BSYNC.RECONVERGENT B1 ;  /* 0x0000000000017941 */ /* 0x000fea0003800200 */
.L_x_4951:
        /* <DEDUP_REMOVED lines=18> */
.L_x_4958:
        /* <DEDUP_REMOVED lines=13> */
.L_x_4960:
[----:B------:R-:W-:Y:S05]  /*eff0*/  BSYNC.RECONVERGENT B2 ;  /* 0x0000000000027941 */ /* 0x000fea0003800200 */
.L_x_4959:
        /* <DEDUP_REMOVED lines=43> */
.L_x_4957:
[----:B------:R-:W-:Y:S05]  /*f2b0*/  BSYNC.RECONVERGENT B1 ;  /* 0x0000000000017941 */ /* 0x000fea0003800200 */
.L_x_4956:
        /* <DEDUP_REMOVED lines=18> */
.L_x_4963:
        /* <DEDUP_REMOVED lines=13> */
.L_x_4965:
[----:B------:R-:W-:Y:S05]  /*f4b0*/  BSYNC.RECONVERGENT B2 ;  /* 0x0000000000027941 */ /* 0x000fea0003800200 */
.L_x_4964:
        /* <DEDUP_REMOVED lines=43> */
.L_x_4962:
[----:B------:R-:W-:Y:S05]  /*f770*/  BSYNC.RECONVERGENT B1 ;  /* 0x0000000000017941 */ /* 0x000fea0003800200 */
.L_x_4961:
[----:B------:R-:W-:Y:S01]  /*f780*/  ISETP.NE.AND P4, PT, R62, 0x1, PT ;  /* 0x000000013e00780c */ /* 0x000fe20003f85270 */
[----:B------:R-:W-:Y:S01]  /*f790*/  BSSY.RECONVERGENT B1, `(.L_x_4966) ;  /* 0x0000049000017945 */ /* 0x000fe20003800200 */
[----:B------:R-:W-:Y:S01]  /*f7a0*/  I2FP.F32.U32 R3, R3 ;  /* 0x0000000300037245 */ /* 0x000fe20000201000 */
[----:B------:R-:W-:Y:S02]  /*f7b0*/  IMAD.U32 R66, R66, 0x10000, RZ ;  /* 0x0001000042427824 */ /* 0x000fe400078e00ff */
        /* <DEDUP_REMOVED lines=13> */
.L_x_4968:
        /* <DEDUP_REMOVED lines=13> */
.L_x_4970:
[----:B------:R-:W-:Y:S05]  /*f960*/  BSYNC.RECONVERGENT B2 ;  /* 0x0000000000027941 */ /* 0x000fea0003800200 */
.L_x_4969:
        /* <DEDUP_REMOVED lines=43> */
.L_x_4967:
[----:B------:R-:W-:Y:S05]  /*fc20*/  BSYNC.RECONVERGENT B1 ;  /* 0x0000000000017941 */ /* 0x000fea0003800200 */
.L_x_4966:
[----:B------:R-:W-:Y:S01]  /*fc30*/  ISETP.NE.AND P5, PT, R61, 0x1, PT ;  /* 0x000000013d00780c */ /* 0x000fe20003fa5270 */
[----:B------:R-:W-:Y:S01]  /*fc40*/  BSSY.RECONVERGENT B1, `(.L_x_4971) ;  /* 0x000004a000017945 */ /* 0x000fe20003800200 */
[----:B------:R-:W-:Y:S01]  /*fc50*/  I2FP.F32.U32 R3, R3 ;  /* 0x0000000300037245 */ /* 0x000fe20000201000 */
[C---:B------:R-:W-:Y:S01]  /*fc60*/  IMAD.U32 R121, R67.reuse, 0x10000, RZ ;  /* 0x0001000043797824 */ /* 0x040fe200078e00ff */
[----:B------:R-:W-:Y:S02]  /*fc70*/  PRMT R67, R67, 0x7632, R67 ;  /* 0x0000763243437816 */ /* 0x000fe40000000043 */
[----:B------:R-:W-:Y:S01]  /*fc80*/  MOV R63, R92 ;  /* 0x0000005c003f7202 */ /* 0x000fe20000000f00 */
        /* <DEDUP_REMOVED lines=12> */
.L_x_4973:
        /* <DEDUP_REMOVED lines=13> */
.L_x_4975:
[----:B------:R-:W-:Y:S05]  /*fe20*/  BSYNC.RECONVERGENT B2 ;  /* 0x0000000000027941 */ /* 0x000fea0003800200 */
.L_x_4974:
        /* <DEDUP_REMOVED lines=43> */
.L_x_4972:
[----:B------:R-:W-:Y:S05]  /*100e0*/  BSYNC.RECONVERGENT B1 ;  /* 0x0000000000017941 */ /* 0x000fea0003800200 */
.L_x_4971:
[----:B------:R-:W-:Y:S01]  /*100f0*/  P2R R61, PR, RZ, 0x2 ;  /* 0x00000002ff3d7803 */ /* 0x000fe20000000000 */
[----:B------:R-:W-:Y:S01]  /*10100*/  FMUL.FTZ R115, R115, UR7 ;  /* 0x0000000773737c20 */ /* 0x000fe20008410000 */
[----:B------:R-:W-:Y:S01]  /*10110*/  I2FP.F32.U32 R63, R63 ;  /* 0x0000003f003f7245 */ /* 0x000fe20000201000 */
[----:B------:R-:W-:Y:S01]  /*10120*/  FMUL.FTZ R120, R120, UR7 ;  /* 0x0000000778787c20 */ /* 0x000fe20008410000 */
[----:B------:R-:W-:Y:S01]  /*10130*/  ISETP.NE.AND P1, PT, R79, RZ, PT ;  /* 0x000000ff4f00720c */ /* 0x000fe20003f25270 */
[----:B------:R-:W-:Y:S01]  /*10140*/  IMAD.U32 R67, R67, 0x10000, RZ ;  /* 0x0001000043437824 */ /* 0x000fe200078e00ff */
[----:B------:R-:W-:Y:S01]  /*10150*/  ISETP.NE.AND P5, PT, R114, RZ, PT ;  /* 0x000000ff7200720c */ /* 0x000fe20003fa5270 */
[----:B------:R-:W-:Y:S01]  /*10160*/  FFMA.FTZ R116, R63, R116, 1.1641532182693481445e-10 ;  /* 0x2f0000003f747423 */ /* 0x000fe20000010074 */
        /* <DEDUP_REMOVED lines=8> */
[----:B------:R-:W-:Y:S01]  /*101f0*/  FMUL.FTZ R117, R117, UR7 ;  /* 0x0000000775757c20 */ /* 0x000fe20008410000 */
[----:B------:R-:W-:Y:S01]  /*10200*/  FMUL.FTZ R67, R67, UR7 ;  /* 0x0000000743437c20 */ /* 0x000fe20008410000 */
[----:B------:R-:W-:-:S02]  /*10210*/  FSEL R63, R120, RZ, P5 ;  /* 0x000000ff783f7208 */ /* 0x000fc40002800000 */
[----:B------:R-:W-:Y:S02]  /*10220*/  ISETP.NE.AND P6, PT, R113, RZ, PT ;  /* 0x000000ff7100720c */ /* 0x000fe40003fc5270 */
[----:B------:R-:W-:Y:S01]  /*10230*/  FSETP.GTU.FTZ.AND P5, PT, R116, R77, PT ;  /* 0x0000004d7400720b */ /* 0x000fe20003fbc000 */
[----:B------:R-:W-:Y:S01]  /*10240*/  @P1 FADD.FTZ R60, R44, R60 ;  /* 0x0000003c2c3c1221 */ /* 0x000fe20000010000 */
[----:B------:R-:W-:Y:S01]  /*10250*/  FSEL R61, R118, RZ, P0 ;  /* 0x000000ff763d7208 */ /* 0x000fe20000000000 */
[----:B------:R-:W-:Y:S01]  /*10260*/  @P1 FADD.FTZ R63, R47, R63 ;  /* 0x0000003f2f3f1221 */ /* 0x000fe20000010000 */
[----:B------:R-:W-:Y:S02]  /*10270*/  ISETP.NE.AND P0, PT, R62, RZ, PT ;  /* 0x000000ff3e00720c */ /* 0x000fe40003f05270 */
[----:B------:R-:W-:Y:S01]  /*10280*/  FSEL R66, R121, RZ, P4 ;  /* 0x000000ff79427208 */ /* 0x000fe20002000000 */
[----:B------:R-:W-:Y:S01]  /*10290*/  @P1 FADD.FTZ R61, R45, R61 ;  /* 0x0000003d2d3d1221 */ /* 0x000fe20000010000 */
[----:B------:R-:W-:-:S02]  /*102a0*/  FSEL R65, R65, RZ, P3 ;  /* 0x000000ff41417208 */ /* 0x000fc40001800000 */
[----:B------:R-:W-:Y:S01]  /*102b0*/  FSEL R62, R117, RZ, P6 ;  /* 0x000000ff753e7208 */ /* 0x000fe20003000000 */
[----:B------:R-:W-:Y:S01]  /*102c0*/  @P1 FADD.FTZ R66, R50, R66 ;  /* 0x0000004232421221 */ /* 0x000fe20000010000 */
[----:B------:R-:W-:Y:S01]  /*102d0*/  FSEL R64, R119, RZ, P2 ;  /* 0x000000ff77407208 */ /* 0x000fe20001000000 */
[----:B------:R-:W-:Y:S01]  /*102e0*/  @P1 FADD.FTZ R65, R49, R65 ;  /* 0x0000004131411221 */ /* 0x000fe20000010000 */
[----:B------:R-:W-:Y:S01]  /*102f0*/  FSEL R67, R67, RZ, !P5 ;  /* 0x000000ff43437208 */ /* 0x000fe20006800000 */
[----:B------:R-:W-:Y:S01]  /*10300*/  @P1 FADD.FTZ R62, R46, R62 ;  /* 0x0000003e2e3e1221 */ /* 0x000fe20000010000 */
[----:B------:R-:W-:Y:S01]  /*10310*/  PLOP3.LUT P5, PT, P5, PT, PT, 0x8, 0x80 ;  /* 0x000000000080781c */ /* 0x000fe20002fae170 */
[----:B------:R-:W-:Y:S02]  /*10320*/  @P1 FADD.FTZ R64, R48, R64 ;  /* 0x0000004030401221 */ /* 0x000fe40000010000 */
[----:B------:R-:W-:-:S10]  /*10330*/  @P1 FADD.FTZ R67, R51, R67 ;  /* 0x0000004333431221 */ /* 0x000fd40000010000 */
.L_x_4935:
[----:B------:R-:W-:Y:S01]  /*10340*/  SEL R77, RZ, 0x10000, !P4 ;  /* 0x00010000ff4d7807 */ /* 0x000fe20006000000 */
[----:B------:R-:W0:Y:S01]  /*10350*/  LDC.64 R118, c[0x0][0x3a8] ;  /* 0x0000ea00ff767b82 */ /* 0x000e220000000a00 */
[----:B------:R-:W-:Y:S02]  /*10360*/  ISETP.NE.AND P4, PT, R114, RZ, PT ;  /* 0x000000ff7200720c */ /* 0x000fe40003f85270 */
[----:B------:R-:W-:Y:S02]  /*10370*/  ISETP.NE.AND P1, PT, R79, RZ, PT ;  /* 0x000000ff4f00720c */ /* 0x000fe40003f25270 */
        /* <DEDUP_REMOVED lines=20> */
[----:B------:R-:W-:Y:S01]  /*104c0*/  IMAD.U32 R79, R100, 0x10000, RZ ;  /* 0x00010000644f7824 */ /* 0x000fe200078e00ff */
[----:B------:R-:W-:Y:S01]  /*104d0*/  LOP3.LUT R77, R101, 0xffff, RZ, 0xc0, !PT ;  /* 0x0000ffff654d7812 */ /* 0x000fe200078ec0ff */
[----:B0-----:R-:W0:Y:S01]  /*104e0*/  LDC.64 R114, c[0x0][0x3b8] ;  /* 0x0000ee00ff727b82 */ /* 0x001e220000000a00 */
        /* <DEDUP_REMOVED lines=17> */
.L_x_4976:
[----:B------:R-:W-:Y:S01]  /*10600*/  MOV R91, R78 ;  /* 0x0000004e005b7202 */ /* 0x000fe20000000f00 */
[----:B------:R-:W-:-:S07]  /*10610*/  VIADD R76, R76, 0x80 ;  /* 0x000000804c4c7836 */ /* 0x000fce0000000000 */
.L_x_4853:
[----:B------:R-:W-:Y:S05]  /*10620*/  BSYNC.RECONVERGENT B0 ;  /* 0x0000000000007941 */ /* 0x000fea0003800200 */
.L_x_4852:
        /* <DEDUP_REMOVED lines=39> */
.L_x_4982:
        /* <DEDUP_REMOVED lines=13> */
.L_x_4984:
[----:B------:R-:W-:Y:S05]  /*10970*/  BSYNC.RECONVERGENT B2 ;  /* 0x0000000000027941 */ /* 0x000fea0003800200 */
.L_x_4983:
        /* <DEDUP_REMOVED lines=42> */
.L_x_4981:
[----:B------:R-:W-:Y:S05]  /*10c20*/  BSYNC.RECONVERGENT B1 ;  /* 0x0000000000017941 */ /* 0x000fea0003800200 */
.L_x_4980:
        /* <DEDUP_REMOVED lines=23> */
.L_x_4987:
        /* <DEDUP_REMOVED lines=13> */
.L_x_4989:
[----:B------:R-:W-:Y:S05]  /*10e70*/  BSYNC.RECONVERGENT B2 ;  /* 0x0000000000027941 */ /* 0x000fea0003800200 */
.L_x_4988:
        /* <DEDUP_REMOVED lines=43> */
.L_x_4986:
[----:B------:R-:W-:Y:S05]  /*11130*/  BSYNC.RECONVERGENT B1 ;  /* 0x0000000000017941 */ /* 0x000fea0003800200 */
.L_x_4985:
        /* <DEDUP_REMOVED lines=23> */
.L_x_4992:
        /* <DEDUP_REMOVED lines=13> */
.L_x_4994:
[----:B------:R-:W-:Y:S05]  /*11380*/  BSYNC.RECONVERGENT B2 ;  /* 0x0000000000027941 */ /* 0x000fea0003800200 */
.L_x_4993:
        /* <DEDUP_REMOVED lines=43> */
.L_x_4991:
[----:B------:R-:W-:Y:S05]  /*11640*/  BSYNC.RECONVERGENT B1 ;  /* 0x0000000000017941 */ /* 0x000fea0003800200 */
.L_x_4990:
        /* <DEDUP_REMOVED lines=19> */
.L_x_4997:
        /* <DEDUP_REMOVED lines=13> */
.L_x_4999:
[----:B------:R-:W-:Y:S05]  /*11850*/  BSYNC.RECONVERGENT B2 ;  /* 0x0000000000027941 */ /* 0x000fea0003800200 */
.L_x_4998:
        /* <DEDUP_REMOVED lines=43> */
.L_x_4996:
[----:B------:R-:W-:Y:S05]  /*11b10*/  BSYNC.RECONVERGENT B1 ;  /* 0x0000000000017941 */ /* 0x000fea0003800200 */
.L_x_4995:
        /* <DEDUP_REMOVED lines=23> */
.L_x_5002:
        /* <DEDUP_REMOVED lines=13> */
.L_x_5004:
[----:B------:R-:W-:Y:S05]  /*11d60*/  BSYNC.RECONVERGENT B2 ;  /* 0x0000000000027941 */ /* 0x000fea0003800200 */
.L_x_5003:
        /* <DEDUP_REMOVED lines=43> */
.L_x_5001:
[----:B------:R-:W-:Y:S05]  /*12020*/  BSYNC.RECONVERGENT B1 ;  /* 0x0000000000017941 */ /* 0x000fea0003800200 */
.L_x_5000:
[----:B------:R-:W-:Y:S01]  /*12030*/  ISETP.NE.AND P2, PT, R96, 0x1, PT ;  /* 0x000000016000780c */ /* 0x000fe20003f45270 */
[----:B------:R-:W-:Y:S01]  /*12040*/  IMAD.U32 R72, R73, 0x10000, RZ ;  /* 0x0001000049487824 */ /* 0x000fe200078e00ff */
[----:B------:R-:W-:Y:S01]  /*12050*/  I2FP.F32.U32 R3, R3 ;  /* 0x0000000300037245 */ /* 0x000fe20000201000 */
[----:B------:R-:W-:Y:S01]  /*12060*/  BSSY.RECONVERGENT B1, `(.L_x_5005) ;  /* 0x000004a000017945 */ /* 0x000fe20003800200 */
[----:B------:R-:W-:-:S03]  /*12070*/  IMAD.MOV.U32 R97, RZ, RZ, 0x2 ;  /* 0x00000002ff617424 */ /* 0x000fc600078e00ff */
[----:B------:R-:W-:Y:S01]  /*12080*/  FFMA.FTZ R70, R3, R122, 1.1641532182693481445e-10 ;  /* 0x2f00000003467423 */ /* 0x000fe2000001007a */
[----:B------:R-:W-:Y:S02]  /*12090*/  PRMT R3, R73, 0x7632, R3 ;  /* 0x0000763249037816 */ /* 0x000fe40000000003 */
[----:B------:R-:W-:Y:S02]  /*120a0*/  MOV R73, R92 ;  /* 0x0000005c00497202 */ /* 0x000fe40000000f00 */
        /* <DEDUP_REMOVED lines=12> */
.L_x_5007:
        /* <DEDUP_REMOVED lines=13> */
.L_x_5009:
[----:B------:R-:W-:Y:S05]  /*12240*/  BSYNC.RECONVERGENT B2 ;  /* 0x0000000000027941 */ /* 0x000fea0003800200 */
.L_x_5008:
        /* <DEDUP_REMOVED lines=43> */
.L_x_5006:
[----:B------:R-:W-:Y:S05]  /*12500*/  BSYNC.RECONVERGENT B1 ;  /* 0x0000000000017941 */ /* 0x000fea0003800200 */
.L_x_5005:
        /* <DEDUP_REMOVED lines=23> */
.L_x_5012:
        /* <DEDUP_REMOVED lines=13> */
.L_x_5014:
[----:B------:R-:W-:Y:S05]  /*12750*/  BSYNC.RECONVERGENT B2 ;  /* 0x0000000000027941 */ /* 0x000fea0003800200 */
.L_x_5013:
        /* <DEDUP_REMOVED lines=43> */
.L_x_5011:
[----:B------:R-:W-:Y:S05]  /*12a10*/  BSYNC.RECONVERGENT B1 ;  /* 0x0000000000017941 */ /* 0x000fea0003800200 */
.L_x_5010:
        /* <DEDUP_REMOVED lines=19> */
.L_x_5017:
        /* <DEDUP_REMOVED lines=13> */
.L_x_5019:
[----:B------:R-:W-:Y:S05]  /*12c20*/  BSYNC.RECONVERGENT B2 ;  /* 0x0000000000027941 */ /* 0x000fea0003800200 */
.L_x_5018:
        /* <DEDUP_REMOVED lines=43> */
.L_x_5016:
[----:B------:R-:W-:Y:S05]  /*12ee0*/  BSYNC.RECONVERGENT B1 ;  /* 0x0000000000017941 */ /* 0x000fea0003800200 */
.L_x_5015:
        /* <DEDUP_REMOVED lines=23> */
.L_x_5022:
        /* <DEDUP_REMOVED lines=13> */
.L_x_5024:
[----:B------:R-:W-:Y:S05]  /*13130*/  BSYNC.RECONVERGENT B2 ;  /* 0x0000000000027941 */ /* 0x000fea0003800200 */
.L_x_5023:
        /* <DEDUP_REMOVED lines=43> */
.L_x_5021:
[----:B------:R-:W-:Y:S05]  /*133f0*/  BSYNC.RECONVERGENT B1 ;  /* 0x0000000000017941 */ /* 0x000fea0003800200 */
.L_x_5020:
        /* <DEDUP_REMOVED lines=19> */
.L_x_5027:
        /* <DEDUP_REMOVED lines=13> */
.L_x_5029:
[----:B------:R-:W-:Y:S05]  /*13600*/  BSYNC.RECONVERGENT B2 ;  /* 0x0000000000027941 */ /* 0x000fea0003800200 */
.L_x_5028:
        /* <DEDUP_REMOVED lines=43> */
.L_x_5026:
[----:B------:R-:W-:Y:S05]  /*138c0*/  BSYNC.RECONVERGENT B1 ;  /* 0x0000000000017941 */ /* 0x000fea0003800200 */
.L_x_5025:
        /* <DEDUP_REMOVED lines=23> */
.L_x_5032:
        /* <DEDUP_REMOVED lines=13> */
.L_x_5034:
[----:B------:R-:W-:Y:S05]  /*13b10*/  BSYNC.RECONVERGENT B2 ;  /* 0x0000000000027941 */ /* 0x000fea0003800200 */
.L_x_5033:
        /* <DEDUP_REMOVED lines=43> */
.L_x_5031:
[----:B------:R-:W-:Y:S05]  /*13dd0*/  BSYNC.RECONVERGENT B1 ;  /* 0x0000000000017941 */ /* 0x000fea0003800200 */
.L_x_5030:
        /* <DEDUP_REMOVED lines=18> */
.L_x_5037:
        /* <DEDUP_REMOVED lines=13> */
.L_x_5039:
[----:B------:R-:W-:Y:S05]  /*13fd0*/  BSYNC.RECONVERGENT B2 ;  /* 0x0000000000027941 */ /* 0x000fea0003800200 */
.L_x_5038:
        /* <DEDUP_REMOVED lines=43> */
.L_x_5036:
[----:B------:R-:W-:Y:S05]  /*14290*/  BSYNC.RECONVERGENT B1 ;  /* 0x0000000000017941 */ /* 0x000fea0003800200 */
.L_x_5035:
        /* <DEDUP_REMOVED lines=23> */
.L_x_5042:
        /* <DEDUP_REMOVED lines=13> */
.L_x_5044:
[----:B------:R-:W-:Y:S05]  /*144e0*/  BSYNC.RECONVERGENT B2 ;  /* 0x0000000000027941 */ /* 0x000fea0003800200 */
.L_x_5043:
        /* <DEDUP_REMOVED lines=43> */
.L_x_5041:
[----:B------:R-:W-:Y:S05]  /*147a0*/  BSYNC.RECONVERGENT B1 ;  /* 0x0000000000017941 */ /* 0x000fea0003800200 */
.L_x_5040:
        /* <DEDUP_REMOVED lines=19> */
.L_x_5047:
        /* <DEDUP_REMOVED lines=13> */
.L_x_5049:
[----:B------:R-:W-:Y:S05]  /*149b0*/  BSYNC.RECONVERGENT B2 ;  /* 0x0000000000027941 */ /* 0x000fea0003800200 */
.L_x_5048:
        /* <DEDUP_REMOVED lines=43> */
.L_x_5046:
[----:B------:R-:W-:Y:S05]  /*14c70*/  BSYNC.RECONVERGENT B1 ;  /* 0x0000000000017941 */ /* 0x000fea0003800200 */
.L_x_5045:
        /* <DEDUP_REMOVED lines=23> */
.L_x_5052:
        /* <DEDUP_REMOVED lines=13> */
.L_x_5054:
[----:B------:R-:W-:Y:S05]  /*14ec0*/  BSYNC.RECONVERGENT B2 ;  /* 0x0000000000027941 */ /* 0x000fea0003800200 */
.L_x_5053:
        /* <DEDUP_REMOVED lines=43> */
.L_x_5051:
[----:B------:R-:W-:Y:S05]  /*15180*/  BSYNC.RECONVERGENT B1 ;  /* 0x0000000000017941 */ /* 0x000fea0003800200 */
.L_x_5050:
        /* <DEDUP_REMOVED lines=18> */
.L_x_5057:
        /* <DEDUP_REMOVED lines=15> */
.L_x_5059:
[----:B------:R-:W-:Y:S05]  /*153a0*/  BSYNC.RECONVERGENT B2 ;  /* 0x0000000000027941 */ /* 0x000fea0003800200 */
.L_x_5058:
        /* <DEDUP_REMOVED lines=43> */
.L_x_5056:
[----:B------:R-:W-:Y:S05]  /*15660*/  BSYNC.RECONVERGENT B1 ;  /* 0x0000000000017941 */ /* 0x000fea0003800200 */
.L_x_5055:
        /* <DEDUP_REMOVED lines=11> */
.L_x_4979:
        /* <DEDUP_REMOVED lines=16> */
.L_x_5063:
        /* <DEDUP_REMOVED lines=13> */
.L_x_5065:
[----:B------:R-:W-:Y:S05]  /*158f0*/  BSYNC.RECONVERGENT B2 ;  /* 0x0000000000027941 */ /* 0x000fea0003800200 */
.L_x_5064:
        /* <DEDUP_REMOVED lines=42> */
.L_x_5062:
[----:B------:R-:W-:Y:S05]  /*15ba0*/  BSYNC.RECONVERGENT B1 ;  /* 0x0000000000017941 */ /* 0x000fea0003800200 */
.L_x_5061:
        /* <DEDUP_REMOVED lines=21> */
.L_x_5068:
        /* <DEDUP_REMOVED lines=13> */
.L_x_5070:
[----:B------:R-:W-:Y:S05]  /*15dd0*/  BSYNC.RECONVERGENT B2 ;  /* 0x0000000000027941 */ /* 0x000fea0003800200 */
.L_x_5069:
        /* <DEDUP_REMOVED lines=43> */
.L_x_5067:
[----:B------:R-:W-:Y:S05]  /*16090*/  BSYNC.RECONVERGENT B1 ;  /* 0x0000000000017941 */ /* 0x000fea0003800200 */
.L_x_5066:
        /* <DEDUP_REMOVED lines=18> */
.L_x_5073:
        /* <DEDUP_REMOVED lines=13> */
.L_x_5075:
[----:B------:R-:W-:Y:S05]  /*16290*/  BSYNC.RECONVERGENT B2 ;  /* 0x0000000000027941 */ /* 0x000fea0003800200 */
.L_x_5074:
        /* <DEDUP_REMOVED lines=43> */
.L_x_5072:
[----:B------:R-:W-:Y:S05]  /*16550*/  BSYNC.RECONVERGENT B1 ;  /* 0x0000000000017941 */ /* 0x000fea0003800200 */
.L_x_5071:
[----:B------:R-:W-:Y:S01]  /*16560*/  I2FP.F32.U32 R3, R3 ;  /* 0x0000000300037245 */ /* 0x000fe20000201000 */
[----:B------:R-:W-:Y:S01]  /*16570*/  BSSY.RECONVERGENT B1, `(.L_x_5076) ;  /* 0x000004b000017945 */ /* 0x000fe20003800200 */
[C---:B------:R-:W-:Y:S01]  /*16580*/  IMAD.U32 R117, R73.reuse, 0x10000, RZ ;  /* 0x0001000049757824 */ /* 0x040fe200078e00ff */
[----:B------:R-:W-:Y:S01]  /*16590*/  PRMT R120, R73, 0x7632, R120 ;  /* 0x0000763249787816 */ /* 0x000fe20000000078 */
[----:B------:R-:W-:Y:S02]  /*165a0*/  IMAD.MOV.U32 R70, RZ, RZ, 0x2 ;  /* 0x00000002ff467424 */ /* 0x000fe400078e00ff */
[----:B------:R-:W-:Y:S01]  /*165b0*/  FFMA.FTZ R68, R3, R116, 1.1641532182693481445e-10 ;  /* 0x2f00000003447423 */ /* 0x000fe20000010074 */
[----:B------:R-:W-:-:S04]  /*165c0*/  MOV R3, R92 ;  /* 0x0000005c00037202 */ /* 0x000fc80000000f00 */
[----:B------:R-:W-:-:S04]  /*165d0*/  FSETP.LE.FTZ.AND P2, PT, R68, R77, PT ;  /* 0x0000004d4400720b */ /* 0x000fc80003f53000 */
[----:B------:R-:W-:Y:S02]  /*165e0*/  P2R R114, PR, RZ, 0x4 ;  /* 0x00000004ff727803 */ /* 0x000fe40000000000 */
[----:B------:R-:W-:-:S13]  /*165f0*/  ISETP.NE.AND P2, PT, R69, 0x1, PT ;  /* 0x000000014500780c */ /* 0x000fda0003f45270 */
        /* <DEDUP_REMOVED lines=9> */
.L_x_5078:
        /* <DEDUP_REMOVED lines=13> */
.L_x_5080:
[----:B------:R-:W-:Y:S05]  /*16760*/  BSYNC.RECONVERGENT B2 ;  /* 0x0000000000027941 */ /* 0x000fea0003800200 */
.L_x_5079:
        /* <DEDUP_REMOVED lines=43> */
.L_x_5077:
[----:B------:R-:W-:Y:S05]  /*16a20*/  BSYNC.RECONVERGENT B1 ;  /* 0x0000000000017941 */ /* 0x000fea0003800200 */
.L_x_5076:
        /* <DEDUP_REMOVED lines=18> */
.L_x_5083:
        /* <DEDUP_REMOVED lines=13> */
.L_x_5085:
[----:B------:R-:W-:Y:S05]  /*16c20*/  BSYNC.RECONVERGENT B2 ;  /* 0x0000000000027941 */ /* 0x000fea0003800200 */
.L_x_5084:
        /* <DEDUP_REMOVED lines=43> */
.L_x_5082:
[----:B------:R-:W-:Y:S05]  /*16ee0*/  BSYNC.RECONVERGENT B1 ;  /* 0x0000000000017941 */ /* 0x000fea0003800200 */
.L_x_5081:
        /* <DEDUP_REMOVED lines=18> */
.L_x_5088:
        /* <DEDUP_REMOVED lines=13> */
.L_x_5090:
[----:B------:R-:W-:Y:S05]  /*170e0*/  BSYNC.RECONVERGENT B2 ;  /* 0x0000000000027941 */ /* 0x000fea0003800200 */
.L_x_5089:
        /* <DEDUP_REMOVED lines=43> */
.L_x_5087:
[----:B------:R-:W-:Y:S05]  /*173a0*/  BSYNC.RECONVERGENT B1 ;  /* 0x0000000000017941 */ /* 0x000fea0003800200 */
.L_x_5086:
        /* <DEDUP_REMOVED lines=17> */
.L_x_5093:
        /* <DEDUP_REMOVED lines=13> */
.L_x_5095:
[----:B------:R-:W-:Y:S05]  /*17590*/  BSYNC.RECONVERGENT B2 ;  /* 0x0000000000027941 */ /* 0x000fea0003800200 */
.L_x_5094:
        /* <DEDUP_REMOVED lines=43> */
.L_x_5092:
[----:B------:R-:W-:Y:S05]  /*17850*/  BSYNC.RECONVERGENT B1 ;  /* 0x0000000000017941 */ /* 0x000fea0003800200 */
.L_x_5091:
        /* <DEDUP_REMOVED lines=18> */
.L_x_5098:
        /* <DEDUP_REMOVED lines=13> */
.L_x_5100:
[----:B------:R-:W-:Y:S05]  /*17a50*/  BSYNC.RECONVERGENT B2 ;  /* 0x0000000000027941 */ /* 0x000fea0003800200 */
.L_x_5099:
        /* <DEDUP_REMOVED lines=43> */
.L_x_5097:
[----:B------:R-:W-:Y:S05]  /*17d10*/  BSYNC.RECONVERGENT B1 ;  /* 0x0000000000017941 */ /* 0x000fea0003800200 */
.L_x_5096:
        /* <DEDUP_REMOVED lines=37> */
.L_x_5060:
[----:B------:R-:W0:Y:S01]  /*17f70*/  LDC.64 R116, c[0x0][0x3a8] ;  /* 0x0000ea00ff747b82 */ /* 0x000e220000000a00 */
[----:B------:R-:W-:Y:S02]  /*17f80*/  ISETP.NE.AND P6, PT, R91, RZ, PT ;  /* 0x000000ff5b00720c */ /* 0x000fe40003fc5270 */
[----:B------:R-:W-:Y:S02]  /*17f90*/  SEL R91, RZ, 0x1000000, !P5 ;  /* 0x01000000ff5b7807 */ /* 0x000fe40006800000 */
[----:B------:R-:W-:Y:S02]  /*17fa0*/  ISETP.NE.AND P5, PT, R114, RZ, PT ;  /* 0x000000ff7200720c */ /* 0x000fe40003fa5270 */
[----:B------:R-:W-:Y:S01]  /*17fb0*/  SEL R77, RZ, 0x10000, !P4 ;  /* 0x00010000ff4d7807 */ /* 0x000fe20006000000 */
[----:B------:R-:W1:Y:S01]  /*17fc0*/  LDC.64 R114, c[0x0][0x3b0] ;  /* 0x0000ec00ff727b82 */ /* 0x000e620000000a00 */
[----:B------:R-:W-:Y:S02]  /*17fd0*/  SEL R120, RZ, 0x100, !P3 ;  /* 0x00000100ff787807 */ /* 0x000fe40005800000 */
[----:B------:R-:W-:-:S02]  /*17fe0*/  ISETP.NE.AND P4, PT, R113, RZ, PT ;  /* 0x000000ff7100720c */ /* 0x000fc40003f85270 */
[----:B------:R-:W-:Y:S02]  /*17ff0*/  ISETP.NE.AND P1, PT, R79, RZ, PT ;  /* 0x000000ff4f00720c */ /* 0x000fe40003f25270 */
[----:B------:R-:W-:Y:S01]  /*18000*/  LOP3.LUT R120, R120, R91, R77, 0xfe, !PT ;  /* 0x0000005b78787212 */ /* 0x000fe200078efe4d */
[----:B------:R-:W-:Y:S01]  /*18010*/  IMAD.MOV.U32 R91, RZ, RZ, R78 ;  /* 0x000000ffff5b7224 */ /* 0x000fe200078e004e */
[----:B------:R-:W-:Y:S02]  /*18020*/  SEL R79, RZ, 0x1000000, !P4 ;  /* 0x01000000ff4f7807 */ /* 0x000fe40006000000 */
[----:B------:R-:W-:Y:S01]  /*18030*/  SEL R77, RZ, 0x100, !P6 ;  /* 0x00000100ff4d7807 */ /* 0x000fe20007000000 */
[----:B0-----:R-:W-:Y:S01]  /*18040*/  IMAD.WIDE.U32 R118, R76, 0x20, R116 ;  /* 0x000000204c767825 */ /* 0x001fe200078e0074 */
[----:B------:R-:W-:Y:S02]  /*18050*/  SEL R116, RZ, 0x10000, !P5 ;  /* 0x00010000ff747807 */ /* 0x000fe40006800000 */
[----:B------:R-:W-:-:S02]  /*18060*/  SEL R117, RZ, 0x1, !P2 ;  /* 0x00000001ff757807 */ /* 0x000fc40005000000 */
[----:B------:R-:W-:Y:S01]  /*18070*/  LOP3.LUT R77, R77, R79, R116, 0xfe, !PT ;  /* 0x0000004f4d4d7212 */ /* 0x000fe200078efe74 */
[----:B------:R2:W-:Y:S01]  /*18080*/  STG.E.128 desc[UR10][R118.64], R68 ;  /* 0x0000004476007986 */ /* 0x0005e2000c101d0a */
[----:B------:R-:W-:Y:S01]  /*18090*/  SEL R116, RZ, 0x1, !P1 ;  /* 0x00000001ff747807 */ /* 0x000fe20004800000 */
[----:B-1----:R-:W-:Y:S01]  /*180a0*/  IMAD.WIDE.U32 R114, R76, 0x8, R114 ;  /* 0x000000084c727825 */ /* 0x002fe200078e0072 */
[----:B------:R-:W-:Y:S01]  /*180b0*/  LOP3.LUT R117, R120, R117, RZ, 0xfc, !PT ;  /* 0x0000007578757212 */ /* 0x000fe200078efcff */
[----:B------:R2:W-:Y:S01]  /*180c0*/  STG.E.128 desc[UR10][R118.64+0x10], R72 ;  /* 0x0000104876007986 */ /* 0x0005e2000c101d0a */
[----:B------:R-:W-:-:S05]  /*180d0*/  LOP3.LUT R116, R77, R116, RZ, 0xfc, !PT ;  /* 0x000000744d747212 */ /* 0x000fca00078efcff */
[----:B------:R2:W-:Y:S01]  /*180e0*/  STG.E.64 desc[UR10][R114.64], R116 ;  /* 0x0000007472007986 */ /* 0x0005e2000c101b0a */
[----:B------:R-:W-:Y:S05]  /*180f0*/  @!P0 BRA `(.L_x_4978) ;  /* 0x0000000000508947 */ /* 0x000fea0003800000 */
[----:B------:R-:W-:Y:S02]  /*18100*/  SHF.L.U32 R78, R100, 0x10, RZ ;  /* 0x00000010644e7819 */ /* 0x000fe400000006ff */
[----:B------:R-:W-:Y:S02]  /*18110*/  LOP3.LUT R77, R101, 0xffff, RZ, 0xc0, !PT ;  /* 0x0000ffff654d7812 */ /* 0x000fe400078ec0ff */
[----:B--2---:R-:W-:Y:S02]  /*18120*/  LOP3.LUT R114, R78, 0xff0000, RZ, 0xc0, !PT ;  /* 0x00ff00004e727812 */ /* 0x004fe400078ec0ff */
[----:B------:R-:W0:Y:S01]  /*18130*/  LDC.64 R78, c[0x0][0x3b8] ;  /* 0x0000ee00ff4e7b82 */ /* 0x000e220000000a00 */
        /* <DEDUP_REMOVED lines=13> */
[----:B0-----:R-:W-:Y:S01]  /*18210*/  IMAD.WIDE.U32 R78, R76, 0x8, R78 ;  /* 0x000000084c4e7825 */ /* 0x001fe200078e004e */
[----:B------:R-:W-:-:S05]  /*18220*/  LOP3.LUT R114, R117, 0xff, R94, 0xf8, !PT ;  /* 0x000000ff75727812 */ /* 0x000fca00078ef85e */
[----:B------:R3:W-:Y:S02]  /*18230*/  STG.E.64 desc[UR10][R78.64], R114 ;  /* 0x000000724e007986 */ /* 0x0007e4000c101b0a */
.L_x_4978:
[----:B------:R-:W-:Y:S05]  /*18240*/  BSYNC.RECONVERGENT B0 ;  /* 0x0000000000007941 */ /* 0x000fea0003800200 */
.L_x_4977:
[----:B------:R-:W-:Y:S01]  /*18250*/  FADD.FTZ R76, RZ, R52 ;  /* 0x00000034ff4c7221 */ /* 0x000fe20000010000 */
[C---:B------:R-:W-:Y:S01]  /*18260*/  ISETP.GE.U32.AND P0, PT, R110.reuse, 0x80, PT ;  /* 0x000000806e00780c */ /* 0x040fe20003f06070 */
[----:B------:R-:W4:Y:S01]  /*18270*/  S2UR UR5, SR_CgaCtaId ;  /* 0x00000000000579c3 */ /* 0x000f220000008800 */
[C---:B------:R-:W-:Y:S01]  /*18280*/  ISETP.GT.U32.AND P2, PT, R110.reuse, 0xff, PT ;  /* 0x000000ff6e00780c */ /* 0x040fe20003f44070 */
[----:B------:R-:W-:Y:S01]  /*18290*/  FADD.FTZ R77, R53, R76 ;  /* 0x0000004c354d7221 */ /* 0x000fe20000010000 */
[----:B------:R-:W-:Y:S01]  /*182a0*/  ISETP.GT.U32.AND P1, PT, R110, 0x17f, PT ;  /* 0x0000017f6e00780c */ /* 0x000fe20003f24070 */
[----:B------:R-:W-:Y:S01]  /*182b0*/  UMOV UR4, 0x400 ;  /* 0x0000040000047882 */ /* 0x000fe20000000000 */
[----:B0-2---:R-:W-:Y:S02]  /*182c0*/  IMAD.MOV.U32 R118, RZ, RZ, RZ ;  /* 0x000000ffff767224 */ /* 0x005fe400078e00ff */
[----:B------:R-:W-:Y:S01]  /*182d0*/  FADD.FTZ R76, R54, R77 ;  /* 0x0000004d364c7221 */ /* 0x000fe20000010000 */
[----:B------:R-:W-:Y:S03]  /*182e0*/  BSSY.RECONVERGENT B0, `(.L_x_5101) ;  /* 0x00000ce000007945 */ /* 0x000fe60003800200 */
[----:B------:R-:W-:-:S04]  /*182f0*/  FADD.FTZ R77, R55, R76 ;  /* 0x0000004c374d7221 */ /* 0x000fc80000010000 */
[----:B------:R-:W-:-:S04]  /*18300*/  FADD.FTZ R76, R56, R77 ;  /* 0x0000004d384c7221 */ /* 0x000fc80000010000 */
[----:B------:R-:W-:-:S04]  /*18310*/  FADD.FTZ R77, R57, R76 ;  /* 0x0000004c394d7221 */ /* 0x000fc80000010000 */
[----:B------:R-:W-:Y:S01]  /*18320*/  FADD.FTZ R76, R58, R77 ;  /* 0x0000004d3a4c7221 */ /* 0x000fe20000010000 */
[----:B----4-:R-:W-:-:S03]  /*18330*/  ULEA UR4, UR5, UR4, 0x18 ;  /* 0x0000000405047291 */ /* 0x010fc6000f8ec0ff */
[----:B------:R-:W-:Y:S01]  /*18340*/  FADD.FTZ R76, R59, R76 ;  /* 0x0000004c3b4c7221 */ /* 0x000fe20000010000 */
[----:B------:R-:W-:-:S04]  /*18350*/  @UP1 UIADD3 UR4, UPT, UPT, UR4, 0x20, URZ ;  /* 0x0000002004041890 */ /* 0x000fc8000fffe0ff */
[----:B------:R-:W-:-:S05]  /*18360*/  FSEL R77, R76, RZ, P0 ;  /* 0x000000ff4c4d7208 */ /* 0x000fca0000000000 */
[----:B------:R-:W-:-:S04]  /*18370*/  FADD.FTZ R76, R60, R77 ;  /* 0x0000004d3c4c7221 */ /* 0x000fc80000010000 */
[----:B-1-3--:R-:W-:-:S04]  /*18380*/  FADD.FTZ R79, R61, R76 ;  /* 0x0000004c3d4f7221 */ /* 0x00afc80000010000 */
        /* <DEDUP_REMOVED lines=84> */
[----:B------:R-:W0:Y:S01]  /*188d0*/  SHFL.BFLY PT, R114, R79, 0x4, 0x1f ;  /* 0x0c801f004f727f89 */ /* 0x000e2200000e0000 */
[----:B------:R-:W-:Y:S01]  /*188e0*/  @!P1 LOP3.LUT R117, R78, 0x18, RZ, 0xc0, !PT ;  /* 0x000000184e759812 */ /* 0x000fe200078ec0ff */
[----:B0-----:R-:W-:Y:S01]  /*188f0*/  FADD.FTZ R114, R79, R114 ;  /* 0x000000724f727221 */ /* 0x001fe20000010000 */
[----:B------:R-:W-:-:S04]  /*18900*/  CS2R R78, SRZ ;  /* 0x00000000004e7805 */ /* 0x000fc8000001ff00 */
[----:B------:R-:W0:Y:S02]  /*18910*/  SHFL.BFLY PT, R113, R114, 0x8, 0x1f ;  /* 0x0d001f0072717f89 */ /* 0x000e2400000e0000 */
[----:B0-----:R-:W-:-:S05]  /*18920*/  FADD.FTZ R113, R114, R113 ;  /* 0x0000007172717221 */ /* 0x001fca0000010000 */
[----:B------:R-:W0:Y:S02]  /*18930*/  SHFL.BFLY PT, R116, R113, 0x10, 0x1f ;  /* 0x0e001f0071747f89 */ /* 0x000e2400000e0000 */
[----:B0-----:R-:W-:Y:S01]  /*18940*/  FADD.FTZ R77, R113, R116 ;  /* 0x00000074714d7221 */ /* 0x001fe20000010000 */
[----:B------:R-:W-:Y:S02]  /*18950*/  IADD3 R113, PT, PT, R121, R118, RZ ;  /* 0x0000007679717210 */ /* 0x000fe40007ffe0ff */
[----:B------:R-:W-:Y:S02]  /*18960*/  I2FP.F32.S32 R121, R121 ;  /* 0x0000007900797245 */ /* 0x000fe40000201400 */
[----:B------:R0:W-:Y:S01]  /*18970*/  @!P1 STS.64 [R117+UR4], R76 ;  /* 0x0000004c75009988 */ /* 0x0001e20008000a04 */
[----:B------:R-:W-:Y:S01]  /*18980*/  I2FP.F32.S32 R114, R113 ;  /* 0x0000007100727245 */ /* 0x000fe20000201400 */
[----:B------:R-:W-:Y:S01]  /*18990*/  BAR.SYNC.DEFER_BLOCKING 0x0 ;  /* 0x0000000000007b1d */ /* 0x000fe20000010000 */
[----:B------:R-:W-:-:S05]  /*189a0*/  ISETP.NE.AND P1, PT, R0, RZ, PT ;  /* 0x000000ff0000720c */ /* 0x000fca0003f25270 */
[----:B------:R-:W1:Y:S01]  /*189b0*/  MUFU.RCP R115, R114 ;  /* 0x0000007200737308 */ /* 0x000e620000001000 */
[----:B0-----:R-:W-:Y:S01]  /*189c0*/  I2FP.F32.S32 R77, R118 ;  /* 0x00000076004d7245 */ /* 0x001fe20000201400 */
[----:B------:R-:W0:Y:S01]  /*189d0*/  @!P2 LDS.64 R78, [R119] ;  /* 0x00000000774ea984 */ /* 0x000e220000000a00 */
[----:B------:R-:W-:-:S03]  /*189e0*/  PLOP3.LUT P2, PT, PT, PT, UP2, 0x40, 0x4 ;  /* 0x000000000004781c */ /* 0x000fc60003f4e828 */
[----:B0-----:R-:W0:Y:S04]  /*189f0*/  SHFL.DOWN PT, R123, R78, 0x2, 0x1f ;  /* 0x08401f004e7b7f89 */ /* 0x001e2800000e0000 */
[----:B------:R-:W2:Y:S01]  /*18a00*/  SHFL.DOWN PT, R116, R79, 0x2, 0x1f ;  /* 0x08401f004f747f89 */ /* 0x000ea200000e0000 */
[C---:B0-----:R-:W-:Y:S01]  /*18a10*/  FMUL.FTZ R120, R123.reuse, R121 ;  /* 0x000000797b787220 */ /* 0x041fe20000410000 */
[----:B------:R-:W-:-:S03]  /*18a20*/  FADD.FTZ R76, -R123, R78 ;  /* 0x0000004e7b4c7221 */ /* 0x000fc60000010100 */
[----:B------:R-:W-:Y:S01]  /*18a30*/  FFMA.FTZ R120, R77, R78, R120 ;  /* 0x0000004e4d787223 */ /* 0x000fe20000010078 */
[----:B------:R-:W-:Y:S01]  /*18a40*/  FMUL.FTZ R76, R76, R76 ;  /* 0x0000004c4c4c7220 */ /* 0x000fe20000410000 */
[----:B------:R-:W0:Y:S01]  /*18a50*/  SHFL.DOWN PT, R78, R113, 0x1, 0x1f ;  /* 0x08201f00714e7f89 */ /* 0x000e2200000e0000 */
[----:B--2---:R-:W-:Y:S02]  /*18a60*/  FADD.FTZ R116, R116, R79 ;  /* 0x0000004f74747221 */ /* 0x004fe40000010000 */
[----:B------:R-:W-:Y:S01]  /*18a70*/  FMUL.FTZ R76, R76, R77 ;  /* 0x0000004d4c4c7220 */ /* 0x000fe20000410000 */
[----:B-1----:R-:W-:-:S03]  /*18a80*/  FMUL.FTZ R77, R115, R120 ;  /* 0x00000078734d7220 */ /* 0x002fc60000410000 */
[----:B------:R-:W-:Y:S02]  /*18a90*/  FMUL.FTZ R76, R76, R121 ;  /* 0x000000794c4c7220 */ /* 0x000fe40000410000 */
[----:B------:R-:W1:Y:S02]  /*18aa0*/  SHFL.DOWN PT, R118, R77, 0x1, 0x1f ;  /* 0x08201f004d767f89 */ /* 0x000e6400000e0000 */
[----:B------:R-:W-:-:S05]  /*18ab0*/  FFMA.FTZ R76, R115, R76, R116 ;  /* 0x0000004c734c7223 */ /* 0x000fca0000010074 */
[----:B------:R-:W2:Y:S01]  /*18ac0*/  SHFL.DOWN PT, R79, R76, 0x1, 0x1f ;  /* 0x08201f004c4f7f89 */ /* 0x000ea200000e0000 */
[----:B0-----:R-:W-:Y:S01]  /*18ad0*/  IMAD.IADD R115, R113, 0x1, R78 ;  /* 0x0000000171737824 */ /* 0x001fe200078e024e */
[----:B------:R-:W-:-:S04]  /*18ae0*/  I2FP.F32.S32 R116, R78 ;  /* 0x0000004e00747245 */ /* 0x000fc80000201400 */
[----:B------:R-:W-:Y:S01]  /*18af0*/  I2FP.F32.S32 R115, R115 ;  /* 0x0000007300737245 */ /* 0x000fe20000201400 */
[----:B-1----:R-:W-:Y:S01]  /*18b00*/  FADD.FTZ R78, R77, -R118 ;  /* 0x800000764d4e7221 */ /* 0x002fe20000010000 */
[----:B------:R-:W-:-:S04]  /*18b10*/  FMUL.FTZ R117, R118, R116 ;  /* 0x0000007476757220 */ /* 0x000fc80000410000 */
[----:B------:R-:W0:Y:S01]  /*18b20*/  MUFU.RCP R115, R115 ;  /* 0x0000007300737308 */ /* 0x000e220000001000 */
[----:B------:R-:W-:Y:S01]  /*18b30*/  FMUL.FTZ R113, R78, R78 ;  /* 0x0000004e4e717220 */ /* 0x000fe20000410000 */
[----:B--2---:R-:W-:-:S03]  /*18b40*/  FADD.FTZ R78, R76, R79 ;  /* 0x0000004f4c4e7221 */ /* 0x004fc60000010000 */
[C---:B------:R-:W-:Y:S01]  /*18b50*/  FMUL.FTZ R113, R114.reuse, R113 ;  /* 0x0000007172717220 */ /* 0x040fe20000410000 */
[----:B------:R-:W-:Y:S02]  /*18b60*/  FFMA.FTZ R114, R114, R77, R117 ;  /* 0x0000004d72727223 */ /* 0x000fe40000010075 */
[----:B------:R-:W1:Y:S01]  /*18b70*/  @!P1 LDC.64 R76, c[0x0][0x3c8] ;  /* 0x0000f200ff4c9b82 */ /* 0x000e620000000a00 */
[----:B------:R-:W-:Y:S01]  /*18b80*/  FMUL.FTZ R113, R113, R116 ;  /* 0x0000007471717220 */ /* 0x000fe20000410000 */
[----:B0-----:R-:W-:-:S03]  /*18b90*/  FMUL.FTZ R114, R115, R114 ;  /* 0x0000007273727220 */ /* 0x001fc60000410000 */
[----:B------:R-:W-:-:S03]  /*18ba0*/  FFMA.FTZ R113, R115, R113, R78 ;  /* 0x0000007173717223 */ /* 0x000fc6000001004e */
[----:B------:R-:W0:Y:S01]  /*18bb0*/  LDC R116, c[0x0][0x448] ;  /* 0x00011200ff747b82 */ /* 0x000e220000000800 */
[----:B------:R-:W2:Y:S04]  /*18bc0*/  SHFL.IDX PT, R115, R114, RZ, 0x1f ;  /* 0x00001fff72737589 */ /* 0x000ea800000e0000 */
[----:B------:R-:W0:Y:S03]  /*18bd0*/  SHFL.IDX PT, R113, R113, RZ, 0x1f ;  /* 0x00001fff71717589 */ /* 0x000e2600000e0000 */
[----:B------:R-:W3:Y:S01]  /*18be0*/  @!P1 LDC.64 R78, c[0x0][0x3c0] ;  /* 0x0000f000ff4e9b82 */ /* 0x000ee20000000a00 */
[----:B--2---:R-:W-:Y:S01]  /*18bf0*/  FMUL.FTZ R117, R115, R115 ;  /* 0x0000007373757220 */ /* 0x004fe20000410000 */
[----:B0-----:R-:W-:-:S04]  /*18c00*/  FFMA.FTZ R116, R113, UR16, R116 ;  /* 0x0000001071747c23 */ /* 0x001fc80008010074 */
[----:B------:R-:W-:Y:S01]  /*18c10*/  FSEL R117, R117, RZ, !P2 ;  /* 0x000000ff75757208 */ /* 0x000fe20005000000 */
[----:B------:R-:W-:Y:S01]  /*18c20*/  IMAD.U32 R113, RZ, RZ, UR6 ;  /* 0x00000006ff717e24 */ /* 0x000fe2000f8e00ff */
[----:B------:R-:W-:-:S03]  /*18c30*/  PLOP3.LUT P2, PT, PT, PT, UP2, 0x40, 0x4 ;  /* 0x000000000004781c */ /* 0x000fc60003f4e828 */
[----:B------:R-:W-:Y:S01]  /*18c40*/  FADD.FTZ R116, R116, R117 ;  /* 0x0000007574747221 */ /* 0x000fe20000010000 */
[----:B---3--:R-:W-:-:S04]  /*18c50*/  @!P1 IMAD.WIDE R78, R113, 0x4, R78 ;  /* 0x00000004714e9825 */ /* 0x008fc800078e024e */
[----:B-1----:R-:W-:Y:S01]  /*18c60*/  @!P1 IMAD.WIDE R76, R113, 0x4, R76 ;  /* 0x00000004714c9825 */ /* 0x002fe200078e024c */
[----:B------:R-:W0:Y:S01]  /*18c70*/  MUFU.RSQ R116, R116 ;  /* 0x0000007400747308 */ /* 0x000e220000001400 */
[----:B------:R1:W-:Y:S01]  /*18c80*/  @!P1 STG.E desc[UR10][R78.64], R115 ;  /* 0x000000734e009986 */ /* 0x0003e2000c10190a */
[----:B------:R-:W-:-:S03]  /*18c90*/  FSEL R113, R115, RZ, P2 ;  /* 0x000000ff73717208 */ /* 0x000fc60001000000 */
[----:B0-----:R1:W-:Y:S01]  /*18ca0*/  @!P1 STG.E desc[UR10][R76.64], R116 ;  /* 0x000000744c009986 */ /* 0x0013e2000c10190a */
[----:B------:R-:W-:Y:S05]  /*18cb0*/  @!P0 BRA `(.L_x_5102) ;  /* 0x0000000000c08947 */ /* 0x000fea0003800000 */
[--C-:B-1----:R-:W-:Y:S01]  /*18cc0*/  FADD.FTZ R77, R52, -R113.reuse ;  /* 0x80000071344d7221 */ /* 0x102fe20000010000 */
[----:B------:R-:W-:Y:S01]  /*18cd0*/  SHF.L.U32 R79, R16, 0x10, RZ ;  /* 0x00000010104f7819 */ /* 0x000fe200000006ff */
[----:B------:R-:W-:Y:S01]  /*18ce0*/  IMAD.U32 R115, R20, 0x10000, RZ ;  /* 0x0001000014737824 */ /* 0x000fe200078e00ff */
[----:B------:R-:W-:Y:S01]  /*18cf0*/  SHF.L.U32 R114, R88, 0x10, RZ ;  /* 0x0000001058727819 */ /* 0x000fe200000006ff */
[----:B------:R-:W-:Y:S01]  /*18d00*/  FMUL.FTZ R76, R116, R77 ;  /* 0x0000004d744c7220 */ /* 0x000fe20000410000 */
[----:B------:R-:W-:Y:S01]  /*18d10*/  FADD.FTZ R77, R53, -R113 ;  /* 0x80000071354d7221 */ /* 0x000fe20000010000 */
[----:B------:R-:W-:Y:S01]  /*18d20*/  IMAD.U32 R78, R89, 0x10000, RZ ;  /* 0x00010000594e7824 */ /* 0x000fe200078e00ff */
[----:B------:R-:W-:Y:S01]  /*18d30*/  SHF.L.U32 R118, R87, 0x10, RZ ;  /* 0x0000001057767819 */ /* 0x000fe200000006ff */
[----:B------:R-:W-:Y:S01]  /*18d40*/  FFMA.FTZ R76, R76, R79, R115 ;  /* 0x0000004f4c4c7223 */ /* 0x000fe20000010073 */
[----:B------:R-:W-:Y:S01]  /*18d50*/  FMUL.FTZ R77, R116, R77 ;  /* 0x0000004d744d7220 */ /* 0x000fe20000410000 */
[----:B------:R-:W-:Y:S01]  /*18d60*/  FADD.FTZ R79, R54, -R113 ;  /* 0x80000071364f7221 */ /* 0x000fe20000010000 */
[----:B------:R-:W-:Y:S01]  /*18d70*/  SHF.L.U32 R115, R22, 0x10, RZ ;  /* 0x0000001016737819 */ /* 0x000fe200000006ff */
[----:B------:R-:W-:-:S02]  /*18d80*/  IMAD.U32 R120, R84, 0x10000, RZ ;  /* 0x0001000054787824 */ /* 0x000fc400078e00ff */
[----:B------:R-:W-:Y:S01]  /*18d90*/  FFMA.FTZ R117, R77, R78, R114 ;  /* 0x0000004e4d757223 */ /* 0x000fe20000010072 */
[C---:B------:R-:W-:Y:S01]  /*18da0*/  FMUL.FTZ R77, R116.reuse, R79 ;  /* 0x0000004f744d7220 */ /* 0x040fe20000410000 */
[----:B------:R-:W-:Y:S02]  /*18db0*/  IMAD.U32 R78, R17, 0x10000, RZ ;  /* 0x00010000114e7824 */ /* 0x000fe400078e00ff */
[----:B------:R-:W-:Y:S01]  /*18dc0*/  FADD.FTZ R79, R55, -R113 ;  /* 0x80000071374f7221 */ /* 0x000fe20000010000 */
[----:B------:R-:W-:Y:S01]  /*18dd0*/  IMAD.U32 R114, R21, 0x10000, RZ ;  /* 0x0001000015727824 */ /* 0x000fe200078e00ff */
[----:B------:R-:W-:Y:S02]  /*18de0*/  F2FP.BF16.F32.PACK_AB R76, R117, R76 ;  /* 0x0000004c754c723e */ /* 0x000fe400000010ff */
[----:B------:R-:W-:Y:S01]  /*18df0*/  FMUL.FTZ R79, R116, R79 ;  /* 0x0000004f744f7220 */ /* 0x000fe20000410000 */
[----:B------:R-:W-:Y:S01]  /*18e00*/  FFMA.FTZ R77, R77, R78, R114 ;  /* 0x0000004e4d4d7223 */ /* 0x000fe20000010072 */
[----:B------:R-:W-:-:S02]  /*18e10*/  IMAD.U32 R78, R86, 0x10000, RZ ;  /* 0x00010000564e7824 */ /* 0x000fc400078e00ff */
[----:B------:R-:W-:Y:S02]  /*18e20*/  IMAD.U32 R114, R85, 0x10000, RZ ;  /* 0x0001000055727824 */ /* 0x000fe400078e00ff */
[----:B------:R-:W-:Y:S01]  /*18e30*/  FFMA.FTZ R118, R79, R118, R78 ;  /* 0x000000764f767223 */ /* 0x000fe2000001004e */
[----:B------:R-:W-:-:S04]  /*18e40*/  FADD.FTZ R79, R56, -R113 ;  /* 0x80000071384f7221 */ /* 0x000fc80000010000 */
[----:B------:R-:W-:Y:S01]  /*18e50*/  FMUL.FTZ R78, R116, R79 ;  /* 0x0000004f744e7220 */ /* 0x000fe20000410000 */
[----:B------:R-:W-:Y:S01]  /*18e60*/  IMAD.U32 R79, R18, 0x10000, RZ ;  /* 0x00010000124f7824 */ /* 0x000fe200078e00ff */
[----:B------:R-:W-:-:S03]  /*18e70*/  F2FP.BF16.F32.PACK_AB R77, R118, R77 ;  /* 0x0000004d764d723e */ /* 0x000fc600000010ff */
[----:B------:R-:W-:Y:S01]  /*18e80*/  FFMA.FTZ R78, R78, R79, R115 ;  /* 0x0000004f4e4e7223 */ /* 0x000fe20000010073 */
[--C-:B------:R-:W-:Y:S01]  /*18e90*/  FADD.FTZ R79, R57, -R113.reuse ;  /* 0x80000071394f7221 */ /* 0x100fe20000010000 */
[----:B------:R-:W-:-:S03]  /*18ea0*/  FADD.FTZ R115, R59, -R113 ;  /* 0x800000713b737221 */ /* 0x000fc60000010000 */
[C---:B------:R-:W-:Y:S01]  /*18eb0*/  FMUL.FTZ R79, R116.reuse, R79 ;  /* 0x0000004f744f7220 */ /* 0x040fe20000410000 */
[----:B------:R-:W-:-:S03]  /*18ec0*/  FMUL.FTZ R115, R116, R115 ;  /* 0x0000007374737220 */ /* 0x000fc60000410000 */
[----:B------:R-:W-:Y:S01]  /*18ed0*/  FFMA.FTZ R119, R79, R114, R120 ;  /* 0x000000724f777223 */ /* 0x000fe20000010078 */
[----:B------:R-:W-:Y:S01]  /*18ee0*/  FADD.FTZ R79, R58, -R113 ;  /* 0x800000713a4f7221 */ /* 0x000fe20000010000 */
[----:B------:R-:W-:Y:S01]  /*18ef0*/  SHF.L.U32 R114, R19, 0x10, RZ ;  /* 0x0000001013727819 */ /* 0x000fe200000006ff */
[----:B------:R-:W-:Y:S02]  /*18f00*/  IMAD.U32 R120, R23, 0x10000, RZ ;  /* 0x0001000017787824 */ /* 0x000fe400078e00ff */
[----:B------:R-:W-:Y:S01]  /*18f10*/  FMUL.FTZ R79, R116, R79 ;  /* 0x0000004f744f7220 */ /* 0x000fe20000410000 */
[----:B------:R-:W-:-:S03]  /*18f20*/  F2FP.BF16.F32.PACK_AB R78, R119, R78 ;  /* 0x0000004e774e723e */ /* 0x000fc600000010ff */
[----:B------:R-:W-:Y:S01]  /*18f30*/  FFMA.FTZ R79, R79, R114, R120 ;  /* 0x000000724f4f7223 */ /* 0x000fe20000010078 */
[----:B------:R-:W-:Y:S01]  /*18f40*/  IMAD.U32 R114, R82, 0x10000, RZ ;  /* 0x0001000052727824 */ /* 0x000fe200078e00ff */
[----:B------:R-:W-:-:S05]  /*18f50*/  SHF.L.U32 R120, R81, 0x10, RZ ;  /* 0x0000001051787819 */ /* 0x000fca00000006ff */
[----:B------:R-:W-:Y:S02]  /*18f60*/  FFMA.FTZ R120, R115, R114, R120 ;  /* 0x0000007273787223 */ /* 0x000fe40000010078 */
[----:B------:R-:W0:Y:S03]  /*18f70*/  LDC.64 R114, c[0x0][0x428] ;  /* 0x00010a00ff727b82 */ /* 0x000e260000000a00 */
[----:B------:R-:W-:Y:S01]  /*18f80*/  F2FP.BF16.F32.PACK_AB R79, R120, R79 ;  /* 0x0000004f784f723e */ /* 0x000fe200000010ff */
[----:B0-----:R-:W-:-:S04]  /*18f90*/  IMAD.WIDE.U32 R114, R93, 0x10, R114 ;  /* 0x000000105d727825 */ /* 0x001fc800078e0072 */
[----:B------:R-:W-:Y:S01]  /*18fa0*/  VIADD R93, R93, 0x80 ;  /* 0x000000805d5d7836 */ /* 0x000fe20000000000 */
[----:B------:R0:W-:Y:S06]  /*18fb0*/  STG.E.128 desc[UR10][R114.64], R76 ;  /* 0x0000004c72007986 */ /* 0x0001ec000c101d0a */
.L_x_5102:
[----:B------:R-:W-:Y:S05]  /*18fc0*/  BSYNC.RECONVERGENT B0 ;  /* 0x0000000000007941 */ /* 0x000fea0003800200 */
.L_x_5101:
[----:B------:R-:W-:Y:S01]  /*18fd0*/  ISETP.GE.U32.AND P1, PT, R110, 0x100, PT ;  /* 0x000001006e00780c */ /* 0x000fe20003f26070 */
[----:B------:R-:W-:-:S12]  /*18fe0*/  BSSY.RECONVERGENT B0, `(.L_x_5103) ;  /* 0x0000032000007945 */ /* 0x000fd80003800200 */
[----:B------:R-:W-:Y:S05]  /*18ff0*/  @!P1 BRA `(.L_x_5104) ;  /* 0x0000000000c09947 */ /* 0x000fea0003800000 */
[--C-:B01----:R-:W-:Y:S01]  /*19000*/  FADD.FTZ R77, R60, -R113.reuse ;  /* 0x800000713c4d7221 */ /* 0x103fe20000010000 */
[----:B------:R-:W-:Y:S01]  /*19010*/  SHF.L.U32 R115, R28, 0x10, RZ ;  /* 0x000000101c737819 */ /* 0x000fe200000006ff */
[----:B------:R-:W-:Y:S02]  /*19020*/  IMAD.U32 R79, R24, 0x10000, RZ ;  /* 0x00010000184f7824 */ /* 0x000fe400078e00ff */
[----:B------:R-:W-:Y:S01]  /*19030*/  FMUL.FTZ R76, R116, R77 ;  /* 0x0000004d744c7220 */ /* 0x000fe20000410000 */
[----:B------:R-:W-:Y:S01]  /*19040*/  FADD.FTZ R77, R61, -R113 ;  /* 0x800000713d4d7221 */ /* 0x000fe20000010000 */
[----:B------:R-:W-:Y:S02]  /*19050*/  IMAD.U32 R78, R80, 0x10000, RZ ;  /* 0x00010000504e7824 */ /* 0x000fe400078e00ff */
[----:B------:R-:W-:Y:S02]  /*19060*/  IMAD.U32 R114, R15, 0x10000, RZ ;  /* 0x000100000f727824 */ /* 0x000fe400078e00ff */
[----:B------:R-:W-:Y:S01]  /*19070*/  FMUL.FTZ R77, R116, R77 ;  /* 0x0000004d744d7220 */ /* 0x000fe20000410000 */
[----:B------:R-:W-:Y:S01]  /*19080*/  FFMA.FTZ R76, R76, R79, R115 ;  /* 0x0000004f4c4c7223 */ /* 0x000fe20000010073 */
[----:B------:R-:W-:Y:S01]  /*19090*/  FADD.FTZ R79, R62, -R113 ;  /* 0x800000713e4f7221 */ /* 0x000fe20000010000 */
[----:B------:R-:W-:-:S02]  /*190a0*/  IMAD.U32 R118, R14, 0x10000, RZ ;  /* 0x000100000e767824 */ /* 0x000fc400078e00ff */
[----:B------:R-:W-:Y:S01]  /*190b0*/  FFMA.FTZ R117, R77, R78, R114 ;  /* 0x0000004e4d757223 */ /* 0x000fe20000010072 */
[----:B------:R-:W-:Y:S01]  /*190c0*/  SHF.L.U32 R78, R25, 0x10, RZ ;  /* 0x00000010194e7819 */ /* 0x000fe200000006ff */
[----:B------:R-:W-:Y:S01]  /*190d0*/  FMUL.FTZ R77, R116, R79 ;  /* 0x0000004f744d7220 */ /* 0x000fe20000410000 */
[----:B------:R-:W-:Y:S02]  /*190e0*/  IMAD.U32 R114, R29, 0x10000, RZ ;  /* 0x000100001d727824 */ /* 0x000fe400078e00ff */
[----:B------:R-:W-:Y:S01]  /*190f0*/  FADD.FTZ R79, R63, -R113 ;  /* 0x800000713f4f7221 */ /* 0x000fe20000010000 */
[----:B------:R-:W-:Y:S01]  /*19100*/  IMAD.U32 R115, R30, 0x10000, RZ ;  /* 0x000100001e737824 */ /* 0x000fe200078e00ff */
[----:B------:R-:W-:Y:S01]  /*19110*/  F2FP.BF16.F32.PACK_AB R76, R117, R76 ;  /* 0x0000004c754c723e */ /* 0x000fe200000010ff */
[----:B------:R-:W-:Y:S01]  /*19120*/  FFMA.FTZ R77, R77, R78, R114 ;  /* 0x0000004e4d4d7223 */ /* 0x000fe20000010072 */
[----:B------:R-:W-:Y:S01]  /*19130*/  SHF.L.U32 R78, R13, 0x10, RZ ;  /* 0x000000100d4e7819 */ /* 0x000fe200000006ff */
[----:B------:R-:W-:Y:S01]  /*19140*/  FMUL.FTZ R79, R116, R79 ;  /* 0x0000004f744f7220 */ /* 0x000fe20000410000 */
[----:B------:R-:W-:Y:S01]  /*19150*/  SHF.L.U32 R114, R12, 0x10, RZ ;  /* 0x000000100c727819 */ /* 0x000fe200000006ff */
[----:B------:R-:W-:-:S02]  /*19160*/  IMAD.U32 R120, R11, 0x10000, RZ ;  /* 0x000100000b787824 */ /* 0x000fc400078e00ff */
        /* <DEDUP_REMOVED lines=17> */
[----:B------:R-:W-:Y:S02]  /*19280*/  IMAD.U32 R114, R10, 0x10000, RZ ;  /* 0x000100000a727824 */ /* 0x000fe400078e00ff */
[----:B------:R-:W-:-:S04]  /*19290*/  IMAD.U32 R120, R9, 0x10000, RZ ;  /* 0x0001000009787824 */ /* 0x000fc800078e00ff */
[----:B------:R-:W-:Y:S02]  /*192a0*/  FFMA.FTZ R120, R115, R114, R120 ;  /* 0x0000007273787223 */ /* 0x000fe40000010078 */
[----:B------:R-:W0:Y:S03]  /*192b0*/  LDC.64 R114, c[0x0][0x428] ;  /* 0x00010a00ff727b82 */ /* 0x000e260000000a00 */
[----:B------:R-:W-:Y:S01]  /*192c0*/  F2FP.BF16.F32.PACK_AB R79, R120, R79 ;  /* 0x0000004f784f723e */ /* 0x000fe200000010ff */
[C---:B0-----:R-:W-:Y:S01]  /*192d0*/  IMAD.WIDE.U32 R114, R93.reuse, 0x10, R114 ;  /* 0x000000105d727825 */ /* 0x041fe200078e0072 */
[----:B------:R-:W-:-:S04]  /*192e0*/  IADD3 R93, PT, PT, R93, 0x80, RZ ;  /* 0x000000805d5d7810 */ /* 0x000fc80007ffe0ff */
[----:B------:R2:W-:Y:S03]  /*192f0*/  STG.E.128 desc[UR10][R114.64], R76 ;  /* 0x0000004c72007986 */ /* 0x0005e6000c101d0a */
.L_x_5104:
[----:B------:R-:W-:Y:S05]  /*19300*/  BSYNC.RECONVERGENT B0 ;  /* 0x0000000000007941 */ /* 0x000fea0003800200 */
.L_x_5103:
[----:B------:R-:W-:Y:S01]  /*19310*/  ISETP.GE.U32.AND P1, PT, R110, 0x180, PT ;  /* 0x000001806e00780c */ /* 0x000fe20003f26070 */
[----:B------:R-:W-:-:S12]  /*19320*/  BSSY.RECONVERGENT B0, `(.L_x_5105) ;  /* 0x0000031000007945 */ /* 0x000fd80003800200 */
[----:B------:R-:W-:Y:S05]  /*19330*/  @!P1 BRA `(.L_x_5106) ;  /* 0x0000000000bc9947 */ /* 0x000fea0003800000 */
[--C-:B012---:R-:W-:Y:S01]  /*19340*/  FADD.FTZ R77, R68, -R113.reuse ;  /* 0x80000071444d7221 */ /* 0x107fe20000010000 */
[----:B------:R-:W-:Y:S01]  /*19350*/  IMAD.U32 R79, R32, 0x10000, RZ ;  /* 0x00010000204f7824 */ /* 0x000fe200078e00ff */
[----:B------:R-:W-:Y:S01]  /*19360*/  SHF.L.U32 R78, R33, 0x10, RZ ;  /* 0x00000010214e7819 */ /* 0x000fe200000006ff */
[----:B------:R-:W-:Y:S02]  /*19370*/  IMAD.U32 R115, R36, 0x10000, RZ ;  /* 0x0001000024737824 */ /* 0x000fe400078e00ff */
[----:B------:R-:W-:Y:S01]  /*19380*/  FMUL.FTZ R76, R116, R77 ;  /* 0x0000004d744c7220 */ /* 0x000fe20000410000 */
[----:B------:R-:W-:Y:S01]  /*19390*/  FADD.FTZ R77, R70, -R113 ;  /* 0x80000071464d7221 */ /* 0x000fe20000010000 */
[----:B------:R-:W-:Y:S02]  /*193a0*/  IMAD.U32 R114, R37, 0x10000, RZ ;  /* 0x0001000025727824 */ /* 0x000fe400078e00ff */
[----:B------:R-:W-:Y:S01]  /*193b0*/  FFMA.FTZ R76, R76, R79, R115 ;  /* 0x0000004f4c4c7223 */ /* 0x000fe20000010073 */
[----:B------:R-:W-:Y:S01]  /*193c0*/  FMUL.FTZ R77, R116, R77 ;  /* 0x0000004d744d7220 */ /* 0x000fe20000410000 */
[----:B------:R-:W-:Y:S01]  /*193d0*/  FADD.FTZ R79, R71, -R113 ;  /* 0x80000071474f7221 */ /* 0x000fe20000010000 */
[----:B------:R-:W-:-:S02]  /*193e0*/  IMAD.U32 R118, R6, 0x10000, RZ ;  /* 0x0001000006767824 */ /* 0x000fc400078e00ff */
[----:B------:R-:W-:Y:S01]  /*193f0*/  FFMA.FTZ R77, R77, R78, R114 ;  /* 0x0000004e4d4d7223 */ /* 0x000fe20000010072 */
[----:B------:R-:W-:Y:S01]  /*19400*/  SHF.L.U32 R78, R102, 0x10, RZ ;  /* 0x00000010664e7819 */ /* 0x000fe200000006ff */
[----:B------:R-:W-:Y:S01]  /*19410*/  FMUL.FTZ R79, R116, R79 ;  /* 0x0000004f744f7220 */ /* 0x000fe20000410000 */
[----:B------:R-:W-:Y:S01]  /*19420*/  IMAD.U32 R115, R38, 0x10000, RZ ;  /* 0x0001000026737824 */ /* 0x000fe200078e00ff */
[----:B------:R-:W-:Y:S01]  /*19430*/  SHF.L.U32 R114, R103, 0x10, RZ ;  /* 0x0000001067727819 */ /* 0x000fe200000006ff */
        /* <DEDUP_REMOVED lines=12> */
[--C-:B------:R-:W-:Y:S01]  /*19500*/  FADD.FTZ R79, R74, -R113.reuse ;  /* 0x800000714a4f7221 */ /* 0x100fe20000010000 */
[----:B------:R-:W-:Y:S01]  /*19510*/  SHF.L.U32 R120, R39, 0x10, RZ ;  /* 0x0000001027787819 */ /* 0x000fe200000006ff */
[----:B------:R-:W-:Y:S02]  /*19520*/  IMAD.U32 R114, R35, 0x10000, RZ ;  /* 0x0001000023727824 */ /* 0x000fe400078e00ff */
[----:B------:R-:W-:Y:S01]  /*19530*/  FADD.FTZ R113, R69, -R113 ;  /* 0x8000007145717221 */ /* 0x000fe20000010000 */
[C---:B------:R-:W-:Y:S01]  /*19540*/  FMUL.FTZ R79, R116.reuse, R79 ;  /* 0x0000004f744f7220 */ /* 0x040fe20000410000 */
[----:B------:R-:W-:Y:S02]  /*19550*/  F2FP.BF16.F32.PACK_AB R78, R117, R78 ;  /* 0x0000004e754e723e */ /* 0x000fe400000010ff */
[----:B------:R-:W-:Y:S01]  /*19560*/  FMUL.FTZ R113, R116, R113 ;  /* 0x0000007174717220 */ /* 0x000fe20000410000 */
[----:B------:R-:W-:Y:S01]  /*19570*/  FFMA.FTZ R79, R79, R114, R120 ;  /* 0x000000724f4f7223 */ /* 0x000fe20000010078 */
[----:B------:R-:W-:Y:S01]  /*19580*/  IMAD.U32 R114, R105, 0x10000, RZ ;  /* 0x0001000069727824 */ /* 0x000fe200078e00ff */
[----:B------:R-:W-:Y:S01]  /*19590*/  SHF.L.U32 R116, R8, 0x10, RZ ;  /* 0x0000001008747819 */ /* 0x000fe200000006ff */
[----:B------:R-:W-:-:S04]  /*195a0*/  IMAD.U32 R120, R106, 0x10000, RZ ;  /* 0x000100006a787824 */ /* 0x000fc800078e00ff */
[----:B------:R-:W-:Y:S01]  /*195b0*/  FFMA.FTZ R122, R115, R114, R120 ;  /* 0x00000072737a7223 */ /* 0x000fe20000010078 */
[----:B------:R-:W-:Y:S01]  /*195c0*/  IMAD.U32 R120, R7, 0x10000, RZ ;  /* 0x0001000007787824 */ /* 0x000fe200078e00ff */
[----:B------:R-:W0:Y:S03]  /*195d0*/  LDC.64 R114, c[0x0][0x428] ;  /* 0x00010a00ff727b82 */ /* 0x000e260000000a00 */
[----:B------:R-:W-:Y:S01]  /*195e0*/  FFMA.FTZ R113, R113, R116, R120 ;  /* 0x0000007471717223 */ /* 0x000fe20000010078 */
[----:B------:R-:W-:-:S04]  /*195f0*/  F2FP.BF16.F32.PACK_AB R79, R122, R79 ;  /* 0x0000004f7a4f723e */ /* 0x000fc800000010ff */
[----:B------:R-:W-:Y:S01]  /*19600*/  F2FP.BF16.F32.PACK_AB R76, R113, R76 ;  /* 0x0000004c714c723e */ /* 0x000fe200000010ff */
[----:B0-----:R-:W-:-:S05]  /*19610*/  IMAD.WIDE.U32 R114, R93, 0x10, R114 ;  /* 0x000000105d727825 */ /* 0x001fca00078e0072 */
[----:B------:R3:W-:Y:S02]  /*19620*/  STG.E.128 desc[UR10][R114.64], R76 ;  /* 0x0000004c72007986 */ /* 0x0007e4000c101d0a */
.L_x_5106:
[----:B------:R-:W-:Y:S05]  /*19630*/  BSYNC.RECONVERGENT B0 ;  /* 0x0000000000007941 */ /* 0x000fea0003800200 */
.L_x_5105:
[----:B------:R-:W-:Y:S02]  /*19640*/  UIADD3 UR6, UPT, UPT, UR6, UR18, URZ ;  /* 0x0000001206067290 */ /* 0x000fe4000fffe0ff */
[----:B------:R-:W-:Y:S02]  /*19650*/  UPLOP3.LUT UP1, UPT, UPT, UPT, UP1, 0x40, 0x4 ;  /* 0x000000000004789c */ /* 0x000fe40003f2e810 */
[----:B------:R-:W-:-:S09]  /*19660*/  UISETP.GE.AND UP0, UPT, UR6, UR19, UPT ;  /* 0x000000130600728c */ /* 0x000fd2000bf06270 */
[----:B------:R-:W-:Y:S05]  /*19670*/  BRA.U !UP0, `(.L_x_5107) ;  /* 0xfffffe7508bc7547 */ /* 0x000fea000b83ffff */
[----:B------:R-:W-:Y:S05]  /*19680*/  EXIT ;  /* 0x000000000000794d */ /* 0x000fea0003800000 */
.L_x_5108:
        /* <DEDUP_REMOVED lines=15> */
.L_x_13594:


//--------------------- .text._ZN10layer_norm31ln_parallel_residual_fwd_kernelINS_13Kernel_traitsI13__nv_bfloat16S2_fS2_fjLj3072ELj1ELj1ELj4ELj16ENS_18Kernel_traits_baseILj3072ES2_S2_fS2_fjLj128EEEEELb1ELb1ELb1EEEvNS_9FwdParamsE --------------------------
	.section	.text._ZN10layer_norm31ln_parallel_residual_fwd_kernelINS_13Kernel_traitsI13__nv_bfloat16S2_fS2_fjLj3072ELj1ELj1ELj4ELj16ENS_18Kernel_traits_baseILj3072ES2_S2_fS2_fjLj128EEEEELb1ELb1ELb1EEEvNS_9FwdParamsE,"ax",@progbits
	.align	128
        .global         _ZN10layer_norm31ln_parallel_residual_fwd_kernelINS_13Kernel_traitsI13__nv_bfloat16S2_fS2_fjLj3072ELj1ELj1ELj4ELj16ENS_18Kernel_traits_baseILj3072ES2_S2_fS2_fjLj128EEEEELb1ELb1ELb1EEEvNS_9FwdParamsE
        .type           _ZN10layer_norm31ln_parallel_residual_fwd_kernelINS_13Kernel_traitsI13__nv_bfloat16S2_fS2_fjLj3072ELj1ELj1ELj4ELj16ENS_18Kernel_traits_baseILj3072ES2_S2_fS2_fjLj128EEEEELb1ELb1ELb1EEEvNS_9FwdParamsE,@function
        .size           _ZN10layer_norm31ln_parallel_residual_fwd_kernelINS_13Kernel_traitsI13__nv_bfloat16S2_fS2_fjLj3072ELj1ELj1ELj4ELj16ENS_18Kernel_traits_baseILj3072ES2_S2_fS2_fjLj128EEEEELb1ELb1ELb1EEEvNS_9FwdParamsE,(.L_x_13595 - _ZN10layer_norm31ln_parallel_residual_fwd_kernelINS_13Kernel_traitsI13__nv_bfloat16S2_fS2_fjLj3072ELj1ELj1ELj4ELj16ENS_18Kernel_traits_baseILj3072ES2_S2_fS2_fjLj128EEEEELb1ELb1ELb1EEEvNS_9FwdParamsE)
        .other          _ZN10layer_norm31ln_parallel_residual_fwd_kernelINS_13Kernel_traitsI13__nv_bfloat16S2_fS2_fjLj3072ELj1ELj1ELj4ELj16ENS_18Kernel_traits_baseILj3072ES2_S2_fS2_fjLj128EEEEELb1ELb1ELb1EEEvNS_9FwdParamsE,@"STO_CUDA_ENTRY STV_DEFAULT"
_ZN10layer_norm31ln_parallel_residual_fwd_kernelINS_13Kernel_traitsI13__nv_bfloat16S2_fS2_fjLj3072ELj1ELj1ELj4ELj16ENS_18Kernel_traits_baseILj3072ES2_S2_fS2_fjLj128EEEEELb1ELb1ELb1EEEvNS_9FwdParamsE:
.text._ZN10layer_norm31ln_parallel_residual_fwd_kernelINS_13Kernel_traitsI13__nv_bfloat16S2_fS2_fjLj3072ELj1ELj1ELj4ELj16ENS_18Kernel_traits_baseILj3072ES2_S2_fS2_fjLj128EEEEELb1ELb1ELb1EEEvNS_9FwdParamsE:
        /* <DEDUP_REMOVED lines=31> */
[----:B-1----:R-:W0:Y:S01]  /*01f0*/  LDC R33, c[0x0][0x360] ;  /* 0x0000d800ff217b82 */ /* 0x002e220000000800 */
[----:B-----5:R-:W-:Y:S01]  /*0200*/  @P1 IADD3 R28, P2, PT, R30, R37, RZ ;  /* 0x000000251e1c1210 */ /* 0x020fe20007f5e0ff */
[----:B------:R-:W1:Y:S01]  /*0210*/  LDCU.64 UR4, c[0x0][0x398] ;  /* 0x00007300ff0477ac */ /* 0x000e620008000a00 */
[----:B------:R-:W-:Y:S01]  /*0220*/  @P1 R2UR UR11, R3 ;  /* 0x00000000030b12ca */ /* 0x000fe200000e0000 */
[----:B------:R-:W-:Y:S01]  /*0230*/  @P0 IMAD.MOV.U32 R63, RZ, RZ, R5 ;  /* 0x000000ffff3f0224 */ /* 0x000fe200078e0005 */
[----:B------:R-:W-:Y:S01]  /*0240*/  @P1 R2UR UR10, R2 ;  /* 0x00000000020a12ca */ /* 0x000fe200000e0000 */
[----:B------:R-:W-:Y:S01]  /*0250*/  @P1 IMAD.X R29, RZ, RZ, R31, P2 ;  /* 0x000000ffff1d1224 */ /* 0x000fe200010e061f */
[----:B------:R-:W-:Y:S01]  /*0260*/  @P0 MOV R61, R7 ;  /* 0x00000007003d0202 */ /* 0x000fe20000000f00 */
[----:B------:R-:W-:Y:S01]  /*0270*/  @P0 IMAD.MOV.U32 R62, RZ, RZ, R6 ;  /* 0x000000ffff3e0224 */ /* 0x000fe200078e0006 */
[----:B------:R-:W-:Y:S02]  /*0280*/  @!P0 CS2R R10, SRZ ;  /* 0x00000000000a8805 */ /* 0x000fe4000001ff00 */
[----:B------:R-:W-:-:S02]  /*0290*/  @!P0 CS2R R8, SRZ ;  /* 0x0000000000088805 */ /* 0x000fc4000001ff00 */
[--C-:B------:R-:W-:Y:S02]  /*02a0*/  SHF.R.U64 R103, R28, 0x2, R29.reuse ;  /* 0x000000021c677819 */ /* 0x100fe4000000121d */
[----:B------:R-:W-:Y:S02]  /*02b0*/  @!P0 CS2R R14, SRZ ;  /* 0x00000000000e8805 */ /* 0x000fe4000001ff00 */
[----:B------:R-:W-:Y:S02]  /*02c0*/  SHF.R.U32.HI R102, RZ, 0x2, R29 ;  /* 0x00000002ff667819 */ /* 0x000fe4000001161d */
[----:B------:R-:W-:Y:S02]  /*02d0*/  @!P0 CS2R R12, SRZ ;  /* 0x00000000000c8805 */ /* 0x000fe4000001ff00 */
[----:B------:R-:W-:Y:S01]  /*02e0*/  @!P0 CS2R R18, SRZ ;  /* 0x0000000000128805 */ /* 0x000fe2000001ff00 */
[C---:B------:R-:W-:Y:S01]  /*02f0*/  IMAD.HI.U32 R2, R103.reuse, -0x2daee0ad, RZ ;  /* 0xd2511f5367027827 */ /* 0x040fe200078e00ff */
[----:B------:R-:W-:Y:S01]  /*0300*/  UIADD3 UR20, UPT, UPT, UR11, -0x4498517b, URZ ;  /* 0xbb67ae850b147890 */ /* 0x000fe2000fffe0ff */
[----:B------:R-:W-:Y:S01]  /*0310*/  @!P0 CS2R R16, SRZ ;  /* 0x0000000000108805 */ /* 0x000fe2000001ff00 */
[----:B------:R-:W-:Y:S01]  /*0320*/  UIADD3 UR17, UPT, UPT, UR10, -0x61c88647, URZ ;  /* 0x9e3779b90a117890 */ /* 0x000fe2000fffe0ff */
[----:B------:R-:W-:Y:S01]  /*0330*/  IMAD R32, R103, -0x2daee0ad, RZ ;  /* 0xd2511f5367207824 */ /* 0x000fe200078e02ff */
[----:B------:R-:W-:Y:S01]  /*0340*/  LOP3.LUT R2, R2, UR11, RZ, 0x3c, !PT ;  /* 0x0000000b02027c12 */ /* 0x000fe2000f8e3cff */
[----:B------:R-:W-:Y:S01]  /*0350*/  UIADD3 UR22, UPT, UPT, UR11, 0x76cf5d0a, URZ ;  /* 0x76cf5d0a0b167890 */ /* 0x000fe2000fffe0ff */
[----:B------:R-:W-:Y:S01]  /*0360*/  @P0 MOV R60, R20 ;  /* 0x00000014003c0202 */ /* 0x000fe20000000f00 */
[----:B0-----:R-:W-:Y:S01]  /*0370*/  IMAD R104, R33, UR12, R0 ;  /* 0x0000000c21687c24 */ /* 0x001fe2000f8e0200 */
[----:B------:R-:W-:Y:S01]  /*0380*/  UIADD3 UR21, UPT, UPT, UR10, 0x3c6ef372, URZ ;  /* 0x3c6ef3720a157890 */ /* 0x000fe2000fffe0ff */
[----:B------:R-:W-:Y:S01]  /*0390*/  IMAD.HI.U32 R29, R2, -0x326172a9, RZ ;  /* 0xcd9e8d57021d7827 */ /* 0x000fe200078e00ff */
[----:B------:R-:W-:Y:S01]  /*03a0*/  UIADD3 UR23, UPT, UPT, UR10, -0x255992d5, URZ ;  /* 0xdaa66d2b0a177890 */ /* 0x000fe2000fffe0ff */
[----:B------:R-:W-:Y:S01]  /*03b0*/  @P0 MOV R64, R4 ;  /* 0x0000000400400202 */ /* 0x000fe20000000f00 */
[----:B------:R-:W-:Y:S01]  /*03c0*/  UIADD3 UR24, UPT, UPT, UR11, 0x32370b8f, URZ ;  /* 0x32370b8f0b187890 */ /* 0x000fe2000fffe0ff */
[C---:B------:R-:W-:Y:S01]  /*03d0*/  IMAD.HI.U32 R3, R104.reuse, -0x326172a9, RZ ;  /* 0xcd9e8d5768037827 */ /* 0x040fe200078e00ff */
[----:B------:R-:W-:Y:S01]  /*03e0*/  UIADD3 UR26, UPT, UPT, UR11, -0x126145ec, URZ ;  /* 0xed9eba140b1a7890 */ /* 0x000fe2000fffe0ff */
[----:B------:R-:W-:Y:S01]  /*03f0*/  PRMT R86, R11, 0x7632, R86 ;  /* 0x000076320b567816 */ /* 0x000fe20000000056 */
[----:B------:R-:W-:Y:S01]  /*0400*/  UIADD3 UR25, UPT, UPT, UR10, 0x78dde6e4, URZ ;  /* 0x78dde6e40a197890 */ /* 0x000fe2000fffe0ff */
[----:B------:R-:W-:Y:S01]  /*0410*/  IMAD R30, R104, -0x326172a9, RZ ;  /* 0xcd9e8d57681e7824 */ /* 0x000fe200078e02ff */
[----:B------:R-:W-:Y:S01]  /*0420*/  LOP3.LUT R3, R102, UR10, R3, 0x96, !PT ;  /* 0x0000000a66037c12 */ /* 0x000fe2000f8e9603 */
[----:B------:R-:W-:Y:S01]  /*0430*/  UIADD3 UR27, UPT, UPT, UR10, 0x1715609d, URZ ;  /* 0x1715609d0a1b7890 */ /* 0x000fe2000fffe0ff */
[----:B------:R-:W-:Y:S01]  /*0440*/  @!P0 IMAD.MOV.U32 R63, RZ, RZ, R5 ;  /* 0x000000ffff3f8224 */ /* 0x000fe200078e0005 */
[----:B------:R-:W-:Y:S01]  /*0450*/  UIADD3 UR28, UPT, UPT, UR11, -0x56f99767, URZ ;  /* 0xa90668990b1c7890 */ /* 0x000fe2000fffe0ff */
[----:B------:R-:W-:Y:S01]  /*0460*/  LOP3.LUT R29, R30, UR17, R29, 0x96, !PT ;  /* 0x000000111e1d7c12 */ /* 0x000fe2000f8e961d */
[C---:B------:R-:W-:Y:S01]  /*0470*/  IMAD.HI.U32 R31, R3.reuse, -0x2daee0ad, RZ ;  /* 0xd2511f53031f7827 */ /* 0x040fe200078e00ff */
[----:B------:R-:W-:Y:S01]  /*0480*/  UIADD3 UR30, UPT, UPT, UR11, 0x646e171e, URZ ;  /* 0x646e171e0b1e7890 */ /* 0x000fe2000fffe0ff */
[----:B------:R-:W-:Y:S01]  /*0490*/  PRMT R85, R10, 0x7632, R85 ;  /* 0x000076320a557816 */ /* 0x000fe20000000055 */
[----:B------:R-:W-:Y:S01]  /*04a0*/  UIADD3 UR29, UPT, UPT, UR10, -0x4ab325aa, URZ ;  /* 0xb54cda560a1d7890 */ /* 0x000fe2000fffe0ff */
[----:B------:R-:W-:Y:S01]  /*04b0*/  IMAD R33, R3, -0x2daee0ad, RZ ;  /* 0xd2511f5303217824 */ /* 0x000fe200078e02ff */
[----:B------:R-:W-:Y:S01]  /*04c0*/  LOP3.LUT R31, R32, UR20, R31, 0x96, !PT ;  /* 0x00000014201f7c12 */ /* 0x000fe2000f8e961f */
[----:B------:R-:W-:Y:S01]  /*04d0*/  IMAD.HI.U32 R30, R29, -0x2daee0ad, RZ ;  /* 0xd2511f531d1e7827 */ /* 0x000fe200078e00ff */
[----:B------:R-:W-:Y:S01]  /*04e0*/  UIADD3 UR31, UPT, UPT, UR10, 0x5384540f, URZ ;  /* 0x5384540f0a1f7890 */ /* 0x000fe2000fffe0ff */
[----:B------:R-:W-:Y:S01]  /*04f0*/  PRMT R88, R9, 0x7632, R88 ;  /* 0x0000763209587816 */ /* 0x000fe20000000058 */
[----:B------:R-:W-:Y:S01]  /*0500*/  UIADD3 UR32, UPT, UPT, UR11, 0x1fd5c5a3, URZ ;  /* 0x1fd5c5a30b207890 */ /* 0x000fe2000fffe0ff */
[----:B------:R-:W-:Y:S01]  /*0510*/  IMAD R3, R2, -0x326172a9, RZ ;  /* 0xcd9e8d5702037824 */ /* 0x000fe200078e02ff */
[----:B------:R-:W-:Y:S01]  /*0520*/  LOP3.LUT R30, R33, UR22, R30, 0x96, !PT ;  /* 0x00000016211e7c12 */ /* 0x000fe2000f8e961e */
[C---:B------:R-:W-:Y:S01]  /*0530*/  IMAD.HI.U32 R2, R31.reuse, -0x326172a9, RZ ;  /* 0xcd9e8d571f027827 */ /* 0x040fe200078e00ff */
[----:B------:R-:W-:Y:S01]  /*0540*/  UIADD3 UR34, UPT, UPT, UR11, -0x24c28bd8, URZ ;  /* 0xdb3d74280b227890 */ /* 0x000fe2000fffe0ff */
[----:B------:R-:W-:Y:S01]  /*0550*/  PRMT R87, R8, 0x7632, R87 ;  /* 0x0000763208577816 */ /* 0x000fe20000000057 */
[----:B------:R-:W-:Y:S01]  /*0560*/  UIADD3 UR35, UPT, UPT, UR10, -0x700cb87f, URZ ;  /* 0x8ff347810a237890 */ /* 0x000fe2000fffe0ff */
[----:B------:R-:W-:Y:S01]  /*0570*/  IMAD R32, R31, -0x326172a9, RZ ;  /* 0xcd9e8d571f207824 */ /* 0x000fe200078e02ff */
[----:B------:R-:W-:Y:S01]  /*0580*/  LOP3.LUT R2, R3, UR21, R2, 0x96, !PT ;  /* 0x0000001503027c12 */ /* 0x000fe2000f8e9602 */
[----:B------:R-:W-:Y:S01]  /*0590*/  IMAD.HI.U32 R3, R30, -0x326172a9, RZ ;  /* 0xcd9e8d571e037827 */ /* 0x000fe200078e00ff */
[----:B------:R-:W-:Y:S01]  /*05a0*/  UIADD3 UR33, UPT, UPT, UR10, -0xe443238, URZ ;  /* 0xf1bbcdc80a217890 */ /* 0x000fe2000fffe0ff */
[----:B------:R-:W-:Y:S01]  /*05b0*/  PRMT R90, R15, 0x7632, R90 ;  /* 0x000076320f5a7816 */ /* 0x000fe2000000005a */
[----:B-1----:R-:W-:Y:S01]  /*05c0*/  UISETP.NE.U32.AND UP0, UPT, UR4, URZ, UPT ;  /* 0x000000ff0400728c */ /* 0x002fe2000bf05070 */
[----:B------:R-:W-:Y:S01]  /*05d0*/  IMAD R34, R29, -0x2daee0ad, RZ ;  /* 0xd2511f531d227824 */ /* 0x000fe200078e02ff */
[----:B------:R-:W-:Y:S01]  /*05e0*/  LOP3.LUT R3, R32, UR23, R3, 0x96, !PT ;  /* 0x0000001720037c12 */ /* 0x000fe2000f8e9603 */
[----:B------:R-:W-:Y:S01]  /*05f0*/  IMAD.HI.U32 R29, R2, -0x2daee0ad, RZ ;  /* 0xd2511f53021d7827 */ /* 0x000fe200078e00ff */
[----:B------:R-:W0:Y:S01]  /*0600*/  LDCU.U8 UR4, c[0x0][0x410] ;  /* 0x00008200ff0477ac */ /* 0x000e220008000000 */
[----:B------:R-:W-:-:S02]  /*0610*/  PRMT R89, R14, 0x7632, R89 ;  /* 0x000076320e597816 */ /* 0x000fc40000000059 */
[----:B------:R-:W-:Y:S01]  /*0620*/  IMAD R33, R2, -0x2daee0ad, RZ ;  /* 0xd2511f5302217824 */ /* 0x000fe200078e02ff */
[----:B------:R-:W-:Y:S01]  /*0630*/  LOP3.LUT R29, R34, UR24, R29, 0x96, !PT ;  /* 0x00000018221d7c12 */ /* 0x000fe2000f8e961d */
[----:B------:R-:W-:Y:S01]  /*0640*/  IMAD.HI.U32 R32, R3, -0x2daee0ad, RZ ;  /* 0xd2511f5303207827 */ /* 0x000fe200078e00ff */
[----:B------:R-:W-:Y:S01]  /*0650*/  UIADD3 UR36, UPT, UPT, UR11, -0x695add53, URZ ;  /* 0x96a522ad0b247890 */ /* 0x000fe2000fffe0ff */
[----:B------:R-:W-:Y:S01]  /*0660*/  PRMT R92, R13, 0x7632, R92 ;  /* 0x000076320d5c7816 */ /* 0x000fe2000000005c */
[----:B------:R-:W-:Y:S01]  /*0670*/  UISETP.NE.AND.EX UP0, UPT, UR5, URZ, UPT, UP0 ;  /* 0x000000ff0500728c */ /* 0x000fe2000bf05300 */
[----:B------:R-:W-:Y:S01]  /*0680*/  IMAD R31, R30, -0x326172a9, RZ ;  /* 0xcd9e8d571e1f7824 */ /* 0x000fe200078e02ff */
[----:B------:R-:W-:Y:S01]  /*0690*/  LOP3.LUT R32, R33, UR26, R32, 0x96, !PT ;  /* 0x0000001a21207c12 */ /* 0x000fe2000f8e9620 */
[----:B------:R-:W-:Y:S01]  /*06a0*/  IMAD.HI.U32 R2, R29, -0x326172a9, RZ ;  /* 0xcd9e8d571d027827 */ /* 0x000fe200078e00ff */
[----:B------:R-:W-:Y:S01]  /*06b0*/  PRMT R78, R19, 0x7632, R78 ;  /* 0x00007632134e7816 */ /* 0x000fe2000000004e */
[----:B------:R-:W-:Y:S01]  /*06c0*/  UPLOP3.LUT UP1, UPT, UPT, UPT, UPT, 0x40, 0x4 ;  /* 0x000000000004789c */ /* 0x000fe20003f2e870 */
[----:B------:R-:W-:Y:S01]  /*06d0*/  PRMT R77, R18, 0x7632, R77 ;  /* 0x00007632124d7816 */ /* 0x000fe2000000004d */
[----:B------:R-:W-:Y:S01]  /*06e0*/  IMAD R30, R29, -0x326172a9, RZ ;  /* 0xcd9e8d571d1e7824 */ /* 0x000fe200078e02ff */
[----:B------:R-:W-:Y:S01]  /*06f0*/  LOP3.LUT R2, R31, UR25, R2, 0x96, !PT ;  /* 0x000000191f027c12 */ /* 0x000fe2000f8e9602 */
[----:B------:R-:W-:Y:S01]  /*0700*/  IMAD.HI.U32 R29, R32, -0x326172a9, RZ ;  /* 0xcd9e8d57201d7827 */ /* 0x000fe200078e00ff */
[----:B------:R-:W-:Y:S01]  /*0710*/  PRMT R84, R17, 0x7632, R84 ;  /* 0x0000763211547816 */ /* 0x000fe20000000054 */
[----:B------:R-:W1:Y:S01]  /*0720*/  LDCU UR6, c[0x0][0x404] ;  /* 0x00008080ff0677ac */ /* 0x000e620008000800 */
[----:B------:R-:W-:Y:S01]  /*0730*/  PRMT R65, R27, 0x7632, R65 ;  /* 0x000076321b417816 */ /* 0x000fe20000000041 */
        /* <DEDUP_REMOVED lines=8> */
[----:B------:R-:W-:Y:S01]  /*07c0*/  IMAD.HI.U32 R30, R29, -0x2daee0ad, RZ ;  /* 0xd2511f531d1e7827 */ /* 0x000fe200078e00ff */
[----:B------:R-:W-:Y:S01]  /*07d0*/  PRMT R69, R23, 0x7632, R69 ;  /* 0x0000763217457816 */ /* 0x000fe20000000045 */
        /* <DEDUP_REMOVED lines=17> */
[----:B------:R-:W-:Y:S01]  /*08f0*/  LOP3.LUT R105, R0, 0x1f, RZ, 0xc0, !PT ;  /* 0x0000001f00697812 */ /* 0x000fe200078ec0ff */
[----:B------:R-:W1:Y:S01]  /*0900*/  LDCU.64 UR14, c[0x0][0x3a0] ;  /* 0x00007400ff0e77ac */ /* 0x000e620008000a00 */
[----:B------:R-:W-:Y:S01]  /*0910*/  LOP3.LUT R107, R28, 0x3, RZ, 0xc0, !PT ;  /* 0x000000031c6b7812 */ /* 0x000fe200078ec0ff */
[----:B------:R-:W-:Y:S01]  /*0920*/  IMAD R33, R2, -0x2daee0ad, RZ ;  /* 0xd2511f5302217824 */ /* 0x000fe200078e02ff */
[----:B------:R-:W-:Y:S01]  /*0930*/  LOP3.LUT R29, R34, UR32, R29, 0x96, !PT ;  /* 0x00000020221d7c12 */ /* 0x000fe2000f8e961d */
[----:B------:R-:W-:Y:S01]  /*0940*/  IMAD.HI.U32 R94, R3, -0x2daee0ad, RZ ;  /* 0xd2511f53035e7827 */ /* 0x000fe200078e00ff */
[----:B------:R-:W-:Y:S01]  /*0950*/  SHF.L.U32 R68, R68, 0x10, RZ ;  /* 0x0000001044447819 */ /* 0x000fe200000006ff */
[----:B------:R-:W1:Y:S01]  /*0960*/  LDCU.64 UR18, c[0x0][0x380] ;  /* 0x00007000ff1277ac */ /* 0x000e620008000a00 */
[----:B------:R-:W-:Y:S01]  /*0970*/  SHF.L.U32 R79, R79, 0x10, RZ ;  /* 0x000000104f4f7819 */ /* 0x000fe200000006ff */
[----:B------:R-:W-:Y:S01]  /*0980*/  IMAD.HI.U32 R106, R29, -0x326172a9, RZ ;  /* 0xcd9e8d571d6a7827 */ /* 0x000fe200078e00ff */
[----:B------:R-:W-:Y:S01]  /*0990*/  LOP3.LUT R94, R33, UR34, R94, 0x96, !PT ;  /* 0x00000022215e7c12 */ /* 0x000fe2000f8e965e */
[----:B0-----:R-:W-:Y:S01]  /*09a0*/  UISETP.NE.AND UP2, UPT, UR4, URZ, UPT ;  /* 0x000000ff0400728c */ /* 0x001fe2000bf45270 */
[----:B------:R-:W-:Y:S01]  /*09b0*/  SHF.L.U32 R87, R87, 0x10, RZ ;  /* 0x0000001057577819 */ /* 0x000fe200000006ff */
[----:B------:R-:W-:Y:S01]  /*09c0*/  IMAD R29, R29, -0x326172a9, RZ ;  /* 0xcd9e8d571d1d7824 */ /* 0x000fe200078e02ff */
[----:B------:R-:W-:Y:S01]  /*09d0*/  SHF.L.U32 R91, R91, 0x10, RZ ;  /* 0x000000105b5b7819 */ /* 0x000fe200000006ff */
[----:B------:R-:W-:-:S04]  /*09e0*/  IMAD.HI.U32 R2, R94, -0x326172a9, RZ ;  /* 0xcd9e8d575e027827 */ /* 0x000fc800078e00ff */
[----:B------:R-:W-:Y:S01]  /*09f0*/  IMAD R31, R30, -0x326172a9, RZ ;  /* 0xcd9e8d571e1f7824 */ /* 0x000fe200078e02ff */
[----:B------:R-:W-:Y:S01]  /*0a00*/  LOP3.LUT R2, R29, UR35, R2, 0x96, !PT ;  /* 0x000000231d027c12 */ /* 0x000fe2000f8e9602 */
[--C-:B------:R-:W-:Y:S02]  /*0a10*/  @P0 IMAD.MOV.U32 R29, RZ, RZ, R21.reuse ;  /* 0x000000ffff1d0224 */ /* 0x100fe400078e0015 */
[----:B------:R-:W-:Y:S01]  /*0a20*/  @!P0 IMAD.MOV.U32 R29, RZ, RZ, R21 ;  /* 0x000000ffff1d8224 */ /* 0x000fe200078e0015 */
[----:B------:R-:W-:Y:S01]  /*0a30*/  LOP3.LUT R106, R31, UR33, R106, 0x96, !PT ;  /* 0x000000211f6a7c12 */ /* 0x000fe2000f8e966a */
[----:B------:R-:W-:Y:S02]  /*0a40*/  @!P0 IMAD.MOV.U32 R62, RZ, RZ, R6 ;  /* 0x000000ffff3e8224 */ /* 0x000fe400078e0006 */
[----:B------:R-:W-:Y:S01]  /*0a50*/  @!P0 IMAD.MOV.U32 R61, RZ, RZ, R7 ;  /* 0x000000ffff3d8224 */ /* 0x000fe200078e0007 */
[----:B------:R-:W-:Y:S01]  /*0a60*/  PRMT R71, R29, 0x7632, R71 ;  /* 0x000076321d477816 */ /* 0x000fe20000000047 */
[----:B------:R-:W-:Y:S01]  /*0a70*/  @!P0 IMAD.MOV.U32 R60, RZ, RZ, R20 ;  /* 0x000000ffff3c8224 */ /* 0x000fe200078e0014 */
[----:B------:R-:W-:Y:S01]  /*0a80*/  PRMT R74, R62, 0x7632, R74 ;  /* 0x000076323e4a7816 */ /* 0x000fe2000000004a */
[----:B------:R-:W-:Y:S01]  /*0a90*/  @!P0 IMAD.MOV.U32 R64, RZ, RZ, R4 ;  /* 0x000000ffff408224 */ /* 0x000fe200078e0004 */
[----:B------:R-:W-:Y:S01]  /*0aa0*/  PRMT R73, R61, 0x7632, R73 ;  /* 0x000076323d497816 */ /* 0x000fe20000000049 */
[----:B------:R-:W-:Y:S01]  /*0ab0*/  IMAD R30, R3, -0x2daee0ad, RZ ;  /* 0xd2511f53031e7824 */ /* 0x000fe200078e02ff */
[----:B------:R-:W-:Y:S01]  /*0ac0*/  PRMT R72, R60, 0x7632, R72 ;  /* 0x000076323c487816 */ /* 0x000fe20000000048 */
[----:B------:R-:W-:Y:S01]  /*0ad0*/  IMAD.HI.U32 R3, R106, -0x2daee0ad, RZ ;  /* 0xd2511f536a037827 */ /* 0x000fe200078e00ff */
[----:B------:R-:W-:-:S02]  /*0ae0*/  PRMT R76, R64, 0x7632, R76 ;  /* 0x00007632404c7816 */ /* 0x000fc4000000004c */
[----:B------:R-:W-:Y:S01]  /*0af0*/  SHF.L.U32 R4, R11, 0x10, RZ ;  /* 0x000000100b047819 */ /* 0x000fe200000006ff */
[----:B------:R-:W-:Y:S01]  /*0b00*/  IMAD.U32 R7, R8, 0x10000, RZ ;  /* 0x0001000008077824 */ /* 0x000fe200078e00ff */
[----:B------:R-:W-:Y:S01]  /*0b10*/  SHF.L.U32 R8, R15, 0x10, RZ ;  /* 0x000000100f087819 */ /* 0x000fe200000006ff */
[----:B------:R-:W-:Y:S01]  /*0b20*/  IMAD.U32 R5, R10, 0x10000, RZ ;  /* 0x000100000a057824 */ /* 0x000fe200078e00ff */
[----:B------:R-:W-:Y:S01]  /*0b30*/  LOP3.LUT R3, R30, UR36, R3, 0x96, !PT ;  /* 0x000000241e037c12 */ /* 0x000fe2000f8e9603 */
[----:B------:R-:W-:Y:S01]  /*0b40*/  IMAD.U32 R6, R9, 0x10000, RZ ;  /* 0x0001000009067824 */ /* 0x000fe200078e00ff */
[----:B------:R-:W-:Y:S01]  /*0b50*/  SHF.L.U32 R20, R24, 0x10, RZ ;  /* 0x0000001018147819 */ /* 0x000fe200000006ff */
[----:B------:R-:W-:Y:S02]  /*0b60*/  IMAD.U32 R15, R16, 0x10000, RZ ;  /* 0x00010000100f7824 */ /* 0x000fe400078e00ff */
[----:B------:R-:W-:Y:S02]  /*0b70*/  HFMA2 R16, -RZ, RZ, 0, 0 ;  /* 0x00000000ff107431 */ /* 0x000fe400000001ff */
        /* <DEDUP_REMOVED lines=40> */
.L_x_5334:
        /* <DEDUP_REMOVED lines=12> */
[----:B--2---:R-:W-:-:S04]  /*0ec0*/  @P1 IMAD.WIDE.U32 R30, R109, 0x20, R24 ;  /* 0x000000206d1e1825 */ /* 0x004fc800078e0018 */
[----:B-1----:R-:W-:Y:S01]  /*0ed0*/  IMAD.WIDE.U32 R24, R109, 0x10, R56 ;  /* 0x000000106d187825 */ /* 0x002fe200078e0038 */
[----:B------:R0:W5:Y:S04]  /*0ee0*/  @P1 LDG.E.128 R48, desc[UR8][R30.64] ;  /* 0x000000081e301981 */ /* 0x000168000c1e1d00 */
[----:B------:R0:W5:Y:S04]  /*0ef0*/  @P1 LDG.E.128 R44, desc[UR8][R30.64+0x10] ;  /* 0x000010081e2c1981 */ /* 0x000168000c1e1d00 */
[----:B------:R-:W5:Y:S01]  /*0f00*/  LDG.E.128 R24, desc[UR8][R24.64] ;  /* 0x0000000818187981 */ /* 0x000f62000c1e1d00 */
[----:B------:R-:W-:Y:S01]  /*0f10*/  UISETP.NE.U32.AND UP0, UPT, UR38, URZ, UPT ;  /* 0x000000ff2600728c */ /* 0x000fe2000bf05070 */
[----:B------:R-:W-:-:S03]  /*0f20*/  IMAD.MOV.U32 R108, RZ, RZ, 0x2f800000 ;  /* 0x2f800000ff6c7424 */ /* 0x000fc600078e00ff */
[----:B------:R-:W-:Y:S01]  /*0f30*/  UISETP.NE.AND.EX UP0, UPT, UR39, URZ, UPT, UP0 ;  /* 0x000000ff2700728c */ /* 0x000fe2000bf05300 */
[----:B---3--:R-:W-:Y:S02]  /*0f40*/  PRMT R33, R55, 0x7632, R33 ;  /* 0x0000763237217816 */ /* 0x008fe40000000021 */
[----:B------:R-:W-:Y:S02]  /*0f50*/  PRMT R41, R54, 0x7632, R41 ;  /* 0x0000763236297816 */ /* 0x000fe40000000029 */
[----:B------:R-:W-:Y:S02]  /*0f60*/  PRMT R39, R53, 0x7632, R39 ;  /* 0x0000763235277816 */ /* 0x000fe40000000027 */
[----:B------:R-:W-:Y:S02]  /*0f70*/  PRMT R32, R52, 0x7632, R32 ;  /* 0x0000763234207816 */ /* 0x000fe40000000020 */
        /* <DEDUP_REMOVED lines=16> */
.L_x_5111:
        /* <DEDUP_REMOVED lines=12> */
.L_x_5112:
        /* <DEDUP_REMOVED lines=42> */
.L_x_5110:
[----:B------:R-:W-:Y:S01]  /*13e0*/  ISETP.NE.AND P0, PT, R30, 0x1, PT ;  /* 0x000000011e00780c */ /* 0x000fe20003f05270 */
[----:B------:R-:W-:Y:S01]  /*13f0*/  UMOV UR4, UR6 ;  /* 0x0000000600047c82 */ /* 0x000fe20008000000 */
[----:B------:R-:W-:Y:S01]  /*1400*/  I2FP.F32.U32 R29, R28 ;  /* 0x0000001c001d7245 */ /* 0x000fe20000201000 */
[----:B------:R-:W-:Y:S02]  /*1410*/  HFMA2 R28, -RZ, RZ, 0, 1.1920928955078125e-07 ;  /* 0x00000002ff1c7431 */ /* 0x000fe400000001ff */
[C---:B-----5:R-:W-:Y:S01]  /*1420*/  IMAD.U32 R33, R24.reuse, 0x10000, RZ ;  /* 0x0001000018217824 */ /* 0x060fe200078e00ff */
        /* <DEDUP_REMOVED lines=14> */
.L_x_5114:
        /* <DEDUP_REMOVED lines=12> */
.L_x_5115:
        /* <DEDUP_REMOVED lines=43> */
.L_x_5113:
[----:B------:R-:W-:Y:S01]  /*1880*/  ISETP.NE.AND P0, PT, R28, 0x1, PT ;  /* 0x000000011c00780c */ /* 0x000fe20003f05270 */
[----:B------:R-:W-:Y:S01]  /*1890*/  IMAD.U32 R35, R24, 0x10000, RZ ;  /* 0x0001000018237824 */ /* 0x000fe200078e00ff */
[----:B------:R-:W-:Y:S01]  /*18a0*/  I2FP.F32.U32 R29, R29 ;  /* 0x0000001d001d7245 */ /* 0x000fe20000201000 */
[----:B------:R-:W-:Y:S01]  /*18b0*/  IMAD.MOV.U32 R24, RZ, RZ, R94 ;  /* 0x000000ffff187224 */ /* 0x000fe200078e005e */
[----:B------:R-:W-:-:S03]  /*18c0*/  MOV R36, 0x2 ;  /* 0x0000000200247802 */ /* 0x000fc60000000f00 */
        /* <DEDUP_REMOVED lines=12> */
.L_x_5117:
        /* <DEDUP_REMOVED lines=12> */
.L_x_5118:
        /* <DEDUP_REMOVED lines=43> */
.L_x_5116:
[----:B------:R-:W-:Y:S01]  /*1d00*/  ISETP.NE.AND P0, PT, R36, 0x1, PT ;  /* 0x000000012400780c */ /* 0x000fe20003f05270 */
[C---:B------:R-:W-:Y:S01]  /*1d10*/  IMAD.U32 R34, R25.reuse, 0x10000, RZ ;  /* 0x0001000019227824 */ /* 0x040fe200078e00ff */
[----:B------:R-:W-:Y:S01]  /*1d20*/  I2FP.F32.U32 R29, R24 ;  /* 0x00000018001d7245 */ /* 0x000fe20000201000 */
[----:B------:R-:W-:Y:S01]  /*1d30*/  HFMA2 R24, -RZ, RZ, 0, 1.1920928955078125e-07 ;  /* 0x00000002ff187431 */ /* 0x000fe200000001ff */
[----:B------:R-:W-:Y:S01]  /*1d40*/  PRMT R38, R25, 0x7632, R38 ;  /* 0x0000763219267816 */ /* 0x000fe20000000026 */
[----:B------:R-:W-:Y:S02]  /*1d50*/  IMAD.MOV.U32 R25, RZ, RZ, R94 ;  /* 0x000000ffff197224 */ /* 0x000fe400078e005e */
        /* <DEDUP_REMOVED lines=12> */
.L_x_5120:
        /* <DEDUP_REMOVED lines=12> */
.L_x_5121:
        /* <DEDUP_REMOVED lines=43> */
.L_x_5119:
[----:B------:R-:W-:Y:S01]  /*2190*/  ISETP.NE.AND P0, PT, R24, 0x1, PT ;  /* 0x000000011800780c */ /* 0x000fe20003f05270 */
[----:B------:R-:W-:Y:S01]  /*21a0*/  IMAD.U32 R36, R38, 0x10000, RZ ;  /* 0x0001000026247824 */ /* 0x000fe200078e00ff */
[----:B------:R-:W-:Y:S02]  /*21b0*/  I2FP.F32.U32 R25, R25 ;  /* 0x0000001900197245 */ /* 0x000fe40000201000 */
[----:B------:R-:W-:-:S03]  /*21c0*/  MOV R28, 0x2 ;  /* 0x00000002001c7802 */ /* 0x000fc60000000f00 */
        /* <DEDUP_REMOVED lines=12> */
.L_x_5123:
        /* <DEDUP_REMOVED lines=12> */
.L_x_5124:
        /* <DEDUP_REMOVED lines=43> */
.L_x_5122:
[----:B------:R-:W-:Y:S01]  /*2600*/  ISETP.NE.AND P0, PT, R28, 0x1, PT ;  /* 0x000000011c00780c */ /* 0x000fe20003f05270 */
[----:B------:R-:W-:Y:S01]  /*2610*/  HFMA2 R24, -RZ, RZ, 0, 1.1920928955078125e-07 ;  /* 0x00000002ff187431 */ /* 0x000fe200000001ff */
[----:B------:R-:W-:Y:S01]  /*2620*/  I2FP.F32.U32 R25, R25 ;  /* 0x0000001900197245 */ /* 0x000fe20000201000 */
[C---:B------:R-:W-:Y:S01]  /*2630*/  IMAD.U32 R37, R26.reuse, 0x10000, RZ ;  /* 0x000100001a257824 */ /* 0x040fe200078e00ff */
[----:B------:R-:W-:-:S03]  /*2640*/  PRMT R26, R26, 0x7632, R26 ;  /* 0x000076321a1a7816 */ /* 0x000fc6000000001a */
        /* <DEDUP_REMOVED lines=12> */
.L_x_5126:
        /* <DEDUP_REMOVED lines=12> */
.L_x_5127:
        /* <DEDUP_REMOVED lines=43> */
.L_x_5125:
        /* <DEDUP_REMOVED lines=16> */
.L_x_5129:
        /* <DEDUP_REMOVED lines=12> */
.L_x_5130:
        /* <DEDUP_REMOVED lines=43> */
.L_x_5128:
[----:B------:R-:W-:Y:S01]  /*2ef0*/  ISETP.NE.AND P5, PT, R28, 0x1, PT ;  /* 0x000000011c00780c */ /* 0x000fe20003fa5270 */
[----:B------:R-:W-:Y:S01]  /*2f00*/  HFMA2 R106, -RZ, RZ, 0, 1.1920928955078125e-07 ;  /* 0x00000002ff6a7431 */ /* 0x000fe200000001ff */
[----:B------:R-:W-:Y:S01]  /*2f10*/  I2FP.F32.U32 R25, R25 ;  /* 0x0000001900197245 */ /* 0x000fe20000201000 */
[C---:B------:R-:W-:Y:S01]  /*2f20*/  IMAD.U32 R39, R27.reuse, 0x10000, RZ ;  /* 0x000100001b277824 */ /* 0x040fe200078e00ff */
[----:B------:R-:W-:Y:S01]  /*2f30*/  PRMT R40, R27, 0x7632, R40 ;  /* 0x000076321b287816 */ /* 0x000fe20000000028 */
[----:B------:R-:W-:Y:S02]  /*2f40*/  IMAD.MOV.U32 R26, RZ, RZ, R94 ;  /* 0x000000ffff1a7224 */ /* 0x000fe400078e005e */
        /* <DEDUP_REMOVED lines=11> */
.L_x_5132:
        /* <DEDUP_REMOVED lines=12> */
.L_x_5133:
        /* <DEDUP_REMOVED lines=43> */
.L_x_5131:
[----:B------:R-:W-:Y:S01]  /*3370*/  UMOV UR5, UR7 ;  /* 0x0000000700057c82 */ /* 0x000fe20008000000 */
[----:B------:R-:W-:Y:S01]  /*3380*/  P2R R24, PR, RZ, 0x2 ;  /* 0x00000002ff187803 */ /* 0x000fe20000000000 */
[----:B------:R-:W-:Y:S01]  /*3390*/  FMUL.FTZ R38, R38, UR5 ;  /* 0x0000000526267c20 */ /* 0x000fe20008410000 */
[----:B------:R-:W-:Y:S01]  /*33a0*/  I2FP.F32.U32 R25, R26 ;  /* 0x0000001a00197245 */ /* 0x000fe20000201000 */
[----:B------:R-:W-:Y:S01]  /*33b0*/  FMUL.FTZ R34, R34, UR5 ;  /* 0x0000000522227c20 */ /* 0x000fe20008410000 */
[----:B------:R-:W-:Y:S01]  /*33c0*/  ISETP.NE.AND P1, PT, R32, RZ, PT ;  /* 0x000000ff2000720c */ /* 0x000fe20003f25270 */
[----:B------:R-:W-:Y:S01]  /*33d0*/  FMUL.FTZ R39, R39, UR5 ;  /* 0x0000000527277c20 */ /* 0x000fe20008410000 */
[----:B------:R-:W-:Y:S01]  /*33e0*/  FMUL.FTZ R36, R36, UR5 ;  /* 0x0000000524247c20 */ /* 0x000fe20008410000 */
[----:B------:R-:W-:Y:S01]  /*33f0*/  FMUL.FTZ R33, R33, UR5 ;  /* 0x0000000521217c20 */ /* 0x000fe20008410000 */
[----:B------:R-:W-:Y:S01]  /*3400*/  FSEL R41, R38, RZ, P0 ;  /* 0x000000ff26297208 */ /* 0x000fe20000000000 */
[----:B------:R-:W-:Y:S01]  /*3410*/  IMAD.U32 R40, R40, 0x10000, RZ ;  /* 0x0001000028287824 */ /* 0x000fe200078e00ff */
[----:B------:R-:W-:Y:S01]  /*3420*/  ISETP.NE.AND P5, PT, R31, RZ, PT ;  /* 0x000000ff1f00720c */ /* 0x000fe20003fa5270 */
        /* <DEDUP_REMOVED lines=8> */
[----:B------:R-:W-:Y:S02]  /*34b0*/  FSEL R36, R33, RZ, P5 ;  /* 0x000000ff21247208 */ /* 0x000fe40002800000 */
[----:B------:R-:W-:Y:S02]  /*34c0*/  ISETP.NE.AND P6, PT, R30, RZ, PT ;  /* 0x000000ff1e00720c */ /* 0x000fe40003fc5270 */
[----:B------:R-:W-:Y:S02]  /*34d0*/  FSETP.GTU.FTZ.AND P5, PT, R25, UR4, PT ;  /* 0x0000000419007c0b */ /* 0x000fe4000bfbc000 */
        /* <DEDUP_REMOVED lines=12> */
[----:B------:R-:W-:Y:S07]  /*35a0*/  BRA `(.L_x_5134) ;  /* 0x0000004800c47947 */ /* 0x000fee0003800000 */
.L_x_5109:
        /* <DEDUP_REMOVED lines=15> */
.L_x_5136:
        /* <DEDUP_REMOVED lines=12> */
.L_x_5137:
        /* <DEDUP_REMOVED lines=40> */
[----:B------:R-:W-:-:S07]  /*39e0*/  IMAD.MOV.U32 R28, RZ, RZ, R106 ;  /* 0x000000ffff1c7224 */ /* 0x000fce00078e006a */
.L_x_5135:
[----:B------:R-:W-:Y:S01]  /*39f0*/  ISETP.NE.AND P0, PT, R34, 0x1, PT ;  /* 0x000000012200780c */ /* 0x000fe20003f05270 */
[----:B------:R-:W-:Y:S01]  /*3a00*/  UMOV UR4, UR6 ;  /* 0x0000000600047c82 */ /* 0x000fe20008000000 */
[----:B------:R-:W-:Y:S01]  /*3a10*/  I2FP.F32.U32 R29, R28 ;  /* 0x0000001c001d7245 */ /* 0x000fe20000201000 */
[----:B------:R-:W-:Y:S01]  /*3a20*/  UMOV UR5, UR7 ;  /* 0x0000000700057c82 */ /* 0x000fe20008000000 */
[C---:B-----5:R-:W-:Y:S01]  /*3a30*/  SHF.L.U32 R30, R24.reuse, 0x10, RZ ;  /* 0x00000010181e7819 */ /* 0x060fe200000006ff */
[----:B------:R-:W-:Y:S01]  /*3a40*/  IMAD.MOV.U32 R35, RZ, RZ, 0x2 ;  /* 0x00000002ff237424 */ /* 0x000fe200078e00ff */
[----:B------:R-:W-:Y:S01]  /*3a50*/  PRMT R24, R24, 0x7632, R24 ;  /* 0x0000763218187816 */ /* 0x000fe20000000018 */
        /* <DEDUP_REMOVED lines=14> */
.L_x_5139:
        /* <DEDUP_REMOVED lines=12> */
.L_x_5140:
        /* <DEDUP_REMOVED lines=40> */
[----:B------:R-:W-:Y:S01]  /*3e80*/  IMAD.MOV.U32 R29, RZ, RZ, R112 ;  /* 0x000000ffff1d7224 */ /* 0x000fe200078e0070 */
[----:B------:R-:W-:-:S07]  /*3e90*/  MOV R112, R28 ;  /* 0x0000001c00707202 */ /* 0x000fce0000000f00 */
.L_x_5138:
        /* <DEDUP_REMOVED lines=22> */
.L_x_5142:
        /* <DEDUP_REMOVED lines=12> */
.L_x_5143:
        /* <DEDUP_REMOVED lines=41> */
[----:B------:R-:W-:-:S07]  /*4350*/  HFMA2 R28, -RZ, RZ, 0, 0 ;  /* 0x00000000ff1c7431 */ /* 0x000fce00000001ff */
.L_x_5141:
[----:B------:R-:W-:Y:S01]  /*4360*/  ISETP.NE.AND P0, PT, R28, 0x1, PT ;  /* 0x000000011c00780c */ /* 0x000fe20003f05270 */
[----:B------:R-:W-:Y:S01]  /*4370*/  IMAD.U32 R24, R24, 0x10000, RZ ;  /* 0x0001000018187824 */ /* 0x000fe200078e00ff */
[----:B------:R-:W-:Y:S01]  /*4380*/  I2FP.F32.U32 R29, R29 ;  /* 0x0000001d001d7245 */ /* 0x000fe20000201000 */
[----:B------:R-:W-:Y:S02]  /*4390*/  IMAD.MOV.U32 R34, RZ, RZ, 0x2 ;  /* 0x00000002ff227424 */ /* 0x000fe400078e00ff */
        /* <DEDUP_REMOVED lines=14> */
.L_x_5145:
        /* <DEDUP_REMOVED lines=12> */
.L_x_5146:
        /* <DEDUP_REMOVED lines=42> */
.L_x_5144:
[----:B------:R-:W-:Y:S01]  /*47e0*/  I2FP.F32.U32 R29, R29 ;  /* 0x0000001d001d7245 */ /* 0x000fe20000201000 */
[----:B------:R-:W-:Y:S01]  /*47f0*/  IMAD.MOV.U32 R28, RZ, RZ, 0x2 ;  /* 0x00000002ff1c7424 */ /* 0x000fe200078e00ff */
[----:B------:R-:W-:Y:S02]  /*4800*/  SHF.L.U32 R32, R32, 0x10, RZ ;  /* 0x0000001020207819 */ /* 0x000fe400000006ff */
[----:B------:R-:W-:Y:S01]  /*4810*/  ISETP.NE.AND P2, PT, R34, 0x1, PT ;  /* 0x000000012200780c */ /* 0x000fe20003f45270 */
[----:B------:R-:W-:Y:S01]  /*4820*/  FFMA.FTZ R29, R29, R108, 1.1641532182693481445e-10 ;  /* 0x2f0000001d1d7423 */ /* 0x000fe2000001006c */
[----:B------:R-:W-:Y:S01]  /*4830*/  FSEL R37, R24, RZ, P3 ;  /* 0x000000ff18257208 */ /* 0x000fe20001800000 */
[----:B------:R-:W-:Y:S01]  /*4840*/  FMUL.FTZ R32, R32, UR5 ;  /* 0x0000000520207c20 */ /* 0x000fe20008410000 */
[----:B------:R-:W-:Y:S02]  /*4850*/  IMAD.MOV.U32 R24, RZ, RZ, R94 ;  /* 0x000000ffff187224 */ /* 0x000fe400078e005e */
[----:B------:R-:W-:-:S04]  /*4860*/  FSETP.GTU.FTZ.AND P0, PT, R29, UR4, PT ;  /* 0x000000041d007c0b */ /* 0x000fc8000bf1c000 */
        /* <DEDUP_REMOVED lines=13> */
.L_x_5148:
        /* <DEDUP_REMOVED lines=12> */
.L_x_5149:
        /* <DEDUP_REMOVED lines=43> */
.L_x_5147:
[----:B------:R-:W-:Y:S02]  /*4cb0*/  ISETP.NE.AND P0, PT, R28, 0x1, PT ;  /* 0x000000011c00780c */ /* 0x000fe40003f05270 */
[----:B------:R-:W-:Y:S02]  /*4cc0*/  I2FP.F32.U32 R29, R24 ;  /* 0x00000018001d7245 */ /* 0x000fe40000201000 */
[C---:B------:R-:W-:Y:S02]  /*4cd0*/  SHF.L.U32 R38, R25.reuse, 0x10, RZ ;  /* 0x0000001019267819 */ /* 0x040fe400000006ff */
[----:B------:R-:W-:Y:S01]  /*4ce0*/  PRMT R40, R25, 0x7632, R40 ;  /* 0x0000763219287816 */ /* 0x000fe20000000028 */
[----:B------:R-:W-:Y:S01]  /*4cf0*/  FFMA.FTZ R29, R29, R108, 1.1641532182693481445e-10 ;  /* 0x2f0000001d1d7423 */ /* 0x000fe2000001006c */
[----:B------:R-:W-:Y:S02]  /*4d00*/  IMAD.MOV.U32 R25, RZ, RZ, R94 ;  /* 0x000000ffff197224 */ /* 0x000fe400078e005e */
[----:B------:R-:W-:-:S02]  /*4d10*/  FMUL.FTZ R38, R38, UR5 ;  /* 0x0000000526267c20 */ /* 0x000fc40008410000 */
[----:B------:R-:W-:Y:S01]  /*4d20*/  FSETP.LE.FTZ.AND P3, PT, R29, UR4, PT ;  /* 0x000000041d007c0b */ /* 0x000fe2000bf73000 */
[----:B------:R-:W-:-:S03]  /*4d30*/  IMAD.MOV.U32 R29, RZ, RZ, 0x2 ;  /* 0x00000002ff1d7424 */ /* 0x000fc600078e00ff */
        /* <DEDUP_REMOVED lines=10> */
.L_x_5151:
        /* <DEDUP_REMOVED lines=12> */
.L_x_5152:
        /* <DEDUP_REMOVED lines=43> */
.L_x_5150:
[----:B------:R-:W-:Y:S02]  /*5150*/  I2FP.F32.U32 R25, R25 ;  /* 0x0000001900197245 */ /* 0x000fe40000201000 */
[----:B------:R-:W-:Y:S02]  /*5160*/  SHF.L.U32 R24, R53, 0x10, RZ ;  /* 0x0000001035187819 */ /* 0x000fe400000006ff */
[----:B------:R-:W-:Y:S01]  /*5170*/  ISETP.NE.AND P2, PT, R29, 0x1, PT ;  /* 0x000000011d00780c */ /* 0x000fe20003f45270 */
[----:B------:R-:W-:Y:S02]  /*5180*/  FFMA.FTZ R25, R25, R108, 1.1641532182693481445e-10 ;  /* 0x2f00000019197423 */ /* 0x000fe4000001006c */
[----:B------:R-:W-:-:S03]  /*5190*/  FMUL.FTZ R24, R24, UR5 ;  /* 0x0000000518187c20 */ /* 0x000fc60008410000 */
[----:B------:R-:W-:Y:S02]  /*51a0*/  FSETP.GTU.FTZ.AND P0, PT, R25, UR4, PT ;  /* 0x0000000419007c0b */ /* 0x000fe4000bf1c000 */
[----:B------:R-:W-:Y:S02]  /*51b0*/  FSEL R25, R38, RZ, P3 ;  /* 0x000000ff26197208 */ /* 0x000fe40001800000 */
[----:B------:R-:W-:Y:S02]  /*51c0*/  FSEL R24, R24, RZ, !P0 ;  /* 0x000000ff18187208 */ /* 0x000fe40004000000 */
[----:B------:R-:W-:-:S03]  /*51d0*/  SEL R96, RZ, 0x1, P0 ;  /* 0x00000001ff607807 */ /* 0x000fc60000000000 */
[----:B------:R-:W-:Y:S01]  /*51e0*/  FADD.FTZ R38, R24, R25 ;  /* 0x0000001918267221 */ /* 0x000fe20000010000 */
[----:B------:R-:W-:Y:S02]  /*51f0*/  IMAD.MOV.U32 R24, RZ, RZ, 0x2 ;  /* 0x00000002ff187424 */ /* 0x000fe400078e00ff */
[----:B------:R-:W-:Y:S02]  /*5200*/  IMAD.MOV.U32 R25, RZ, RZ, R94 ;  /* 0x000000ffff197224 */ /* 0x000fe400078e005e */
        /* <DEDUP_REMOVED lines=10> */
.L_x_5154:
        /* <DEDUP_REMOVED lines=12> */
.L_x_5155:
        /* <DEDUP_REMOVED lines=43> */
.L_x_5153:
        /* <DEDUP_REMOVED lines=17> */
.L_x_5157:
        /* <DEDUP_REMOVED lines=12> */
.L_x_5158:
        /* <DEDUP_REMOVED lines=43> */
.L_x_5156:
[----:B------:R-:W-:Y:S01]  /*5aa0*/  I2FP.F32.U32 R25, R25 ;  /* 0x0000001900197245 */ /* 0x000fe20000201000 */
[----:B------:R-:W-:Y:S01]  /*5ab0*/  IMAD.MOV.U32 R24, RZ, RZ, 0x2 ;  /* 0x00000002ff187424 */ /* 0x000fe200078e00ff */
[----:B------:R-:W-:Y:S02]  /*5ac0*/  SHF.L.U32 R39, R39, 0x10, RZ ;  /* 0x0000001027277819 */ /* 0x000fe400000006ff */
[----:B------:R-:W-:Y:S01]  /*5ad0*/  ISETP.NE.AND P3, PT, R28, 0x1, PT ;  /* 0x000000011c00780c */ /* 0x000fe20003f65270 */
[----:B------:R-:W-:Y:S01]  /*5ae0*/  FFMA.FTZ R25, R25, R108, 1.1641532182693481445e-10 ;  /* 0x2f00000019197423 */ /* 0x000fe2000001006c */
[----:B------:R-:W-:Y:S01]  /*5af0*/  FSEL R40, R40, RZ, P2 ;  /* 0x000000ff28287208 */ /* 0x000fe20001000000 */
[----:B------:R-:W-:-:S03]  /*5b00*/  FMUL.FTZ R39, R39, UR5 ;  /* 0x0000000527277c20 */ /* 0x000fc60008410000 */
[----:B------:R-:W-:Y:S01]  /*5b10*/  FSETP.GTU.FTZ.AND P0, PT, R25, UR4, PT ;  /* 0x0000000419007c0b */ /* 0x000fe2000bf1c000 */
[----:B------:R-:W-:-:S03]  /*5b20*/  IMAD.MOV.U32 R25, RZ, RZ, R94 ;  /* 0x000000ffff197224 */ /* 0x000fc600078e005e */
        /* <DEDUP_REMOVED lines=13> */
.L_x_5160:
        /* <DEDUP_REMOVED lines=12> */
.L_x_5161:
        /* <DEDUP_REMOVED lines=43> */
.L_x_5159:
        /* <DEDUP_REMOVED lines=18> */
.L_x_5163:
        /* <DEDUP_REMOVED lines=12> */
.L_x_5164:
        /* <DEDUP_REMOVED lines=43> */
.L_x_5162:
[----:B------:R-:W-:Y:S02]  /*6400*/  I2FP.F32.U32 R25, R25 ;  /* 0x0000001900197245 */ /* 0x000fe40000201000 */
[----:B------:R-:W-:-:S03]  /*6410*/  SHF.L.U32 R24, R54, 0x10, RZ ;  /* 0x0000001036187819 */ /* 0x000fc600000006ff */
[----:B------:R-:W-:Y:S02]  /*6420*/  FFMA.FTZ R25, R25, R108, 1.1641532182693481445e-10 ;  /* 0x2f00000019197423 */ /* 0x000fe4000001006c */
[----:B------:R-:W-:-:S03]  /*6430*/  FMUL.FTZ R24, R24, UR5 ;  /* 0x0000000518187c20 */ /* 0x000fc60008410000 */
[----:B------:R-:W-:Y:S02]  /*6440*/  FSETP.GTU.FTZ.AND P0, PT, R25, UR4, PT ;  /* 0x0000000419007c0b */ /* 0x000fe4000bf1c000 */
[----:B------:R-:W-:Y:S02]  /*6450*/  FSEL R25, R40, RZ, P3 ;  /* 0x000000ff28197208 */ /* 0x000fe40001800000 */
[----:B------:R-:W-:Y:S02]  /*6460*/  FSEL R24, R24, RZ, !P0 ;  /* 0x000000ff18187208 */ /* 0x000fe40004000000 */
[----:B------:R-:W-:Y:S02]  /*6470*/  SEL R98, RZ, 0x1, P0 ;  /* 0x00000001ff627807 */ /* 0x000fe40000000000 */
[----:B------:R-:W-:Y:S01]  /*6480*/  ISETP.NE.AND P0, PT, R28, 0x1, PT ;  /* 0x000000011c00780c */ /* 0x000fe20003f05270 */
[----:B------:R-:W-:Y:S01]  /*6490*/  FADD.FTZ R40, R24, R25 ;  /* 0x0000001918287221 */ /* 0x000fe20000010000 */
[----:B------:R-:W-:-:S02]  /*64a0*/  IMAD.MOV.U32 R24, RZ, RZ, 0x2 ;  /* 0x00000002ff187424 */ /* 0x000fc400078e00ff */
[----:B------:R-:W-:Y:S02]  /*64b0*/  IMAD.MOV.U32 R25, RZ, RZ, R94 ;  /* 0x000000ffff197224 */ /* 0x000fe400078e005e */
[----:B------:R-:W-:-:S07]  /*64c0*/  @P1 FADD.FTZ R40, R44, R40 ;  /* 0x000000282c281221 */ /* 0x000fce0000010000 */
        /* <DEDUP_REMOVED lines=9> */
.L_x_5166:
        /* <DEDUP_REMOVED lines=12> */
.L_x_5167:
        /* <DEDUP_REMOVED lines=43> */
.L_x_5165:
        /* <DEDUP_REMOVED lines=17> */
.L_x_5169:
        /* <DEDUP_REMOVED lines=12> */
.L_x_5170:
        /* <DEDUP_REMOVED lines=43> */
.L_x_5168:
        /* <DEDUP_REMOVED lines=22> */
.L_x_5172:
        /* <DEDUP_REMOVED lines=12> */
.L_x_5173:
        /* <DEDUP_REMOVED lines=43> */
.L_x_5171:
[----:B------:R-:W-:Y:S01]  /*7220*/  ISETP.NE.AND P5, PT, R24, 0x1, PT ;  /* 0x000000011800780c */ /* 0x000fe20003fa5270 */
[----:B------:R-:W-:Y:S01]  /*7230*/  IMAD.MOV.U32 R26, RZ, RZ, R94 ;  /* 0x000000ffff1a7224 */ /* 0x000fe200078e005e */
[----:B------:R-:W-:Y:S02]  /*7240*/  I2FP.F32.U32 R25, R25 ;  /* 0x0000001900197245 */ /* 0x000fe40000201000 */
[C---:B------:R-:W-:Y:S02]  /*7250*/  SHF.L.U32 R35, R27.reuse, 0x10, RZ ;  /* 0x000000101b237819 */ /* 0x040fe400000006ff */
[----:B------:R-:W-:Y:S01]  /*7260*/  PRMT R34, R27, 0x7632, R34 ;  /* 0x000076321b227816 */ /* 0x000fe20000000022 */
[----:B------:R-:W-:Y:S01]  /*7270*/  FFMA.FTZ R25, R25, R108, 1.1641532182693481445e-10 ;  /* 0x2f00000019197423 */ /* 0x000fe2000001006c */
[----:B------:R-:W-:Y:S02]  /*7280*/  IMAD.MOV.U32 R27, RZ, RZ, 0x2 ;  /* 0x00000002ff1b7424 */ /* 0x000fe400078e00ff */
[----:B------:R-:W-:-:S02]  /*7290*/  FMUL.FTZ R35, R35, UR5 ;  /* 0x0000000523237c20 */ /* 0x000fc40008410000 */
        /* <DEDUP_REMOVED lines=10> */
.L_x_5175:
        /* <DEDUP_REMOVED lines=12> */
.L_x_5176:
        /* <DEDUP_REMOVED lines=43> */
.L_x_5174:
[----:B------:R-:W-:Y:S02]  /*76b0*/  I2FP.F32.U32 R25, R26 ;  /* 0x0000001a00197245 */ /* 0x000fe40000201000 */
        /* <DEDUP_REMOVED lines=10> */
[----:B------:R-:W-:-:S03]  /*7760*/  IMAD.MOV.U32 R24, RZ, RZ, 0x2 ;  /* 0x00000002ff187424 */ /* 0x000fc600078e00ff */
        /* <DEDUP_REMOVED lines=10> */
.L_x_5178:
        /* <DEDUP_REMOVED lines=12> */
.L_x_5179:
        /* <DEDUP_REMOVED lines=43> */
.L_x_5177:
        /* <DEDUP_REMOVED lines=17> */
.L_x_5181:
        /* <DEDUP_REMOVED lines=14> */
.L_x_5182:
        /* <DEDUP_REMOVED lines=43> */
.L_x_5180:
[----:B------:R-:W-:Y:S02]  /*8020*/  I2FP.F32.U32 R25, R26 ;  /* 0x0000001a00197245 */ /* 0x000fe40000201000 */
[----:B------:R-:W-:Y:S02]  /*8030*/  SHF.L.U32 R33, R33, 0x10, RZ ;  /* 0x0000001021217819 */ /* 0x000fe400000006ff */
[----:B------:R-:W-:Y:S01]  /*8040*/  FSEL R34, R34, RZ, P5 ;  /* 0x000000ff22227208 */ /* 0x000fe20002800000 */
[----:B------:R-:W-:Y:S02]  /*8050*/  FFMA.FTZ R25, R25, R108, 1.1641532182693481445e-10 ;  /* 0x2f00000019197423 */ /* 0x000fe4000001006c */
[----:B------:R-:W-:-:S03]  /*8060*/  FMUL.FTZ R33, R33, UR5 ;  /* 0x0000000521217c20 */ /* 0x000fc60008410000 */
[----:B------:R-:W-:-:S04]  /*8070*/  FSETP.GTU.FTZ.AND P6, PT, R25, UR4, PT ;  /* 0x0000000419007c0b */ /* 0x000fc8000bfdc000 */
[----:B------:R-:W-:Y:S02]  /*8080*/  FSEL R33, R33, RZ, !P6 ;  /* 0x000000ff21217208 */ /* 0x000fe40007000000 */
[----:B------:R-:W-:-:S03]  /*8090*/  SEL R101, RZ, 0x1, P6 ;  /* 0x00000001ff657807 */ /* 0x000fc60003000000 */
[----:B------:R-:W-:-:S04]  /*80a0*/  FADD.FTZ R43, R33, R34 ;  /* 0x00000022212b7221 */ /* 0x000fc80000010000 */
[----:B------:R-:W-:-:S07]  /*80b0*/  @P1 FADD.FTZ R43, R47, R43 ;  /* 0x0000002b2f2b1221 */ /* 0x000fce0000010000 */
.L_x_5134:
[----:B------:R-:W-:Y:S01]  /*80c0*/  SEL R27, RZ, 0x10000, !P4 ;  /* 0x00010000ff1b7807 */ /* 0x000fe20006000000 */
[----:B------:R-:W0:Y:S01]  /*80d0*/  LDC.64 R82, c[0x0][0x3a8] ;  /* 0x0000ea00ff527b82 */ /* 0x000e220000000a00 */
[----:B------:R-:W-:Y:S01]  /*80e0*/  ISETP.NE.AND P4, PT, R32, RZ, PT ;  /* 0x000000ff2000720c */ /* 0x000fe20003f85270 */
[----:B------:R-:W-:Y:S01]  /*80f0*/  VIADD R111, R109, 0x80 ;  /* 0x000000806d6f7836 */ /* 0x000fe20000000000 */
[----:B------:R-:W-:Y:S02]  /*8100*/  SEL R32, RZ, 0x100, !P0 ;  /* 0x00000100ff207807 */ /* 0x000fe40004000000 */
[----:B------:R-:W-:Y:S02]  /*8110*/  ISETP.NE.U32.AND P0, PT, RZ, UR38, PT ;  /* 0x00000026ff007c0c */ /* 0x000fe4000bf05070 */
[----:B------:R-:W-:Y:S01]  /*8120*/  SEL R33, RZ, 0x1000000, !P5 ;  /* 0x01000000ff217807 */ /* 0x000fe20006800000 */
[----:B------:R-:W1:Y:S01]  /*8130*/  LDC.64 R80, c[0x0][0x3b0] ;  /* 0x0000ec00ff507b82 */ /* 0x000e620000000a00 */
[----:B------:R-:W-:-:S02]  /*8140*/  ISETP.NE.AND.EX P0, PT, RZ, UR39, PT, P0 ;  /* 0x00000027ff007c0c */ /* 0x000fc4000bf05300 */
        /* <DEDUP_REMOVED lines=9> */
[----:B------:R-:W-:Y:S01]  /*81e0*/  SEL R25, RZ, 0x1, !P3 ;  /* 0x00000001ff197807 */ /* 0x000fe20005800000 */
[C---:B0-----:R-:W-:Y:S01]  /*81f0*/  IMAD.WIDE.U32 R34, R109.reuse, 0x20, R82 ;  /* 0x000000206d227825 */ /* 0x041fe200078e0052 */
[----:B------:R-:W-:Y:S02]  /*8200*/  SEL R27, RZ, 0x1, !P6 ;  /* 0x00000001ff1b7807 */ /* 0x000fe40007000000 */
[----:B------:R-:W-:Y:S02]  /*8210*/  LOP3.LUT R25, R32, R25, RZ, 0xfc, !PT ;  /* 0x0000001920197212 */ /* 0x000fe400078efcff */
[----:B------:R-:W-:Y:S01]  /*8220*/  LOP3.LUT R24, R24, R27, RZ, 0xfc, !PT ;  /* 0x0000001b18187212 */ /* 0x000fe200078efcff */
[----:B-1----:R-:W-:Y:S01]  /*8230*/  IMAD.WIDE.U32 R32, R109, 0x8, R80 ;  /* 0x000000086d207825 */ /* 0x002fe200078e0050 */
[----:B------:R0:W-:Y:S03]  /*8240*/  STG.E.128 desc[UR8][R34.64], R36 ;  /* 0x0000002422007986 */ /* 0x0001e6000c101d08 */
[C---:B------:R-:W-:Y:S01]  /*8250*/  IMAD.WIDE.U32 R26, R111.reuse, 0x10, R56 ;  /* 0x000000106f1a7825 */ /* 0x040fe200078e0038 */
[----:B------:R0:W-:Y:S03]  /*8260*/  STG.E.128 desc[UR8][R34.64+0x10], R40 ;  /* 0x0000102822007986 */ /* 0x0001e6000c101d08 */
[C---:B--2---:R-:W-:Y:S01]  /*8270*/  @P1 IMAD.WIDE.U32 R28, R111.reuse, 0x20, R28 ;  /* 0x000000206f1c1825 */ /* 0x044fe200078e001c */
[----:B------:R0:W-:Y:S03]  /*8280*/  STG.E.64 desc[UR8][R32.64], R24 ;  /* 0x0000001820007986 */ /* 0x0001e6000c101b08 */
[----:B---3--:R-:W-:Y:S01]  /*8290*/  @P0 IMAD.WIDE.U32 R30, R111, 0x10, R30 ;  /* 0x000000106f1e0825 */ /* 0x008fe200078e001e */
[----:B------:R-:W-:Y:S06]  /*82a0*/  @!P0 BRA `(.L_x_5183) ;  /* 0x0000000000508947 */ /* 0x000fec0003800000 */
        /* <DEDUP_REMOVED lines=20> */
.L_x_5183:
[----:B------:R2:W5:Y:S04]  /*83f0*/  @P0 LDG.E.128 R52, desc[UR8][R30.64] ;  /* 0x000000081e340981 */ /* 0x000568000c1e1d00 */
[----:B------:R2:W5:Y:S04]  /*8400*/  @P1 LDG.E.128 R48, desc[UR8][R28.64] ;  /* 0x000000081c301981 */ /* 0x000568000c1e1d00 */
[----:B------:R2:W5:Y:S04]  /*8410*/  @P1 LDG.E.128 R44, desc[UR8][R28.64+0x10] ;  /* 0x000010081c2c1981 */ /* 0x000568000c1e1d00 */
[----:B01----:R-:W5:Y:S01]  /*8420*/  LDG.E.128 R24, desc[UR8][R26.64] ;  /* 0x000000081a187981 */ /* 0x003f62000c1e1d00 */
[----:B------:R-:W-:Y:S05]  /*8430*/  @!P0 BRA `(.L_x_5184) ;  /* 0x0000004800dc8947 */ /* 0x000fea0003800000 */
[----:B------:R-:W-:Y:S01]  /*8440*/  ISETP.NE.AND P2, PT, R106, 0x1, PT ;  /* 0x000000016a00780c */ /* 0x000fe20003f45270 */
[----:B------:R-:W-:Y:S01]  /*8450*/  HFMA2 R34, -RZ, RZ, 0, 1.1920928955078125e-07 ;  /* 0x00000002ff227431 */ /* 0x000fe200000001ff */
[----:B--2--5:R-:W-:Y:S01]  /*8460*/  PRMT R31, R55, 0x7632, R31 ;  /* 0x00007632371f7816 */ /* 0x024fe2000000001f */
        /* <DEDUP_REMOVED lines=16> */
.L_x_5186:
        /* <DEDUP_REMOVED lines=12> */
.L_x_5187:
        /* <DEDUP_REMOVED lines=42> */
.L_x_5185:
        /* <DEDUP_REMOVED lines=19> */
.L_x_5189:
        /* <DEDUP_REMOVED lines=12> */
.L_x_5190:
        /* <DEDUP_REMOVED lines=42> */
.L_x_5188:
[----:B------:R-:W-:Y:S01]  /*8d60*/  I2FP.F32.U32 R33, R33 ;  /* 0x0000002100217245 */ /* 0x000fe20000201000 */
[----:B------:R-:W-:Y:S01]  /*8d70*/  IMAD.MOV.U32 R34, RZ, RZ, 0x2 ;  /* 0x00000002ff227424 */ /* 0x000fe200078e00ff */
        /* <DEDUP_REMOVED lines=20> */
.L_x_5192:
        /* <DEDUP_REMOVED lines=12> */
.L_x_5193:
        /* <DEDUP_REMOVED lines=42> */
.L_x_5191:
        /* <DEDUP_REMOVED lines=18> */
.L_x_5195:
        /* <DEDUP_REMOVED lines=12> */
.L_x_5196:
        /* <DEDUP_REMOVED lines=42> */
.L_x_5194:
[----:B------:R-:W-:Y:S01]  /*96a0*/  I2FP.F32.U32 R33, R33 ;  /* 0x0000002100217245 */ /* 0x000fe20000201000 */
[----:B------:R-:W-:Y:S01]  /*96b0*/  IMAD.U32 R30, R30, 0x10000, RZ ;  /* 0x000100001e1e7824 */ /* 0x000fe200078e00ff */
[----:B------:R-:W-:Y:S01]  /*96c0*/  ISETP.NE.AND P3, PT, R35, 0x1, PT ;  /* 0x000000012300780c */ /* 0x000fe20003f65270 */
[----:B------:R-:W-:Y:S02]  /*96d0*/  IMAD.MOV.U32 R34, RZ, RZ, 0x2 ;  /* 0x00000002ff227424 */ /* 0x000fe400078e00ff */
[----:B------:R-:W-:Y:S01]  /*96e0*/  FFMA.FTZ R33, R33, R108, 1.1641532182693481445e-10 ;  /* 0x2f00000021217423 */ /* 0x000fe2000001006c */
[----:B------:R-:W-:-:S04]  /*96f0*/  FMUL.FTZ R30, R30, UR5 ;  /* 0x000000051e1e7c20 */ /* 0x000fc80008410000 */
[----:B------:R-:W-:Y:S02]  /*9700*/  FSETP.GTU.FTZ.AND P2, PT, R33, UR4, PT ;  /* 0x0000000421007c0b */ /* 0x000fe4000bf5c000 */
        /* <DEDUP_REMOVED lines=15> */
.L_x_5198:
        /* <DEDUP_REMOVED lines=12> */
.L_x_5199:
        /* <DEDUP_REMOVED lines=43> */
.L_x_5197:
        /* <DEDUP_REMOVED lines=19> */
.L_x_5201:
        /* <DEDUP_REMOVED lines=12> */
.L_x_5202:
        /* <DEDUP_REMOVED lines=43> */
.L_x_5200:
        /* <DEDUP_REMOVED lines=22> */
.L_x_5204:
        /* <DEDUP_REMOVED lines=12> */
.L_x_5205:
        /* <DEDUP_REMOVED lines=43> */
.L_x_5203:
        /* <DEDUP_REMOVED lines=18> */
.L_x_5207:
        /* <DEDUP_REMOVED lines=12> */
.L_x_5208:
        /* <DEDUP_REMOVED lines=43> */
.L_x_5206:
[----:B------:R-:W-:Y:S01]  /*a970*/  I2FP.F32.U32 R25, R25 ;  /* 0x0000001900197245 */ /* 0x000fe20000201000 */
[----:B------:R-:W-:Y:S01]  /*a980*/  IMAD.U32 R28, R28, 0x10000, RZ ;  /* 0x000100001c1c7824 */ /* 0x000fe200078e00ff */
[----:B------:R-:W-:Y:S01]  /*a990*/  FSEL R35, R30, RZ, P4 ;  /* 0x000000ff1e237208 */ /* 0x000fe20002000000 */
[----:B------:R-:W-:Y:S02]  /*a9a0*/  IMAD.MOV.U32 R24, RZ, RZ, 0x2 ;  /* 0x00000002ff187424 */ /* 0x000fe400078e00ff */
[----:B------:R-:W-:Y:S01]  /*a9b0*/  FFMA.FTZ R25, R25, R108, 1.1641532182693481445e-10 ;  /* 0x2f00000019197423 */ /* 0x000fe2000001006c */
[----:B------:R-:W-:-:S04]  /*a9c0*/  FMUL.FTZ R28, R28, UR5 ;  /* 0x000000051c1c7c20 */ /* 0x000fc80008410000 */
[----:B------:R-:W-:Y:S02]  /*a9d0*/  FSETP.GTU.FTZ.AND P2, PT, R25, UR4, PT ;  /* 0x0000000419007c0b */ /* 0x000fe4000bf5c000 */
[----:B------:R-:W-:Y:S02]  /*a9e0*/  MOV R25, R94 ;  /* 0x0000005e00197202 */ /* 0x000fe40000000f00 */
        /* <DEDUP_REMOVED lines=14> */
.L_x_5210:
        /* <DEDUP_REMOVED lines=12> */
.L_x_5211:
        /* <DEDUP_REMOVED lines=43> */
.L_x_5209:
        /* <DEDUP_REMOVED lines=18> */
.L_x_5213:
        /* <DEDUP_REMOVED lines=12> */
.L_x_5214:
        /* <DEDUP_REMOVED lines=43> */
.L_x_5212:
        /* <DEDUP_REMOVED lines=22> */
.L_x_5216:
        /* <DEDUP_REMOVED lines=12> */
.L_x_5217:
        /* <DEDUP_REMOVED lines=43> */
.L_x_5215:
        /* <DEDUP_REMOVED lines=17> */
.L_x_5219:
        /* <DEDUP_REMOVED lines=12> */
.L_x_5220:
        /* <DEDUP_REMOVED lines=43> */
.L_x_5218:
        /* <DEDUP_REMOVED lines=22> */
.L_x_5222:
        /* <DEDUP_REMOVED lines=12> */
.L_x_5223:
        /* <DEDUP_REMOVED lines=43> */
.L_x_5221:
        /* <DEDUP_REMOVED lines=18> */
.L_x_5225:
        /* <DEDUP_REMOVED lines=12> */
.L_x_5226:
        /* <DEDUP_REMOVED lines=43> */
.L_x_5224:
[----:B------:R-:W-:Y:S01]  /*c580*/  I2FP.F32.U32 R25, R26 ;  /* 0x0000001a00197245 */ /* 0x000fe20000201000 */
[----:B------:R-:W-:Y:S02]  /*c590*/  IMAD.U32 R24, R55, 0x10000, RZ ;  /* 0x0001000037187824 */ /* 0x000fe400078e00ff */
[----:B------:R-:W-:Y:S02]  /*c5a0*/  IMAD.MOV.U32 R112, RZ, RZ, 0x2 ;  /* 0x00000002ff707424 */ /* 0x000fe400078e00ff */
        /* <DEDUP_REMOVED lines=19> */
.L_x_5228:
        /* <DEDUP_REMOVED lines=12> */
.L_x_5229:
        /* <DEDUP_REMOVED lines=43> */
.L_x_5227:
        /* <DEDUP_REMOVED lines=17> */
.L_x_5231:
        /* <DEDUP_REMOVED lines=14> */
.L_x_5232:
        /* <DEDUP_REMOVED lines=43> */
.L_x_5230:
[----:B------:R-:W-:Y:S01]  /*cef0*/  I2FP.F32.U32 R25, R26 ;  /* 0x0000001a00197245 */ /* 0x000fe20000201000 */
[----:B------:R-:W-:Y:S01]  /*cf00*/  IMAD.U32 R31, R31, 0x10000, RZ ;  /* 0x000100001f1f7824 */ /* 0x000fe200078e00ff */
[----:B------:R-:W-:-:S03]  /*cf10*/  FSEL R26, R101, RZ, P5 ;  /* 0x000000ff651a7208 */ /* 0x000fc60002800000 */
[----:B------:R-:W-:Y:S01]  /*cf20*/  FFMA.FTZ R25, R25, R108, 1.1641532182693481445e-10 ;  /* 0x2f00000019197423 */ /* 0x000fe2000001006c */
[----:B------:R-:W-:-:S04]  /*cf30*/  FMUL.FTZ R31, R31, UR5 ;  /* 0x000000051f1f7c20 */ /* 0x000fc80008410000 */
[----:B------:R-:W-:-:S04]  /*cf40*/  FSETP.GTU.FTZ.AND P6, PT, R25, UR4, PT ;  /* 0x0000000419007c0b */ /* 0x000fc8000bfdc000 */
[----:B------:R-:W-:Y:S02]  /*cf50*/  FSEL R31, R31, RZ, !P6 ;  /* 0x000000ff1f1f7208 */ /* 0x000fe40007000000 */
[----:B------:R-:W-:-:S03]  /*cf60*/  SEL R25, RZ, 0x1, P6 ;  /* 0x00000001ff197807 */ /* 0x000fc60003000000 */
[----:B------:R-:W-:Y:S01]  /*cf70*/  FADD.FTZ R31, R31, R26 ;  /* 0x0000001a1f1f7221 */ /* 0x000fe20000010000 */
[----:B------:R-:W-:-:S03]  /*cf80*/  PRMT R101, R25, 0x7610, R101 ;  /* 0x0000761019657816 */ /* 0x000fc60000000065 */
[----:B------:R-:W-:Y:S01]  /*cf90*/  @P1 FADD.FTZ R31, R47, R31 ;  /* 0x0000001f2f1f1221 */ /* 0x000fe20000010000 */
[----:B------:R-:W-:Y:S06]  /*cfa0*/  BRA `(.L_x_5233) ;  /* 0x0000002400907947 */ /* 0x000fec0003800000 */
.L_x_5184:
        /* <DEDUP_REMOVED lines=15> */
.L_x_5235:
        /* <DEDUP_REMOVED lines=12> */
.L_x_5236:
        /* <DEDUP_REMOVED lines=41> */
[----:B------:R-:W-:Y:S01]  /*d3f0*/  LOP3.LUT R3, R30, UR36, R29, 0x96, !PT ;  /* 0x000000241e037c12 */ /* 0x000fe2000f8e961d */
[----:B------:R-:W-:-:S07]  /*d400*/  IMAD.MOV.U32 R28, RZ, RZ, R112 ;  /* 0x000000ffff1c7224 */ /* 0x000fce00078e0070 */
.L_x_5234:
        /* <DEDUP_REMOVED lines=18> */
.L_x_5238:
        /* <DEDUP_REMOVED lines=12> */
.L_x_5239:
        /* <DEDUP_REMOVED lines=43> */
.L_x_5237:
        /* <DEDUP_REMOVED lines=17> */
.L_x_5241:
        /* <DEDUP_REMOVED lines=12> */
.L_x_5242:
        /* <DEDUP_REMOVED lines=43> */
.L_x_5240:
        /* <DEDUP_REMOVED lines=18> */
.L_x_5244:
        /* <DEDUP_REMOVED lines=12> */
.L_x_5245:
        /* <DEDUP_REMOVED lines=43> */
.L_x_5243:
[----:B------:R-:W-:Y:S01]  /*e1b0*/  ISETP.NE.AND P2, PT, R24, 0x1, PT ;  /* 0x000000011800780c */ /* 0x000fe20003f45270 */
[----:B------:R-:W-:Y:S01]  /*e1c0*/  IMAD.U32 R34, R33, 0x10000, RZ ;  /* 0x0001000021227824 */ /* 0x000fe200078e00ff */
[----:B------:R-:W-:Y:S01]  /*e1d0*/  I2FP.F32.U32 R25, R25 ;  /* 0x0000001900197245 */ /* 0x000fe20000201000 */
[----:B------:R-:W-:-:S04]  /*e1e0*/  IMAD.MOV.U32 R28, RZ, RZ, 0x2 ;  /* 0x00000002ff1c7424 */ /* 0x000fc800078e00ff */
        /* <DEDUP_REMOVED lines=13> */
.L_x_5247:
        /* <DEDUP_REMOVED lines=12> */
.L_x_5248:
        /* <DEDUP_REMOVED lines=43> */
.L_x_5246:
        /* <DEDUP_REMOVED lines=17> */
.L_x_5250:
        /* <DEDUP_REMOVED lines=12> */
.L_x_5251:
        /* <DEDUP_REMOVED lines=43> */
.L_x_5249:
[----:B------:R-:W-:Y:S01]  /*eab0*/  ISETP.NE.AND P4, PT, R24, 0x1, PT ;  /* 0x000000011800780c */ /* 0x000fe20003f85270 */
[----:B------:R-:W-:Y:S01]  /*eac0*/  IMAD.U32 R35, R35, 0x10000, RZ ;  /* 0x0001000023237824 */ /* 0x000fe200078e00ff */
[----:B------:R-:W-:Y:S01]  /*ead0*/  I2FP.F32.U32 R25, R25 ;  /* 0x0000001900197245 */ /* 0x000fe20000201000 */
[----:B------:R-:W-:Y:S01]  /*eae0*/  IMAD.MOV.U32 R28, RZ, RZ, 0x2 ;  /* 0x00000002ff1c7424 */ /* 0x000fe200078e00ff */
[----:B------:R-:W-:-:S03]  /*eaf0*/  MOV R26, R94 ;  /* 0x0000005e001a7202 */ /* 0x000fc60000000f00 */
        /* <DEDUP_REMOVED lines=11> */
.L_x_5253:
        /* <DEDUP_REMOVED lines=12> */
.L_x_5254:
        /* <DEDUP_REMOVED lines=43> */
.L_x_5252:
        /* <DEDUP_REMOVED lines=17> */
.L_x_5256:
        /* <DEDUP_REMOVED lines=12> */
.L_x_5257:
        /* <DEDUP_REMOVED lines=43> */
.L_x_5255:
        /* <DEDUP_REMOVED lines=9> */
[----:B------:R-:W-:Y:S01]  /*f430*/  FMUL.FTZ R31, R31, UR5 ;  /* 0x000000051f1f7c20 */ /* 0x000fe20008410000 */
[----:B------:R-:W-:Y:S01]  /*f440*/  ISETP.NE.AND P5, PT, R107, RZ, PT ;  /* 0x000000ff6b00720c */ /* 0x000fe20003fa5270 */
[----:B------:R-:W-:-:S02]  /*f450*/  IMAD.U32 R113, R113, 0x10000, RZ ;  /* 0x0001000071717824 */ /* 0x000fc400078e00ff */
[----:B------:R-:W-:Y:S01]  /*f460*/  FFMA.FTZ R25, R25, R108, 1.1641532182693481445e-10 ;  /* 0x2f00000019197423 */ /* 0x000fe2000001006c */
[----:B------:R-:W-:Y:S01]  /*f470*/  FSEL R32, R32, RZ, P1 ;  /* 0x000000ff20207208 */ /* 0x000fe20000800000 */
[----:B------:R-:W-:Y:S01]  /*f480*/  FMUL.FTZ R112, R112, UR5 ;  /* 0x0000000570707c20 */ /* 0x000fe20008410000 */
[----:B------:R-:W-:Y:S01]  /*f490*/  ISETP.NE.AND P1, PT, R114, RZ, PT ;  /* 0x000000ff7200720c */ /* 0x000fe20003f25270 */
[----:B------:R-:W-:Y:S01]  /*f4a0*/  FMUL.FTZ R113, R113, UR5 ;  /* 0x0000000571717c20 */ /* 0x000fe20008410000 */
[----:B------:R-:W-:Y:S02]  /*f4b0*/  FSEL R29, R35, RZ, P3 ;  /* 0x000000ff231d7208 */ /* 0x000fe40001800000 */
[----:B------:R-:W-:Y:S02]  /*f4c0*/  FSEL R35, R34, RZ, P6 ;  /* 0x000000ff22237208 */ /* 0x000fe40003000000 */
[----:B------:R-:W-:Y:S02]  /*f4d0*/  P2R R27, PR, RZ, 0x1 ;  /* 0x00000001ff1b7803 */ /* 0x000fe40000000000 */
[----:B------:R-:W-:-:S02]  /*f4e0*/  FSEL R34, R31, RZ, P5 ;  /* 0x000000ff1f227208 */ /* 0x000fc40002800000 */
[----:B------:R-:W-:Y:S02]  /*f4f0*/  ISETP.NE.AND P0, PT, R58, RZ, PT ;  /* 0x000000ff3a00720c */ /* 0x000fe40003f05270 */
[----:B------:R-:W-:Y:S01]  /*f500*/  FSETP.GTU.FTZ.AND P5, PT, R25, UR4, PT ;  /* 0x0000000419007c0b */ /* 0x000fe2000bfbc000 */
        /* <DEDUP_REMOVED lines=9> */
[----:B------:R-:W-:Y:S01]  /*f5a0*/  ISETP.NE.AND P0, PT, R27, RZ, PT ;  /* 0x000000ff1b00720c */ /* 0x000fe20003f05270 */
[----:B------:R-:W-:Y:S01]  /*f5b0*/  @P1 FADD.FTZ R28, R44, R28 ;  /* 0x0000001c2c1c1221 */ /* 0x000fe20000010000 */
[----:B------:R-:W-:Y:S01]  /*f5c0*/  PLOP3.LUT P5, PT, P5, PT, PT, 0x8, 0x80 ;  /* 0x000000000080781c */ /* 0x000fe20002fae170 */
[----:B------:R-:W-:Y:S01]  /*f5d0*/  @P1 FADD.FTZ R30, R46, R30 ;  /* 0x0000001e2e1e1221 */ /* 0x000fe20000010000 */
[----:B------:R-:W-:-:S11]  /*f5e0*/  @P1 FADD.FTZ R31, R47, R31 ;  /* 0x0000001f2f1f1221 */ /* 0x000fd60000010000 */
.L_x_5233:
[----:B------:R-:W-:Y:S01]  /*f5f0*/  SEL R112, RZ, 0x10000, !P4 ;  /* 0x00010000ff707807 */ /* 0x000fe20006000000 */
[----:B------:R-:W0:Y:S01]  /*f600*/  @P0 LDC.64 R116, c[0x0][0x398] ;  /* 0x0000e600ff740b82 */ /* 0x000e220000000a00 */
[----:B------:R-:W-:Y:S02]  /*f610*/  ISETP.NE.AND P4, PT, R107, RZ, PT ;  /* 0x000000ff6b00720c */ /* 0x000fe40003f85270 */
[----:B------:R-:W-:Y:S02]  /*f620*/  SEL R113, RZ, 0x1000000, !P5 ;  /* 0x01000000ff717807 */ /* 0x000fe40006800000 */
[----:B------:R-:W-:Y:S02]  /*f630*/  SEL R107, RZ, 0x100, !P3 ;  /* 0x00000100ff6b7807 */ /* 0x000fe40005800000 */
[----:B------:R-:W-:Y:S01]  /*f640*/  ISETP.NE.AND P5, PT, R58, RZ, PT ;  /* 0x000000ff3a00720c */ /* 0x000fe20003fa5270 */
[----:B------:R-:W1:Y:S01]  /*f650*/  @P1 LDC.64 R114, c[0x0][0x3a0] ;  /* 0x0000e800ff721b82 */ /* 0x000e620000000a00 */
[----:B------:R-:W-:-:S02]  /*f660*/  ISETP.NE.AND P3, PT, R106, RZ, PT ;  /* 0x000000ff6a00720c */ /* 0x000fc40003f65270 */
[----:B------:R-:W-:Y:S02]  /*f670*/  SEL R26, RZ, 0x10000, !P4 ;  /* 0x00010000ff1a7807 */ /* 0x000fe40006000000 */
[----:B------:R-:W-:Y:S02]  /*f680*/  SEL R27, RZ, 0x1000000, !P3 ;  /* 0x01000000ff1b7807 */ /* 0x000fe40005800000 */
[----:B------:R-:W-:Y:S02]  /*f690*/  SEL R25, RZ, 0x100, !P5 ;  /* 0x00000100ff197807 */ /* 0x000fe40006800000 */
[----:B------:R-:W-:Y:S01]  /*f6a0*/  ISETP.NE.AND P6, PT, R59, RZ, PT ;  /* 0x000000ff3b00720c */ /* 0x000fe20003fc5270 */
[----:B------:R-:W-:Y:S01]  /*f6b0*/  IMAD.WIDE.U32 R58, R111, 0x20, R82 ;  /* 0x000000206f3a7825 */ /* 0x000fe200078e0052 */
[----:B------:R-:W-:Y:S02]  /*f6c0*/  LOP3.LUT R25, R25, R27, R26, 0xfe, !PT ;  /* 0x0000001b19197212 */ /* 0x000fe400078efe1a */
[----:B------:R-:W-:Y:S01]  /*f6d0*/  LOP3.LUT R106, R107, R113, R112, 0xfe, !PT ;  /* 0x000000716b6a7212 */ /* 0x000fe200078efe70 */
[----:B------:R-:W-:Y:S01]  /*f6e0*/  VIADD R113, R109, 0x100 ;  /* 0x000001006d717836 */ /* 0x000fe20000000000 */
[----:B------:R-:W-:Y:S01]  /*f6f0*/  SEL R27, RZ, 0x1, !P2 ;  /* 0x00000001ff1b7807 */ /* 0x000fe20005000000 */
[----:B------:R-:W-:Y:S01]  /*f700*/  STG.E.128 desc[UR8][R58.64], R32 ;  /* 0x000000203a007986 */ /* 0x000fe2000c101d08 */
[----:B------:R-:W-:Y:S01]  /*f710*/  SEL R26, RZ, 0x1, !P6 ;  /* 0x00000001ff1a7807 */ /* 0x000fe20007000000 */
[----:B------:R-:W-:Y:S01]  /*f720*/  IMAD.WIDE.U32 R118, R113, 0x10, R56 ;  /* 0x0000001071767825 */ /* 0x000fe200078e0038 */
[----:B------:R-:W-:Y:S01]  /*f730*/  LOP3.LUT R27, R106, R27, RZ, 0xfc, !PT ;  /* 0x0000001b6a1b7212 */ /* 0x000fe200078efcff */
[----:B------:R2:W-:Y:S01]  /*f740*/  STG.E.128 desc[UR8][R58.64+0x10], R28 ;  /* 0x0000101c3a007986 */ /* 0x0005e2000c101d08 */
[----:B------:R-:W-:Y:S01]  /*f750*/  LOP3.LUT R26, R25, R26, RZ, 0xfc, !PT ;  /* 0x0000001a191a7212 */ /* 0x000fe200078efcff */
[----:B0-----:R-:W-:-:S04]  /*f760*/  @P0 IMAD.WIDE.U32 R116, R113, 0x10, R116 ;  /* 0x0000001071740825 */ /* 0x001fc800078e0074 */
[----:B-1----:R-:W-:-:S04]  /*f770*/  @P1 IMAD.WIDE.U32 R114, R113, 0x20, R114 ;  /* 0x0000002071721825 */ /* 0x002fc800078e0072 */
[----:B--2---:R-:W-:-:S05]  /*f780*/  IMAD.WIDE.U32 R58, R111, 0x8, R80 ;  /* 0x000000086f3a7825 */ /* 0x004fca00078e0050 */
[----:B------:R0:W-:Y:S01]  /*f790*/  STG.E.64 desc[UR8][R58.64], R26 ;  /* 0x0000001a3a007986 */ /* 0x0001e2000c101b08 */
[----:B------:R-:W-:Y:S05]  /*f7a0*/  @!P0 BRA `(.L_x_5258) ;  /* 0x0000000000508947 */ /* 0x000fea0003800000 */
[----:B0-----:R-:W-:Y:S02]  /*f7b0*/  SHF.L.U32 R26, R100, 0x10, RZ ;  /* 0x00000010641a7819 */ /* 0x001fe400000006ff */
[----:B------:R-:W-:Y:S02]  /*f7c0*/  LOP3.LUT R25, R101, 0xffff, RZ, 0xc0, !PT ;  /* 0x0000ffff65197812 */ /* 0x000fe400078ec0ff */
[----:B------:R-:W-:Y:S02]  /*f7d0*/  LOP3.LUT R56, R26, 0xff0000, RZ, 0xc0, !PT ;  /* 0x00ff00001a387812 */ /* 0x000fe400078ec0ff */
        /* <DEDUP_REMOVED lines=17> */
.L_x_5258:
[----:B------:R2:W5:Y:S04]  /*f8f0*/  @P0 LDG.E.128 R52, desc[UR8][R116.64] ;  /* 0x0000000874340981 */ /* 0x000568000c1e1d00 */
[----:B------:R2:W5:Y:S04]  /*f900*/  @P1 LDG.E.128 R48, desc[UR8][R114.64] ;  /* 0x0000000872301981 */ /* 0x000568000c1e1d00 */
[----:B------:R2:W5:Y:S04]  /*f910*/  @P1 LDG.E.128 R44, desc[UR8][R114.64+0x10] ;  /* 0x00001008722c1981 */ /* 0x000568000c1e1d00 */
[----:B01----:R2:W5:Y:S01]  /*f920*/  LDG.E.128 R56, desc[UR8][R118.64] ;  /* 0x0000000876387981 */ /* 0x003562000c1e1d00 */
[----:B------:R-:W-:Y:S05]  /*f930*/  @!P0 BRA `(.L_x_5259) ;  /* 0x0000004800d88947 */ /* 0x000fea0003800000 */
[----:B------:R-:W-:Y:S01]  /*f940*/  ISETP.NE.AND P2, PT, R24, 0x1, PT ;  /* 0x000000011800780c */ /* 0x000fe20003f45270 */
[----:B------:R-:W-:Y:S01]  /*f950*/  IMAD.MOV.U32 R95, RZ, RZ, 0x2 ;  /* 0x00000002ff5f7424 */ /* 0x000fe200078e00ff */
[----:B-----5:R-:W-:Y:S01]  /*f960*/  PRMT R101, R55, 0x7632, R101 ;  /* 0x0000763237657816 */ /* 0x020fe20000000065 */
[----:B------:R-:W-:Y:S01]  /*f970*/  IMAD.MOV.U32 R26, RZ, RZ, R94 ;  /* 0x000000ffff1a7224 */ /* 0x000fe200078e005e */
[----:B------:R-:W-:Y:S02]  /*f980*/  PRMT R99, R54, 0x7632, R99 ;  /* 0x0000763236637816 */ /* 0x000fe40000000063 */
[----:B------:R-:W-:Y:S02]  /*f990*/  PRMT R27, R53, 0x7632, R27 ;  /* 0x00007632351b7816 */ /* 0x000fe4000000001b */
[----:B------:R-:W-:Y:S02]  /*f9a0*/  PRMT R25, R52, 0x7632, R25 ;  /* 0x0000763234197816 */ /* 0x000fe40000000019 */
[----:B------:R-:W-:-:S03]  /*f9b0*/  MOV R106, R110 ;  /* 0x0000006e006a7202 */ /* 0x000fc60000000f00 */
        /* <DEDUP_REMOVED lines=11> */
.L_x_5261:
        /* <DEDUP_REMOVED lines=12> */
.L_x_5262:
        /* <DEDUP_REMOVED lines=40> */
[----:B------:R-:W-:-:S07]  /*fdb0*/  LOP3.LUT R3, R96, UR36, R107, 0x96, !PT ;  /* 0x0000002460037c12 */ /* 0x000fce000f8e966b */
.L_x_5260:
[----:B------:R-:W-:Y:S01]  /*fdc0*/  ISETP.NE.AND P2, PT, R95, 0x1, PT ;  /* 0x000000015f00780c */ /* 0x000fe20003f45270 */
[C---:B------:R-:W-:Y:S01]  /*fdd0*/  IMAD.U32 R24, R56.reuse, 0x10000, RZ ;  /* 0x0001000038187824 */ /* 0x040fe200078e00ff */
[----:B------:R-:W-:Y:S01]  /*fde0*/  I2FP.F32.U32 R93, R26 ;  /* 0x0000001a005d7245 */ /* 0x000fe20000201000 */
[----:B------:R-:W-:Y:S01]  /*fdf0*/  IMAD.MOV.U32 R96, RZ, RZ, 0x2 ;  /* 0x00000002ff607424 */ /* 0x000fe200078e00ff */
[----:B------:R-:W-:Y:S01]  /*fe00*/  PRMT R56, R56, 0x7632, R56 ;  /* 0x0000763238387816 */ /* 0x000fe20000000038 */
[----:B------:R-:W-:Y:S01]  /*fe10*/  FMUL.FTZ R24, R24, UR5 ;  /* 0x0000000518187c20 */ /* 0x000fe20008410000 */
        /* <DEDUP_REMOVED lines=13> */
.L_x_5264:
[----:B------:R-:W-:-:S04]  /*fef0*/  VIADD R103, R103, 0x1 ;  /* 0x0000000167677836 */ /* 0x000fc80000000000 */
[C---:B--2---:R-:W-:Y:S01]  /*ff00*/  IMAD.WIDE.U32 R114, R103.reuse, -0x2daee0ad, RZ ;  /* 0xd2511f5367727825 */ /* 0x044fe200078e00ff */
        /* <DEDUP_REMOVED lines=10> */
.L_x_5265:
        /* <DEDUP_REMOVED lines=42> */
.L_x_5263:
[----:B------:R-:W-:Y:S01]  /*10250*/  I2FP.F32.U32 R93, R26 ;  /* 0x0000001a005d7245 */ /* 0x000fe20000201000 */
[----:B------:R-:W-:Y:S01]  /*10260*/  IMAD.MOV.U32 R97, RZ, RZ, 0x2 ;  /* 0x00000002ff617424 */ /* 0x000fe200078e00ff */
[----:B------:R-:W-:Y:S02]  /*10270*/  SHF.L.U32 R26, R52, 0x10, RZ ;  /* 0x00000010341a7819 */ /* 0x000fe400000006ff */
[----:B------:R-:W-:Y:S01]  /*10280*/  ISETP.NE.AND P3, PT, R96, 0x1, PT ;  /* 0x000000016000780c */ /* 0x000fe20003f65270 */
[----:B------:R-:W-:Y:S01]  /*10290*/  FFMA.FTZ R93, R93, R108, 1.1641532182693481445e-10 ;  /* 0x2f0000005d5d7423 */ /* 0x000fe2000001006c */
[----:B------:R-:W-:Y:S01]  /*102a0*/  FSEL R95, R24, RZ, P4 ;  /* 0x000000ff185f7208 */ /* 0x000fe20002000000 */
[----:B------:R-:W-:-:S03]  /*102b0*/  FMUL.FTZ R26, R26, UR5 ;  /* 0x000000051a1a7c20 */ /* 0x000fc60008410000 */
[----:B------:R-:W-:-:S04]  /*102c0*/  FSETP.GTU.FTZ.AND P2, PT, R93, UR4, PT ;  /* 0x000000045d007c0b */ /* 0x000fc8000bf5c000 */
[----:B------:R-:W-:Y:S01]  /*102d0*/  FSEL R24, R26, RZ, !P2 ;  /* 0x000000ff1a187208 */ /* 0x000fe20005000000 */
[----:B------:R-:W-:Y:S01]  /*102e0*/  IMAD.MOV.U32 R26, RZ, RZ, R94 ;  /* 0x000000ffff1a7224 */ /* 0x000fe200078e005e */
        /* <DEDUP_REMOVED lines=12> */
.L_x_5267:
        /* <DEDUP_REMOVED lines=12> */
.L_x_5268:
        /* <DEDUP_REMOVED lines=42> */
.L_x_5266:
[----:B------:R-:W-:Y:S01]  /*10710*/  ISETP.NE.AND P2, PT, R97, 0x1, PT ;  /* 0x000000016100780c */ /* 0x000fe20003f45270 */
[----:B------:R-:W-:Y:S01]  /*10720*/  HFMA2 R96, -RZ, RZ, 0, 1.1920928955078125e-07 ;  /* 0x00000002ff607431 */ /* 0x000fe200000001ff */
[----:B------:R-:W-:Y:S01]  /*10730*/  I2FP.F32.U32 R95, R26 ;  /* 0x0000001a005f7245 */ /* 0x000fe20000201000 */
[----:B------:R-:W-:Y:S02]  /*10740*/  IMAD.U32 R26, R56, 0x10000, RZ ;  /* 0x00010000381a7824 */ /* 0x000fe400078e00ff */
[----:B------:R-:W-:Y:S02]  /*10750*/  IMAD.MOV.U32 R56, RZ, RZ, R94 ;  /* 0x000000ffff387224 */ /* 0x000fe400078e005e */
[----:B------:R-:W-:Y:S01]  /*10760*/  FFMA.FTZ R95, R95, R108, 1.1641532182693481445e-10 ;  /* 0x2f0000005f5f7423 */ /* 0x000fe2000001006c */
[----:B------:R-:W-:-:S04]  /*10770*/  FMUL.FTZ R26, R26, UR5 ;  /* 0x000000051a1a7c20 */ /* 0x000fc80008410000 */
        /* <DEDUP_REMOVED lines=11> */
.L_x_5270:
[----:B------:R-:W-:-:S04]  /*10830*/  IADD3 R103, PT, PT, R103, 0x1, RZ ;  /* 0x0000000167677810 */ /* 0x000fc80007ffe0ff */
[C---:B------:R-:W-:Y:S01]  /*10840*/  ISETP.NE.AND P2, PT, R103.reuse, RZ, PT ;  /* 0x000000ff6700720c */ /* 0x040fe20003f45270 */
[----:B--2---:R-:W-:-:S12]  /*10850*/  IMAD.WIDE.U32 R114, R103, -0x2daee0ad, RZ ;  /* 0xd2511f5367727825 */ /* 0x004fd800078e00ff */
        /* <DEDUP_REMOVED lines=9> */
.L_x_5271:
        /* <DEDUP_REMOVED lines=42> */
.L_x_5269:
[----:B------:R-:W-:Y:S01]  /*10b90*/  I2FP.F32.U32 R95, R56 ;  /* 0x00000038005f7245 */ /* 0x000fe20000201000 */
[----:B------:R-:W-:Y:S01]  /*10ba0*/  IMAD.U32 R25, R25, 0x10000, RZ ;  /* 0x0001000019197824 */ /* 0x000fe200078e00ff */
[----:B------:R-:W-:Y:S01]  /*10bb0*/  ISETP.NE.AND P3, PT, R96, 0x1, PT ;  /* 0x000000016000780c */ /* 0x000fe20003f65270 */
[----:B------:R-:W-:Y:S01]  /*10bc0*/  IMAD.MOV.U32 R56, RZ, RZ, 0x2 ;  /* 0x00000002ff387424 */ /* 0x000fe200078e00ff */
[----:B------:R-:W-:Y:S01]  /*10bd0*/  FSEL R26, R26, RZ, P4 ;  /* 0x000000ff1a1a7208 */ /* 0x000fe20002000000 */
[----:B------:R-:W-:Y:S01]  /*10be0*/  FFMA.FTZ R95, R95, R108, 1.1641532182693481445e-10 ;  /* 0x2f0000005f5f7423 */ /* 0x000fe2000001006c */
[----:B------:R-:W-:-:S04]  /*10bf0*/  FMUL.FTZ R25, R25, UR5 ;  /* 0x0000000519197c20 */ /* 0x000fc80008410000 */
[----:B------:R-:W-:-:S04]  /*10c00*/  FSETP.GTU.FTZ.AND P2, PT, R95, UR4, PT ;  /* 0x000000045f007c0b */ /* 0x000fc8000bf5c000 */
        /* <DEDUP_REMOVED lines=14> */
.L_x_5273:
        /* <DEDUP_REMOVED lines=12> */
.L_x_5274:
        /* <DEDUP_REMOVED lines=43> */
.L_x_5272:
[----:B------:R-:W-:Y:S01]  /*11060*/  ISETP.NE.AND P2, PT, R56, 0x1, PT ;  /* 0x000000013800780c */ /* 0x000fe20003f45270 */
[----:B------:R-:W-:Y:S01]  /*11070*/  IMAD.MOV.U32 R98, RZ, RZ, 0x2 ;  /* 0x00000002ff627424 */ /* 0x000fe200078e00ff */
[----:B------:R-:W-:Y:S01]  /*11080*/  I2FP.F32.U32 R97, R26 ;  /* 0x0000001a00617245 */ /* 0x000fe20000201000 */
[----:B------:R-:W-:-:S04]  /*11090*/  IMAD.U32 R26, R57, 0x10000, RZ ;  /* 0x00010000391a7824 */ /* 0x000fc800078e00ff */
[----:B------:R-:W-:Y:S01]  /*110a0*/  FFMA.FTZ R97, R97, R108, 1.1641532182693481445e-10 ;  /* 0x2f00000061617423 */ /* 0x000fe2000001006c */
[----:B------:R-:W-:-:S04]  /*110b0*/  FMUL.FTZ R26, R26, UR5 ;  /* 0x000000051a1a7c20 */ /* 0x000fc80008410000 */
[----:B------:R-:W-:Y:S02]  /*110c0*/  FSETP.LE.FTZ.AND P4, PT, R97, UR4, PT ;  /* 0x0000000461007c0b */ /* 0x000fe4000bf93000 */
[----:B------:R-:W-:Y:S02]  /*110d0*/  PRMT R97, R57, 0x7632, R97 ;  /* 0x0000763239617816 */ /* 0x000fe40000000061 */
[----:B--2---:R-:W-:Y:S02]  /*110e0*/  P2R R115, PR, RZ, 0x10 ;  /* 0x00000010ff737803 */ /* 0x004fe40000000000 */
        /* <DEDUP_REMOVED lines=10> */
.L_x_5276:
        /* <DEDUP_REMOVED lines=12> */
.L_x_5277:
        /* <DEDUP_REMOVED lines=43> */
.L_x_5275:
        /* <DEDUP_REMOVED lines=22> */
.L_x_5279:
        /* <DEDUP_REMOVED lines=12> */
.L_x_5280:
        /* <DEDUP_REMOVED lines=43> */
.L_x_5278:
        /* <DEDUP_REMOVED lines=18> */
.L_x_5282:
        /* <DEDUP_REMOVED lines=12> */
.L_x_5283:
        /* <DEDUP_REMOVED lines=43> */
.L_x_5281:
[----:B------:R-:W-:Y:S01]  /*11e60*/  I2FP.F32.U32 R57, R57 ;  /* 0x0000003900397245 */ /* 0x000fe20000201000 */
[----:B------:R-:W-:Y:S01]  /*11e70*/  IMAD.U32 R27, R27, 0x10000, RZ ;  /* 0x000100001b1b7824 */ /* 0x000fe200078e00ff */
[----:B------:R-:W-:-:S03]  /*11e80*/  FSEL R56, R97, RZ, P4 ;  /* 0x000000ff61387208 */ /* 0x000fc60002000000 */
[----:B------:R-:W-:Y:S01]  /*11e90*/  FFMA.FTZ R57, R57, R108, 1.1641532182693481445e-10 ;  /* 0x2f00000039397423 */ /* 0x000fe2000001006c */
[----:B------:R-:W-:-:S04]  /*11ea0*/  FMUL.FTZ R27, R27, UR5 ;  /* 0x000000051b1b7c20 */ /* 0x000fc80008410000 */
[----:B------:R-:W-:Y:S02]  /*11eb0*/  FSETP.GTU.FTZ.AND P2, PT, R57, UR4, PT ;  /* 0x0000000439007c0b */ /* 0x000fe4000bf5c000 */
[----:B------:R-:W-:Y:S02]  /*11ec0*/  MOV R57, R94 ;  /* 0x0000005e00397202 */ /* 0x000fe40000000f00 */
        /* <DEDUP_REMOVED lines=15> */
.L_x_5285:
        /* <DEDUP_REMOVED lines=12> */
.L_x_5286:
        /* <DEDUP_REMOVED lines=43> */
.L_x_5284:
        /* <DEDUP_REMOVED lines=18> */
.L_x_5288:
        /* <DEDUP_REMOVED lines=12> */
.L_x_5289:
        /* <DEDUP_REMOVED lines=43> */
.L_x_5287:
[----:B------:R-:W-:Y:S01]  /*127c0*/  I2FP.F32.U32 R57, R57 ;  /* 0x0000003900397245 */ /* 0x000fe20000201000 */
[----:B------:R-:W-:Y:S01]  /*127d0*/  IMAD.U32 R56, R54, 0x10000, RZ ;  /* 0x0001000036387824 */ /* 0x000fe200078e00ff */
[----:B------:R-:W-:Y:S01]  /*127e0*/  FSEL R107, R98, RZ, P2 ;  /* 0x000000ff626b7208 */ /* 0x000fe20001000000 */
        /* <DEDUP_REMOVED lines=8> */
[----:B------:R-:W-:Y:S01]  /*12870*/  FADD.FTZ R56, R56, R107 ;  /* 0x0000006b38387221 */ /* 0x000fe20000010000 */
[----:B------:R-:W-:-:S03]  /*12880*/  PRMT R98, R57, 0x7610, R98 ;  /* 0x0000761039627816 */ /* 0x000fc60000000062 */
        /* <DEDUP_REMOVED lines=10> */
.L_x_5291:
        /* <DEDUP_REMOVED lines=12> */
.L_x_5292:
        /* <DEDUP_REMOVED lines=43> */
.L_x_5290:
[----:B------:R-:W-:Y:S01]  /*12ca0*/  ISETP.NE.AND P4, PT, R117, 0x1, PT ;  /* 0x000000017500780c */ /* 0x000fe20003f85270 */
[----:B------:R-:W-:Y:S01]  /*12cb0*/  IMAD.MOV.U32 R116, RZ, RZ, 0x2 ;  /* 0x00000002ff747424 */ /* 0x000fe200078e00ff */
[----:B------:R-:W-:Y:S01]  /*12cc0*/  I2FP.F32.U32 R57, R100 ;  /* 0x0000006400397245 */ /* 0x000fe20000201000 */
[----:B------:R-:W-:Y:S01]  /*12cd0*/  IMAD.U32 R100, R58, 0x10000, RZ ;  /* 0x000100003a647824 */ /* 0x000fe200078e00ff */
[----:B------:R-:W-:-:S03]  /*12ce0*/  MOV R107, R94 ;  /* 0x0000005e006b7202 */ /* 0x000fc60000000f00 */
[----:B------:R-:W-:Y:S01]  /*12cf0*/  FFMA.FTZ R58, R57, R108, 1.1641532182693481445e-10 ;  /* 0x2f000000393a7423 */ /* 0x000fe2000001006c */
[----:B------:R-:W-:-:S04]  /*12d00*/  FMUL.FTZ R57, R100, UR5 ;  /* 0x0000000564397c20 */ /* 0x000fc80008410000 */
        /* <DEDUP_REMOVED lines=10> */
.L_x_5294:
        /* <DEDUP_REMOVED lines=12> */
.L_x_5295:
        /* <DEDUP_REMOVED lines=43> */
.L_x_5293:
[----:B------:R-:W-:Y:S01]  /*13120*/  I2FP.F32.U32 R107, R107 ;  /* 0x0000006b006b7245 */ /* 0x000fe20000201000 */
[----:B------:R-:W-:Y:S01]  /*13130*/  IMAD.U32 R99, R99, 0x10000, RZ ;  /* 0x0001000063637824 */ /* 0x000fe200078e00ff */
[----:B------:R-:W-:Y:S01]  /*13140*/  FSEL R57, R57, RZ, P3 ;  /* 0x000000ff39397208 */ /* 0x000fe20001800000 */
[----:B------:R-:W-:Y:S02]  /*13150*/  IMAD.MOV.U32 R117, RZ, RZ, 0x2 ;  /* 0x00000002ff757424 */ /* 0x000fe400078e00ff */
        /* <DEDUP_REMOVED lines=18> */
.L_x_5297:
        /* <DEDUP_REMOVED lines=12> */
.L_x_5298:
        /* <DEDUP_REMOVED lines=43> */
.L_x_5296:
[----:B------:R-:W-:Y:S01]  /*135f0*/  ISETP.NE.AND P5, PT, R117, 0x1, PT ;  /* 0x000000017500780c */ /* 0x000fe20003fa5270 */
[----:B------:R-:W-:Y:S01]  /*13600*/  IMAD.MOV.U32 R116, RZ, RZ, 0x2 ;  /* 0x00000002ff747424 */ /* 0x000fe200078e00ff */
[----:B------:R-:W-:Y:S01]  /*13610*/  I2FP.F32.U32 R107, R58 ;  /* 0x0000003a006b7245 */ /* 0x000fe20000201000 */
[C---:B------:R-:W-:Y:S01]  /*13620*/  IMAD.U32 R58, R59.reuse, 0x10000, RZ ;  /* 0x000100003b3a7824 */ /* 0x040fe200078e00ff */
[----:B------:R-:W-:Y:S02]  /*13630*/  PRMT R59, R59, 0x7632, R59 ;  /* 0x000076323b3b7816 */ /* 0x000fe4000000003b */
[----:B------:R-:W-:Y:S01]  /*13640*/  MOV R100, R94 ;  /* 0x0000005e00647202 */ /* 0x000fe20000000f00 */
        /* <DEDUP_REMOVED lines=12> */
.L_x_5300:
        /* <DEDUP_REMOVED lines=12> */
.L_x_5301:
        /* <DEDUP_REMOVED lines=43> */
.L_x_5299:
        /* <DEDUP_REMOVED lines=22> */
.L_x_5303:
        /* <DEDUP_REMOVED lines=12> */
.L_x_5304:
        /* <DEDUP_REMOVED lines=43> */
.L_x_5302:
[----:B------:R-:W-:Y:S01]  /*13f50*/  ISETP.NE.AND P6, PT, R118, 0x1, PT ;  /* 0x000000017600780c */ /* 0x000fe20003fc5270 */
[----:B------:R-:W-:Y:S01]  /*13f60*/  IMAD.U32 R59, R59, 0x10000, RZ ;  /* 0x000100003b3b7824 */ /* 0x000fe200078e00ff */
[----:B------:R-:W-:Y:S02]  /*13f70*/  I2FP.F32.U32 R107, R107 ;  /* 0x0000006b006b7245 */ /* 0x000fe40000201000 */
[----:B------:R-:W-:Y:S01]  /*13f80*/  MOV R117, R94 ;  /* 0x0000005e00757202 */ /* 0x000fe20000000f00 */
[----:B------:R-:W-:Y:S02]  /*13f90*/  FMUL.FTZ R59, R59, UR5 ;  /* 0x000000053b3b7c20 */ /* 0x000fe40008410000 */
[----:B------:R-:W-:Y:S01]  /*13fa0*/  FFMA.FTZ R116, R107, R108, 1.1641532182693481445e-10 ;  /* 0x2f0000006b747423 */ /* 0x000fe2000001006c */
[----:B------:R-:W-:-:S04]  /*13fb0*/  IMAD.MOV.U32 R107, RZ, RZ, 0x2 ;  /* 0x00000002ff6b7424 */ /* 0x000fc800078e00ff */
        /* <DEDUP_REMOVED lines=10> */
.L_x_5306:
        /* <DEDUP_REMOVED lines=14> */
.L_x_5307:
        /* <DEDUP_REMOVED lines=43> */
.L_x_5305:
        /* <DEDUP_REMOVED lines=8> */
[----:B------:R-:W-:-:S04]  /*14470*/  FADD.FTZ R59, R108, R59 ;  /* 0x0000003b6c3b7221 */ /* 0x000fc80000010000 */
[----:B------:R-:W-:Y:S01]  /*14480*/  @P1 FADD.FTZ R59, R47, R59 ;  /* 0x0000003b2f3b1221 */ /* 0x000fe20000010000 */
[----:B------:R-:W-:Y:S06]  /*14490*/  BRA `(.L_x_5308) ;  /* 0x00000024008c7947 */ /* 0x000fec0003800000 */
.L_x_5259:
        /* <DEDUP_REMOVED lines=15> */
.L_x_5310:
        /* <DEDUP_REMOVED lines=12> */
.L_x_5311:
        /* <DEDUP_REMOVED lines=38> */
[----:B------:R-:W-:Y:S02]  /*148b0*/  MOV R94, R26 ;  /* 0x0000001a005e7202 */ /* 0x000fe40000000f00 */
[----:B------:R-:W-:Y:S01]  /*148c0*/  LOP3.LUT R2, R2, UR35, R27, 0x96, !PT ;  /* 0x0000002302027c12 */ /* 0x000fe2000f8e961b */
[----:B------:R-:W-:Y:S01]  /*148d0*/  IMAD.MOV.U32 R26, RZ, RZ, RZ ;  /* 0x000000ffff1a7224 */ /* 0x000fe200078e00ff */
[----:B------:R-:W-:-:S07]  /*148e0*/  LOP3.LUT R3, R24, UR36, R107, 0x96, !PT ;  /* 0x0000002418037c12 */ /* 0x000fce000f8e966b */
.L_x_5309:
[----:B------:R-:W-:Y:S01]  /*148f0*/  ISETP.NE.AND P2, PT, R26, 0x1, PT ;  /* 0x000000011a00780c */ /* 0x000fe20003f45270 */
[----:B------:R-:W-:Y:S01]  /*14900*/  IMAD.MOV.U32 R24, RZ, RZ, 0x2 ;  /* 0x00000002ff187424 */ /* 0x000fe200078e00ff */
[----:B------:R-:W-:Y:S02]  /*14910*/  I2FP.F32.U32 R25, R25 ;  /* 0x0000001900197245 */ /* 0x000fe40000201000 */
        /* <DEDUP_REMOVED lines=15> */
.L_x_5313:
        /* <DEDUP_REMOVED lines=12> */
.L_x_5314:
        /* <DEDUP_REMOVED lines=43> */
.L_x_5312:
        /* <DEDUP_REMOVED lines=17> */
.L_x_5316:
        /* <DEDUP_REMOVED lines=12> */
.L_x_5317:
        /* <DEDUP_REMOVED lines=43> */
.L_x_5315:
        /* <DEDUP_REMOVED lines=18> */
.L_x_5319:
        /* <DEDUP_REMOVED lines=12> */
.L_x_5320:
        /* <DEDUP_REMOVED lines=43> */
.L_x_5318:
        /* <DEDUP_REMOVED lines=17> */
.L_x_5322:
        /* <DEDUP_REMOVED lines=12> */
.L_x_5323:
        /* <DEDUP_REMOVED lines=43> */
.L_x_5321:
        /* <DEDUP_REMOVED lines=17> */
.L_x_5325:
        /* <DEDUP_REMOVED lines=12> */
.L_x_5326:
        /* <DEDUP_REMOVED lines=43> */
.L_x_5324:
[----:B------:R-:W-:Y:S01]  /*15f90*/  ISETP.NE.AND P4, PT, R24, 0x1, PT ;  /* 0x000000011800780c */ /* 0x000fe20003f85270 */
[----:B------:R-:W-:Y:S01]  /*15fa0*/  IMAD.MOV.U32 R56, RZ, RZ, 0x2 ;  /* 0x00000002ff387424 */ /* 0x000fe200078e00ff */
[----:B------:R-:W-:Y:S01]  /*15fb0*/  I2FP.F32.U32 R25, R25 ;  /* 0x0000001900197245 */ /* 0x000fe20000201000 */
[----:B------:R-:W-:Y:S01]  /*15fc0*/  IMAD.MOV.U32 R26, RZ, RZ, R94 ;  /* 0x000000ffff1a7224 */ /* 0x000fe200078e005e */
[----:B------:R-:W-:-:S03]  /*15fd0*/  SHF.L.U32 R58, R58, 0x10, RZ ;  /* 0x000000103a3a7819 */ /* 0x000fc600000006ff */
        /* <DEDUP_REMOVED lines=11> */
.L_x_5328:
        /* <DEDUP_REMOVED lines=12> */
.L_x_5329:
        /* <DEDUP_REMOVED lines=43> */
.L_x_5327:
        /* <DEDUP_REMOVED lines=17> */
.L_x_5331:
        /* <DEDUP_REMOVED lines=12> */
.L_x_5332:
        /* <DEDUP_REMOVED lines=42> */
[----:B------:R-:W-:-:S07]  /*16870*/  IMAD.MOV.U32 R106, RZ, RZ, R24 ;  /* 0x000000ffff6a7224 */ /* 0x000fce00078e0018 */
.L_x_5330:
        /* <DEDUP_REMOVED lines=20> */
[----:B------:R-:W-:Y:S02]  /*169c0*/  FSETP.GTU.FTZ.AND P5, PT, R108, UR4, PT ;  /* 0x000000046c007c0b */ /* 0x000fe4000bfbc000 */
[----:B------:R-:W-:Y:S01]  /*169d0*/  FSEL R25, R118, RZ, P0 ;  /* 0x000000ff76197208 */ /* 0x000fe20000000000 */
[----:B------:R-:W-:Y:S01]  /*169e0*/  @P1 FADD.FTZ R24, R48, R24 ;  /* 0x0000001830181221 */ /* 0x000fe20000010000 */
[----:B------:R-:W-:Y:S01]  /*169f0*/  ISETP.NE.AND P0, PT, R26, RZ, PT ;  /* 0x000000ff1a00720c */ /* 0x000fe20003f05270 */
[----:B------:R-:W-:Y:S01]  /*16a00*/  @P1 FADD.FTZ R27, R51, R27 ;  /* 0x0000001b331b1221 */ /* 0x000fe20000010000 */
        /* <DEDUP_REMOVED lines=12> */
.L_x_5308:
[----:B------:R-:W-:Y:S01]  /*16ad0*/  ISETP.NE.AND P6, PT, R110, RZ, PT ;  /* 0x000000ff6e00720c */ /* 0x000fe20003fc5270 */
[----:B------:R-:W-:Y:S01]  /*16ae0*/  IMAD.WIDE.U32 R80, R113, 0x8, R80 ;  /* 0x0000000871507825 */ /* 0x000fe200078e0050 */
[----:B------:R-:W-:Y:S02]  /*16af0*/  SEL R110, RZ, 0x1000000, !P5 ;  /* 0x01000000ff6e7807 */ /* 0x000fe40006800000 */
[----:B------:R-:W-:Y:S02]  /*16b00*/  SEL R108, RZ, 0x10000, !P4 ;  /* 0x00010000ff6c7807 */ /* 0x000fe40006000000 */
[----:B------:R-:W-:Y:S02]  /*16b10*/  SEL R119, RZ, 0x100, !P3 ;  /* 0x00000100ff777807 */ /* 0x000fe40005800000 */
[----:B------:R-:W-:Y:S02]  /*16b20*/  ISETP.NE.AND P5, PT, R115, RZ, PT ;  /* 0x000000ff7300720c */ /* 0x000fe40003fa5270 */
[----:B------:R-:W-:-:S02]  /*16b30*/  ISETP.NE.AND P4, PT, R114, RZ, PT ;  /* 0x000000ff7200720c */ /* 0x000fc40003f85270 */
[----:B------:R-:W-:Y:S02]  /*16b40*/  LOP3.LUT R119, R119, R110, R108, 0xfe, !PT ;  /* 0x0000006e77777212 */ /* 0x000fe400078efe6c */
[----:B------:R-:W-:Y:S02]  /*16b50*/  SEL R110, RZ, 0x1000000, !P4 ;  /* 0x01000000ff6e7807 */ /* 0x000fe40006000000 */
[----:B------:R-:W-:Y:S02]  /*16b60*/  SEL R115, RZ, 0x10000, !P5 ;  /* 0x00010000ff737807 */ /* 0x000fe40006800000 */
[----:B------:R-:W-:Y:S02]  /*16b70*/  SEL R108, RZ, 0x100, !P6 ;  /* 0x00000100ff6c7807 */ /* 0x000fe40007000000 */
[----:B------:R-:W-:Y:S02]  /*16b80*/  ISETP.NE.AND P1, PT, R112, RZ, PT ;  /* 0x000000ff7000720c */ /* 0x000fe40003f25270 */
[----:B------:R-:W-:Y:S01]  /*16b90*/  LOP3.LUT R108, R108, R110, R115, 0xfe, !PT ;  /* 0x0000006e6c6c7212 */ /* 0x000fe200078efe73 */
[----:B------:R-:W-:Y:S01]  /*16ba0*/  IMAD.WIDE.U32 R114, R113, 0x20, R82 ;  /* 0x0000002071727825 */ /* 0x000fe200078e0052 */
[----:B------:R-:W-:-:S02]  /*16bb0*/  SEL R110, RZ, 0x1, !P2 ;  /* 0x00000001ff6e7807 */ /* 0x000fc40005000000 */
[----:B------:R-:W-:Y:S02]  /*16bc0*/  SEL R117, RZ, 0x1, !P1 ;  /* 0x00000001ff757807 */ /* 0x000fe40004800000 */
[----:B------:R-:W-:Y:S01]  /*16bd0*/  LOP3.LUT R83, R119, R110, RZ, 0xfc, !PT ;  /* 0x0000006e77537212 */ /* 0x000fe200078efcff */
[----:B------:R0:W-:Y:S01]  /*16be0*/  STG.E.128 desc[UR8][R114.64], R24 ;  /* 0x0000001872007986 */ /* 0x0001e2000c101d08 */
[----:B------:R-:W-:-:S03]  /*16bf0*/  LOP3.LUT R82, R108, R117, RZ, 0xfc, !PT ;  /* 0x000000756c527212 */ /* 0x000fc600078efcff */
[----:B------:R0:W-:Y:S04]  /*16c00*/  STG.E.128 desc[UR8][R114.64+0x10], R56 ;  /* 0x0000103872007986 */ /* 0x0001e8000c101d08 */
        /* <DEDUP_REMOVED lines=12> */
[----:B------:R-:W-:Y:S02]  /*16cd0*/  LOP3.LUT R82, R95, 0xff, RZ, 0xc0, !PT ;  /* 0x000000ff5f527812 */ /* 0x000fe400078ec0ff */
[----:B------:R-:W-:Y:S01]  /*16ce0*/  LOP3.LUT R119, R115, 0xff, R98, 0xf8, !PT ;  /* 0x000000ff73777812 */ /* 0x000fe200078ef862 */
[----:B------:R-:W-:-:S04]  /*16cf0*/  IMAD.WIDE.U32 R114, R114, 0x10000, RZ ;  /* 0x0001000072727825 */ /* 0x000fc800078e00ff */
[----:B------:R-:W-:Y:S01]  /*16d00*/  IMAD.WIDE.U32 R82, R82, 0x100, RZ ;  /* 0x0000010052527825 */ /* 0x000fe200078e00ff */
[----:B------:R-:W-:Y:S02]  /*16d10*/  LOP3.LUT R119, R115, R119, R117, 0xfe, !PT ;  /* 0x0000007773777212 */ /* 0x000fe400078efe75 */
[----:B------:R-:W-:Y:S02]  /*16d20*/  LOP3.LUT R82, R82, R116, R114, 0xfe, !PT ;  /* 0x0000007452527212 */ /* 0x000fe400078efe72 */
[----:B------:R-:W-:Y:S01]  /*16d30*/  LOP3.LUT R83, R119, R83, RZ, 0xfc, !PT ;  /* 0x0000005377537212 */ /* 0x000fe200078efcff */
[----:B0-----:R-:W-:Y:S01]  /*16d40*/  IMAD.WIDE.U32 R80, R113, 0x8, R80 ;  /* 0x0000000871507825 */ /* 0x001fe200078e0050 */
[----:B------:R-:W-:-:S05]  /*16d50*/  LOP3.LUT R82, R82, 0xff, R93, 0xf8, !PT ;  /* 0x000000ff52527812 */ /* 0x000fca00078ef85d */
[----:B------:R1:W-:Y:S02]  /*16d60*/  STG.E.64 desc[UR8][R80.64], R82 ;  /* 0x0000005250007986 */ /* 0x0003e4000c101b08 */
.L_x_5333:
[----:B01----:R-:W-:Y:S01]  /*16d70*/  FADD.FTZ R80, RZ, R36 ;  /* 0x00000024ff507221 */ /* 0x003fe20000010000 */
        /* <DEDUP_REMOVED lines=103> */
[----:B------:R-:W-:Y:S01]  /*173f0*/  IMAD.MOV.U32 R115, RZ, RZ, RZ ;  /* 0x000000ffff737224 */ /* 0x000fe200078e00ff */
[----:B------:R-:W-:-:S03]  /*17400*/  @!P2 MOV R115, 0x300 ;  /* 0x000003000073a802 */ /* 0x000fc60000000f00 */
[----:B------:R0:W-:Y:S01]  /*17410*/  @!P1 STS.64 [R114+UR4], R80 ;  /* 0x0000005072009988 */ /* 0x0001e20008000a04 */
[----:B------:R-:W-:Y:S01]  /*17420*/  BAR.SYNC.DEFER_BLOCKING 0x0 ;  /* 0x0000000000007b1d */ /* 0x000fe20000010000 */
[----:B------:R-:W-:-:S05]  /*17430*/  PLOP3.LUT P1, PT, PT, PT, UP2, 0x40, 0x4 ;  /* 0x000000000004781c */ /* 0x000fca0003f2e828 */
[----:B------:R-:W1:Y:S01]  /*17440*/  SHFL.DOWN PT, R112, R115, 0x2, 0x1f ;  /* 0x08401f0073707f89 */ /* 0x000e6200000e0000 */
[----:B0-----:R-:W-:-:S03]  /*17450*/  I2FP.F32.U32 R114, R115 ;  /* 0x0000007300727245 */ /* 0x001fc60000201000 */
[----:B------:R-:W-:Y:S01]  /*17460*/  @!P2 LDS.64 R82, [R116] ;  /* 0x000000007452a984 */ /* 0x000fe20000000a00 */
[----:B-1----:R-:W-:Y:S01]  /*17470*/  IMAD.IADD R110, R112, 0x1, R115 ;  /* 0x00000001706e7824 */ /* 0x002fe200078e0273 */
[----:B------:R-:W-:-:S04]  /*17480*/  I2FP.F32.S32 R118, R112 ;  /* 0x0000007000767245 */ /* 0x000fc80000201400 */
[----:B------:R-:W-:Y:S01]  /*17490*/  I2FP.F32.S32 R108, R110 ;  /* 0x0000006e006c7245 */ /* 0x000fe20000201400 */
[----:B------:R-:W0:Y:S03]  /*174a0*/  SHFL.DOWN PT, R81, R110, 0x1, 0x1f ;  /* 0x08201f006e517f89 */ /* 0x000e2600000e0000 */
[----:B------:R-:W1:Y:S01]  /*174b0*/  MUFU.RCP R112, R108 ;  /* 0x0000006c00707308 */ /* 0x000e620000001000 */
[----:B0-----:R-:W-:Y:S01]  /*174c0*/  IMAD.IADD R110, R110, 0x1, R81 ;  /* 0x000000016e6e7824 */ /* 0x001fe200078e0251 */
[----:B------:R-:W0:Y:S04]  /*174d0*/  SHFL.DOWN PT, R117, R82, 0x2, 0x1f ;  /* 0x08401f0052757f89 */ /* 0x000e2800000e0000 */
        /* <DEDUP_REMOVED lines=9> */
[----:B------:R-:W-:Y:S02]  /*17570*/  FMUL.FTZ R117, R117, R114 ;  /* 0x0000007275757220 */ /* 0x000fe40000410000 */
[----:B------:R-:W0:Y:S02]  /*17580*/  LDC R114, c[0x0][0x448] ;  /* 0x00011200ff727b82 */ /* 0x000e240000000800 */
[----:B------:R-:W1:Y:S01]  /*17590*/  SHFL.DOWN PT, R82, R115, 0x1, 0x1f ;  /* 0x08201f0073527f89 */ /* 0x000e6200000e0000 */
[----:B------:R-:W-:-:S04]  /*175a0*/  FMUL.FTZ R117, R117, R118 ;  /* 0x0000007675757220 */ /* 0x000fc80000410000 */
[----:B------:R-:W-:Y:S01]  /*175b0*/  FFMA.FTZ R83, R112, R117, R83 ;  /* 0x0000007570537223 */ /* 0x000fe20000010053 */
[----:B------:R-:W-:-:S04]  /*175c0*/  I2FP.F32.S32 R117, R81 ;  /* 0x0000005100757245 */ /* 0x000fc80000201400 */
[----:B------:R-:W2:Y:S01]  /*175d0*/  SHFL.DOWN PT, R80, R83, 0x1, 0x1f ;  /* 0x08201f0053507f89 */ /* 0x000ea200000e0000 */
[----:B-1----:R-:W-:Y:S01]  /*175e0*/  FMUL.FTZ R81, R82, R117 ;  /* 0x0000007552517220 */ /* 0x002fe20000410000 */
[----:B------:R-:W-:-:S03]  /*175f0*/  FADD.FTZ R82, R115, -R82 ;  /* 0x8000005273527221 */ /* 0x000fc60000010000 */
[----:B------:R-:W-:Y:S01]  /*17600*/  FFMA.FTZ R119, R108, R115, R81 ;  /* 0x000000736c777223 */ /* 0x000fe20000010051 */
[----:B------:R-:W-:-:S03]  /*17610*/  FMUL.FTZ R81, R82, R82 ;  /* 0x0000005252517220 */ /* 0x000fc60000410000 */
[----:B---3--:R-:W-:Y:S01]  /*17620*/  FMUL.FTZ R119, R110, R119 ;  /* 0x000000776e777220 */ /* 0x008fe20000410000 */
[----:B------:R-:W-:Y:S01]  /*17630*/  FMUL.FTZ R108, R108, R81 ;  /* 0x000000516c6c7220 */ /* 0x000fe20000410000 */
[----:B--2---:R-:W-:-:S03]  /*17640*/  FADD.FTZ R81, R83, R80 ;  /* 0x0000005053517221 */ /* 0x004fc60000010000 */
[----:B------:R-:W-:Y:S01]  /*17650*/  FMUL.FTZ R108, R108, R117 ;  /* 0x000000756c6c7220 */ /* 0x000fe20000410000 */
[----:B------:R-:W1:Y:S03]  /*17660*/  SHFL.IDX PT, R80, R119, RZ, 0x1f ;  /* 0x00001fff77507589 */ /* 0x000e6600000e0000 */
[----:B------:R-:W-:-:S05]  /*17670*/  FFMA.FTZ R110, R110, R108, R81 ;  /* 0x0000006c6e6e7223 */ /* 0x000fca0000010051 */
[----:B------:R-:W0:Y:S01]  /*17680*/  SHFL.IDX PT, R117, R110, RZ, 0x1f ;  /* 0x00001fff6e757589 */ /* 0x000e2200000e0000 */
[C---:B-1----:R-:W-:Y:S01]  /*17690*/  FSEL R108, R80.reuse, RZ, P1 ;  /* 0x000000ff506c7208 */ /* 0x042fe20000800000 */
[----:B------:R-:W-:Y:S01]  /*176a0*/  FMUL.FTZ R112, R80, R80 ;  /* 0x0000005050707220 */ /* 0x000fe20000410000 */
[----:B------:R-:W-:-:S03]  /*176b0*/  PLOP3.LUT P1, PT, PT, PT, UP2, 0x40, 0x4 ;  /* 0x000000000004781c */ /* 0x000fc60003f2e828 */
[C---:B------:R-:W-:Y:S01]  /*176c0*/  FADD.FTZ R115, -R108.reuse, R39 ;  /* 0x000000276c737221 */ /* 0x040fe20000010100 */
[----:B------:R-:W-:Y:S01]  /*176d0*/  FADD.FTZ R81, -R108, R36 ;  /* 0x000000246c517221 */ /* 0x000fe20000010100 */
[----:B------:R-:W-:Y:S01]  /*176e0*/  FSEL R39, R112, RZ, !P1 ;  /* 0x000000ff70277208 */ /* 0x000fe20004800000 */
[----:B0-----:R-:W-:Y:S01]  /*176f0*/  FFMA.FTZ R36, R117, UR16, R114 ;  /* 0x0000001075247c23 */ /* 0x001fe20008010072 */
[----:B------:R-:W-:Y:S01]  /*17700*/  ISETP.NE.AND P1, PT, R0, RZ, PT ;  /* 0x000000ff0000720c */ /* 0x000fe20003f25270 */
        /* <DEDUP_REMOVED lines=18> */
[----:B------:R-:W2:Y:S01]  /*17830*/  @!P1 LDC.64 R24, c[0x0][0x3c0] ;  /* 0x0000f000ff189b82 */ /* 0x000ea20000000a00 */
[C---:B------:R-:W-:Y:S01]  /*17840*/  FADD.FTZ R110, -R108.reuse, R27 ;  /* 0x0000001b6c6e7221 */ /* 0x040fe20000010100 */
[C---:B------:R-:W-:Y:S01]  /*17850*/  FADD.FTZ R30, -R108.reuse, R30 ;  /* 0x0000001e6c1e7221 */ /* 0x040fe20000010100 */
[C---:B------:R-:W-:Y:S01]  /*17860*/  FADD.FTZ R31, -R108.reuse, R31 ;  /* 0x0000001f6c1f7221 */ /* 0x040fe20000010100 */
[----:B------:R-:W-:Y:S01]  /*17870*/  FADD.FTZ R56, -R108, R56 ;  /* 0x000000386c387221 */ /* 0x000fe20000010100 */
[C---:B0-----:R-:W-:Y:S01]  /*17880*/  FMUL.FTZ R26, R38.reuse, R37 ;  /* 0x00000025261a7220 */ /* 0x041fe20000410000 */
[C---:B------:R-:W-:Y:S01]  /*17890*/  FMUL.FTZ R36, R38.reuse, R117 ;  /* 0x0000007526247220 */ /* 0x040fe20000410000 */
[----:B------:R-:W-:Y:S01]  /*178a0*/  FMUL.FTZ R119, R38, R119 ;  /* 0x0000007726777220 */ /* 0x000fe20000410000 */
[----:B------:R-:W0:Y:S01]  /*178b0*/  @!P1 LDC.64 R28, c[0x0][0x3c8] ;  /* 0x0000f200ff1c9b82 */ /* 0x000e220000000a00 */
[----:B------:R-:W-:Y:S01]  /*178c0*/  FFMA.FTZ R26, R26, R18, R13 ;  /* 0x000000121a1a7223 */ /* 0x000fe2000001000d */
[----:B------:R-:W-:Y:S01]  /*178d0*/  FFMA.FTZ R117, R36, R66, R77 ;  /* 0x0000004224757223 */ /* 0x000fe2000001004d */
[----:B------:R-:W-:Y:S01]  /*178e0*/  FFMA.FTZ R27, R119, R17, R12 ;  /* 0x00000011771b7223 */ /* 0x000fe2000001000c */
[----:B------:R-:W-:-:S02]  /*178f0*/  IMAD.U32 R119, RZ, RZ, UR12 ;  /* 0x0000000cff777e24 */ /* 0x000fc4000f8e00ff */
[C---:B------:R-:W-:Y:S01]  /*17900*/  FADD.FTZ R57, -R108.reuse, R57 ;  /* 0x000000396c397221 */ /* 0x040fe20000010100 */
[C---:B------:R-:W-:Y:S01]  /*17910*/  FADD.FTZ R58, -R108.reuse, R58 ;  /* 0x0000003a6c3a7221 */ /* 0x040fe20000010100 */
[----:B------:R-:W-:Y:S01]  /*17920*/  F2FP.BF16.F32.PACK_AB R26, R117, R26 ;  /* 0x0000001a751a723e */ /* 0x000fe200000010ff */
[----:B------:R-:W-:Y:S01]  /*17930*/  FADD.FTZ R59, -R108, R59 ;  /* 0x0000003b6c3b7221 */ /* 0x000fe20000010100 */
[----:B------:R-:W-:Y:S01]  /*17940*/  MOV R117, UR12 ;  /* 0x0000000c00757c02 */ /* 0x000fe20008000f00 */
[----:B-1----:R-:W-:-:S04]  /*17950*/  IMAD.WIDE.U32 R36, R109, 0x10, R32 ;  /* 0x000000106d247825 */ /* 0x002fc800078e0020 */
[C---:B------:R-:W-:Y:S01]  /*17960*/  FMUL.FTZ R82, R38.reuse, R82 ;  /* 0x0000005226527220 */ /* 0x040fe20000410000 */
[C---:B------:R-:W-:Y:S01]  /*17970*/  FMUL.FTZ R43, R38.reuse, R43 ;  /* 0x0000002b262b7220 */ /* 0x040fe20000410000 */
[----:B------:R-:W-:Y:S01]  /*17980*/  FMUL.FTZ R35, R38, R35 ;  /* 0x0000002326237220 */ /* 0x000fe20000410000 */
[----:B------:R-:W-:-:S04]  /*17990*/  IMAD.WIDE.U32 R108, R111, 0x10, R32 ;  /* 0x000000106f6c7825 */ /* 0x000fc800078e0020 */
[C---:B------:R-:W-:Y:S01]  /*179a0*/  FMUL.FTZ R34, R38.reuse, R34 ;  /* 0x0000002226227220 */ /* 0x040fe20000410000 */
[C---:B------:R-:W-:Y:S01]  /*179b0*/  FMUL.FTZ R83, R38.reuse, R83 ;  /* 0x0000005326537220 */ /* 0x040fe20000410000 */
[----:B------:R-:W-:Y:S01]  /*179c0*/  FMUL.FTZ R115, R38, R115 ;  /* 0x0000007326737220 */ /* 0x000fe20000410000 */
[----:B--2---:R-:W-:-:S04]  /*179d0*/  @!P1 IMAD.WIDE R116, R117, 0x4, R24 ;  /* 0x0000000475749825 */ /* 0x004fc800078e0218 */
[C---:B------:R-:W-:Y:S01]  /*179e0*/  FMUL.FTZ R24, R38.reuse, R81 ;  /* 0x0000005126187220 */ /* 0x040fe20000410000 */
[C---:B------:R-:W-:Y:S01]  /*179f0*/  FMUL.FTZ R81, R38.reuse, R31 ;  /* 0x0000001f26517220 */ /* 0x040fe20000410000 */
[----:B------:R-:W-:Y:S01]  /*17a00*/  FMUL.FTZ R40, R38, R40 ;  /* 0x0000002826287220 */ /* 0x000fe20000410000 */
[----:B------:R-:W-:-:S04]  /*17a10*/  IMAD.WIDE.U32 R112, R113, 0x10, R32 ;  /* 0x0000001071707825 */ /* 0x000fc800078e0020 */
        /* <DEDUP_REMOVED lines=14> */
[----:B------:R-:W-:Y:S01]  /*17b00*/  F2FP.BF16.F32.PACK_AB R29, R32, R43 ;  /* 0x0000002b201d723e */ /* 0x000fe200000010ff */
[----:B------:R-:W-:Y:S01]  /*17b10*/  FMUL.FTZ R32, R38, R41 ;  /* 0x0000002926207220 */ /* 0x000fe20000410000 */
        /* <DEDUP_REMOVED lines=9> */
[----:B------:R-:W-:Y:S01]  /*17bb0*/  F2FP.BF16.F32.PACK_AB R30, R33, R30 ;  /* 0x0000001e211e723e */ /* 0x000fe200000010ff */
        /* <DEDUP_REMOVED lines=28> */
.L_x_5335:
        /* <DEDUP_REMOVED lines=16> */
.L_x_13595:


//--------------------- .text._ZN10layer_norm31ln_parallel_residual_fwd_kernelINS_13Kernel_traitsIf13__nv_bfloat16fS2_fjLj3072ELj1ELj1ELj4ELj16ENS_18Kernel_traits_baseILj3072EfS2_fS2_fjLj128EEEEELb0ELb0ELb0EEEvNS_9FwdParamsE --------------------------
	.section	.text._ZN10layer_norm31ln_parallel_residual_fwd_kernelINS_13Kernel_traitsIf13__nv_bfloat16fS2_fjLj3072ELj1ELj1ELj4ELj16ENS_18Kernel_traits_baseILj3072EfS2_fS2_fjLj128EEEEELb0ELb0ELb0EEEvNS_9FwdParamsE,"ax",@progbits
	.align	128
        .global         _ZN10layer_norm31ln_parallel_residual_fwd_kernelINS_13Kernel_traitsIf13__nv_bfloat16fS2_fjLj3072ELj1ELj1ELj4ELj16ENS_18Kernel_traits_baseILj3072EfS2_fS2_fjLj128EEEEELb0ELb0ELb0EEEvNS_9FwdParamsE
        .type           _ZN10layer_norm31ln_parallel_residual_fwd_kernelINS_13Kernel_traitsIf13__nv_bfloat16fS2_fjLj3072ELj1ELj1ELj4ELj16ENS_18Kernel_traits_baseILj3072EfS2_fS2_fjLj128EEEEELb0ELb0ELb0EEEvNS_9FwdParamsE,@function
        .size           _ZN10layer_norm31ln_parallel_residual_fwd_kernelINS_13Kernel_traitsIf13__nv_bfloat16fS2_fjLj3072ELj1ELj1ELj4ELj16ENS_18Kernel_traits_baseILj3072EfS2_fS2_fjLj128EEEEELb0ELb0ELb0EEEvNS_9FwdParamsE,(.L_x_13596 - _ZN10layer_norm31ln_parallel_residual_fwd_kernelINS_13Kernel_traitsIf13__nv_bfloat16fS2_fjLj3072ELj1ELj1ELj4ELj16ENS_18Kernel_traits_baseILj3072EfS2_fS2_fjLj128EEEEELb0ELb0ELb0EEEvNS_9FwdParamsE)
        .other          _ZN10layer_norm31ln_parallel_residual_fwd_kernelINS_13Kernel_traitsIf13__nv_bfloat16fS2_fjLj3072ELj1ELj1ELj4ELj16ENS_18Kernel_traits_baseILj3072EfS2_fS2_fjLj128EEEEELb0ELb0ELb0EEEvNS_9FwdParamsE,@"STO_CUDA_ENTRY STV_DEFAULT"
_ZN10layer_norm31ln_parallel_residual_fwd_kernelINS_13Kernel_traitsIf13__nv_bfloat16fS2_fjLj3072ELj1ELj1ELj4ELj16ENS_18Kernel_traits_baseILj3072EfS2_fS2_fjLj128EEEEELb0ELb0ELb0EEEvNS_9FwdParamsE:
.text._ZN10layer_norm31ln_parallel_residual_fwd_kernelINS_13Kernel_traitsIf13__nv_bfloat16fS2_fjLj3072ELj1ELj1ELj4ELj16ENS_18Kernel_traits_baseILj3072EfS2_fS2_fjLj128EEEEELb0ELb0ELb0EEEvNS_9FwdParamsE:
[----:B------:R-:W-:Y:S01]  /*0000*/  LDC R1, c[0x0][0x37c] ;  /* 0x0000df00ff017b82 */ /* 0x000fe20000000800 */
[----:B------:R-:W0:Y:S07]  /*0010*/  S2R R147, SR_TID.X ;  /* 0x0000000000937919 */ /* 0x000e2e0000002100 */
[----:B------:R-:W1:Y:S01]  /*0020*/  LDC R3, c[0x0][0x388] ;  /* 0x0000e200ff037b82 */ /* 0x000e620000000800 */
[----:B------:R-:W2:Y:S01]  /*0030*/  LDCU.64 UR8, c[0x0][0x438] ;  /* 0x00008700ff0877ac */ /* 0x000ea20008000a00 */
[----:B------:R-:W-:Y:S01]  /*0040*/  BSSY.RECONVERGENT B0, `(.L_x_5336) ;  /* 0x0000115000007945 */ /* 0x000fe20003800200 */
[----:B------:R-:W3:Y:S05]  /*0050*/  LDCU.64 UR6, c[0x0][0x358] ;  /* 0x00006b00ff0677ac */ /* 0x000eea0008000a00 */
[----:B------:R-:W4:Y:S01]  /*0060*/  S2UR UR4, SR_CTAID.X ;  /* 0x00000000000479c3 */ /* 0x000f220000002500 */
[----:B--2---:R-:W-:-:S04]  /*0070*/  UISETP.NE.U32.AND UP0, UPT, UR8, URZ, UPT ;  /* 0x000000ff0800728c */ /* 0x004fc8000bf05070 */
[----:B------:R-:W-:Y:S01]  /*0080*/  UISETP.NE.AND.EX UP0, UPT, UR9, URZ, UPT, UP0 ;  /* 0x000000ff0900728c */ /* 0x000fe2000bf05300 */
[----:B-1----:R-:W-:-:S04]  /*0090*/  SHF.R.S32.HI R2, RZ, 0x1f, R3 ;  /* 0x0000001fff027819 */ /* 0x002fc80000011403 */
        /* <DEDUP_REMOVED lines=84> */
.L_x_5338:
        /* <DEDUP_REMOVED lines=10> */
[----:B------:R-:W4:Y:S01]  /*0680*/  LDC.64 R16, c[0x0][0x3d8] ;  /* 0x0000f600ff107b82 */ /* 0x000f220000000a00 */
[C---:B-1----:R-:W-:Y:S01]  /*0690*/  @P0 IMAD.WIDE.U32 R14, R146.reuse, 0x20, R8 ;  /* 0x00000020920e0825 */ /* 0x042fe200078e0008 */
        /* <DEDUP_REMOVED lines=52> */
.L_x_5337:
        /* <DEDUP_REMOVED lines=60> */
.L_x_5340:
        /* <DEDUP_REMOVED lines=63> */
.L_x_5339:
[----:B------:R-:W-:Y:S05]  /*1190*/  BSYNC.RECONVERGENT B0 ;  /* 0x0000000000007941 */ /* 0x000fea0003800200 */
.L_x_5336:
        /* <DEDUP_REMOVED lines=8> */
[----:B------:R-:W-:Y:S02]  /*1220*/  VIADDMNMX R0, R3, -R0, RZ, !PT ;  /* 0x8000000003007246 */ /* 0x000fe400078001ff */
[----:B0-----:R-:W-:Y:S01]  /*1230*/  LOP3.LUT R101, R2, 0xffffff00, RZ, 0xc0, !PT ;  /* 0xffffff0002657812 */ /* 0x001fe200078ec0ff */
[----:B------:R-:W-:Y:S01]  /*1240*/  IMAD R2, R148, -0x20, R3 ;  /* 0xffffffe094027824 */ /* 0x000fe200078e0203 */
[----:B------:R-:W-:Y:S01]  /*1250*/  VIMNMX R0, PT, PT, R0, 0x20, PT ;  /* 0x0000002000007848 */ /* 0x000fe20003fe0100 */
[----:B------:R-:W0:Y:S03]  /*1260*/  LDCU UR13, c[0x0][0x400] ;  /* 0x00008000ff0d77ac */ /* 0x000e260008000800 */
[----:B------:R-:W-:Y:S01]  /*1270*/  LEA R0, R0, R101, 0x3 ;  /* 0x0000006500007211 */ /* 0x000fe200078e18ff */
[----:B------:R-:W3:Y:S01]  /*1280*/  LDCU.64 UR8, c[0x0][0x398] ;  /* 0x00007300ff0877ac */ /* 0x000ee20008000a00 */
[----:B------:R-:W-:-:S02]  /*1290*/  VIMNMX R2, PT, PT, RZ, R2, !PT ;  /* 0x00000002ff027248 */ /* 0x000fc40007fe0100 */
[----:B------:R-:W-:Y:S01]  /*12a0*/  I2FP.F32.U32 R0, R0 ;  /* 0x0000000000007245 */ /* 0x000fe20000201000 */
[----:B------:R-:W4:Y:S01]  /*12b0*/  LDCU.64 UR10, c[0x0][0x3a0] ;  /* 0x00007400ff0a77ac */ /* 0x000f220008000a00 */
[----:B------:R-:W-:Y:S02]  /*12c0*/  VIMNMX R2, PT, PT, R2, 0x20, PT ;  /* 0x0000002002027848 */ /* 0x000fe40003fe0100 */
[----:B------:R0:W0:Y:S01]  /*12d0*/  MUFU.RCP R3, R0 ;  /* 0x0000000000037308 */ /* 0x0000220000001000 */
[----:B------:R-:W-:Y:S01]  /*12e0*/  UPLOP3.LUT UP1, UPT, UPT, UPT, UPT, 0x40, 0x4 ;  /* 0x000000000004789c */ /* 0x000fe20003f2e870 */
[----:B-12---:R-:W-:-:S10]  /*12f0*/  LEA R2, R2, R101, 0x3 ;  /* 0x0000006502027211 */ /* 0x006fd400078e18ff */
.L_x_5367:
[----:B0-----:R-:W-:Y:S01]  /*1300*/  IMAD R0, R145, UR14, RZ ;  /* 0x0000000e91007c24 */ /* 0x001fe2000f8e02ff */
[----:B------:R-:W-:Y:S04]  /*1310*/  BSSY.RECONVERGENT B0, `(.L_x_5341) ;  /* 0x000008d000007945 */ /* 0x000fe80003800200 */
[----:B------:R-:W-:-:S04]  /*1320*/  SHF.R.S32.HI R137, RZ, 0x1f, R0 ;  /* 0x0000001fff897819 */ /* 0x000fc80000011400 */
[----:B------:R-:W-:-:S04]  /*1330*/  LEA.HI R137, R137, R0, RZ, 0x3 ;  /* 0x0000000089897211 */ /* 0x000fc800078f18ff */
[----:B------:R-:W-:-:S04]  /*1340*/  LEA.HI.SX32 R0, R137, R146, 0x1d ;  /* 0x0000009289007211 */ /* 0x000fc800078feaff */
[----:B------:R-:W-:Y:S01]  /*1350*/  MOV R136, R0 ;  /* 0x0000000000887202 */ /* 0x000fe20000000f00 */
[----:B--2---:R-:W-:Y:S06]  /*1360*/  @!P0 BRA `(.L_x_5342) ;  /* 0x00000008001c8947 */ /* 0x004fec0003800000 */
[----:B---3--:R-:W-:Y:S01]  /*1370*/  ISETP.NE.U32.AND P0, PT, RZ, UR8, PT ;  /* 0x00000008ff007c0c */ /* 0x008fe2000bf05070 */
        /* <DEDUP_REMOVED lines=32> */
.L_x_5344:
[C---:B-----5:R-:W-:Y:S02]  /*1580*/  PRMT R112, R116.reuse, 0x7632, R112 ;  /* 0x0000763274707816 */ /* 0x060fe40000000070 */
[----:B------:R-:W-:Y:S02]  /*1590*/  SHF.L.U32 R113, R116, 0x10, RZ ;  /* 0x0000001074717819 */ /* 0x000fe400000006ff */
[----:B------:R-:W-:Y:S02]  /*15a0*/  PRMT R114, R117, 0x7632, R114 ;  /* 0x0000763275727816 */ /* 0x000fe40000000072 */
[----:B------:R-:W-:Y:S02]  /*15b0*/  PRMT R115, R118, 0x7632, R115 ;  /* 0x0000763276737816 */ /* 0x000fe40000000073 */
[C---:B------:R-:W-:Y:S01]  /*15c0*/  PRMT R116, R119.reuse, 0x7632, R116 ;  /* 0x0000763277747816 */ /* 0x040fe20000000074 */
        /* <DEDUP_REMOVED lines=15> */
[----:B------:R-:W-:Y:S06]  /*16c0*/  BRA `(.L_x_5345) ;  /* 0x0000000400307947 */ /* 0x000fec0003800000 */
.L_x_5343:
[----:B------:R-:W-:-:S04]  /*16d0*/  UISETP.NE.U32.AND UP0, UPT, UR10, URZ, UPT ;  /* 0x000000ff0a00728c */ /* 0x000fc8000bf05070 */
[----:B------:R-:W-:-:S09]  /*16e0*/  UISETP.NE.AND.EX UP0, UPT, UR11, URZ, UPT, UP0 ;  /* 0x000000ff0b00728c */ /* 0x000fd2000bf05300 */
[----:B------:R-:W-:Y:S05]  /*16f0*/  BRA.U UP0, `(.L_x_5346) ;  /* 0x0000000100847547 */ /* 0x000fea000b800000 */
[C---:B-----5:R-:W-:Y:S01]  /*1700*/  PRMT R137, R117.reuse, 0x7632, R137 ;  /* 0x0000763275897816 */ /* 0x060fe20000000089 */
[C---:B------:R-:W-:Y:S01]  /*1710*/  IMAD.U32 R113, R116.reuse, 0x10000, RZ ;  /* 0x0001000074717824 */ /* 0x040fe200078e00ff */
        /* <DEDUP_REMOVED lines=31> */
.L_x_5346:
        /* <DEDUP_REMOVED lines=40> */
.L_x_5345:
[----:B------:R-:W0:Y:S01]  /*1b90*/  LDC.64 R138, c[0x0][0x3a8] ;  /* 0x0000ea00ff8a7b82 */ /* 0x000e220000000a00 */
[C---:B------:R-:W-:Y:S01]  /*1ba0*/  IADD3 R136, PT, PT, R0.reuse, 0x80, RZ ;  /* 0x0000008000887810 */ /* 0x040fe20007ffe0ff */
[----:B0-----:R-:W-:-:S05]  /*1bb0*/  IMAD.WIDE.U32 R138, R0, 0x20, R138 ;  /* 0x00000020008a7825 */ /* 0x001fca00078e008a */
[----:B------:R0:W-:Y:S04]  /*1bc0*/  STG.E.128 desc[UR6][R138.64], R112 ;  /* 0x000000708a007986 */ /* 0x0001e8000c101d06 */
[----:B------:R0:W-:Y:S02]  /*1bd0*/  STG.E.128 desc[UR6][R138.64+0x10], R116 ;  /* 0x000010748a007986 */ /* 0x0001e4000c101d06 */
.L_x_5342:
[----:B---34-:R-:W-:Y:S05]  /*1be0*/  BSYNC.RECONVERGENT B0 ;  /* 0x0000000000007941 */ /* 0x018fea0003800200 */
.L_x_5341:
        /* <DEDUP_REMOVED lines=19> */
[C---:B-1---5:R-:W-:Y:S01]  /*1d20*/  PRMT R120, R124.reuse, 0x7632, R120 ;  /* 0x000076327c787816 */ /* 0x062fe20000000078 */
[----:B------:R-:W-:Y:S01]  /*1d30*/  IMAD.U32 R149, R103, 0x10000, RZ ;  /* 0x0001000067957824 */ /* 0x000fe200078e00ff */
[----:B------:R-:W-:Y:S02]  /*1d40*/  SHF.L.U32 R124, R124, 0x10, RZ ;  /* 0x000000107c7c7819 */ /* 0x000fe400000006ff */
[----:B------:R-:W-:Y:S02]  /*1d50*/  SHF.L.U32 R123, R100, 0x10, RZ ;  /* 0x00000010647b7819 */ /* 0x000fe400000006ff */
[C---:B------:R-:W-:Y:S01]  /*1d60*/  PRMT R137, R126.reuse, 0x7632, R137 ;  /* 0x000076327e897816 */ /* 0x040fe20000000089 */
[----:B------:R-:W-:Y:S01]  /*1d70*/  IMAD.U32 R126, R126, 0x10000, RZ ;  /* 0x000100007e7e7824 */ /* 0x000fe200078e00ff */
[----:B0-----:R-:W-:Y:S01]  /*1d80*/  SHF.L.U32 R139, R102, 0x10, RZ ;  /* 0x00000010668b7819 */ /* 0x001fe200000006ff */
        /* <DEDUP_REMOVED lines=34> */
.L_x_5350:
[C---:B-----5:R-:W-:Y:S01]  /*1fb0*/  PRMT R137, R124.reuse, 0x7632, R137 ;  /* 0x000076327c897816 */ /* 0x060fe20000000089 */
[----:B-1----:R-:W-:Y:S01]  /*1fc0*/  IMAD.U32 R122, R125, 0x10000, RZ ;  /* 0x000100007d7a7824 */ /* 0x002fe200078e00ff */
[----:B------:R-:W-:Y:S01]  /*1fd0*/  SHF.L.U32 R120, R124, 0x10, RZ ;  /* 0x000000107c787819 */ /* 0x000fe200000006ff */
[----:B------:R-:W-:Y:S01]  /*1fe0*/  IMAD.U32 R149, R127, 0x10000, RZ ;  /* 0x000100007f957824 */ /* 0x000fe200078e00ff */
[----:B0-----:R-:W-:Y:S02]  /*1ff0*/  PRMT R139, R125, 0x7632, R139 ;  /* 0x000076327d8b7816 */ /* 0x001fe4000000008b */
        /* <DEDUP_REMOVED lines=28> */
.L_x_5349:
        /* <DEDUP_REMOVED lines=11> */
[----:B0-----:R-:W-:Y:S01]  /*2270*/  SHF.L.U32 R138, R120, 0x10, RZ ;  /* 0x00000010788a7819 */ /* 0x001fe200000006ff */
        /* <DEDUP_REMOVED lines=10> */
.L_x_5352:
[----:B0----5:R-:W-:Y:S02]  /*2320*/  PRMT R138, R127, 0x7632, R138 ;  /* 0x000076327f8a7816 */ /* 0x021fe4000000008a */
[----:B-1----:R-:W-:Y:S02]  /*2330*/  PRMT R121, R124, 0x7632, R121 ;  /* 0x000076327c797816 */ /* 0x002fe40000000079 */
        /* <DEDUP_REMOVED lines=10> */
.L_x_5351:
[----:B------:R-:W0:Y:S02]  /*23e0*/  LDC.64 R138, c[0x0][0x3a8] ;  /* 0x0000ea00ff8a7b82 */ /* 0x000e240000000a00 */
[C---:B0-----:R-:W-:Y:S01]  /*23f0*/  IMAD.WIDE.U32 R138, R136.reuse, 0x20, R138 ;  /* 0x00000020888a7825 */ /* 0x041fe200078e008a */
[----:B------:R-:W-:-:S04]  /*2400*/  IADD3 R136, PT, PT, R136, 0x80, RZ ;  /* 0x0000008088887810 */ /* 0x000fc80007ffe0ff */
[----:B------:R1:W-:Y:S04]  /*2410*/  STG.E.128 desc[UR6][R138.64], R120 ;  /* 0x000000788a007986 */ /* 0x0003e8000c101d06 */
[----:B------:R1:W-:Y:S02]  /*2420*/  STG.E.128 desc[UR6][R138.64+0x10], R124 ;  /* 0x0000107c8a007986 */ /* 0x0003e4000c101d06 */
.L_x_5348:
[----:B------:R-:W-:Y:S05]  /*2430*/  BSYNC.RECONVERGENT B0 ;  /* 0x0000000000007941 */ /* 0x000fea0003800200 */
.L_x_5347:
        /* <DEDUP_REMOVED lines=19> */
[----:B--2--5:R-:W-:Y:S01]  /*2570*/  PRMT R128, R132, 0x7632, R128 ;  /* 0x0000763284807816 */ /* 0x024fe20000000080 */
[----:B------:R-:W-:Y:S01]  /*2580*/  IMAD.U32 R131, R100, 0x10000, RZ ;  /* 0x0001000064837824 */ /* 0x000fe200078e00ff */
[----:B------:R-:W-:Y:S02]  /*2590*/  SHF.L.U32 R132, R132, 0x10, RZ ;  /* 0x0000001084847819 */ /* 0x000fe400000006ff */
[----:B------:R-:W-:Y:S01]  /*25a0*/  PRMT R137, R134, 0x7632, R137 ;  /* 0x0000763286897816 */ /* 0x000fe20000000089 */
[----:B------:R-:W-:Y:S01]  /*25b0*/  IMAD.U32 R128, R128, 0x10000, RZ ;  /* 0x0001000080807824 */ /* 0x000fe200078e00ff */
[----:B------:R-:W-:Y:S01]  /*25c0*/  SHF.L.U32 R134, R134, 0x10, RZ ;  /* 0x0000001086867819 */ /* 0x000fe200000006ff */
[--C-:B------:R-:W-:Y:S01]  /*25d0*/  FADD.FTZ R131, R131, R132.reuse ;  /* 0x0000008483837221 */ /* 0x100fe20000010000 */
[----:B01----:R-:W-:Y:S02]  /*25e0*/  SHF.L.U32 R139, R102, 0x10, RZ ;  /* 0x00000010668b7819 */ /* 0x003fe400000006ff */
        /* <DEDUP_REMOVED lines=14> */
[----:B------:R-:W-:Y:S02]  /*26d0*/  SHF.L.U32 R129, R129, 0x10, RZ ;  /* 0x0000001081817819 */ /* 0x000fe400000006ff */
[----:B------:R-:W-:Y:S02]  /*26e0*/  SHF.L.U32 R130, R130, 0x10, RZ ;  /* 0x0000001082827819 */ /* 0x000fe400000006ff */
[----:B------:R-:W-:-:S02]  /*26f0*/  SHF.L.U32 R137, R137, 0x10, RZ ;  /* 0x0000001089897819 */ /* 0x000fc400000006ff */
        /* <DEDUP_REMOVED lines=16> */
.L_x_5356:
[----:B01---5:R-:W-:Y:S01]  /*2800*/  PRMT R139, R133, 0x7632, R139 ;  /* 0x00007632858b7816 */ /* 0x023fe2000000008b */
[----:B------:R-:W-:Y:S01]  /*2810*/  IMAD.U32 R150, R103, 0x10000, RZ ;  /* 0x0001000067967824 */ /* 0x000fe200078e00ff */
[----:B--2---:R-:W-:Y:S02]  /*2820*/  SHF.L.U32 R130, R133, 0x10, RZ ;  /* 0x0000001085827819 */ /* 0x004fe400000006ff */
        /* <DEDUP_REMOVED lines=30> */
.L_x_5355:
[----:B------:R-:W-:Y:S05]  /*2a10*/  @!P1 BRA `(.L_x_5358) ;  /* 0x0000000000549947 */ /* 0x000fea0003800000 */
[C---:B--2--5:R-:W-:Y:S02]  /*2a20*/  PRMT R128, R132.reuse, 0x7632, R128 ;  /* 0x0000763284807816 */ /* 0x064fe40000000080 */
[----:B------:R-:W-:Y:S02]  /*2a30*/  SHF.L.U32 R129, R132, 0x10, RZ ;  /* 0x0000001084817819 */ /* 0x000fe400000006ff */
[C---:B------:R-:W-:Y:S01]  /*2a40*/  PRMT R130, R133.reuse, 0x7632, R130 ;  /* 0x0000763285827816 */ /* 0x040fe20000000082 */
[----:B------:R-:W-:Y:S01]  /*2a50*/  IMAD.U32 R133, R133, 0x10000, RZ ;  /* 0x0001000085857824 */ /* 0x000fe200078e00ff */
[----:B------:R-:W-:Y:S02]  /*2a60*/  PRMT R131, R134, 0x7632, R131 ;  /* 0x0000763286837816 */ /* 0x000fe40000000083 */
[C---:B------:R-:W-:Y:S02]  /*2a70*/  PRMT R132, R135.reuse, 0x7632, R132 ;  /* 0x0000763287847816 */ /* 0x040fe40000000084 */
[----:B------:R-:W-:-:S02]  /*2a80*/  SHF.L.U32 R135, R135, 0x10, RZ ;  /* 0x0000001087877819 */ /* 0x000fc400000006ff */
[----:B------:R-:W-:Y:S01]  /*2a90*/  SHF.L.U32 R137, R134, 0x10, RZ ;  /* 0x0000001086897819 */ /* 0x000fe200000006ff */
[----:B------:R-:W-:Y:S01]  /*2aa0*/  IMAD.U32 R150, R132, 0x10000, RZ ;  /* 0x0001000084967824 */ /* 0x000fe200078e00ff */
[----:B01----:R-:W-:Y:S01]  /*2ab0*/  SHF.L.U32 R138, R128, 0x10, RZ ;  /* 0x00000010808a7819 */ /* 0x003fe200000006ff */
        /* <DEDUP_REMOVED lines=11> */
.L_x_5358:
[----:B--2--5:R-:W-:Y:S02]  /*2b70*/  PRMT R131, R133, 0x7632, R131 ;  /* 0x0000763285837816 */ /* 0x024fe40000000083 */
[----:B------:R-:W-:Y:S02]  /*2b80*/  PRMT R129, R132, 0x7632, R129 ;  /* 0x0000763284817816 */ /* 0x000fe40000000081 */
[----:B------:R-:W-:Y:S01]  /*2b90*/  PRMT R137, R134, 0x7632, R137 ;  /* 0x0000763286897816 */ /* 0x000fe20000000089 */
[----:B------:R-:W-:Y:S01]  /*2ba0*/  IMAD.U32 R131, R131, 0x10000, RZ ;  /* 0x0001000083837824 */ /* 0x000fe200078e00ff */
[----:B01----:R-:W-:Y:S02]  /*2bb0*/  PRMT R138, R135, 0x7632, R138 ;  /* 0x00007632878a7816 */ /* 0x003fe4000000008a */
[----:B------:R-:W-:Y:S02]  /*2bc0*/  SHF.L.U32 R128, R132, 0x10, RZ ;  /* 0x0000001084807819 */ /* 0x000fe400000006ff */
[----:B------:R-:W-:-:S02]  /*2bd0*/  SHF.L.U32 R132, R134, 0x10, RZ ;  /* 0x0000001086847819 */ /* 0x000fc400000006ff */
[----:B------:R-:W-:Y:S02]  /*2be0*/  SHF.L.U32 R130, R133, 0x10, RZ ;  /* 0x0000001085827819 */ /* 0x000fe400000006ff */
[----:B------:R-:W-:Y:S02]  /*2bf0*/  SHF.L.U32 R134, R135, 0x10, RZ ;  /* 0x0000001087867819 */ /* 0x000fe400000006ff */
[----:B------:R-:W-:Y:S02]  /*2c00*/  SHF.L.U32 R129, R129, 0x10, RZ ;  /* 0x0000001081817819 */ /* 0x000fe400000006ff */
[----:B------:R-:W-:Y:S02]  /*2c10*/  SHF.L.U32 R133, R137, 0x10, RZ ;  /* 0x0000001089857819 */ /* 0x000fe400000006ff */
[----:B------:R-:W-:-:S07]  /*2c20*/  SHF.L.U32 R135, R138, 0x10, RZ ;  /* 0x000000108a877819 */ /* 0x000fce00000006ff */
.L_x_5357:
[----:B------:R-:W0:Y:S02]  /*2c30*/  LDC.64 R138, c[0x0][0x3a8] ;  /* 0x0000ea00ff8a7b82 */ /* 0x000e240000000a00 */
[----:B0-----:R-:W-:-:S05]  /*2c40*/  IMAD.WIDE.U32 R136, R136, 0x20, R138 ;  /* 0x0000002088887825 */ /* 0x001fca00078e008a */
[----:B------:R2:W-:Y:S04]  /*2c50*/  STG.E.128 desc[UR6][R136.64], R128 ;  /* 0x0000008088007986 */ /* 0x0005e8000c101d06 */
[----:B------:R2:W-:Y:S02]  /*2c60*/  STG.E.128 desc[UR6][R136.64+0x10], R132 ;  /* 0x0000108488007986 */ /* 0x0005e4000c101d06 */
.L_x_5354:
[----:B------:R-:W-:Y:S05]  /*2c70*/  BSYNC.RECONVERGENT B0 ;  /* 0x0000000000007941 */ /* 0x000fea0003800200 */
.L_x_5353:
[----:B--2---:R-:W-:Y:S01]  /*2c80*/  FADD.FTZ R136, RZ, R112 ;  /* 0x00000070ff887221 */ /* 0x004fe20000010000 */
        /* <DEDUP_REMOVED lines=14> */
[----:B01----:R-:W-:-:S04]  /*2d70*/  FADD.FTZ R139, R121, R136 ;  /* 0x00000088798b7221 */ /* 0x003fc80000010000 */
        /* <DEDUP_REMOVED lines=102> */
.L_x_5360:
[----:B------:R-:W-:Y:S05]  /*33e0*/  BSYNC.RECONVERGENT B0 ;  /* 0x0000000000007941 */ /* 0x000fea0003800200 */
.L_x_5359:
        /* <DEDUP_REMOVED lines=98> */
[C---:B-1----:R-:W-:Y:S01]  /*3a10*/  IMAD.WIDE.U32 R152, R0.reuse, 0x10, R152 ;  /* 0x0000001000987825 */ /* 0x042fe200078e0098 */
[----:B------:R-:W-:Y:S02]  /*3a20*/  IADD3 R0, PT, PT, R0, 0x80, RZ ;  /* 0x0000008000007810 */ /* 0x000fe40007ffe0ff */
[----:B0-----:R-:W-:Y:S02]  /*3a30*/  F2FP.BF16.F32.PACK_AB R141, R156, R155 ;  /* 0x0000009b9c8d723e */ /* 0x001fe400000010ff */
[----:B------:R-:W-:-:S05]  /*3a40*/  F2FP.BF16.F32.PACK_AB R140, R154, R151 ;  /* 0x000000979a8c723e */ /* 0x000fca00000010ff */
[----:B------:R0:W-:Y:S02]  /*3a50*/  STG.E.128 desc[UR6][R152.64], R140 ;  /* 0x0000008c98007986 */ /* 0x0001e4000c101d06 */
.L_x_5362:
[----:B------:R-:W-:Y:S05]  /*3a60*/  BSYNC.RECONVERGENT B0 ;  /* 0x0000000000007941 */ /* 0x000fea0003800200 */
.L_x_5361:
        /* <DEDUP_REMOVED lines=49> */
.L_x_5364:
[----:B------:R-:W-:Y:S05]  /*3d80*/  BSYNC.RECONVERGENT B0 ;  /* 0x0000000000007941 */ /* 0x000fea0003800200 */
.L_x_5363:
[----:B------:R-:W-:Y:S04]  /*3d90*/  BSSY.RECONVERGENT B0, `(.L_x_5365) ;  /* 0x0000030000007945 */ /* 0x000fe80003800200 */
[----:B------:R-:W-:Y:S05]  /*3da0*/  @!P3 BRA `(.L_x_5366) ;  /* 0x0000000000b8b947 */ /* 0x000fea0003800000 */
[--C-:B0-2---:R-:W-:Y:S01]  /*3db0*/  FADD.FTZ R153, R134, -R149.reuse ;  /* 0x8000009586997221 */ /* 0x105fe20000010000 */
[--C-:B------:R-:W-:Y:S01]  /*3dc0*/  FADD.FTZ R157, R135, -R149.reuse ;  /* 0x80000095879d7221 */ /* 0x100fe20000010000 */
[--C-:B-1----:R-:W-:Y:S01]  /*3dd0*/  FADD.FTZ R139, R130, -R149.reuse ;  /* 0x80000095828b7221 */ /* 0x102fe20000010000 */
[--C-:B------:R-:W-:Y:S01]  /*3de0*/  FADD.FTZ R151, R133, -R149.reuse ;  /* 0x8000009585977221 */ /* 0x100fe20000010000 */
        /* <DEDUP_REMOVED lines=39> */
[----:B------:R3:W-:Y:S01]  /*4060*/  STG.E.128 desc[UR6][R150.64], R136 ;  /* 0x0000008896007986 */ /* 0x0007e2000c101d06 */
[----:B-1----:R-:W-:-:S05]  /*4070*/  IMAD.WIDE.U32 R152, R0, 0x10, R152 ;  /* 0x0000001000987825 */ /* 0x002fca00078e0098 */
[----:B------:R3:W-:Y:S02]  /*4080*/  STG.E.128 desc[UR6][R152.64], R140 ;  /* 0x0000008c98007986 */ /* 0x0007e4000c101d06 */
.L_x_5366:
[----:B------:R-:W-:Y:S05]  /*4090*/  BSYNC.RECONVERGENT B0 ;  /* 0x0000000000007941 */ /* 0x000fea0003800200 */
.L_x_5365:
[----:B-1-3--:R-:W1:Y:S01]  /*40a0*/  LDC.64 R136, c[0x0][0x380] ;  /* 0x0000e000ff887b82 */ /* 0x00ae620000000a00 */
[----:B------:R-:W-:Y:S01]  /*40b0*/  UPLOP3.LUT UP1, UPT, UPT, UPT, UP1, 0x40, 0x4 ;  /* 0x000000000004789c */ /* 0x000fe20003f2e810 */
[----:B-1----:R-:W-:-:S04]  /*40c0*/  IADD3 R145, PT, PT, R145, R136, RZ ;  /* 0x0000008891917210 */ /* 0x002fc80007ffe0ff */
[----:B------:R-:W-:-:S13]  /*40d0*/  ISETP.GE.AND P1, PT, R145, R137, PT ;  /* 0x000000899100720c */ /* 0x000fda0003f26270 */
[----:B------:R-:W-:Y:S05]  /*40e0*/  @!P1 BRA `(.L_x_5367) ;  /* 0xffffffd000849947 */ /* 0x000fea000383ffff */
[----:B------:R-:W-:Y:S05]  /*40f0*/  EXIT ;  /* 0x000000000000794d */ /* 0x000fea0003800000 */
.L_x_5368:
        /* <DEDUP_REMOVED lines=16> */
.L_x_13596:


//--------------------- .text._ZN10layer_norm31ln_parallel_residual_fwd_kernelINS_13Kernel_traitsIf13__nv_bfloat16fS2_fjLj3072ELj1ELj1ELj4ELj16ENS_18Kernel_traits_baseILj3072EfS2_fS2_fjLj128EEEEELb0ELb0ELb1EEEvNS_9FwdParamsE --------------------------
	.section	.text._ZN10layer_norm31ln_parallel_residual_fwd_kernelINS_13Kernel_traitsIf13__nv_bfloat16fS2_fjLj3072ELj1ELj1ELj4ELj16ENS_18Kernel_traits_baseILj3072EfS2_fS2_fjLj128EEEEELb0ELb0ELb1EEEvNS_9FwdParamsE,"ax",@progbits
	.align	128
        .global         _ZN10layer_norm31ln_parallel_residual_fwd_kernelINS_13Kernel_traitsIf13__nv_bfloat16fS2_fjLj3072ELj1ELj1ELj4ELj16ENS_18Kernel_traits_baseILj3072EfS2_fS2_fjLj128EEEEELb0ELb0ELb1EEEvNS_9FwdParamsE
        .type           _ZN10layer_norm31ln_parallel_residual_fwd_kernelINS_13Kernel_traitsIf13__nv_bfloat16fS2_fjLj3072ELj1ELj1ELj4ELj16ENS_18Kernel_traits_baseILj3072EfS2_fS2_fjLj128EEEEELb0ELb0ELb1EEEvNS_9FwdParamsE,@function
        .size           _ZN10layer_norm31ln_parallel_residual_fwd_kernelINS_13Kernel_traitsIf13__nv_bfloat16fS2_fjLj3072ELj1ELj1ELj4ELj16ENS_18Kernel_traits_baseILj3072EfS2_fS2_fjLj128EEEEELb0ELb0ELb1EEEvNS_9FwdParamsE,(.L_x_13597 - _ZN10layer_norm31ln_parallel_residual_fwd_kernelINS_13Kernel_traitsIf13__nv_bfloat16fS2_fjLj3072ELj1ELj1ELj4ELj16ENS_18Kernel_traits_baseILj3072EfS2_fS2_fjLj128EEEEELb0ELb0ELb1EEEvNS_9FwdParamsE)
        .other          _ZN10layer_norm31ln_parallel_residual_fwd_kernelINS_13Kernel_traitsIf13__nv_bfloat16fS2_fjLj3072ELj1ELj1ELj4ELj16ENS_18Kernel_traits_baseILj3072EfS2_fS2_fjLj128EEEEELb0ELb0ELb1EEEvNS_9FwdParamsE,@"STO_CUDA_ENTRY STV_DEFAULT"
_ZN10layer_norm31ln_parallel_residual_fwd_kernelINS_13Kernel_traitsIf13__nv_bfloat16fS2_fjLj3072ELj1ELj1ELj4ELj16ENS_18Kernel_traits_baseILj3072EfS2_fS2_fjLj128EEEEELb0ELb0ELb1EEEvNS_9FwdParamsE:
.text._ZN10layer_norm31ln_parallel_residual_fwd_kernelINS_13Kernel_traitsIf13__nv_bfloat16fS2_fjLj3072ELj1ELj1ELj4ELj16ENS_18Kernel_traits_baseILj3072EfS2_fS2_fjLj128EEEEELb0ELb0ELb1EEEvNS_9FwdParamsE:
        /* <DEDUP_REMOVED lines=55> */
.L_x_5370:
        /* <DEDUP_REMOVED lines=25> */
.L_x_5369:
        /* <DEDUP_REMOVED lines=37> */
.L_x_5372:
        /* <DEDUP_REMOVED lines=11> */
[----:B------:R-:W5:Y:S04]  /*0800*/  LDG.E.128 R52, desc[UR6][R4.64+0x2010] ;  /* 0x0020100604347981 */ /* 0x000f68000c1e1d00 */
[----:B------:R-:W5:Y:S04]  /*0810*/  LDG.E.128 R28, desc[UR6][R6.64] ;  /* 0x00000006061c7981 */ /* 0x000f68000c1e1d00 */
        /* <DEDUP_REMOVED lines=22> */
[----:B0-----:R-:W-:-:S07]  /*0980*/  CS2R R88, SRZ ;  /* 0x0000000000587805 */ /* 0x001fce000001ff00 */
.L_x_5371:
[----:B------:R-:W1:Y:S02]  /*0990*/  LDCU UR4, c[0x0][0x384] ;  /* 0x00007080ff0477ac */ /* 0x000e640008000800 */
[----:B-1----:R-:W-:-:S13]  /*09a0*/  ISETP.GE.AND P0, PT, R3, UR4, PT ;  /* 0x0000000403007c0c */ /* 0x002fda000bf06270 */
[----:B------:R-:W-:Y:S05]  /*09b0*/  @P0 EXIT ;  /* 0x000000000000094d */ /* 0x000fea0003800000 */
[----:B------:R-:W1:Y:S01]  /*09c0*/  LDCU.64 UR8, c[0x0][0x398] ;  /* 0x00007300ff0877ac */ /* 0x000e620008000a00 */
[----:B------:R-:W2:Y:S01]  /*09d0*/  LDCU.U8 UR4, c[0x0][0x410] ;  /* 0x00008200ff0477ac */ /* 0x000ea20008000000 */
[----:B------:R-:W3:Y:S01]  /*09e0*/  LDCU UR10, c[0x0][0x388] ;  /* 0x00007100ff0a77ac */ /* 0x000ee20008000800 */
[----:B------:R-:W0:Y:S01]  /*09f0*/  LDCU UR11, c[0x0][0x400] ;  /* 0x00008000ff0b77ac */ /* 0x000e220008000800 */
[----:B------:R-:W0:Y:S01]  /*0a00*/  LDCU.64 UR14, c[0x0][0x398] ;  /* 0x00007300ff0e77ac */ /* 0x000e220008000a00 */
[----:B-1----:R-:W-:Y:S01]  /*0a10*/  ISETP.NE.U32.AND P0, PT, RZ, UR8, PT ;  /* 0x00000008ff007c0c */ /* 0x002fe2000bf05070 */
[----:B------:R-:W1:Y:S03]  /*0a20*/  LDCU.64 UR12, c[0x0][0x3a0] ;  /* 0x00007400ff0c77ac */ /* 0x000e660008000a00 */
[----:B------:R-:W-:Y:S02]  /*0a30*/  ISETP.NE.AND.EX P0, PT, RZ, UR9, PT, P0 ;  /* 0x00000009ff007c0c */ /* 0x000fe4000bf05300 */
[----:B--2---:R-:W-:Y:S01]  /*0a40*/  ISETP.NE.AND P2, PT, RZ, UR4, PT ;  /* 0x00000004ff007c0c */ /* 0x004fe2000bf45270 */
[----:B0--3--:R-:W-:-:S12]  /*0a50*/  UPLOP3.LUT UP1, UPT, UPT, UPT, UPT, 0x40, 0x4 ;  /* 0x000000000004789c */ /* 0x009fd80003f2e870 */
.L_x_5387:
[----:B-1----:R-:W-:Y:S01]  /*0a60*/  ISETP.NE.U32.AND P1, PT, RZ, UR12, PT ;  /* 0x0000000cff007c0c */ /* 0x002fe2000bf25070 */
[----:B--2-4-:R-:W0:Y:S01]  /*0a70*/  @P0 LDC.64 R6, c[0x0][0x398] ;  /* 0x0000e600ff060b82 */ /* 0x014e220000000a00 */
[----:B------:R-:W-:Y:S02]  /*0a80*/  IMAD R4, R3, UR10, RZ ;  /* 0x0000000a03047c24 */ /* 0x000fe4000f8e02ff */
[----:B------:R-:W-:-:S03]  /*0a90*/  ISETP.NE.AND.EX P1, PT, RZ, UR13, PT, P1 ;  /* 0x0000000dff007c0c */ /* 0x000fc6000bf25310 */
[----:B------:R-:W-:Y:S02]  /*0aa0*/  SHF.R.S32.HI R5, RZ, 0x1f, R4 ;  /* 0x0000001fff057819 */ /* 0x000fe40000011404 */
[----:B------:R-:W1:Y:S02]  /*0ab0*/  LDC.64 R120, c[0x0][0x390] ;  /* 0x0000e400ff787b82 */ /* 0x000e640000000a00 */
[----:B------:R-:W-:-:S04]  /*0ac0*/  LEA.HI R5, R5, R4, RZ, 0x3 ;  /* 0x0000000405057211 */ /* 0x000fc800078f18ff */
[----:B------:R-:W-:Y:S02]  /*0ad0*/  LEA.HI.SX32 R5, R5, R0, 0x1d ;  /* 0x0000000005057211 */ /* 0x000fe400078feaff */
[----:B------:R-:W2:Y:S03]  /*0ae0*/  @P1 LDC.64 R122, c[0x0][0x3a0] ;  /* 0x0000e800ff7a1b82 */ /* 0x000ea60000000a00 */
[----:B0-----:R-:W-:-:S05]  /*0af0*/  @P0 IMAD.WIDE.U32 R6, R5, 0x10, R6 ;  /* 0x0000001005060825 */ /* 0x001fca00078e0006 */
[----:B------:R-:W3:Y:S01]  /*0b00*/  @P0 LDG.E.128 R104, desc[UR6][R6.64] ;  /* 0x0000000606680981 */ /* 0x000ee2000c1e1d00 */
[----:B-1----:R-:W-:-:S06]  /*0b10*/  IMAD.WIDE.U32 R116, R5, 0x10, R120 ;  /* 0x0000001005747825 */ /* 0x002fcc00078e0078 */
[----:B-----5:R-:W5:Y:S01]  /*0b20*/  LDG.E.128 R116, desc[UR6][R116.64] ;  /* 0x0000000674747981 */ /* 0x020f62000c1e1d00 */
        /* <DEDUP_REMOVED lines=10> */
[----:B------:R-:W-:-:S04]  /*0bd0*/  UISETP.NE.U32.AND UP0, UPT, UR12, URZ, UPT ;  /* 0x000000ff0c00728c */ /* 0x000fc8000bf05070 */
[----:B------:R-:W-:-:S09]  /*0be0*/  UISETP.NE.AND.EX UP0, UPT, UR13, URZ, UPT, UP0 ;  /* 0x000000ff0d00728c */ /* 0x000fd2000bf05300 */
[----:B------:R-:W-:Y:S05]  /*0bf0*/  BRA.U UP0, `(.L_x_5374) ;  /* 0x0000000100347547 */ /* 0x000fea000b800000 */
[----:B-----5:R-:W-:Y:S02]  /*0c00*/  PRMT R133, R116, 0x7632, R133 ;  /* 0x0000763274857816 */ /* 0x020fe40000000085 */
        /* <DEDUP_REMOVED lines=9> */
[----:B------:R-:W-:Y:S02]  /*0ca0*/  SHF.L.U32 R129, R129, 0x10, RZ ;  /* 0x0000001081817819 */ /* 0x000fe400000006ff */
[----:B------:R-:W-:Y:S01]  /*0cb0*/  SHF.L.U32 R131, R131, 0x10, RZ ;  /* 0x0000001083837819 */ /* 0x000fe200000006ff */
[----:B------:R-:W-:Y:S06]  /*0cc0*/  BRA `(.L_x_5375) ;  /* 0x0000000400647947 */ /* 0x000fec0003800000 */
.L_x_5374:
[C---:B-----5:R-:W-:Y:S02]  /*0cd0*/  PRMT R4, R116.reuse, 0x7632, R4 ;  /* 0x0000763274047816 */ /* 0x060fe40000000004 */
[----:B------:R-:W-:Y:S02]  /*0ce0*/  SHF.L.U32 R7, R116, 0x10, RZ ;  /* 0x0000001074077819 */ /* 0x000fe400000006ff */
        /* <DEDUP_REMOVED lines=19> */
.L_x_5373:
[----:B------:R-:W-:-:S04]  /*0e20*/  UISETP.NE.U32.AND UP0, UPT, UR12, URZ, UPT ;  /* 0x000000ff0c00728c */ /* 0x000fc8000bf05070 */
[----:B------:R-:W-:-:S09]  /*0e30*/  UISETP.NE.AND.EX UP0, UPT, UR13, URZ, UPT, UP0 ;  /* 0x000000ff0d00728c */ /* 0x000fd2000bf05300 */
[----:B------:R-:W-:Y:S05]  /*0e40*/  BRA.U UP0, `(.L_x_5376) ;  /* 0x0000000100747547 */ /* 0x000fea000b800000 */
[C---:B-----5:R-:W-:Y:S02]  /*0e50*/  PRMT R7, R116.reuse, 0x7632, R7 ;  /* 0x0000763274077816 */ /* 0x060fe40000000007 */
[----:B------:R-:W-:Y:S02]  /*0e60*/  SHF.L.U32 R123, R116, 0x10, RZ ;  /* 0x00000010747b7819 */ /* 0x000fe400000006ff */
[C---:B------:R-:W-:Y:S02]  /*0e70*/  PRMT R122, R118.reuse, 0x7632, R122 ;  /* 0x00007632767a7816 */ /* 0x040fe4000000007a */
[----:B------:R-:W-:Y:S02]  /*0e80*/  SHF.L.U32 R127, R118, 0x10, RZ ;  /* 0x00000010767f7819 */ /* 0x000fe400000006ff */
[----:B------:R-:W-:Y:S02]  /*0e90*/  PRMT R116, R117, 0x7632, R116 ;  /* 0x0000763275747816 */ /* 0x000fe40000000074 */
        /* <DEDUP_REMOVED lines=24> */
.L_x_5376:
[----:B-----5:R-:W-:Y:S02]  /*1020*/  PRMT R7, R116, 0x7632, R7 ;  /* 0x0000763274077816 */ /* 0x020fe40000000007 */
        /* <DEDUP_REMOVED lines=30> */
[----:B------:R-:W-:Y:S01]  /*1210*/  FADD.FTZ R133, R109, R6 ;  /* 0x000000066d857221 */ /* 0x000fe20000010000 */
[----:B------:R-:W-:Y:S01]  /*1220*/  FADD.FTZ R4, R129, R4 ;  /* 0x0000000481047221 */ /* 0x000fe20000010000 */
[----:B------:R-:W-:Y:S01]  /*1230*/  FADD.FTZ R135, R111, R122 ;  /* 0x0000007a6f877221 */ /* 0x000fe20000010000 */
[----:B------:R-:W-:Y:S02]  /*1240*/  FADD.FTZ R129, R113, R126 ;  /* 0x0000007e71817221 */ /* 0x000fe40000010000 */
[----:B------:R-:W-:-:S07]  /*1250*/  FADD.FTZ R131, R115, R4 ;  /* 0x0000000473837221 */ /* 0x000fce0000010000 */
.L_x_5375:
[----:B------:R-:W0:Y:S01]  /*1260*/  LDC.64 R140, c[0x0][0x3a8] ;  /* 0x0000ea00ff8c7b82 */ /* 0x000e220000000a00 */
[----:B------:R-:W-:-:S05]  /*1270*/  IADD3 R4, PT, PT, R5, 0x80, RZ ;  /* 0x0000008005047810 */ /* 0x000fca0007ffe0ff */
[----:B------:R-:W-:Y:S02]  /*1280*/  IMAD.WIDE.U32 R124, R4, 0x10, R120 ;  /* 0x00000010047c7825 */ /* 0x000fe400078e0078 */
        /* <DEDUP_REMOVED lines=8> */
[----:B------:R-:W5:Y:S04]  /*1310*/  LDG.E.128 R124, desc[UR6][R124.64] ;  /* 0x000000067c7c7981 */ /* 0x000f68000c1e1d00 */
[----:B------:R0:W5:Y:S04]  /*1320*/  @P1 LDG.E.128 R108, desc[UR6][R118.64] ;  /* 0x00000006766c1981 */ /* 0x000168000c1e1d00 */
[----:B------:R0:W5:Y:S01]  /*1330*/  @P1 LDG.E.128 R112, desc[UR6][R118.64+0x10] ;  /* 0x0000100676701981 */ /* 0x000162000c1e1d00 */
[----:B------:R-:W-:Y:S05]  /*1340*/  @!P0 BRA `(.L_x_5377) ;  /* 0x00000004002c8947 */ /* 0x000fea0003800000 */
[----:B------:R-:W-:Y:S05]  /*1350*/  @!P1 BRA `(.L_x_5378) ;  /* 0x0000000000a49947 */ /* 0x000fea0003800000 */
[C---:B0----5:R-:W-:Y:S02]  /*1360*/  PRMT R116, R125.reuse, 0x7632, R116 ;  /* 0x000076327d747816 */ /* 0x061fe40000000074 */
[----:B------:R-:W-:Y:S02]  /*1370*/  PRMT R6, R124, 0x7632, R6 ;  /* 0x000076327c067816 */ /* 0x000fe40000000006 */
[----:B------:R-:W-:Y:S02]  /*1380*/  SHF.L.U32 R125, R125, 0x10, RZ ;  /* 0x000000107d7d7819 */ /* 0x000fe400000006ff */
[----:B------:R-:W-:Y:S02]  /*1390*/  PRMT R122, R126, 0x7632, R122 ;  /* 0x000076327e7a7816 */ /* 0x000fe4000000007a */
[----:B------:R-:W-:Y:S02]  /*13a0*/  SHF.L.U32 R118, R105, 0x10, RZ ;  /* 0x0000001069767819 */ /* 0x000fe400000006ff */
[----:B------:R-:W-:-:S02]  /*13b0*/  SHF.L.U32 R124, R124, 0x10, RZ ;  /* 0x000000107c7c7819 */ /* 0x000fc400000006ff */
[----:B------:R-:W-:Y:S01]  /*13c0*/  SHF.L.U32 R126, R126, 0x10, RZ ;  /* 0x000000107e7e7819 */ /* 0x000fe200000006ff */
[----:B------:R-:W-:Y:S01]  /*13d0*/  FADD.FTZ R125, R118, R125 ;  /* 0x0000007d767d7221 */ /* 0x000fe20000010000 */
[----:B------:R-:W-:Y:S02]  /*13e0*/  SHF.L.U32 R117, R104, 0x10, RZ ;  /* 0x0000001068757819 */ /* 0x000fe400000006ff */
[----:B------:R-:W-:Y:S02]  /*13f0*/  SHF.L.U32 R7, R106, 0x10, RZ ;  /* 0x000000106a077819 */ /* 0x000fe400000006ff */
[----:B------:R-:W-:Y:S01]  /*1400*/  PRMT R136, R127, 0x7632, R136 ;  /* 0x000076327f887816 */ /* 0x000fe20000000088 */
[----:B------:R-:W-:Y:S01]  /*1410*/  FADD.FTZ R117, R117, R124 ;  /* 0x0000007c75757221 */ /* 0x000fe20000010000 */
[----:B------:R-:W-:Y:S01]  /*1420*/  SHF.L.U32 R137, R127, 0x10, RZ ;  /* 0x000000107f897819 */ /* 0x000fe200000006ff */
[----:B------:R-:W-:Y:S01]  /*1430*/  FADD.FTZ R127, R7, R126 ;  /* 0x0000007e077f7221 */ /* 0x000fe20000010000 */
[----:B------:R-:W-:-:S02]  /*1440*/  PRMT R118, R105, 0x7632, R118 ;  /* 0x0000763269767816 */ /* 0x000fc40000000076 */
[----:B------:R-:W-:Y:S02]  /*1450*/  PRMT R7, R104, 0x7632, R7 ;  /* 0x0000763268077816 */ /* 0x000fe40000000007 */
        /* <DEDUP_REMOVED lines=25> */
.L_x_5378:
[C---:B-----5:R-:W-:Y:S02]  /*15f0*/  PRMT R122, R124.reuse, 0x7632, R122 ;  /* 0x000076327c7a7816 */ /* 0x060fe4000000007a */
[----:B0-----:R-:W-:Y:S02]  /*1600*/  SHF.L.U32 R116, R124, 0x10, RZ ;  /* 0x000000107c747819 */ /* 0x001fe400000006ff */
[----:B------:R-:W-:Y:S02]  /*1610*/  SHF.L.U32 R118, R125, 0x10, RZ ;  /* 0x000000107d767819 */ /* 0x000fe400000006ff */
        /* <DEDUP_REMOVED lines=12> */
[----:B------:R-:W-:Y:S02]  /*16e0*/  PRMT R117, R106, 0x7632, R117 ;  /* 0x000076326a757816 */ /* 0x000fe40000000075 */
[----:B------:R-:W-:Y:S02]  /*16f0*/  PRMT R119, R107, 0x7632, R119 ;  /* 0x000076326b777816 */ /* 0x000fe40000000077 */
[----:B------:R-:W-:Y:S02]  /*1700*/  SHF.L.U32 R123, R122, 0x10, RZ ;  /* 0x000000107a7b7819 */ /* 0x000fe400000006ff */
[----:B------:R-:W-:Y:S02]  /*1710*/  SHF.L.U32 R137, R127, 0x10, RZ ;  /* 0x000000107f897819 */ /* 0x000fe400000006ff */
        /* <DEDUP_REMOVED lines=14> */
.L_x_5377:
[----:B------:R-:W-:Y:S05]  /*1800*/  @!P1 BRA `(.L_x_5380) ;  /* 0x0000000000549947 */ /* 0x000fea0003800000 */
[----:B0----5:R-:W-:Y:S02]  /*1810*/  PRMT R6, R124, 0x7632, R6 ;  /* 0x000076327c067816 */ /* 0x021fe40000000006 */
[----:B------:R-:W-:Y:S02]  /*1820*/  PRMT R116, R125, 0x7632, R116 ;  /* 0x000076327d747816 */ /* 0x000fe40000000074 */
[C---:B------:R-:W-:Y:S02]  /*1830*/  PRMT R117, R126.reuse, 0x7632, R117 ;  /* 0x000076327e757816 */ /* 0x040fe40000000075 */
[----:B------:R-:W-:Y:S02]  /*1840*/  PRMT R118, R127, 0x7632, R118 ;  /* 0x000076327f767816 */ /* 0x000fe40000000076 */
[----:B------:R-:W-:Y:S02]  /*1850*/  SHF.L.U32 R125, R125, 0x10, RZ ;  /* 0x000000107d7d7819 */ /* 0x000fe400000006ff */
        /* <DEDUP_REMOVED lines=16> */
.L_x_5380:
[----:B0----5:R-:W-:Y:S02]  /*1960*/  PRMT R117, R124, 0x7632, R117 ;  /* 0x000076327c757816 */ /* 0x021fe40000000075 */
        /* <DEDUP_REMOVED lines=10> */
[----:B------:R-:W-:-:S07]  /*1a10*/  SHF.L.U32 R127, R7, 0x10, RZ ;  /* 0x00000010077f7819 */ /* 0x000fce00000006ff */
.L_x_5379:
        /* <DEDUP_REMOVED lines=15> */
[C---:B-----5:R-:W-:Y:S02]  /*1b10*/  PRMT R7, R136.reuse, 0x7632, R7 ;  /* 0x0000763288077816 */ /* 0x060fe40000000007 */
[----:B------:R-:W-:Y:S02]  /*1b20*/  SHF.L.U32 R136, R136, 0x10, RZ ;  /* 0x0000001088887819 */ /* 0x000fe400000006ff */
[C---:B-1----:R-:W-:Y:S02]  /*1b30*/  PRMT R122, R137.reuse, 0x7632, R122 ;  /* 0x00007632897a7816 */ /* 0x042fe4000000007a */
[----:B------:R-:W-:Y:S02]  /*1b40*/  PRMT R142, R138, 0x7632, R142 ;  /* 0x000076328a8e7816 */ /* 0x000fe4000000008e */
[----:B------:R-:W-:Y:S02]  /*1b50*/  SHF.L.U32 R121, R104, 0x10, RZ ;  /* 0x0000001068797819 */ /* 0x000fe400000006ff */
[----:B------:R-:W-:-:S02]  /*1b60*/  SHF.L.U32 R137, R137, 0x10, RZ ;  /* 0x0000001089897819 */ /* 0x000fc400000006ff */
[----:B------:R-:W-:Y:S01]  /*1b70*/  SHF.L.U32 R138, R138, 0x10, RZ ;  /* 0x000000108a8a7819 */ /* 0x000fe200000006ff */
[----:B------:R-:W-:Y:S01]  /*1b80*/  FADD.FTZ R121, R121, R136 ;  /* 0x0000008879797221 */ /* 0x000fe20000010000 */
[----:B------:R-:W-:Y:S02]  /*1b90*/  SHF.L.U32 R120, R105, 0x10, RZ ;  /* 0x0000001069787819 */ /* 0x000fe400000006ff */
[----:B------:R-:W-:Y:S02]  /*1ba0*/  SHF.L.U32 R123, R106, 0x10, RZ ;  /* 0x000000106a7b7819 */ /* 0x000fe400000006ff */
[C---:B------:R-:W-:Y:S01]  /*1bb0*/  PRMT R144, R139.reuse, 0x7632, R144 ;  /* 0x000076328b907816 */ /* 0x040fe20000000090 */
        /* <DEDUP_REMOVED lines=30> */
.L_x_5382:
[C---:B-1---5:R-:W-:Y:S02]  /*1da0*/  PRMT R123, R136.reuse, 0x7632, R123 ;  /* 0x00007632887b7816 */ /* 0x062fe4000000007b */
        /* <DEDUP_REMOVED lines=29> */
[----:B------:R-:W-:-:S03]  /*1f80*/  FADD.FTZ R137, R146, R137 ;  /* 0x0000008992897221 */ /* 0x000fc60000010000 */
[----:B------:R-:W-:Y:S01]  /*1f90*/  FADD.FTZ R139, R150, R139 ;  /* 0x0000008b968b7221 */ /* 0x000fe20000010000 */
[----:B------:R-:W-:Y:S06]  /*1fa0*/  BRA `(.L_x_5383) ;  /* 0x0000000000887947 */ /* 0x000fec0003800000 */
.L_x_5381:
[----:B------:R-:W-:Y:S05]  /*1fb0*/  @!P1 BRA `(.L_x_5384) ;  /* 0x0000000000549947 */ /* 0x000fea0003800000 */
[C---:B-----5:R-:W-:Y:S02]  /*1fc0*/  PRMT R7, R136.reuse, 0x7632, R7 ;  /* 0x0000763288077816 */ /* 0x060fe40000000007 */
[----:B------:R-:W-:Y:S02]  /*1fd0*/  SHF.L.U32 R121, R136, 0x10, RZ ;  /* 0x0000001088797819 */ /* 0x000fe400000006ff */
[----:B------:R-:W-:Y:S02]  /*1fe0*/  PRMT R120, R137, 0x7632, R120 ;  /* 0x0000763289787816 */ /* 0x000fe40000000078 */
[----:B-1----:R-:W-:Y:S02]  /*1ff0*/  PRMT R122, R138, 0x7632, R122 ;  /* 0x000076328a7a7816 */ /* 0x002fe4000000007a */
[----:B------:R-:W-:Y:S02]  /*2000*/  PRMT R136, R139, 0x7632, R136 ;  /* 0x000076328b887816 */ /* 0x000fe40000000088 */
        /* <DEDUP_REMOVED lines=16> */
.L_x_5384:
[----:B-----5:R-:W-:Y:S02]  /*2110*/  PRMT R121, R136, 0x7632, R121 ;  /* 0x0000763288797816 */ /* 0x020fe40000000079 */
[----:B-1----:R-:W-:Y:S02]  /*2120*/  PRMT R123, R137, 0x7632, R123 ;  /* 0x00007632897b7816 */ /* 0x002fe4000000007b */
        /* <DEDUP_REMOVED lines=10> */
.L_x_5383:
        /* <DEDUP_REMOVED lines=43> */
[C---:B------:R-:W-:Y:S01]  /*2480*/  FADD.FTZ R144, -R142.reuse, R135 ;  /* 0x000000878e907221 */ /* 0x040fe20000010100 */
[----:B------:R-:W-:Y:S01]  /*2490*/  FFMA.FTZ R7, R7, R7, RZ ;  /* 0x0000000707077223 */ /* 0x000fe200000100ff */
[----:B------:R-:W-:-:S03]  /*24a0*/  FADD.FTZ R146, -R142, R130 ;  /* 0x000000828e927221 */ /* 0x000fc60000010100 */
[----:B------:R-:W-:Y:S01]  /*24b0*/  FFMA.FTZ R7, R148, R148, R7 ;  /* 0x0000009494077223 */ /* 0x000fe20000010007 */
[----:B------:R-:W-:-:S03]  /*24c0*/  FADD.FTZ R148, -R142, R128 ;  /* 0x000000808e947221 */ /* 0x000fc60000010100 */
[----:B------:R-:W-:-:S04]  /*24d0*/  FFMA.FTZ R7, R150, R150, R7 ;  /* 0x0000009696077223 */ /* 0x000fc80000010007 */
        /* <DEDUP_REMOVED lines=57> */
.L_x_5386:
[----:B------:R-:W-:Y:S05]  /*2870*/  BSYNC.RECONVERGENT B0 ;  /* 0x0000000000007941 */ /* 0x000fea0003800200 */
.L_x_5385:
[----:B------:R-:W-:Y:S01]  /*2880*/  BAR.SYNC.DEFER_BLOCKING 0x0 ;  /* 0x0000000000007b1d */ /* 0x000fe20000010000 */
[----:B------:R-:W-:Y:S01]  /*2890*/  ISETP.GT.U32.AND P1, PT, R2, 0x3, PT ;  /* 0x000000030200780c */ /* 0x000fe20003f24070 */
[----:B0-----:R-:W-:Y:S01]  /*28a0*/  HFMA2 R142, -RZ, RZ, 0, 0 ;  /* 0x00000000ff8e7431 */ /* 0x001fe200000001ff */
[----:B------:R-:W-:Y:S01]  /*28b0*/  PLOP3.LUT P4, PT, PT, PT, UP1, 0x80, 0x8 ;  /* 0x000000000008781c */ /* 0x000fe20003f8f018 */
[----:B------:R-:W-:Y:S01]  /*28c0*/  UPLOP3.LUT UP1, UPT, UPT, UPT, UP1, 0x40, 0x4 ;  /* 0x000000000004789c */ /* 0x000fe20003f2e810 */
[----:B------:R-:W-:-:S09]  /*28d0*/  PLOP3.LUT P3, PT, PT, PT, PT, 0x8, 0x80 ;  /* 0x000000000080781c */ /* 0x000fd20003f6e170 */
[----:B------:R-:W0:Y:S01]  /*28e0*/  @!P1 S2R R140, SR_CgaCtaId ;  /* 0x00000000008c9919 */ /* 0x000e220000008800 */
        /* <DEDUP_REMOVED lines=41> */
[----:B------:R-:W0:Y:S02]  /*2b80*/  LDC R141, c[0x0][0x448] ;  /* 0x00011200ff8d7b82 */ /* 0x000e240000000800 */
[----:B------:R-:W1:Y:S01]  /*2b90*/  SHFL.IDX PT, R7, R7, RZ, 0x1f ;  /* 0x00001fff07077589 */ /* 0x000e6200000e0000 */
[----:B------:R-:W-:-:S05]  /*2ba0*/  FFMA.FTZ R146, R146, R144, R143 ;  /* 0x0000009092927223 */ /* 0x000fca000001008f */
[----:B------:R-:W2:Y:S01]  /*2bb0*/  @!P1 LDC.64 R142, c[0x0][0x3c0] ;  /* 0x0000f000ff8e9b82 */ /* 0x000ea20000000a00 */
[----:B------:R-:W0:Y:S07]  /*2bc0*/  SHFL.IDX PT, R146, R146, RZ, 0x1f ;  /* 0x00001fff92927589 */ /* 0x000e2e00000e0000 */
[----:B------:R-:W3:Y:S01]  /*2bd0*/  @!P1 LDC.64 R144, c[0x0][0x3c8] ;  /* 0x0000f200ff909b82 */ /* 0x000ee20000000a00 */
[C---:B-1----:R-:W-:Y:S01]  /*2be0*/  FMUL.FTZ R147, R7.reuse, R7 ;  /* 0x0000000707937220 */ /* 0x042fe20000410000 */
[----:B------:R-:W-:-:S05]  /*2bf0*/  FSEL R140, R7, RZ, !P2 ;  /* 0x000000ff078c7208 */ /* 0x000fca0005000000 */
[----:B------:R-:W-:Y:S01]  /*2c00*/  FADD.FTZ R132, -R140, R132 ;  /* 0x000000848c847221 */ /* 0x000fe20000010100 */
[----:B0-----:R-:W-:Y:S01]  /*2c10*/  FFMA.FTZ R141, R146, UR11, R141 ;  /* 0x0000000b928d7c23 */ /* 0x001fe2000801008d */
[----:B------:R-:W-:Y:S01]  /*2c20*/  FSEL R146, R147, RZ, P2 ;  /* 0x000000ff93927208 */ /* 0x000fe20001000000 */
[C---:B------:R-:W-:Y:S01]  /*2c30*/  FADD.FTZ R133, -R140.reuse, R133 ;  /* 0x000000858c857221 */ /* 0x040fe20000010100 */
[C---:B------:R-:W-:Y:S01]  /*2c40*/  FADD.FTZ R150, -R140.reuse, R120 ;  /* 0x000000788c967221 */ /* 0x040fe20000010100 */
[----:B------:R-:W-:Y:S01]  /*2c50*/  FADD.FTZ R152, -R140, R121 ;  /* 0x000000798c987221 */ /* 0x000fe20000010100 */
[----:B--2---:R-:W-:-:S04]  /*2c60*/  @!P1 IMAD.WIDE R120, R3, 0x4, R142 ;  /* 0x0000000403789825 */ /* 0x004fc800078e028e */
[----:B------:R-:W-:Y:S01]  /*2c70*/  FADD.FTZ R141, R141, R146 ;  /* 0x000000928d8d7221 */ /* 0x000fe20000010000 */
[C---:B------:R-:W-:Y:S01]  /*2c80*/  FADD.FTZ R146, -R140.reuse, R125 ;  /* 0x0000007d8c927221 */ /* 0x040fe20000010100 */
[C---:B------:R-:W-:Y:S01]  /*2c90*/  FADD.FTZ R128, -R140.reuse, R128 ;  /* 0x000000808c807221 */ /* 0x040fe20000010100 */
[C---:B------:R-:W-:Y:S01]  /*2ca0*/  FADD.FTZ R129, -R140.reuse, R129 ;  /* 0x000000818c817221 */ /* 0x040fe20000010100 */
[----:B------:R0:W-:Y:S01]  /*2cb0*/  @!P1 STG.E desc[UR6][R120.64], R7 ;  /* 0x0000000778009986 */ /* 0x0001e2000c101906 */
[C---:B------:R-:W-:Y:S01]  /*2cc0*/  FADD.FTZ R154, -R140.reuse, R122 ;  /* 0x0000007a8c9a7221 */ /* 0x040fe20000010100 */
[----:B------:R-:W1:Y:S01]  /*2cd0*/  MUFU.RSQ R141, R141 ;  /* 0x0000008d008d7308 */ /* 0x000e620000001400 */
[----:B------:R-:W-:Y:S01]  /*2ce0*/  FADD.FTZ R156, -R140, R123 ;  /* 0x0000007b8c9c7221 */ /* 0x000fe20000010100 */
[----:B---3--:R-:W-:-:S04]  /*2cf0*/  @!P1 IMAD.WIDE R122, R3, 0x4, R144 ;  /* 0x00000004037a9825 */ /* 0x008fc800078e0290 */
[C---:B------:R-:W-:Y:S01]  /*2d00*/  FADD.FTZ R142, -R140.reuse, R136 ;  /* 0x000000888c8e7221 */ /* 0x040fe20000010100 */
[C---:B------:R-:W-:Y:S01]  /*2d10*/  FADD.FTZ R144, -R140.reuse, R137 ;  /* 0x000000898c907221 */ /* 0x040fe20000010100 */
[C---:B------:R-:W-:Y:S01]  /*2d20*/  FADD.FTZ R134, -R140.reuse, R134 ;  /* 0x000000868c867221 */ /* 0x040fe20000010100 */
[----:B------:R-:W2:Y:S01]  /*2d30*/  LDC.64 R136, c[0x0][0x428] ;  /* 0x00010a00ff887b82 */ /* 0x000ea20000000a00 */
        /* <DEDUP_REMOVED lines=14> */
[----:B------:R-:W-:Y:S01]  /*2e20*/  FFMA.FTZ R128, R125, R32, R28 ;  /* 0x000000207d807223 */ /* 0x000fe2000001001c */
[----:B0-----:R-:W-:Y:S01]  /*2e30*/  FFMA.FTZ R7, R132, R33, R29 ;  /* 0x0000002184077223 */ /* 0x001fe2000001001d */
[C---:B------:R-:W-:Y:S01]  /*2e40*/  FMUL.FTZ R127, R141.reuse, R134 ;  /* 0x000000868d7f7220 */ /* 0x040fe20000410000 */
[C---:B------:R-:W-:Y:S01]  /*2e50*/  FMUL.FTZ R134, R141.reuse, R135 ;  /* 0x000000878d867220 */ /* 0x040fe20000410000 */
[C---:B------:R-:W-:Y:S01]  /*2e60*/  FMUL.FTZ R145, R141.reuse, R130 ;  /* 0x000000828d917220 */ /* 0x040fe20000410000 */
[----:B------:R-:W-:Y:S01]  /*2e70*/  FMUL.FTZ R160, R141, R131 ;  /* 0x000000838da07220 */ /* 0x000fe20000410000 */
[----:B------:R-:W-:Y:S01]  /*2e80*/  F2FP.BF16.F32.PACK_AB R120, R7, R128 ;  /* 0x000000800778723e */ /* 0x000fe200000010ff */
[----:B------:R0:W-:Y:S01]  /*2e90*/  @!P1 STG.E desc[UR6][R122.64], R141 ;  /* 0x0000008d7a009986 */ /* 0x0001e2000c101906 */
[----:B------:R-:W1:Y:S01]  /*2ea0*/  LDC.64 R128, c[0x0][0x430] ;  /* 0x00010c00ff807b82 */ /* 0x000e620000000a00 */
[----:B------:R-:W-:Y:S01]  /*2eb0*/  FFMA.FTZ R121, R127, R34, R30 ;  /* 0x000000227f797223 */ /* 0x000fe2000001001e */
[----:B------:R-:W-:Y:S01]  /*2ec0*/  FFMA.FTZ R130, R158, R37, R25 ;  /* 0x000000259e827223 */ /* 0x000fe20000010019 */
[----:B------:R-:W-:Y:S01]  /*2ed0*/  FFMA.FTZ R131, R145, R38, R26 ;  /* 0x0000002691837223 */ /* 0x000fe2000001001a */
[----:B------:R-:W-:Y:S01]  /*2ee0*/  FFMA.FTZ R162, R160, R39, R27 ;  /* 0x00000027a0a27223 */ /* 0x000fe2000001001b */
[C---:B------:R-:W-:Y:S01]  /*2ef0*/  FMUL.FTZ R7, R141.reuse, R116 ;  /* 0x000000748d077220 */ /* 0x040fe20000410000 */
[C---:B------:R-:W-:Y:S01]  /*2f00*/  FMUL.FTZ R116, R141.reuse, R117 ;  /* 0x000000758d747220 */ /* 0x040fe20000410000 */
[C---:B------:R-:W-:Y:S01]  /*2f10*/  FMUL.FTZ R135, R141.reuse, R154 ;  /* 0x0000009a8d877220 */ /* 0x040fe20000410000 */
[----:B------:R-:W-:Y:S01]  /*2f20*/  FMUL.FTZ R147, R141, R124 ;  /* 0x0000007c8d937220 */ /* 0x000fe20000410000 */
[----:B------:R-:W-:Y:S01]  /*2f30*/  FFMA.FTZ R124, R7, R40, R20 ;  /* 0x00000028077c7223 */ /* 0x000fe20000010014 */
[----:B------:R-:W-:Y:S01]  /*2f40*/  FFMA.FTZ R127, R127, R58, R102 ;  /* 0x0000003a7f7f7223 */ /* 0x000fe20000010066 */
[C---:B0-----:R-:W-:Y:S01]  /*2f50*/  FFMA.FTZ R122, R134.reuse, R35, R31 ;  /* 0x00000023867a7223 */ /* 0x041fe2000001001f */
[----:B------:R-:W-:Y:S01]  /*2f60*/  FFMA.FTZ R123, R133, R36, R24 ;  /* 0x00000024857b7223 */ /* 0x000fe20000010018 */
[----:B------:R-:W-:Y:S01]  /*2f70*/  FFMA.FTZ R134, R134, R59, R103 ;  /* 0x0000003b86867223 */ /* 0x000fe20000010067 */
[C---:B------:R-:W-:Y:S01]  /*2f80*/  FMUL.FTZ R146, R141.reuse, R146 ;  /* 0x000000928d927220 */ /* 0x040fe20000410000 */
[----:B------:R-:W-:Y:S01]  /*2f90*/  FADD.FTZ R119, -R140, R119 ;  /* 0x000000778c777221 */ /* 0x000fe20000010100 */
[----:B------:R-:W-:Y:S01]  /*2fa0*/  F2FP.BF16.F32.PACK_AB R121, R122, R121 ;  /* 0x000000797a79723e */ /* 0x000fe200000010ff */
[C---:B------:R-:W-:Y:S01]  /*2fb0*/  FMUL.FTZ R151, R141.reuse, R126 ;  /* 0x0000007e8d977220 */ /* 0x040fe20000410000 */
[----:B------:R-:W-:Y:S01]  /*2fc0*/  F2FP.BF16.F32.PACK_AB R122, R130, R123 ;  /* 0x0000007b827a723e */ /* 0x000fe200000010ff */
[----:B------:R-:W-:Y:S01]  /*2fd0*/  FMUL.FTZ R148, R141, R148 ;  /* 0x000000948d947220 */ /* 0x000fe20000410000 */
[----:B------:R-:W-:Y:S01]  /*2fe0*/  F2FP.BF16.F32.PACK_AB R123, R162, R131 ;  /* 0x00000083a27b723e */ /* 0x000fe200000010ff */
[----:B--2---:R-:W-:-:S04]  /*2ff0*/  IMAD.WIDE.U32 R130, R5, 0x10, R136 ;  /* 0x0000001005827825 */ /* 0x004fc800078e0088 */
[----:B------:R-:W-:Y:S01]  /*3000*/  FADD.FTZ R140, -R140, R139 ;  /* 0x0000008b8c8c7221 */ /* 0x000fe20000010100 */
[----:B------:R-:W-:Y:S01]  /*3010*/  FMUL.FTZ R149, R141, R138 ;  /* 0x0000008a8d957220 */ /* 0x000fe20000410000 */
[----:B------:R-:W-:Y:S01]  /*3020*/  FFMA.FTZ R125, R125, R56, R100 ;  /* 0x000000387d7d7223 */ /* 0x000fe20000010064 */
[----:B-1----:R-:W-:-:S04]  /*3030*/  IMAD.WIDE.U32 R154, R5, 0x10, R128 ;  /* 0x00000010059a7825 */ /* 0x002fc800078e0080 */
[----:B------:R-:W-:Y:S01]  /*3040*/  FFMA.FTZ R5, R116, R41, R21 ;  /* 0x0000002974057223 */ /* 0x000fe20000010015 */
[----:B------:R0:W-:Y:S01]  /*3050*/  STG.E.128 desc[UR6][R130.64], R120 ;  /* 0x0000007882007986 */ /* 0x0001e2000c101d06 */
[----:B------:R-:W-:Y:S01]  /*3060*/  FFMA.FTZ R132, R132, R57, R101 ;  /* 0x0000003984847223 */ /* 0x000fe20000010065 */
[----:B------:R-:W-:-:S04]  /*3070*/  IMAD.WIDE.U32 R138, R4, 0x10, R136 ;  /* 0x00000010048a7825 */ /* 0x000fc800078e0088 */
[----:B------:R-:W-:Y:S01]  /*3080*/  FFMA.FTZ R126, R147, R44, R16 ;  /* 0x0000002c937e7223 */ /* 0x000fe20000010010 */
[----:B------:R-:W-:Y:S01]  /*3090*/  F2FP.BF16.F32.PACK_AB R124, R5, R124 ;  /* 0x0000007c057c723e */ /* 0x000fe200000010ff */
[----:B------:R-:W-:Y:S01]  /*30a0*/  FFMA.FTZ R5, R146, R45, R17 ;  /* 0x0000002d92057223 */ /* 0x000fe20000010011 */
[----:B------:R-:W-:-:S04]  /*30b0*/  IMAD.WIDE.U32 R162, R4, 0x10, R128 ;  /* 0x0000001004a27825 */ /* 0x000fc800078e0080 */
[----:B------:R-:W-:Y:S01]  /*30c0*/  FMUL.FTZ R117, R141, R118 ;  /* 0x000000768d757220 */ /* 0x000fe20000410000 */
[----:B------:R-:W-:Y:S01]  /*30d0*/  FFMA.FTZ R133, R133, R60, R96 ;  /* 0x0000003c85857223 */ /* 0x000fe20000010060 */
[----:B------:R-:W-:Y:S01]  /*30e0*/  FMUL.FTZ R156, R141, R156 ;  /* 0x0000009c8d9c7220 */ /* 0x000fe20000410000 */
[----:B------:R-:W-:-:S04]  /*30f0*/  IMAD.WIDE.U32 R164, R6, 0x10, R128 ;  /* 0x0000001006a47825 */ /* 0x000fc800078e0080 */
[----:B------:R-:W-:Y:S01]  /*3100*/  FFMA.FTZ R129, R146, R69, R89 ;  /* 0x0000004592817223 */ /* 0x000fe20000010059 */
[C---:B------:R-:W-:Y:S01]  /*3110*/  FMUL.FTZ R143, R141.reuse, R142 ;  /* 0x0000008e8d8f7220 */ /* 0x040fe20000410000 */
[----:B------:R-:W-:Y:S01]  /*3120*/  FMUL.FTZ R144, R141, R144 ;  /* 0x000000908d907220 */ /* 0x000fe20000410000 */
[----:B------:R-:W-:-:S04]  /*3130*/  IMAD.WIDE.U32 R136, R6, 0x10, R136 ;  /* 0x0000001006887825 */ /* 0x000fc800078e0088 */
[----:B------:R-:W-:Y:S01]  /*3140*/  FFMA.FTZ R6, R148, R47, R19 ;  /* 0x0000002f94067223 */ /* 0x000fe20000010013 */
[----:B------:R-:W-:Y:S01]  /*3150*/  F2FP.BF16.F32.PACK_AB R126, R5, R126 ;  /* 0x0000007e057e723e */ /* 0x000fe200000010ff */
[----:B------:R-:W-:Y:S01]  /*3160*/  FFMA.FTZ R128, R7, R64, R92 ;  /* 0x0000004007807223 */ /* 0x000fe2000001005c */
[----:B0-----:R-:W-:Y:S01]  /*3170*/  F2FP.BF16.F32.PACK_AB R121, R134, R127 ;  /* 0x0000007f8679723e */ /* 0x001fe200000010ff */
        /* <DEDUP_REMOVED lines=14> */
[----:B------:R-:W-:Y:S01]  /*3260*/  FMUL.FTZ R118, R141, R119 ;  /* 0x000000778d767220 */ /* 0x000fe20000410000 */
[----:B------:R-:W-:Y:S01]  /*3270*/  F2FP.BF16.F32.PACK_AB R128, R5, R128 ;  /* 0x000000800580723e */ /* 0x000fe200000010ff */
[----:B------:R-:W-:Y:S01]  /*3280*/  FMUL.FTZ R119, R141, R150 ;  /* 0x000000968d777220 */ /* 0x000fe20000410000 */
[----:B------:R-:W-:Y:S01]  /*3290*/  F2FP.BF16.F32.PACK_AB R5, R117, R6 ;  /* 0x000000067505723e */ /* 0x000fe200000010ff */
[C---:B------:R-:W-:Y:S01]  /*32a0*/  FFMA.FTZ R4, R118.reuse, R43, R23 ;  /* 0x0000002b76047223 */ /* 0x040fe20000010017 */
[----:B------:R-:W-:Y:S01]  /*32b0*/  F2FP.BF16.F32.PACK_AB R6, R133, R116 ;  /* 0x000000748506723e */ /* 0x000fe200000010ff */
[----:B------:R-:W-:Y:S01]  /*32c0*/  FMUL.FTZ R152, R141, R152 ;  /* 0x000000988d987220 */ /* 0x000fe20000410000 */
[----:B------:R-:W0:Y:S01]  /*32d0*/  LDC.64 R132, c[0x0][0x380] ;  /* 0x0000e000ff847b82 */ /* 0x000e220000000a00 */
[----:B------:R-:W-:Y:S01]  /*32e0*/  FFMA.FTZ R118, R118, R67, R95 ;  /* 0x0000004376767223 */ /* 0x000fe2000001005f */
[----:B------:R-:W-:Y:S01]  /*32f0*/  F2FP.BF16.F32.PACK_AB R125, R4, R125 ;  /* 0x0000007d047d723e */ /* 0x000fe200000010ff */
[----:B------:R-:W-:Y:S01]  /*3300*/  FFMA.FTZ R4, R119, R48, R12 ;  /* 0x0000003077047223 */ /* 0x000fe2000001000c */
[----:B------:R-:W-:Y:S01]  /*3310*/  FFMA.FTZ R7, R152, R49, R13 ;  /* 0x0000003198077223 */ /* 0x000fe2000001000d */
[----:B------:R-:W-:Y:S01]  /*3320*/  FMUL.FTZ R140, R141, R140 ;  /* 0x0000008c8d8c7220 */ /* 0x000fe20000410000 */
        /* <DEDUP_REMOVED lines=25> */
[----:B------:R2:W-:Y:S01]  /*34c0*/  STG.E.128 desc[UR6][R162.64], R128 ;  /* 0x00000080a2007986 */ /* 0x0005e2000c101d06 */
[----:B0-----:R-:W-:-:S03]  /*34d0*/  IADD3 R3, PT, PT, R3, R132, RZ ;  /* 0x0000008403037210 */ /* 0x001fc60007ffe0ff */
[----:B------:R2:W-:Y:S01]  /*34e0*/  STG.E.128 desc[UR6][R136.64], R4 ;  /* 0x0000000488007986 */ /* 0x0005e2000c101d06 */
[----:B------:R-:W-:-:S03]  /*34f0*/  ISETP.GE.AND P1, PT, R3, R133, PT ;  /* 0x000000850300720c */ /* 0x000fc60003f26270 */
[----:B------:R2:W-:Y:S10]  /*3500*/  STG.E.128 desc[UR6][R164.64], R116 ;  /* 0x00000074a4007986 */ /* 0x0005f4000c101d06 */
[----:B------:R-:W-:Y:S05]  /*3510*/  @!P1 BRA `(.L_x_5387) ;  /* 0xffffffd400509947 */ /* 0x000fea000383ffff */
[----:B------:R-:W-:Y:S05]  /*3520*/  EXIT ;  /* 0x000000000000794d */ /* 0x000fea0003800000 */
.L_x_5388:
        /* <DEDUP_REMOVED lines=13> */
.L_x_13597:


//--------------------- .text._ZN10layer_norm31ln_parallel_residual_fwd_kernelINS_13Kernel_traitsIf13__nv_bfloat16fS2_fjLj3072ELj1ELj1ELj4ELj16ENS_18Kernel_traits_baseILj3072EfS2_fS2_fjLj128EEEEELb0ELb1ELb0EEEvNS_9FwdParamsE --------------------------
	.section	.text._ZN10layer_norm31ln_parallel_residual_fwd_kernelINS_13Kernel_traitsIf13__nv_bfloat16fS2_fjLj3072ELj1ELj1ELj4ELj16ENS_18Kernel_traits_baseILj3072EfS2_fS2_fjLj128EEEEELb0ELb1ELb0EEEvNS_9FwdParamsE,"ax",@progbits
	.align	128
        .global         _ZN10layer_norm31ln_parallel_residual_fwd_kernelINS_13Kernel_traitsIf13__nv_bfloat16fS2_fjLj3072ELj1ELj1ELj4ELj16ENS_18Kernel_traits_baseILj3072EfS2_fS2_fjLj128EEEEELb0ELb1ELb0EEEvNS_9FwdParamsE
        .type           _ZN10layer_norm31ln_parallel_residual_fwd_kernelINS_13Kernel_traitsIf13__nv_bfloat16fS2_fjLj3072ELj1ELj1ELj4ELj16ENS_18Kernel_traits_baseILj3072EfS2_fS2_fjLj128EEEEELb0ELb1ELb0EEEvNS_9FwdParamsE,@function
        .size           _ZN10layer_norm31ln_parallel_residual_fwd_kernelINS_13Kernel_traitsIf13__nv_bfloat16fS2_fjLj3072ELj1ELj1ELj4ELj16ENS_18Kernel_traits_baseILj3072EfS2_fS2_fjLj128EEEEELb0ELb1ELb0EEEvNS_9FwdParamsE,(.L_x_13598 - _ZN10layer_norm31ln_parallel_residual_fwd_kernelINS_13Kernel_traitsIf13__nv_bfloat16fS2_fjLj3072ELj1ELj1ELj4ELj16ENS_18Kernel_traits_baseILj3072EfS2_fS2_fjLj128EEEEELb0ELb1ELb0EEEvNS_9FwdParamsE)
        .other          _ZN10layer_norm31ln_parallel_residual_fwd_kernelINS_13Kernel_traitsIf13__nv_bfloat16fS2_fjLj3072ELj1ELj1ELj4ELj16ENS_18Kernel_traits_baseILj3072EfS2_fS2_fjLj128EEEEELb0ELb1ELb0EEEvNS_9FwdParamsE,@"STO_CUDA_ENTRY STV_DEFAULT"
_ZN10layer_norm31ln_parallel_residual_fwd_kernelINS_13Kernel_traitsIf13__nv_bfloat16fS2_fjLj3072ELj1ELj1ELj4ELj16ENS_18Kernel_traits_baseILj3072EfS2_fS2_fjLj128EEEEELb0ELb1ELb0EEEvNS_9FwdParamsE:
.text._ZN10layer_norm31ln_parallel_residual_fwd_kernelINS_13Kernel_traitsIf13__nv_bfloat16fS2_fjLj3072ELj1ELj1ELj4ELj16ENS_18Kernel_traits_baseILj3072EfS2_fS2_fjLj128EEEEELb0ELb1ELb0EEEvNS_9FwdParamsE:
        /* <DEDUP_REMOVED lines=38> */
[----:B------:R-:W-:Y:S02]  /*0260*/  ISETP.GE.U32.AND P2, PT, R90, 0x180, PT ;  /* 0x000001805a00780c */ /* 0x000fe40003f46070 */
[----:B------:R-:W-:-:S11]  /*0270*/  @P1 IADD3 R13, PT, PT, R13, 0x80, RZ ;  /* 0x000000800d0d1810 */ /* 0x000fd60007ffe0ff */
        /* <DEDUP_REMOVED lines=10> */
.L_x_5390:
        /* <DEDUP_REMOVED lines=9> */
[----:B------:R-:W-:-:S02]  /*03b0*/  @P1 IADD3 R23, PT, PT, R23, 0x80, RZ ;  /* 0x0000008017171810 */ /* 0x000fc40007ffe0ff */
[----:B------:R-:W-:Y:S02]  /*03c0*/  CS2R R26, SRZ ;  /* 0x00000000001a7805 */ /* 0x000fe4000001ff00 */
[----:B------:R-:W-:Y:S02]  /*03d0*/  CS2R R38, SRZ ;  /* 0x0000000000267805 */ /* 0x000fe4000001ff00 */
[----:B------:R-:W-:Y:S01]  /*03e0*/  CS2R R42, SRZ ;  /* 0x00000000002a7805 */ /* 0x000fe2000001ff00 */
[----:B------:R-:W5:Y:S01]  /*03f0*/  @P1 LDG.E.128 R32, desc[UR6][R24.64] ;  /* 0x0000000618201981 */ /* 0x000f62000c1e1d00 */
[----:B-1----:R-:W-:-:S03]  /*0400*/  @P2 IMAD.WIDE.U32 R36, R23, 0x20, R36 ;  /* 0x0000002017242825 */ /* 0x002fc600078e0024 */
[----:B------:R0:W5:Y:S01]  /*0410*/  @P1 LDG.E.128 R28, desc[UR6][R24.64+0x10] ;  /* 0x00001006181c1981 */ /* 0x000162000c1e1d00 */
[----:B------:R-:W-:Y:S02]  /*0420*/  CS2R R22, SRZ ;  /* 0x0000000000167805 */ /* 0x000fe4000001ff00 */
[----:B------:R-:W-:Y:S02]  /*0430*/  @P2 CS2R R6, SRZ ;  /* 0x0000000000062805 */ /* 0x000fe4000001ff00 */
[----:B------:R-:W-:Y:S01]  /*0440*/  @P2 CS2R R4, SRZ ;  /* 0x0000000000042805 */ /* 0x000fe2000001ff00 */
[----:B------:R-:W5:Y:S01]  /*0450*/  @P2 LDG.E.128 R16, desc[UR6][R36.64] ;  /* 0x0000000624102981 */ /* 0x000f62000c1e1d00 */
[----:B--2---:R-:W-:-:S03]  /*0460*/  @P0 IMAD.WIDE.U32 R40, R3, 0x20, R20 ;  /* 0x0000002003280825 */ /* 0x004fc600078e0014 */
[----:B------:R1:W5:Y:S01]  /*0470*/  @P2 LDG.E.128 R12, desc[UR6][R36.64+0x10] ;  /* 0x00001006240c2981 */ /* 0x000362000c1e1d00 */
[----:B------:R-:W-:Y:S02]  /*0480*/  CS2R R20, SRZ ;  /* 0x0000000000147805 */ /* 0x000fe4000001ff00 */
[----:B0-----:R-:W-:Y:S02]  /*0490*/  CS2R R24, SRZ ;  /* 0x0000000000187805 */ /* 0x001fe4000001ff00 */
[----:B------:R-:W-:Y:S01]  /*04a0*/  @P2 CS2R R10, SRZ ;  /* 0x00000000000a2805 */ /* 0x000fe2000001ff00 */
[----:B------:R-:W5:Y:S01]  /*04b0*/  @P0 LDG.E.128 R48, desc[UR6][R40.64] ;  /* 0x0000000628300981 */ /* 0x000f62000c1e1d00 */
[----:B------:R-:W-:-:S03]  /*04c0*/  @P2 CS2R R8, SRZ ;  /* 0x0000000000082805 */ /* 0x000fc6000001ff00 */
[----:B------:R0:W5:Y:S01]  /*04d0*/  @P0 LDG.E.128 R44, desc[UR6][R40.64+0x10] ;  /* 0x00001006282c0981 */ /* 0x000162000c1e1d00 */
[----:B-1----:R-:W-:Y:S02]  /*04e0*/  CS2R R36, SRZ ;  /* 0x0000000000247805 */ /* 0x002fe4000001ff00 */
[----:B0-----:R-:W-:-:S07]  /*04f0*/  CS2R R40, SRZ ;  /* 0x0000000000287805 */ /* 0x001fce000001ff00 */
.L_x_5391:
[----:B------:R-:W-:Y:S05]  /*0500*/  BSYNC.RECONVERGENT B0 ;  /* 0x0000000000007941 */ /* 0x000fea0003800200 */
.L_x_5389:
[----:B------:R-:W1:Y:S02]  /*0510*/  LDCU UR4, c[0x0][0x384] ;  /* 0x00007080ff0477ac */ /* 0x000e640008000800 */
[----:B-1----:R-:W-:-:S13]  /*0520*/  ISETP.GE.AND P1, PT, R89, UR4, PT ;  /* 0x0000000459007c0c */ /* 0x002fda000bf26270 */
[----:B------:R-:W-:Y:S05]  /*0530*/  @P1 EXIT ;  /* 0x000000000000194d */ /* 0x000fea0003800000 */
[----:B------:R-:W-:Y:S01]  /*0540*/  SHF.R.S32.HI R0, RZ, 0x3, R0 ;  /* 0x00000003ff007819 */ /* 0x000fe20000011400 */
[----:B------:R-:W1:Y:S03]  /*0550*/  LDCU.U8 UR4, c[0x0][0x410] ;  /* 0x00008200ff0477ac */ /* 0x000e660008000000 */
[C---:B0-----:R-:W-:Y:S01]  /*0560*/  LOP3.LUT R52, R0.reuse, 0x7f, RZ, 0xc0, !PT ;  /* 0x0000007f00347812 */ /* 0x041fe200078ec0ff */
[----:B------:R-:W0:Y:S01]  /*0570*/  LDCU UR13, c[0x0][0x388] ;  /* 0x00007100ff0d77ac */ /* 0x000e220008000800 */
        /* <DEDUP_REMOVED lines=16> */
.L_x_5416:
        /* <DEDUP_REMOVED lines=19> */
[----:B------:R0:W5:Y:S04]  /*07b0*/  @P1 LDG.E.128 R52, desc[UR6][R62.64] ;  /* 0x000000063e341981 */ /* 0x000168000c1e1d00 */
[----:B-1----:R0:W5:Y:S01]  /*07c0*/  @P1 LDG.E.128 R56, desc[UR6][R62.64+0x10] ;  /* 0x000010063e381981 */ /* 0x002162000c1e1d00 */
        /* <DEDUP_REMOVED lines=18> */
[----:B------:R-:W-:Y:S01]  /*08f0*/  SHF.L.U32 R67, R84, 0x10, RZ ;  /* 0x0000001054437819 */ /* 0x000fe200000006ff */
[----:B------:R-:W-:Y:S06]  /*0900*/  BRA `(.L_x_5396) ;  /* 0x0000000400807947 */ /* 0x000fec0003800000 */
.L_x_5395:
[C---:B-----5:R-:W-:Y:S02]  /*0910*/  PRMT R0, R64.reuse, 0x7632, R0 ;  /* 0x0000763240007816 */ /* 0x060fe40000000000 */
[----:B------:R-:W-:Y:S02]  /*0920*/  SHF.L.U32 R61, R64, 0x10, RZ ;  /* 0x00000010403d7819 */ /* 0x000fe400000006ff */
[----:B------:R-:W-:Y:S02]  /*0930*/  PRMT R60, R65, 0x7632, R60 ;  /* 0x00007632413c7816 */ /* 0x000fe4000000003c */
[----:B------:R-:W-:Y:S02]  /*0940*/  PRMT R62, R66, 0x7632, R62 ;  /* 0x00007632423e7816 */ /* 0x000fe4000000003e */
        /* <DEDUP_REMOVED lines=17> */
.L_x_5394:
[----:B------:R-:W-:-:S04]  /*0a60*/  UISETP.NE.U32.AND UP0, UPT, UR10, URZ, UPT ;  /* 0x000000ff0a00728c */ /* 0x000fc8000bf05070 */
[----:B------:R-:W-:-:S09]  /*0a70*/  UISETP.NE.AND.EX UP0, UPT, UR11, URZ, UPT, UP0 ;  /* 0x000000ff0b00728c */ /* 0x000fd2000bf05300 */
[----:B------:R-:W-:Y:S05]  /*0a80*/  BRA.U UP0, `(.L_x_5397) ;  /* 0x0000000100807547 */ /* 0x000fea000b800000 */
[----:B-----5:R-:W-:Y:S01]  /*0a90*/  PRMT R84, R65, 0x7632, R84 ;  /* 0x0000763241547816 */ /* 0x020fe20000000054 */
[----:B------:R-:W-:Y:S01]  /*0aa0*/  IMAD.U32 R62, R93, 0x10000, RZ ;  /* 0x000100005d3e7824 */ /* 0x000fe200078e00ff */
[----:B------:R-:W-:Y:S02]  /*0ab0*/  SHF.L.U32 R61, R64, 0x10, RZ ;  /* 0x00000010403d7819 */ /* 0x000fe400000006ff */
[----:B------:R-:W-:Y:S02]  /*0ac0*/  SHF.L.U32 R65, R65, 0x10, RZ ;  /* 0x0000001041417819 */ /* 0x000fe400000006ff */
[----:B------:R-:W-:Y:S02]  /*0ad0*/  SHF.L.U32 R60, R92, 0x10, RZ ;  /* 0x000000105c3c7819 */ /* 0x000fe400000006ff */
[----:B------:R-:W-:Y:S01]  /*0ae0*/  PRMT R63, R64, 0x7632, R63 ;  /* 0x00007632403f7816 */ /* 0x000fe2000000003f */
[----:B------:R-:W-:Y:S01]  /*0af0*/  FADD.FTZ R62, R65, R62 ;  /* 0x0000003e413e7221 */ /* 0x000fe20000010000 */
[----:B------:R-:W-:Y:S01]  /*0b00*/  SHF.L.U32 R85, R66, 0x10, RZ ;  /* 0x0000001042557819 */ /* 0x000fe200000006ff */
[----:B------:R-:W-:Y:S01]  /*0b10*/  FADD.FTZ R60, R61, R60 ;  /* 0x0000003c3d3c7221 */ /* 0x000fe20000010000 */
[----:B------:R-:W-:-:S02]  /*0b20*/  SHF.L.U32 R64, R94, 0x10, RZ ;  /* 0x000000105e407819 */ /* 0x000fc400000006ff */
[C---:B------:R-:W-:Y:S02]  /*0b30*/  PRMT R87, R67.reuse, 0x7632, R87 ;  /* 0x0000763243577816 */ /* 0x040fe40000000057 */
[----:B------:R-:W-:Y:S01]  /*0b40*/  SHF.L.U32 R99, R67, 0x10, RZ ;  /* 0x0000001043637819 */ /* 0x000fe200000006ff */
[----:B------:R-:W-:Y:S01]  /*0b50*/  FADD.FTZ R64, R85, R64 ;  /* 0x0000004055407221 */ /* 0x000fe20000010000 */
[----:B------:R-:W-:Y:S02]  /*0b60*/  SHF.L.U32 R67, R0, 0x10, RZ ;  /* 0x0000001000437819 */ /* 0x000fe400000006ff */
[----:B------:R-:W-:Y:S02]  /*0b70*/  PRMT R86, R66, 0x7632, R86 ;  /* 0x0000763242567816 */ /* 0x000fe40000000056 */
[----:B------:R-:W-:Y:S02]  /*0b80*/  PRMT R0, R92, 0x7632, R0 ;  /* 0x000076325c007816 */ /* 0x000fe40000000000 */
[----:B------:R-:W-:-:S02]  /*0b90*/  PRMT R61, R93, 0x7632, R61 ;  /* 0x000076325d3d7816 */ /* 0x000fc4000000003d */
[----:B------:R-:W-:Y:S02]  /*0ba0*/  PRMT R65, R94, 0x7632, R65 ;  /* 0x000076325e417816 */ /* 0x000fe40000000041 */
        /* <DEDUP_REMOVED lines=11> */
[----:B------:R-:W-:Y:S02]  /*0c60*/  FADD.FTZ R65, R86, R65 ;  /* 0x0000004156417221 */ /* 0x000fe40000010000 */
[----:B------:R-:W-:Y:S01]  /*0c70*/  FADD.FTZ R67, R98, R67 ;  /* 0x0000004362437221 */ /* 0x000fe20000010000 */
[----:B------:R-:W-:Y:S06]  /*0c80*/  BRA `(.L_x_5396) ;  /* 0x0000000000a07947 */ /* 0x000fec0003800000 */
.L_x_5397:
[C---:B-----5:R-:W-:Y:S02]  /*0c90*/  PRMT R63, R64.reuse, 0x7632, R63 ;  /* 0x00007632403f7816 */ /* 0x060fe4000000003f */
[----:B------:R-:W-:Y:S02]  /*0ca0*/  SHF.L.U32 R64, R64, 0x10, RZ ;  /* 0x0000001040407819 */ /* 0x000fe400000006ff */
[----:B------:R-:W-:Y:S02]  /*0cb0*/  SHF.L.U32 R0, R65, 0x10, RZ ;  /* 0x0000001041007819 */ /* 0x000fe400000006ff */
[----:B------:R-:W-:Y:S02]  /*0cc0*/  SHF.L.U32 R61, R92, 0x10, RZ ;  /* 0x000000105c3d7819 */ /* 0x000fe400000006ff */
[----:B------:R-:W-:Y:S02]  /*0cd0*/  SHF.L.U32 R85, R93, 0x10, RZ ;  /* 0x000000105d557819 */ /* 0x000fe400000006ff */
[----:B------:R-:W-:Y:S01]  /*0ce0*/  PRMT R84, R65, 0x7632, R84 ;  /* 0x0000763241547816 */ /* 0x000fe20000000054 */
[----:B------:R-:W-:Y:S01]  /*0cf0*/  FADD.FTZ R65, R64, R61 ;  /* 0x0000003d40417221 */ /* 0x000fe20000010000 */
[----:B------:R-:W-:Y:S01]  /*0d00*/  PRMT R86, R66, 0x7632, R86 ;  /* 0x0000763242567816 */ /* 0x000fe20000000056 */
[----:B------:R-:W-:Y:S01]  /*0d10*/  FADD.FTZ R85, R0, R85 ;  /* 0x0000005500557221 */ /* 0x000fe20000010000 */
[----:B------:R-:W-:Y:S01]  /*0d20*/  PRMT R98, R67, 0x7632, R98 ;  /* 0x0000763243627816 */ /* 0x000fe20000000062 */
[----:B------:R-:W-:Y:S01]  /*0d30*/  IMAD.U32 R66, R66, 0x10000, RZ ;  /* 0x0001000042427824 */ /* 0x000fe200078e00ff */
[----:B------:R-:W-:-:S02]  /*0d40*/  PRMT R0, R92, 0x7632, R0 ;  /* 0x000076325c007816 */ /* 0x000fc40000000000 */
[----:B------:R-:W-:Y:S02]  /*0d50*/  PRMT R60, R93, 0x7632, R60 ;  /* 0x000076325d3c7816 */ /* 0x000fe4000000003c */
[C---:B------:R-:W-:Y:S02]  /*0d60*/  PRMT R61, R94.reuse, 0x7632, R61 ;  /* 0x000076325e3d7816 */ /* 0x040fe4000000003d */
[----:B------:R-:W-:Y:S02]  /*0d70*/  PRMT R62, R95, 0x7632, R62 ;  /* 0x000076325f3e7816 */ /* 0x000fe4000000003e */
[----:B------:R-:W-:Y:S02]  /*0d80*/  SHF.L.U32 R99, R67, 0x10, RZ ;  /* 0x0000001043637819 */ /* 0x000fe400000006ff */
        /* <DEDUP_REMOVED lines=24> */
.L_x_5396:
[----:B------:R-:W0:Y:S01]  /*0f10*/  LDC.64 R84, c[0x0][0x3a8] ;  /* 0x0000ea00ff547b82 */ /* 0x000e220000000a00 */
[C---:B------:R-:W-:Y:S02]  /*0f20*/  VIADD R0, R97.reuse, 0x80 ;  /* 0x0000008061007836 */ /* 0x040fe40000000000 */
[----:B0-----:R-:W-:-:S05]  /*0f30*/  IMAD.WIDE.U32 R84, R97, 0x20, R84 ;  /* 0x0000002061547825 */ /* 0x001fca00078e0054 */
[----:B------:R0:W-:Y:S04]  /*0f40*/  STG.E.128 desc[UR6][R84.64], R60 ;  /* 0x0000003c54007986 */ /* 0x0001e8000c101d06 */
[----:B------:R0:W-:Y:S02]  /*0f50*/  STG.E.128 desc[UR6][R84.64+0x10], R64 ;  /* 0x0000104054007986 */ /* 0x0001e4000c101d06 */
.L_x_5393:
[----:B--234-:R-:W-:Y:S05]  /*0f60*/  BSYNC.RECONVERGENT B0 ;  /* 0x0000000000007941 */ /* 0x01cfea0003800200 */
.L_x_5392:
        /* <DEDUP_REMOVED lines=16> */
[----:B-1----:R2:W5:Y:S01]  /*1070*/  @P1 LDG.E.128 R56, desc[UR6][R70.64+0x10] ;  /* 0x0000100646381981 */ /* 0x002562000c1e1d00 */
[----:B------:R-:W-:Y:S05]  /*1080*/  @!P0 BRA `(.L_x_5400) ;  /* 0x00000004002c8947 */ /* 0x000fea0003800000 */
[----:B------:R-:W-:Y:S05]  /*1090*/  @!P1 BRA `(.L_x_5401) ;  /* 0x0000000000a49947 */ /* 0x000fea0003800000 */
[C---:B--2--5:R-:W-:Y:S02]  /*10a0*/  PRMT R68, R72.reuse, 0x7632, R68 ;  /* 0x0000763248447816 */ /* 0x064fe40000000044 */
[----:B------:R-:W-:Y:S02]  /*10b0*/  SHF.L.U32 R72, R72, 0x10, RZ ;  /* 0x0000001048487819 */ /* 0x000fe400000006ff */
[----:B0-----:R-:W-:Y:S02]  /*10c0*/  PRMT R84, R74, 0x7632, R84 ;  /* 0x000076324a547816 */ /* 0x001fe40000000054 */
[----:B------:R-:W-:Y:S02]  /*10d0*/  SHF.L.U32 R71, R92, 0x10, RZ ;  /* 0x000000105c477819 */ /* 0x000fe400000006ff */
[----:B------:R-:W-:Y:S02]  /*10e0*/  SHF.L.U32 R74, R74, 0x10, RZ ;  /* 0x000000104a4a7819 */ /* 0x000fe400000006ff */
[----:B------:R-:W-:Y:S01]  /*10f0*/  SHF.L.U32 R85, R94, 0x10, RZ ;  /* 0x000000105e557819 */ /* 0x000fe200000006ff */
[--C-:B------:R-:W-:Y:S01]  /*1100*/  FADD.FTZ R71, R71, R72.reuse ;  /* 0x0000004847477221 */ /* 0x100fe20000010000 */
[----:B------:R-:W-:-:S02]  /*1110*/  PRMT R72, R93, 0x7632, R72 ;  /* 0x000076325d487816 */ /* 0x000fc40000000048 */
[----:B------:R-:W-:Y:S01]  /*1120*/  PRMT R70, R73, 0x7632, R70 ;  /* 0x0000763249467816 */ /* 0x000fe20000000046 */
[----:B------:R-:W-:Y:S01]  /*1130*/  FADD.FTZ R85, R85, R74 ;  /* 0x0000004a55557221 */ /* 0x000fe20000010000 */
[----:B------:R-:W-:Y:S02]  /*1140*/  PRMT R86, R75, 0x7632, R86 ;  /* 0x000076324b567816 */ /* 0x000fe40000000056 */
        /* <DEDUP_REMOVED lines=9> */
[----:B------:R-:W-:Y:S02]  /*11e0*/  SHF.L.U32 R68, R68, 0x10, RZ ;  /* 0x0000001044447819 */ /* 0x000fe400000006ff */
        /* <DEDUP_REMOVED lines=20> */
.L_x_5401:
[C---:B0----5:R-:W-:Y:S02]  /*1330*/  PRMT R84, R72.reuse, 0x7632, R84 ;  /* 0x0000763248547816 */ /* 0x061fe40000000054 */
[----:B--2---:R-:W-:Y:S02]  /*1340*/  SHF.L.U32 R68, R72, 0x10, RZ ;  /* 0x0000001048447819 */ /* 0x004fe400000006ff */
        /* <DEDUP_REMOVED lines=15> */
[----:B------:R-:W-:Y:S01]  /*1440*/  SHF.L.U32 R100, R75, 0x10, RZ ;  /* 0x000000104b647819 */ /* 0x000fe200000006ff */
[----:B------:R-:W-:Y:S01]  /*1450*/  IMAD.U32 R73, R73, 0x10000, RZ ;  /* 0x0001000049497824 */ /* 0x000fe200078e00ff */
        /* <DEDUP_REMOVED lines=11> */
[----:B------:R-:W-:-:S03]  /*1510*/  FADD.FTZ R73, R98, R73 ;  /* 0x0000004962497221 */ /* 0x000fc60000010000 */
[----:B------:R-:W-:Y:S01]  /*1520*/  FADD.FTZ R75, R102, R75 ;  /* 0x0000004b664b7221 */ /* 0x000fe20000010000 */
[----:B------:R-:W-:Y:S06]  /*1530*/  BRA `(.L_x_5402) ;  /* 0x0000000000887947 */ /* 0x000fec0003800000 */
.L_x_5400:
[----:B------:R-:W-:Y:S05]  /*1540*/  @!P1 BRA `(.L_x_5403) ;  /* 0x0000000000549947 */ /* 0x000fea0003800000 */
[C---:B--2--5:R-:W-:Y:S02]  /*1550*/  PRMT R68, R72.reuse, 0x7632, R68 ;  /* 0x0000763248447816 */ /* 0x064fe40000000044 */
[----:B------:R-:W-:Y:S02]  /*1560*/  SHF.L.U32 R69, R72, 0x10, RZ ;  /* 0x0000001048457819 */ /* 0x000fe400000006ff */
[----:B------:R-:W-:Y:S02]  /*1570*/  PRMT R70, R73, 0x7632, R70 ;  /* 0x0000763249467816 */ /* 0x000fe40000000046 */
[----:B------:R-:W-:Y:S02]  /*1580*/  PRMT R71, R74, 0x7632, R71 ;  /* 0x000076324a477816 */ /* 0x000fe40000000047 */
[----:B------:R-:W-:Y:S02]  /*1590*/  PRMT R72, R75, 0x7632, R72 ;  /* 0x000076324b487816 */ /* 0x000fe40000000048 */
[----:B------:R-:W-:-:S02]  /*15a0*/  SHF.L.U32 R73, R73, 0x10, RZ ;  /* 0x0000001049497819 */ /* 0x000fc400000006ff */
[----:B------:R-:W-:Y:S02]  /*15b0*/  SHF.L.U32 R75, R75, 0x10, RZ ;  /* 0x000000104b4b7819 */ /* 0x000fe400000006ff */
[----:B0-----:R-:W-:Y:S02]  /*15c0*/  SHF.L.U32 R85, R74, 0x10, RZ ;  /* 0x000000104a557819 */ /* 0x001fe400000006ff */
        /* <DEDUP_REMOVED lines=13> */
.L_x_5403:
[----:B--2--5:R-:W-:Y:S02]  /*16a0*/  PRMT R69, R72, 0x7632, R69 ;  /* 0x0000763248457816 */ /* 0x024fe40000000045 */
[----:B------:R-:W-:Y:S02]  /*16b0*/  PRMT R71, R73, 0x7632, R71 ;  /* 0x0000763249477816 */ /* 0x000fe40000000047 */
[----:B0-----:R-:W-:Y:S01]  /*16c0*/  PRMT R84, R74, 0x7632, R84 ;  /* 0x000076324a547816 */ /* 0x001fe20000000054 */
        /* <DEDUP_REMOVED lines=9> */
.L_x_5402:
[----:B------:R-:W0:Y:S02]  /*1760*/  LDC.64 R84, c[0x0][0x3a8] ;  /* 0x0000ea00ff547b82 */ /* 0x000e240000000a00 */
[C---:B0-----:R-:W-:Y:S01]  /*1770*/  IMAD.WIDE.U32 R84, R0.reuse, 0x20, R84 ;  /* 0x0000002000547825 */ /* 0x041fe200078e0054 */
[----:B------:R-:W-:-:S04]  /*1780*/  IADD3 R0, PT, PT, R0, 0x80, RZ ;  /* 0x0000008000007810 */ /* 0x000fc80007ffe0ff */
[----:B------:R2:W-:Y:S04]  /*1790*/  STG.E.128 desc[UR6][R84.64], R68 ;  /* 0x0000004454007986 */ /* 0x0005e8000c101d06 */
[----:B------:R2:W-:Y:S02]  /*17a0*/  STG.E.128 desc[UR6][R84.64+0x10], R72 ;  /* 0x0000104854007986 */ /* 0x0005e4000c101d06 */
.L_x_5399:
[----:B------:R-:W-:Y:S05]  /*17b0*/  BSYNC.RECONVERGENT B0 ;  /* 0x0000000000007941 */ /* 0x000fea0003800200 */
.L_x_5398:
[----:B------:R-:W-:Y:S01]  /*17c0*/  ISETP.GE.U32.AND P4, PT, R90, 0x180, PT ;  /* 0x000001805a00780c */ /* 0x000fe20003f86070 */
[----:B------:R-:W-:-:S12]  /*17d0*/  BSSY.RECONVERGENT B0, `(.L_x_5404) ;  /* 0x0000082000007945 */ /* 0x000fd80003800200 */
[----:B------:R-:W-:Y:S05]  /*17e0*/  @!P4 BRA `(.L_x_5405) ;  /* 0x000000080000c947 */ /* 0x000fea0003800000 */
[----:B------:R-:W-:Y:S01]  /*17f0*/  ISETP.NE.U32.AND P0, PT, RZ, UR8, PT ;  /* 0x00000008ff007c0c */ /* 0x000fe2000bf05070 */
[----:B------:R-:W3:Y:S01]  /*1800*/  LDC.64 R80, c[0x0][0x390] ;  /* 0x0000e400ff507b82 */ /* 0x000ee20000000a00 */
[----:B------:R-:W-:Y:S02]  /*1810*/  ISETP.NE.U32.AND P1, PT, RZ, UR10, PT ;  /* 0x0000000aff007c0c */ /* 0x000fe4000bf25070 */
[----:B------:R-:W-:Y:S02]  /*1820*/  ISETP.NE.AND.EX P0, PT, RZ, UR9, PT, P0 ;  /* 0x00000009ff007c0c */ /* 0x000fe4000bf05300 */
[----:B------:R-:W-:-:S11]  /*1830*/  ISETP.NE.AND.EX P1, PT, RZ, UR11, PT, P1 ;  /* 0x0000000bff007c0c */ /* 0x000fd6000bf25310 */
[----:B------:R-:W4:Y:S08]  /*1840*/  @P0 LDC.64 R76, c[0x0][0x398] ;  /* 0x0000e600ff4c0b82 */ /* 0x000f300000000a00 */
[----:B------:R-:W0:Y:S01]  /*1850*/  @P1 LDC.64 R78, c[0x0][0x3a0] ;  /* 0x0000e800ff4e1b82 */ /* 0x000e220000000a00 */
[----:B---3--:R-:W-:-:S06]  /*1860*/  IMAD.WIDE.U32 R80, R0, 0x10, R80 ;  /* 0x0000001000507825 */ /* 0x008fcc00078e0050 */
[----:B------:R-:W5:Y:S01]  /*1870*/  LDG.E.128 R80, desc[UR6][R80.64] ;  /* 0x0000000650507981 */ /* 0x000f62000c1e1d00 */
[----:B----4-:R-:W-:-:S05]  /*1880*/  @P0 IMAD.WIDE.U32 R76, R0, 0x10, R76 ;  /* 0x00000010004c0825 */ /* 0x010fca00078e004c */
[----:B------:R3:W5:Y:S01]  /*1890*/  @P0 LDG.E.128 R92, desc[UR6][R76.64] ;  /* 0x000000064c5c0981 */ /* 0x000762000c1e1d00 */
[----:B0-----:R-:W-:-:S05]  /*18a0*/  @P1 IMAD.WIDE.U32 R78, R0, 0x20, R78 ;  /* 0x00000020004e1825 */ /* 0x001fca00078e004e */
[----:B------:R3:W5:Y:S04]  /*18b0*/  @P1 LDG.E.128 R52, desc[UR6][R78.64] ;  /* 0x000000064e341981 */ /* 0x000768000c1e1d00 */
[----:B-1----:R3:W5:Y:S01]  /*18c0*/  @P1 LDG.E.128 R56, desc[UR6][R78.64+0x10] ;  /* 0x000010064e381981 */ /* 0x002762000c1e1d00 */
[----:B------:R-:W-:Y:S05]  /*18d0*/  @!P0 BRA `(.L_x_5406) ;  /* 0x00000004002c8947 */ /* 0x000fea0003800000 */
[----:B------:R-:W-:Y:S05]  /*18e0*/  @!P1 BRA `(.L_x_5407) ;  /* 0x0000000000a49947 */ /* 0x000fea0003800000 */
[----:B---3-5:R-:W-:Y:S02]  /*18f0*/  PRMT R76, R80, 0x7632, R76 ;  /* 0x00007632504c7816 */ /* 0x028fe4000000004c */
[----:B--2---:R-:W-:Y:S02]  /*1900*/  PRMT R84, R82, 0x7632, R84 ;  /* 0x0000763252547816 */ /* 0x004fe40000000054 */
[----:B------:R-:W-:Y:S02]  /*1910*/  SHF.L.U32 R80, R80, 0x10, RZ ;  /* 0x0000001050507819 */ /* 0x000fe400000006ff */
[----:B------:R-:W-:Y:S02]  /*1920*/  SHF.L.U32 R82, R82, 0x10, RZ ;  /* 0x0000001052527819 */ /* 0x000fe400000006ff */
[----:B------:R-:W-:Y:S02]  /*1930*/  SHF.L.U32 R79, R92, 0x10, RZ ;  /* 0x000000105c4f7819 */ /* 0x000fe400000006ff */
[----:B------:R-:W-:-:S02]  /*1940*/  SHF.L.U32 R85, R94, 0x10, RZ ;  /* 0x000000105e557819 */ /* 0x000fc400000006ff */
[----:B------:R-:W-:Y:S01]  /*1950*/  PRMT R78, R81, 0x7632, R78 ;  /* 0x00007632514e7816 */ /* 0x000fe2000000004e */
[--C-:B------:R-:W-:Y:S01]  /*1960*/  FADD.FTZ R79, R79, R80.reuse ;  /* 0x000000504f4f7221 */ /* 0x100fe20000010000 */
[----:B------:R-:W-:Y:S01]  /*1970*/  PRMT R80, R93, 0x7632, R80 ;  /* 0x000076325d507816 */ /* 0x000fe20000000050 */
[--C-:B------:R-:W-:Y:S01]  /*1980*/  FADD.FTZ R85, R85, R82.reuse ;  /* 0x0000005255557221 */ /* 0x100fe20000010000 */
        /* <DEDUP_REMOVED lines=31> */
.L_x_5407:
[C---:B--2--5:R-:W-:Y:S02]  /*1b80*/  PRMT R84, R80.reuse, 0x7632, R84 ;  /* 0x0000763250547816 */ /* 0x064fe40000000054 */
[----:B---3--:R-:W-:Y:S02]  /*1b90*/  SHF.L.U32 R76, R80, 0x10, RZ ;  /* 0x00000010504c7819 */ /* 0x008fe400000006ff */
        /* <DEDUP_REMOVED lines=13> */
[----:B------:R-:W-:Y:S01]  /*1c70*/  PRMT R81, R94, 0x7632, R81 ;  /* 0x000076325e517816 */ /* 0x000fe20000000051 */
[----:B------:R-:W-:Y:S01]  /*1c80*/  IMAD.U32 R77, R77, 0x10000, RZ ;  /* 0x000100004d4d7824 */ /* 0x000fe200078e00ff */
[----:B------:R-:W-:Y:S02]  /*1c90*/  PRMT R82, R95, 0x7632, R82 ;  /* 0x000076325f527816 */ /* 0x000fe40000000052 */
[----:B------:R-:W-:Y:S02]  /*1ca0*/  SHF.L.U32 R100, R83, 0x10, RZ ;  /* 0x0000001053647819 */ /* 0x000fe400000006ff */
[----:B------:R-:W-:Y:S02]  /*1cb0*/  SHF.L.U32 R101, R95, 0x10, RZ ;  /* 0x000000105f657819 */ /* 0x000fe400000006ff */
        /* <DEDUP_REMOVED lines=13> */
.L_x_5406:
[----:B------:R-:W-:Y:S05]  /*1d90*/  @!P1 BRA `(.L_x_5409) ;  /* 0x0000000000549947 */ /* 0x000fea0003800000 */
[C---:B---3-5:R-:W-:Y:S02]  /*1da0*/  PRMT R76, R80.reuse, 0x7632, R76 ;  /* 0x00007632504c7816 */ /* 0x068fe4000000004c */
[----:B------:R-:W-:Y:S02]  /*1db0*/  SHF.L.U32 R77, R80, 0x10, RZ ;  /* 0x00000010504d7819 */ /* 0x000fe400000006ff */
[----:B------:R-:W-:Y:S02]  /*1dc0*/  PRMT R78, R81, 0x7632, R78 ;  /* 0x00007632514e7816 */ /* 0x000fe4000000004e */
[----:B------:R-:W-:Y:S02]  /*1dd0*/  PRMT R79, R82, 0x7632, R79 ;  /* 0x00007632524f7816 */ /* 0x000fe4000000004f */
[----:B------:R-:W-:Y:S02]  /*1de0*/  PRMT R80, R83, 0x7632, R80 ;  /* 0x0000763253507816 */ /* 0x000fe40000000050 */
[----:B------:R-:W-:-:S02]  /*1df0*/  SHF.L.U32 R81, R81, 0x10, RZ ;  /* 0x0000001051517819 */ /* 0x000fc400000006ff */
[----:B------:R-:W-:Y:S02]  /*1e00*/  SHF.L.U32 R83, R83, 0x10, RZ ;  /* 0x0000001053537819 */ /* 0x000fe400000006ff */
[----:B--2---:R-:W-:Y:S02]  /*1e10*/  SHF.L.U32 R85, R82, 0x10, RZ ;  /* 0x0000001052557819 */ /* 0x004fe400000006ff */
        /* <DEDUP_REMOVED lines=13> */
.L_x_5409:
[C---:B---3-5:R-:W-:Y:S01]  /*1ef0*/  PRMT R77, R80.reuse, 0x7632, R77 ;  /* 0x00007632504d7816 */ /* 0x068fe2000000004d */
[----:B------:R-:W-:Y:S01]  /*1f00*/  IMAD.U32 R76, R80, 0x10000, RZ ;  /* 0x00010000504c7824 */ /* 0x000fe200078e00ff */
[----:B------:R-:W-:Y:S02]  /*1f10*/  PRMT R79, R81, 0x7632, R79 ;  /* 0x00007632514f7816 */ /* 0x000fe4000000004f */
[C---:B--2---:R-:W-:Y:S02]  /*1f20*/  PRMT R84, R82.reuse, 0x7632, R84 ;  /* 0x0000763252547816 */ /* 0x044fe40000000054 */
        /* <DEDUP_REMOVED lines=8> */
.L_x_5408:
[----:B------:R-:W0:Y:S02]  /*1fb0*/  LDC.64 R84, c[0x0][0x3a8] ;  /* 0x0000ea00ff547b82 */ /* 0x000e240000000a00 */
[----:B0-----:R-:W-:-:S05]  /*1fc0*/  IMAD.WIDE.U32 R84, R0, 0x20, R84 ;  /* 0x0000002000547825 */ /* 0x001fca00078e0054 */
[----:B------:R3:W-:Y:S04]  /*1fd0*/  STG.E.128 desc[UR6][R84.64], R76 ;  /* 0x0000004c54007986 */ /* 0x0007e8000c101d06 */
[----:B------:R3:W-:Y:S02]  /*1fe0*/  STG.E.128 desc[UR6][R84.64+0x10], R80 ;  /* 0x0000105054007986 */ /* 0x0007e4000c101d06 */
.L_x_5405:
[----:B------:R-:W-:Y:S05]  /*1ff0*/  BSYNC.RECONVERGENT B0 ;  /* 0x0000000000007941 */ /* 0x000fea0003800200 */
.L_x_5404:
[----:B------:R-:W-:Y:S01]  /*2000*/  FADD.FTZ R0, RZ, R60 ;  /* 0x0000003cff007221 */ /* 0x000fe20000010000 */
[C---:B------:R-:W-:Y:S01]  /*2010*/  ISETP.GE.U32.AND P0, PT, R90.reuse, 0x80, PT ;  /* 0x000000805a00780c */ /* 0x040fe20003f06070 */
[----:B------:R-:W4:Y:S01]  /*2020*/  S2UR UR5, SR_CgaCtaId ;  /* 0x00000000000579c3 */ /* 0x000f220000008800 */
[C---:B------:R-:W-:Y:S01]  /*2030*/  ISETP.GT.U32.AND P5, PT, R90.reuse, 0xff, PT ;  /* 0x000000ff5a00780c */ /* 0x040fe20003fa4070 */
[----:B0-23--:R-:W-:Y:S01]  /*2040*/  FADD.FTZ R85, R61, R0 ;  /* 0x000000003d557221 */ /* 0x00dfe20000010000 */
        /* <DEDUP_REMOVED lines=103> */
[----:B------:R-:W-:Y:S01]  /*26c0*/  @!P5 LEA R99, R88, UR4, 0x3 ;  /* 0x000000045863dc11 */ /* 0x000fe2000f8e18ff */
[----:B------:R-:W-:-:S03]  /*26d0*/  HFMA2 R98, -RZ, RZ, 0, 0 ;  /* 0x00000000ff627431 */ /* 0x000fc600000001ff */
[----:B------:R0:W-:Y:S01]  /*26e0*/  @!P1 STS.64 [R0+UR4], R84 ;  /* 0x0000005400009988 */ /* 0x0001e20008000a04 */
[----:B------:R-:W-:Y:S01]  /*26f0*/  BAR.SYNC.DEFER_BLOCKING 0x0 ;  /* 0x0000000000007b1d */ /* 0x000fe20000010000 */
[----:B------:R-:W-:Y:S02]  /*2700*/  @!P5 MOV R98, R96 ;  /* 0x000000600062d202 */ /* 0x000fe40000000f00 */
[----:B------:R-:W-:-:S03]  /*2710*/  ISETP.NE.AND P1, PT, R2, RZ, PT ;  /* 0x000000ff0200720c */ /* 0x000fc60003f25270 */
[----:B------:R-:W2:Y:S01]  /*2720*/  SHFL.DOWN PT, R101, R98, 0x2, 0x1f ;  /* 0x08401f0062657f89 */ /* 0x000ea200000e0000 */
[----:B0-----:R-:W-:-:S03]  /*2730*/  I2FP.F32.S32 R0, R98 ;  /* 0x0000006200007245 */ /* 0x001fc60000201400 */
[----:B------:R-:W-:Y:S01]  /*2740*/  @!P5 LDS.64 R86, [R99] ;  /* 0x000000006356d984 */ /* 0x000fe20000000a00 */
[----:B--2---:R-:W-:Y:S02]  /*2750*/  IADD3 R102, PT, PT, R101, R98, RZ ;  /* 0x0000006265667210 */ /* 0x004fe40007ffe0ff */
[----:B------:R-:W-:Y:S02]  /*2760*/  I2FP.F32.S32 R84, R101 ;  /* 0x0000006500547245 */ /* 0x000fe40000201400 */
[----:B------:R-:W-:Y:S01]  /*2770*/  I2FP.F32.S32 R104, R102 ;  /* 0x0000006600687245 */ /* 0x000fe20000201400 */
[----:B------:R-:W0:Y:S03]  /*2780*/  SHFL.DOWN PT, R101, R102, 0x1, 0x1f ;  /* 0x08201f0066657f89 */ /* 0x000e2600000e0000 */
[----:B------:R-:W2:Y:S01]  /*2790*/  MUFU.RCP R105, R104 ;  /* 0x0000006800697308 */ /* 0x000ea20000001000 */
[----:B0-----:R-:W-:-:S02]  /*27a0*/  IADD3 R102, PT, PT, R102, R101, RZ ;  /* 0x0000006566667210 */ /* 0x001fc40007ffe0ff */
[----:B------:R-:W-:Y:S01]  /*27b0*/  I2FP.F32.S32 R101, R101 ;  /* 0x0000006500657245 */ /* 0x000fe20000201400 */
[----:B------:R-:W0:Y:S01]  /*27c0*/  SHFL.DOWN PT, R103, R86, 0x2, 0x1f ;  /* 0x08401f0056677f89 */ /* 0x000e2200000e0000 */
[----:B------:R-:W-:-:S03]  /*27d0*/  I2FP.F32.S32 R102, R102 ;  /* 0x0000006600667245 */ /* 0x000fc60000201400 */
[----:B------:R-:W3:Y:S03]  /*27e0*/  SHFL.DOWN PT, R100, R87, 0x2, 0x1f ;  /* 0x08401f0057647f89 */ /* 0x000ee600000e0000 */
[----:B------:R-:W4:Y:S01]  /*27f0*/  MUFU.RCP R102, R102 ;  /* 0x0000006600667308 */ /* 0x000f220000001000 */
[C---:B0-----:R-:W-:Y:S01]  /*2800*/  FMUL.FTZ R85, R103.reuse, R84 ;  /* 0x0000005467557220 */ /* 0x041fe20000410000 */
[----:B------:R-:W-:-:S03]  /*2810*/  FADD.FTZ R103, -R103, R86 ;  /* 0x0000005667677221 */ /* 0x000fc60000010100 */
[----:B------:R-:W-:Y:S01]  /*2820*/  FFMA.FTZ R98, R0, R86, R85 ;  /* 0x0000005600627223 */ /* 0x000fe20000010055 */
[----:B------:R-:W-:Y:S01]  /*2830*/  FMUL.FTZ R103, R103, R103 ;  /* 0x0000006767677220 */ /* 0x000fe20000410000 */
[----:B---3--:R-:W-:Y:S02]  /*2840*/  FADD.FTZ R100, R100, R87 ;  /* 0x0000005764647221 */ /* 0x008fe40000010000 */
[----:B--2---:R-:W-:Y:S01]  /*2850*/  FMUL.FTZ R85, R105, R98 ;  /* 0x0000006269557220 */ /* 0x004fe20000410000 */
[----:B------:R-:W-:Y:S01]  /*2860*/  FMUL.FTZ R103, R103, R0 ;  /* 0x0000000067677220 */ /* 0x000fe20000410000 */
[----:B------:R-:W0:Y:S03]  /*2870*/  LDC R98, c[0x0][0x448] ;  /* 0x00011200ff627b82 */ /* 0x000e260000000800 */
[----:B------:R-:W2:Y:S01]  /*2880*/  SHFL.DOWN PT, R0, R85, 0x1, 0x1f ;  /* 0x08201f0055007f89 */ /* 0x000ea200000e0000 */
[----:B------:R-:W-:-:S04]  /*2890*/  FMUL.FTZ R103, R103, R84 ;  /* 0x0000005467677220 */ /* 0x000fc80000410000 */
[----:B------:R-:W-:-:S05]  /*28a0*/  FFMA.FTZ R100, R105, R103, R100 ;  /* 0x0000006769647223 */ /* 0x000fca0000010064 */
[----:B------:R-:W3:Y:S01]  /*28b0*/  SHFL.DOWN PT, R87, R100, 0x1, 0x1f ;  /* 0x08201f0064577f89 */ /* 0x000ee200000e0000 */
[----:B--2---:R-:W-:Y:S01]  /*28c0*/  FADD.FTZ R84, R85, -R0 ;  /* 0x8000000055547221 */ /* 0x004fe20000010000 */
[----:B------:R-:W-:-:S03]  /*28d0*/  FMUL.FTZ R103, R0, R101 ;  /* 0x0000006500677220 */ /* 0x000fc60000410000 */
[----:B------:R-:W-:Y:S01]  /*28e0*/  FMUL.FTZ R99, R84, R84 ;  /* 0x0000005454637220 */ /* 0x000fe20000410000 */
[C---:B------:R-:W-:Y:S02]  /*28f0*/  FFMA.FTZ R103, R104.reuse, R85, R103 ;  /* 0x0000005568677223 */ /* 0x040fe40000010067 */
[----:B------:R-:W2:Y:S01]  /*2900*/  @!P1 LDC.64 R84, c[0x0][0x3c0] ;  /* 0x0000f000ff549b82 */ /* 0x000ea20000000a00 */
[----:B------:R-:W-:Y:S01]  /*2910*/  FMUL.FTZ R99, R104, R99 ;  /* 0x0000006368637220 */ /* 0x000fe20000410000 */
[----:B----4-:R-:W-:Y:S01]  /*2920*/  FMUL.FTZ R103, R102, R103 ;  /* 0x0000006766677220 */ /* 0x010fe20000410000 */
[----:B---3--:R-:W-:Y:S02]  /*2930*/  FADD.FTZ R87, R100, R87 ;  /* 0x0000005764577221 */ /* 0x008fe40000010000 */
[----:B------:R-:W-:-:S03]  /*2940*/  FMUL.FTZ R99, R99, R101 ;  /* 0x0000006563637220 */ /* 0x000fc60000410000 */
[----:B------:R-:W3:Y:S01]  /*2950*/  SHFL.IDX PT, R103, R103, RZ, 0x1f ;  /* 0x00001fff67677589 */ /* 0x000ee200000e0000 */
[----:B------:R-:W-:Y:S02]  /*2960*/  FFMA.FTZ R99, R102, R99, R87 ;  /* 0x0000006366637223 */ /* 0x000fe40000010057 */
[----:B------:R-:W4:Y:S04]  /*2970*/  @!P1 LDC.64 R86, c[0x0][0x3c8] ;  /* 0x0000f200ff569b82 */ /* 0x000f280000000a00 */
[----:B------:R-:W0:Y:S01]  /*2980*/  SHFL.IDX PT, R99, R99, RZ, 0x1f ;  /* 0x00001fff63637589 */ /* 0x000e2200000e0000 */
[----:B--2---:R-:W-:-:S04]  /*2990*/  @!P1 IMAD.WIDE R84, R89, 0x4, R84 ;  /* 0x0000000459549825 */ /* 0x004fc800078e0254 */
[C---:B---3--:R-:W-:Y:S01]  /*29a0*/  FMUL.FTZ R0, R103.reuse, R103 ;  /* 0x0000006767007220 */ /* 0x048fe20000410000 */
[----:B------:R2:W-:Y:S01]  /*29b0*/  @!P1 STG.E desc[UR6][R84.64], R103 ;  /* 0x0000006754009986 */ /* 0x0005e2000c101906 */
[----:B------:R-:W-:Y:S01]  /*29c0*/  FSEL R100, R103, RZ, !P2 ;  /* 0x000000ff67647208 */ /* 0x000fe20005000000 */
[----:B----4-:R-:W-:Y:S02]  /*29d0*/  @!P1 IMAD.WIDE R86, R89, 0x4, R86 ;  /* 0x0000000459569825 */ /* 0x010fe400078e0256 */
[----:B------:R-:W-:Y:S02]  /*29e0*/  FSEL R101, R0, RZ, P2 ;  /* 0x000000ff00657208 */ /* 0x000fe40001000000 */
[----:B0-----:R-:W-:-:S04]  /*29f0*/  FFMA.FTZ R0, R99, UR12, R98 ;  /* 0x0000000c63007c23 */ /* 0x001fc80008010062 */
[----:B------:R-:W-:-:S06]  /*2a00*/  FADD.FTZ R0, R0, R101 ;  /* 0x0000006500007221 */ /* 0x000fcc0000010000 */
[----:B------:R-:W0:Y:S02]  /*2a10*/  MUFU.RSQ R0, R0 ;  /* 0x0000000000007308 */ /* 0x000e240000001400 */
[----:B0-----:R2:W-:Y:S01]  /*2a20*/  @!P1 STG.E desc[UR6][R86.64], R0 ;  /* 0x0000000056009986 */ /* 0x0015e2000c101906 */
[----:B------:R-:W-:Y:S05]  /*2a30*/  @!P0 BRA `(.L_x_5411) ;  /* 0x0000000000808947 */ /* 0x000fea0003800000 */
[----:B------:R-:W0:Y:S01]  /*2a40*/  LDC.64 R98, c[0x0][0x428] ;  /* 0x00010a00ff627b82 */ /* 0x000e220000000a00 */
[--C-:B--2---:R-:W-:Y:S01]  /*2a50*/  FADD.FTZ R85, R60, -R100.reuse ;  /* 0x800000643c557221 */ /* 0x104fe20000010000 */
        /* <DEDUP_REMOVED lines=26> */
[----:B------:R-:W-:Y:S02]  /*2c00*/  F2FP.BF16.F32.PACK_AB R85, R102, R101 ;  /* 0x000000656655723e */ /* 0x000fe400000010ff */
[----:B------:R-:W-:Y:S02]  /*2c10*/  F2FP.BF16.F32.PACK_AB R87, R106, R109 ;  /* 0x0000006d6a57723e */ /* 0x000fe400000010ff */
[----:B------:R-:W-:-:S03]  /*2c20*/  IADD3 R97, PT, PT, R97, 0x80, RZ ;  /* 0x0000008061617810 */ /* 0x000fc60007ffe0ff */
[----:B------:R0:W-:Y:S04]  /*2c30*/  STG.E.128 desc[UR6][R98.64], R84 ;  /* 0x0000005462007986 */ /* 0x0001e8000c101d06 */
.L_x_5411:
[----:B------:R-:W-:Y:S05]  /*2c40*/  BSYNC.RECONVERGENT B0 ;  /* 0x0000000000007941 */ /* 0x000fea0003800200 */
.L_x_5410:
[----:B------:R-:W-:Y:S04]  /*2c50*/  BSSY.RECONVERGENT B0, `(.L_x_5412) ;  /* 0x0000022000007945 */ /* 0x000fe80003800200 */
[----:B------:R-:W-:Y:S05]  /*2c60*/  @!P3 BRA `(.L_x_5413) ;  /* 0x000000000080b947 */ /* 0x000fea0003800000 */
[----:B0-----:R-:W0:Y:S01]  /*2c70*/  LDC.64 R98, c[0x0][0x428] ;  /* 0x00010a00ff627b82 */ /* 0x001e220000000a00 */
        /* <DEDUP_REMOVED lines=31> */
.L_x_5413:
[----:B------:R-:W-:Y:S05]  /*2e70*/  BSYNC.RECONVERGENT B0 ;  /* 0x0000000000007941 */ /* 0x000fea0003800200 */
.L_x_5412:
[----:B------:R-:W-:Y:S04]  /*2e80*/  BSSY.RECONVERGENT B0, `(.L_x_5414) ;  /* 0x0000021000007945 */ /* 0x000fe80003800200 */
[----:B------:R-:W-:Y:S05]  /*2e90*/  @!P4 BRA `(.L_x_5415) ;  /* 0x00000000007cc947 */ /* 0x000fea0003800000 */
[----:B0-23--:R-:W0:Y:S01]  /*2ea0*/  LDC.64 R84, c[0x0][0x428] ;  /* 0x00010a00ff547b82 */ /* 0x00de220000000a00 */
        /* <DEDUP_REMOVED lines=30> */
.L_x_5415:
[----:B------:R-:W-:Y:S05]  /*3090*/  BSYNC.RECONVERGENT B0 ;  /* 0x0000000000007941 */ /* 0x000fea0003800200 */
.L_x_5414:
[----:B0-234-:R-:W0:Y:S01]  /*30a0*/  LDC.64 R84, c[0x0][0x380] ;  /* 0x0000e000ff547b82 */ /* 0x01de220000000a00 */
[----:B------:R-:W-:Y:S01]  /*30b0*/  UPLOP3.LUT UP1, UPT, UPT, UPT, UP1, 0x40, 0x4 ;  /* 0x000000000004789c */ /* 0x000fe20003f2e810 */
[----:B0-----:R-:W-:-:S04]  /*30c0*/  IADD3 R89, PT, PT, R89, R84, RZ ;  /* 0x0000005459597210 */ /* 0x001fc80007ffe0ff */
[----:B------:R-:W-:-:S13]  /*30d0*/  ISETP.GE.AND P1, PT, R89, R85, PT ;  /* 0x000000555900720c */ /* 0x000fda0003f26270 */
[----:B------:R-:W-:Y:S05]  /*30e0*/  @!P1 BRA `(.L_x_5416) ;  /* 0xffffffd400649947 */ /* 0x000fea000383ffff */
[----:B------:R-:W-:Y:S05]  /*30f0*/  EXIT ;  /* 0x000000000000794d */ /* 0x000fea0003800000 */
.L_x_5417:
        /* <DEDUP_REMOVED lines=16> */
.L_x_13598:


//--------------------- .text._ZN10layer_norm31ln_parallel_residual_fwd_kernelINS_13Kernel_traitsIf13__nv_bfloat16fS2_fjLj3072ELj1ELj1ELj4ELj16ENS_18Kernel_traits_baseILj3072EfS2_fS2_fjLj128EEEEELb0ELb1ELb1EEEvNS_9FwdParamsE --------------------------
	.section	.text._ZN10layer_norm31ln_parallel_residual_fwd_kernelINS_13Kernel_traitsIf13__nv_bfloat16fS2_fjLj3072ELj1ELj1ELj4ELj16ENS_18Kernel_traits_baseILj3072EfS2_fS2_fjLj128EEEEELb0ELb1ELb1EEEvNS_9FwdParamsE,"ax",@progbits
	.align	128
        .global         _ZN10layer_norm31ln_parallel_residual_fwd_kernelINS_13Kernel_traitsIf13__nv_bfloat16fS2_fjLj3072ELj1ELj1ELj4ELj16ENS_18Kernel_traits_baseILj3072EfS2_fS2_fjLj128EEEEELb0ELb1ELb1EEEvNS_9FwdParamsE
        .type           _ZN10layer_norm31ln_parallel_residual_fwd_kernelINS_13Kernel_traitsIf13__nv_bfloat16fS2_fjLj3072ELj1ELj1ELj4ELj16ENS_18Kernel_traits_baseILj3072EfS2_fS2_fjLj128EEEEELb0ELb1ELb1EEEvNS_9FwdParamsE,@function
        .size           _ZN10layer_norm31ln_parallel_residual_fwd_kernelINS_13Kernel_traitsIf13__nv_bfloat16fS2_fjLj3072ELj1ELj1ELj4ELj16ENS_18Kernel_traits_baseILj3072EfS2_fS2_fjLj128EEEEELb0ELb1ELb1EEEvNS_9FwdParamsE,(.L_x_13599 - _ZN10layer_norm31ln_parallel_residual_fwd_kernelINS_13Kernel_traitsIf13__nv_bfloat16fS2_fjLj3072ELj1ELj1ELj4ELj16ENS_18Kernel_traits_baseILj3072EfS2_fS2_fjLj128EEEEELb0ELb1ELb1EEEvNS_9FwdParamsE)
        .other          _ZN10layer_norm31ln_parallel_residual_fwd_kernelINS_13Kernel_traitsIf13__nv_bfloat16fS2_fjLj3072ELj1ELj1ELj4ELj16ENS_18Kernel_traits_baseILj3072EfS2_fS2_fjLj128EEEEELb0ELb1ELb1EEEvNS_9FwdParamsE,@"STO_CUDA_ENTRY STV_DEFAULT"
_ZN10layer_norm31ln_parallel_residual_fwd_kernelINS_13Kernel_traitsIf13__nv_bfloat16fS2_fjLj3072ELj1ELj1ELj4ELj16ENS_18Kernel_traits_baseILj3072EfS2_fS2_fjLj128EEEEELb0ELb1ELb1EEEvNS_9FwdParamsE:
.text._ZN10layer_norm31ln_parallel_residual_fwd_kernelINS_13Kernel_traitsIf13__nv_bfloat16fS2_fjLj3072ELj1ELj1ELj4ELj16ENS_18Kernel_traits_baseILj3072EfS2_fS2_fjLj128EEEEELb0ELb1ELb1EEEvNS_9FwdParamsE:
[----:B------:R-:W-:Y:S01]  /*0000*/  LDC R1, c[0x0][0x37c] ;  /* 0x0000df00ff017b82 */ /* 0x000fe20000000800 */
[----:B------:R-:W0:Y:S07]  /*0010*/  LDCU.64 UR8, c[0x0][0x438] ;  /* 0x00008700ff0877ac */ /* 0x000e2e0008000a00 */
[----:B------:R-:W1:Y:S01]  /*0020*/  S2UR UR4, SR_CTAID.X ;  /* 0x00000000000479c3 */ /* 0x000e620000002500 */
[----:B------:R-:W2:Y:S01]  /*0030*/  S2R R0, SR_TID.X ;  /* 0x0000000000007919 */ /* 0x000ea20000002100 */
[----:B------:R-:W3:Y:S01]  /*0040*/  LDCU.64 UR6, c[0x0][0x358] ;  /* 0x00006b00ff0677ac */ /* 0x000ee20008000a00 */
[----:B0-----:R-:W-:-:S04]  /*0050*/  UISETP.NE.U32.AND UP0, UPT, UR8, URZ, UPT ;  /* 0x000000ff0800728c */ /* 0x001fc8000bf05070 */
[----:B------:R-:W-:Y:S01]  /*0060*/  UISETP.NE.AND.EX UP0, UPT, UR9, URZ, UPT, UP0 ;  /* 0x000000ff0900728c */ /* 0x000fe2000bf05300 */
[----:B-1----:R-:W-:-:S08]  /*0070*/  MOV R2, UR4 ;  /* 0x0000000400027c02 */ /* 0x002fd00008000f00 */
[----:B---3--:R-:W-:Y:S05]  /*0080*/  BRA.U !UP0, `(.L_x_5418) ;  /* 0x0000000108447547 */ /* 0x008fea000b800000 */
[----:B------:R-:W2:Y:S08]  /*0090*/  LDC.64 R52, c[0x0][0x3d0] ;  /* 0x0000f400ff347b82 */ /* 0x000eb00000000a00 */
[----:B------:R-:W0:Y:S01]  /*00a0*/  LDC.64 R54, c[0x0][0x438] ;  /* 0x00010e00ff367b82 */ /* 0x000e220000000a00 */
[----:B--2---:R-:W-:-:S05]  /*00b0*/  IMAD.WIDE.U32 R52, R0, 0x20, R52 ;  /* 0x0000002000347825 */ /* 0x004fca00078e0034 */
[----:B------:R1:W5:Y:S01]  /*00c0*/  LDG.E.128 R4, desc[UR6][R52.64] ;  /* 0x0000000634047981 */ /* 0x000362000c1e1d00 */
[----:B0-----:R-:W-:-:S03]  /*00d0*/  IMAD.WIDE.U32 R54, R0, 0x20, R54 ;  /* 0x0000002000367825 */ /* 0x001fc600078e0036 */
        /* <DEDUP_REMOVED lines=12> */
.L_x_5418:
[----:B------:R-:W2:Y:S01]  /*01a0*/  LDC.64 R4, c[0x0][0x3d0] ;  /* 0x0000f400ff047b82 */ /* 0x000ea20000000a00 */
        /* <DEDUP_REMOVED lines=11> */
[----:B--2---:R-:W-:-:S05]  /*0260*/  IMAD.WIDE.U32 R28, R0, 0x20, R4 ;  /* 0x00000020001c7825 */ /* 0x004fca00078e0004 */
[----:B------:R-:W5:Y:S04]  /*0270*/  LDG.E.128 R4, desc[UR6][R28.64] ;  /* 0x000000061c047981 */ /* 0x000f68000c1e1d00 */
[----:B------:R-:W5:Y:S04]  /*0280*/  LDG.E.128 R8, desc[UR6][R28.64+0x10] ;  /* 0x000010061c087981 */ /* 0x000f68000c1e1d00 */
[----:B------:R-:W5:Y:S04]  /*0290*/  LDG.E.128 R12, desc[UR6][R28.64+0x1000] ;  /* 0x001000061c0c7981 */ /* 0x000f68000c1e1d00 */
[----:B------:R-:W5:Y:S04]  /*02a0*/  LDG.E.128 R16, desc[UR6][R28.64+0x1010] ;  /* 0x001010061c107981 */ /* 0x000f68000c1e1d00 */
[----:B------:R-:W5:Y:S04]  /*02b0*/  LDG.E.128 R20, desc[UR6][R28.64+0x2000] ;  /* 0x002000061c147981 */ /* 0x000f68000c1e1d00 */
[----:B------:R0:W5:Y:S02]  /*02c0*/  LDG.E.128 R24, desc[UR6][R28.64+0x2010] ;  /* 0x002010061c187981 */ /* 0x000164000c1e1d00 */
[----:B0-----:R-:W-:-:S07]  /*02d0*/  CS2R R28, SRZ ;  /* 0x00000000001c7805 */ /* 0x001fce000001ff00 */
.L_x_5419:
[----:B------:R-:W0:Y:S02]  /*02e0*/  LDCU UR4, c[0x0][0x384] ;  /* 0x00007080ff0477ac */ /* 0x000e240008000800 */
[----:B0-----:R-:W-:-:S13]  /*02f0*/  ISETP.GE.AND P0, PT, R2, UR4, PT ;  /* 0x0000000402007c0c */ /* 0x001fda000bf06270 */
[----:B------:R-:W-:Y:S05]  /*0300*/  @P0 EXIT ;  /* 0x000000000000094d */ /* 0x000fea0003800000 */
[----:B------:R-:W0:Y:S01]  /*0310*/  LDCU.64 UR4, c[0x0][0x398] ;  /* 0x00007300ff0477ac */ /* 0x000e220008000a00 */
[----:B------:R-:W2:Y:S01]  /*0320*/  LDCU UR8, c[0x0][0x388] ;  /* 0x00007100ff0877ac */ /* 0x000ea20008000800 */
[----:B------:R-:W3:Y:S01]  /*0330*/  LDCU.U8 UR12, c[0x0][0x410] ;  /* 0x00008200ff0c77ac */ /* 0x000ee20008000000 */
[----:B------:R-:W4:Y:S01]  /*0340*/  LDCU UR9, c[0x0][0x400] ;  /* 0x00008000ff0977ac */ /* 0x000f220008000800 */
[----:B------:R-:W1:Y:S01]  /*0350*/  LDCU.64 UR10, c[0x0][0x3a0] ;  /* 0x00007400ff0a77ac */ /* 0x000e620008000a00 */
[----:B0-----:R-:W-:Y:S02]  /*0360*/  UISETP.NE.U32.AND UP0, UPT, UR4, URZ, UPT ;  /* 0x000000ff0400728c */ /* 0x001fe4000bf05070 */
[----:B------:R-:W-:Y:S02]  /*0370*/  UPLOP3.LUT UP1, UPT, UPT, UPT, UPT, 0x40, 0x4 ;  /* 0x000000000004789c */ /* 0x000fe40003f2e870 */
[----:B------:R-:W-:-:S06]  /*0380*/  UISETP.NE.AND.EX UP0, UPT, UR5, URZ, UPT, UP0 ;  /* 0x000000ff0500728c */ /* 0x000fcc000bf05300 */
[----:B-1234-:R-:W-:-:S13]  /*0390*/  PLOP3.LUT P1, PT, PT, PT, UP0, 0x80, 0x8 ;  /* 0x000000000008781c */ /* 0x01efda0003f2f008 */
.L_x_5436:
        /* <DEDUP_REMOVED lines=9> */
[----:B0-----:R-:W-:-:S05]  /*0430*/  IMAD.WIDE.U32 R68, R3, 0x10, R72 ;  /* 0x0000001003447825 */ /* 0x001fca00078e0048 */
[----:B------:R-:W0:Y:S01]  /*0440*/  LDC.64 R64, c[0x0][0x398] ;  /* 0x0000e600ff407b82 */ /* 0x000e220000000a00 */
[----:B-----5:R-:W5:Y:S01]  /*0450*/  LDG.E.128 R68, desc[UR6][R68.64] ;  /* 0x0000000644447981 */ /* 0x020f62000c1e1d00 */
[----:B-1----:R-:W-:-:S05]  /*0460*/  @P1 IMAD.WIDE.U32 R66, R3, 0x10, R66 ;  /* 0x0000001003421825 */ /* 0x002fca00078e0042 */
[----:B------:R1:W5:Y:S01]  /*0470*/  @P1 LDG.E.128 R52, desc[UR6][R66.64] ;  /* 0x0000000642341981 */ /* 0x000362000c1e1d00 */
[----:B--2---:R-:W-:-:S05]  /*0480*/  @P0 IMAD.WIDE.U32 R74, R3, 0x20, R74 ;  /* 0x00000020034a0825 */ /* 0x004fca00078e004a */
[----:B------:R1:W5:Y:S04]  /*0490*/  @P0 LDG.E.128 R56, desc[UR6][R74.64] ;  /* 0x000000064a380981 */ /* 0x000368000c1e1d00 */
[----:B------:R1:W5:Y:S01]  /*04a0*/  @P0 LDG.E.128 R60, desc[UR6][R74.64+0x10] ;  /* 0x000010064a3c0981 */ /* 0x000362000c1e1d00 */
[----:B0-----:R-:W-:-:S04]  /*04b0*/  ISETP.NE.U32.AND P1, PT, R64, RZ, PT ;  /* 0x000000ff4000720c */ /* 0x001fc80003f25070 */
[----:B------:R-:W-:-:S13]  /*04c0*/  ISETP.NE.AND.EX P1, PT, R65, RZ, PT, P1 ;  /* 0x000000ff4100720c */ /* 0x000fda0003f25310 */
[----:B-1----:R-:W-:Y:S05]  /*04d0*/  @P1 BRA `(.L_x_5420) ;  /* 0x0000000000941947 */ /* 0x002fea0003800000 */
        /* <DEDUP_REMOVED lines=16> */
.L_x_5421:
        /* <DEDUP_REMOVED lines=21> */
.L_x_5420:
[----:B------:R-:W-:-:S04]  /*0730*/  UISETP.NE.U32.AND UP0, UPT, UR10, URZ, UPT ;  /* 0x000000ff0a00728c */ /* 0x000fc8000bf05070 */
[----:B------:R-:W-:-:S09]  /*0740*/  UISETP.NE.AND.EX UP0, UPT, UR11, URZ, UPT, UP0 ;  /* 0x000000ff0b00728c */ /* 0x000fd2000bf05300 */
[----:B------:R-:W-:Y:S05]  /*0750*/  BRA.U UP0, `(.L_x_5423) ;  /* 0x0000000100847547 */ /* 0x000fea000b800000 */
[----:B-----5:R-:W-:Y:S02]  /*0760*/  SHF.L.U32 R67, R68, 0x10, RZ ;  /* 0x0000001044437819 */ /* 0x020fe400000006ff */
[----:B------:R-:W-:Y:S02]  /*0770*/  SHF.L.U32 R84, R52, 0x10, RZ ;  /* 0x0000001034547819 */ /* 0x000fe400000006ff */
[----:B------:R-:W-:Y:S02]  /*0780*/  PRMT R74, R68, 0x7632, R74 ;  /* 0x00007632444a7816 */ /* 0x000fe4000000004a */
[C---:B------:R-:W-:Y:S01]  /*0790*/  PRMT R76, R70.reuse, 0x7632, R76 ;  /* 0x00007632464c7816 */ /* 0x040fe2000000004c */
[----:B------:R-:W-:Y:S01]  /*07a0*/  FADD.FTZ R84, R67, R84 ;  /* 0x0000005443547221 */ /* 0x000fe20000010000 */
[----:B------:R-:W-:Y:S02]  /*07b0*/  SHF.L.U32 R77, R70, 0x10, RZ ;  /* 0x00000010464d7819 */ /* 0x000fe400000006ff */
[----:B------:R-:W-:-:S02]  /*07c0*/  PRMT R75, R69, 0x7632, R75 ;  /* 0x00007632454b7816 */ /* 0x000fc4000000004b */
[----:B------:R-:W-:Y:S02]  /*07d0*/  PRMT R70, R71, 0x7632, R70 ;  /* 0x0000763247467816 */ /* 0x000fe40000000046 */
[----:B------:R-:W-:Y:S02]  /*07e0*/  PRMT R0, R52, 0x7632, R0 ;  /* 0x0000763234007816 */ /* 0x000fe40000000000 */
[----:B------:R-:W-:Y:S02]  /*07f0*/  PRMT R66, R53, 0x7632, R66 ;  /* 0x0000763235427816 */ /* 0x000fe40000000042 */
[----:B------:R-:W-:Y:S02]  /*0800*/  PRMT R67, R54, 0x7632, R67 ;  /* 0x0000763236437816 */ /* 0x000fe40000000043 */
[----:B------:R-:W-:Y:S02]  /*0810*/  PRMT R68, R55, 0x7632, R68 ;  /* 0x0000763237447816 */ /* 0x000fe40000000044 */
        /* <DEDUP_REMOVED lines=18> */
[----:B------:R-:W-:-:S04]  /*0940*/  FADD.FTZ R81, R76, R67 ;  /* 0x000000434c517221 */ /* 0x000fc80000010000 */
[----:B------:R-:W-:Y:S01]  /*0950*/  FADD.FTZ R83, R83, R68 ;  /* 0x0000004453537221 */ /* 0x000fe20000010000 */
[----:B------:R-:W-:Y:S06]  /*0960*/  BRA `(.L_x_5422) ;  /* 0x0000000000a07947 */ /* 0x000fec0003800000 */
.L_x_5423:
[C---:B-----5:R-:W-:Y:S02]  /*0970*/  PRMT R74, R68.reuse, 0x7632, R74 ;  /* 0x00007632444a7816 */ /* 0x060fe4000000004a */
[C---:B------:R-:W-:Y:S02]  /*0980*/  PRMT R76, R69.reuse, 0x7632, R76 ;  /* 0x00007632454c7816 */ /* 0x040fe4000000004c */
[----:B------:R-:W-:Y:S02]  /*0990*/  SHF.L.U32 R68, R68, 0x10, RZ ;  /* 0x0000001044447819 */ /* 0x000fe400000006ff */
[----:B------:R-:W-:Y:S02]  /*09a0*/  SHF.L.U32 R69, R69, 0x10, RZ ;  /* 0x0000001045457819 */ /* 0x000fe400000006ff */
[----:B------:R-:W-:Y:S02]  /*09b0*/  SHF.L.U32 R67, R52, 0x10, RZ ;  /* 0x0000001034437819 */ /* 0x000fe400000006ff */
[----:B------:R-:W-:-:S02]  /*09c0*/  SHF.L.U32 R0, R53, 0x10, RZ ;  /* 0x0000001035007819 */ /* 0x000fc400000006ff */
[C---:B------:R-:W-:Y:S02]  /*09d0*/  PRMT R78, R70.reuse, 0x7632, R78 ;  /* 0x00007632464e7816 */ /* 0x040fe4000000004e */
[----:B------:R-:W-:Y:S01]  /*09e0*/  SHF.L.U32 R70, R70, 0x10, RZ ;  /* 0x0000001046467819 */ /* 0x000fe200000006ff */
[----:B------:R-:W-:Y:S01]  /*09f0*/  FADD.FTZ R77, R69, R0 ;  /* 0x00000000454d7221 */ /* 0x000fe20000010000 */
[----:B------:R-:W-:Y:S02]  /*0a00*/  SHF.L.U32 R75, R54, 0x10, RZ ;  /* 0x00000010364b7819 */ /* 0x000fe400000006ff */
[C---:B------:R-:W-:Y:S01]  /*0a10*/  PRMT R80, R71.reuse, 0x7632, R80 ;  /* 0x0000763247507816 */ /* 0x040fe20000000050 */
        /* <DEDUP_REMOVED lines=8> */
[C---:B------:R-:W-:Y:S02]  /*0aa0*/  PRMT R68, R55.reuse, 0x7632, R68 ;  /* 0x0000763237447816 */ /* 0x040fe40000000044 */
        /* <DEDUP_REMOVED lines=18> */
[----:B------:R-:W-:-:S03]  /*0bd0*/  FADD.FTZ R81, R61, R68 ;  /* 0x000000443d517221 */ /* 0x000fc60000010000 */
[----:B------:R-:W-:-:S07]  /*0be0*/  FADD.FTZ R83, R63, R70 ;  /* 0x000000463f537221 */ /* 0x000fce0000010000 */
.L_x_5422:
[----:B------:R-:W-:Y:S01]  /*0bf0*/  ISETP.NE.U32.AND P1, PT, R64, RZ, PT ;  /* 0x000000ff4000720c */ /* 0x000fe20003f25070 */
[----:B------:R-:W0:Y:S01]  /*0c00*/  LDC.64 R92, c[0x0][0x3a8] ;  /* 0x0000ea00ff5c7b82 */ /* 0x000e220000000a00 */
[----:B------:R-:W-:Y:S02]  /*0c10*/  IADD3 R89, PT, PT, R3, 0x80, RZ ;  /* 0x0000008003597810 */ /* 0x000fe40007ffe0ff */
[----:B------:R-:W-:-:S03]  /*0c20*/  ISETP.NE.AND.EX P1, PT, R65, RZ, PT, P1 ;  /* 0x000000ff4100720c */ /* 0x000fc60003f25310 */
        /* <DEDUP_REMOVED lines=14> */
[C---:B-----5:R-:W-:Y:S02]  /*0d10*/  PRMT R0, R68.reuse, 0x7632, R0 ;  /* 0x0000763244007816 */ /* 0x060fe40000000000 */
[C---:B0-----:R-:W-:Y:S02]  /*0d20*/  PRMT R66, R69.reuse, 0x7632, R66 ;  /* 0x0000763245427816 */ /* 0x041fe40000000042 */
[----:B------:R-:W-:Y:S02]  /*0d30*/  SHF.L.U32 R68, R68, 0x10, RZ ;  /* 0x0000001044447819 */ /* 0x000fe400000006ff */
[----:B------:R-:W-:Y:S02]  /*0d40*/  SHF.L.U32 R69, R69, 0x10, RZ ;  /* 0x0000001045457819 */ /* 0x000fe400000006ff */
[----:B------:R-:W-:Y:S02]  /*0d50*/  PRMT R74, R70, 0x7632, R74 ;  /* 0x00007632464a7816 */ /* 0x000fe4000000004a */
[----:B------:R-:W-:-:S02]  /*0d60*/  SHF.L.U32 R65, R52, 0x10, RZ ;  /* 0x0000001034417819 */ /* 0x000fc400000006ff */
        /* <DEDUP_REMOVED lines=35> */
.L_x_5425:
[C---:B0----5:R-:W-:Y:S02]  /*0fa0*/  PRMT R74, R69.reuse, 0x7632, R74 ;  /* 0x00007632454a7816 */ /* 0x061fe4000000004a */
[----:B------:R-:W-:Y:S02]  /*0fb0*/  SHF.L.U32 R66, R69, 0x10, RZ ;  /* 0x0000001045427819 */ /* 0x000fe400000006ff */
        /* <DEDUP_REMOVED lines=13> */
[----:B------:R-:W-:Y:S02]  /*1090*/  PRMT R69, R54, 0x7632, R69 ;  /* 0x0000763236457816 */ /* 0x000fe40000000045 */
[----:B------:R-:W-:-:S02]  /*10a0*/  PRMT R70, R55, 0x7632, R70 ;  /* 0x0000763237467816 */ /* 0x000fc40000000046 */
[----:B------:R-:W-:Y:S02]  /*10b0*/  SHF.L.U32 R78, R71, 0x10, RZ ;  /* 0x00000010474e7819 */ /* 0x000fe400000006ff */
        /* <DEDUP_REMOVED lines=15> */
.L_x_5424:
[----:B------:R-:W-:Y:S05]  /*11b0*/  @!P0 BRA `(.L_x_5427) ;  /* 0x0000000000548947 */ /* 0x000fea0003800000 */
[C---:B-----5:R-:W-:Y:S02]  /*11c0*/  PRMT R0, R68.reuse, 0x7632, R0 ;  /* 0x0000763244007816 */ /* 0x060fe40000000000 */
[----:B0-----:R-:W-:Y:S02]  /*11d0*/  SHF.L.U32 R65, R68, 0x10, RZ ;  /* 0x0000001044417819 */ /* 0x001fe400000006ff */
        /* <DEDUP_REMOVED lines=19> */
.L_x_5427:
        /* <DEDUP_REMOVED lines=12> */
.L_x_5426:
        /* <DEDUP_REMOVED lines=16> */
[C---:B-1----:R-:W-:Y:S02]  /*14d0*/  PRMT R74, R77.reuse, 0x7632, R74 ;  /* 0x000076324d4a7816 */ /* 0x042fe4000000004a */
        /* <DEDUP_REMOVED lines=39> */
.L_x_5429:
[C---:B-----5:R-:W-:Y:S02]  /*1750*/  PRMT R88, R77.reuse, 0x7632, R88 ;  /* 0x000076324d587816 */ /* 0x060fe40000000058 */
[----:B-1----:R-:W-:Y:S02]  /*1760*/  SHF.L.U32 R74, R77, 0x10, RZ ;  /* 0x000000104d4a7819 */ /* 0x002fe400000006ff */
        /* <DEDUP_REMOVED lines=31> */
.L_x_5428:
        /* <DEDUP_REMOVED lines=22> */
.L_x_5431:
        /* <DEDUP_REMOVED lines=12> */
.L_x_5430:
        /* <DEDUP_REMOVED lines=88> */
[----:B0-----:R-:W-:Y:S02]  /*2100*/  FADD.FTZ R88, R97, R0 ;  /* 0x0000000061587221 */ /* 0x001fe40000010000 */
[----:B------:R-:W0:Y:S03]  /*2110*/  S2R R0, SR_TID.X ;  /* 0x0000000000007919 */ /* 0x000e260000002100 */
[----:B------:R-:W1:Y:S02]  /*2120*/  SHFL.BFLY PT, R95, R88, 0x2, 0x1f ;  /* 0x0c401f00585f7f89 */ /* 0x000e6400000e0000 */
[----:B-1----:R-:W-:Y:S01]  /*2130*/  FADD.FTZ R90, R88, R95 ;  /* 0x0000005f585a7221 */ /* 0x002fe20000010000 */
[----:B0-----:R-:W-:-:S04]  /*2140*/  LOP3.LUT P0, R88, R0, 0x1f, RZ, 0xc0, !PT ;  /* 0x0000001f00587812 */ /* 0x001fc8000780c0ff */
        /* <DEDUP_REMOVED lines=14> */
.L_x_5433:
[----:B------:R-:W-:Y:S05]  /*2230*/  BSYNC.RECONVERGENT B0 ;  /* 0x0000000000007941 */ /* 0x000fea0003800200 */
.L_x_5432:
[----:B------:R-:W-:Y:S01]  /*2240*/  BAR.SYNC.DEFER_BLOCKING 0x0 ;  /* 0x0000000000007b1d */ /* 0x000fe20000010000 */
[----:B------:R-:W-:Y:S01]  /*2250*/  ISETP.GT.U32.AND P0, PT, R88, 0x3, PT ;  /* 0x000000035800780c */ /* 0x000fe20003f04070 */
[----:B------:R-:W-:Y:S01]  /*2260*/  HFMA2 R88, -RZ, RZ, 0, 0 ;  /* 0x00000000ff587431 */ /* 0x000fe200000001ff */
[----:B------:R-:W-:-:S03]  /*2270*/  CS2R R92, SRZ ;  /* 0x00000000005c7805 */ /* 0x000fc6000001ff00 */
[----:B------:R-:W-:Y:S08]  /*2280*/  BSSY.RECONVERGENT B0, `(.L_x_5434) ;  /* 0x000000a000007945 */ /* 0x000ff00003800200 */
[----:B------:R-:W-:Y:S05]  /*2290*/  @P0 BRA `(.L_x_5435) ;  /* 0x0000000000200947 */ /* 0x000fea0003800000 */
[----:B------:R-:W1:Y:S01]  /*22a0*/  S2UR UR5, SR_CgaCtaId ;  /* 0x00000000000579c3 */ /* 0x000e620000008800 */
[----:B------:R-:W-:Y:S01]  /*22b0*/  UMOV UR4, 0x400 ;  /* 0x0000040000047882 */ /* 0x000fe20000000000 */
[----:B------:R-:W-:-:S04]  /*22c0*/  SHF.L.U32 R88, R0, 0x3, RZ ;  /* 0x0000000300587819 */ /* 0x000fc800000006ff */
[----:B------:R-:W-:Y:S02]  /*22d0*/  LOP3.LUT R92, R88, 0xf8, RZ, 0xc0, !PT ;  /* 0x000000f8585c7812 */ /* 0x000fe400078ec0ff */
[----:B------:R-:W-:Y:S01]  /*22e0*/  MOV R88, 0x300 ;  /* 0x0000030000587802 */ /* 0x000fe20000000f00 */
[----:B-1----:R-:W-:-:S04]  /*22f0*/  ULEA UR4, UR5, UR4, 0x18 ;  /* 0x0000000405047291 */ /* 0x002fc8000f8ec0ff */
[----:B------:R-:W-:-:S09]  /*2300*/  @UP1 UIADD3 UR4, UPT, UPT, UR4, 0x20, URZ ;  /* 0x0000002004041890 */ /* 0x000fd2000fffe0ff */
[----:B------:R-:W1:Y:S03]  /*2310*/  LDS.64 R92, [R92+UR4] ;  /* 0x000000045c5c7984 */ /* 0x000e660008000a00 */
.L_x_5435:
[----:B------:R-:W-:Y:S05]  /*2320*/  BSYNC.RECONVERGENT B0 ;  /* 0x0000000000007941 */ /* 0x000fea0003800200 */
.L_x_5434:
[----:B0-----:R-:W0:Y:S01]  /*2330*/  SHFL.DOWN PT, R95, R88, 0x2, 0x1f ;  /* 0x08401f00585f7f89 */ /* 0x001e2200000e0000 */
[----:B------:R-:W-:Y:S01]  /*2340*/  ISETP.NE.AND P0, PT, RZ, UR12, PT ;  /* 0x0000000cff007c0c */ /* 0x000fe2000bf05270 */
[----:B------:R-:W-:Y:S02]  /*2350*/  UPLOP3.LUT UP1, UPT, UPT, UPT, UP1, 0x40, 0x4 ;  /* 0x000000000004789c */ /* 0x000fe40003f2e810 */
[----:B-1----:R-:W1:Y:S04]  /*2360*/  SHFL.DOWN PT, R97, R92, 0x2, 0x1f ;  /* 0x08401f005c617f89 */ /* 0x002e6800000e0000 */
[----:B------:R-:W2:Y:S01]  /*2370*/  SHFL.DOWN PT, R90, R93, 0x2, 0x1f ;  /* 0x08401f005d5a7f89 */ /* 0x000ea200000e0000 */
[----:B0-----:R-:W-:Y:S02]  /*2380*/  IADD3 R94, PT, PT, R95, R88, RZ ;  /* 0x000000585f5e7210 */ /* 0x001fe40007ffe0ff */
[----:B------:R-:W-:-:S02]  /*2390*/  I2FP.F32.S32 R100, R95 ;  /* 0x0000005f00647245 */ /* 0x000fc40000201400 */
[----:B------:R-:W-:Y:S01]  /*23a0*/  I2FP.F32.S32 R96, R94 ;  /* 0x0000005e00607245 */ /* 0x000fe20000201400 */
[----:B------:R-:W0:Y:S01]  /*23b0*/  SHFL.DOWN PT, R101, R94, 0x1, 0x1f ;  /* 0x08201f005e657f89 */ /* 0x000e2200000e0000 */
[----:B------:R-:W-:Y:S01]  /*23c0*/  I2FP.F32.U32 R95, R88 ;  /* 0x00000058005f7245 */ /* 0x000fe20000201000 */
[C---:B-1----:R-:W-:Y:S01]  /*23d0*/  FMUL.FTZ R102, R97.reuse, R100 ;  /* 0x0000006461667220 */ /* 0x042fe20000410000 */
[----:B------:R-:W1:Y:S01]  /*23e0*/  MUFU.RCP R98, R96 ;  /* 0x0000006000627308 */ /* 0x000e620000001000 */
[----:B------:R-:W-:Y:S01]  /*23f0*/  FADD.FTZ R97, -R97, R92 ;  /* 0x0000005c61617221 */ /* 0x000fe20000010100 */
[----:B--2---:R-:W-:Y:S01]  /*2400*/  FADD.FTZ R93, R90, R93 ;  /* 0x0000005d5a5d7221 */ /* 0x004fe20000010000 */
[----:B------:R-:W-:Y:S02]  /*2410*/  FFMA.FTZ R99, R95, R92, R102 ;  /* 0x0000005c5f637223 */ /* 0x000fe40000010066 */
[----:B------:R-:W-:-:S04]  /*2420*/  FMUL.FTZ R97, R97, R97 ;  /* 0x0000006161617220 */ /* 0x000fc80000410000 */
[----:B------:R-:W-:-:S04]  /*2430*/  FMUL.FTZ R97, R97, R95 ;  /* 0x0000005f61617220 */ /* 0x000fc80000410000 */
[----:B------:R-:W-:Y:S01]  /*2440*/  FMUL.FTZ R97, R97, R100 ;  /* 0x0000006461617220 */ /* 0x000fe20000410000 */
[----:B-1----:R-:W-:-:S03]  /*2450*/  FMUL.FTZ R99, R98, R99 ;  /* 0x0000006362637220 */ /* 0x002fc60000410000 */
[----:B------:R-:W-:Y:S01]  /*2460*/  FFMA.FTZ R93, R98, R97, R93 ;  /* 0x00000061625d7223 */ /* 0x000fe2000001005d */
[-C--:B0-----:R-:W-:Y:S01]  /*2470*/  IADD3 R94, PT, PT, R94, R101.reuse, RZ ;  /* 0x000000655e5e7210 */ /* 0x081fe20007ffe0ff */
        /* <DEDUP_REMOVED lines=9> */
[----:B------:R-:W0:Y:S02]  /*2510*/  LDC R92, c[0x0][0x448] ;  /* 0x00011200ff5c7b82 */ /* 0x000e240000000800 */
[----:B------:R-:W-:Y:S01]  /*2520*/  FMUL.FTZ R96, R96, R95 ;  /* 0x0000005f60607220 */ /* 0x000fe20000410000 */
[----:B--2---:R-:W-:Y:S01]  /*2530*/  FMUL.FTZ R88, R94, R97 ;  /* 0x000000615e587220 */ /* 0x004fe20000410000 */
[----:B-1----:R-:W-:Y:S02]  /*2540*/  FADD.FTZ R95, R93, R90 ;  /* 0x0000005a5d5f7221 */ /* 0x002fe40000010000 */
[----:B------:R-:W-:-:S03]  /*2550*/  FMUL.FTZ R96, R96, R101 ;  /* 0x0000006560607220 */ /* 0x000fc60000410000 */
[----:B------:R-:W1:Y:S01]  /*2560*/  SHFL.IDX PT, R88, R88, RZ, 0x1f ;  /* 0x00001fff58587589 */ /* 0x000e6200000e0000 */
        /* <DEDUP_REMOVED lines=8> */
[C---:B------:R-:W-:Y:S01]  /*25f0*/  FADD.FTZ R119, -R111.reuse, R80 ;  /* 0x000000506f777221 */ /* 0x040fe20000010100 */
[C---:B------:R-:W-:Y:S01]  /*2600*/  FADD.FTZ R109, -R111.reuse, R84 ;  /* 0x000000546f6d7221 */ /* 0x040fe20000010100 */
[C---:B------:R-:W-:Y:S01]  /*2610*/  FADD.FTZ R113, -R111.reuse, R85 ;  /* 0x000000556f717221 */ /* 0x040fe20000010100 */
[----:B------:R-:W-:Y:S01]  /*2620*/  FADD.FTZ R80, R86, R87 ;  /* 0x0000005756507221 */ /* 0x000fe20000010000 */
[----:B------:R-:W0:Y:S01]  /*2630*/  LDC.64 R84, c[0x0][0x428] ;  /* 0x00010a00ff547b82 */ /* 0x000e220000000a00 */
[C---:B------:R-:W-:Y:S01]  /*2640*/  FADD.FTZ R121, -R111.reuse, R81 ;  /* 0x000000516f797221 */ /* 0x040fe20000010100 */
[C---:B------:R-:W-:Y:S01]  /*2650*/  FADD.FTZ R107, -R111.reuse, R70 ;  /* 0x000000466f6b7221 */ /* 0x040fe20000010100 */
[----:B------:R-:W-:Y:S01]  /*2660*/  ISETP.NE.AND P0, PT, R0, RZ, PT ;  /* 0x000000ff0000720c */ /* 0x000fe20003f05270 */
        /* <DEDUP_REMOVED lines=23> */
[----:B------:R-:W-:Y:S01]  /*27e0*/  FFMA.FTZ R70, R70, R9, R33 ;  /* 0x0000000946467223 */ /* 0x000fe20000010021 */
[----:B0-----:R-:W-:-:S04]  /*27f0*/  IMAD.WIDE.U32 R76, R3, 0x10, R84 ;  /* 0x00000010034c7825 */ /* 0x001fc800078e0054 */
[----:B------:R-:W-:Y:S01]  /*2800*/  FFMA.FTZ R64, R109, R4, R28 ;  /* 0x000000046d407223 */ /* 0x000fe2000001001c */
[----:B------:R-:W-:Y:S01]  /*2810*/  FFMA.FTZ R3, R66, R5, R29 ;  /* 0x0000000542037223 */ /* 0x000fe2000001001d */
[----:B------:R-:W-:Y:S01]  /*2820*/  FMUL.FTZ R99, R80, R99 ;  /* 0x0000006350637220 */ /* 0x000fe20000410000 */
[----:B------:R-:W-:Y:S01]  /*2830*/  F2FP.BF16.F32.PACK_AB R66, R70, R119 ;  /* 0x000000774642723e */ /* 0x000fe200000010ff */
[----:B------:R-:W-:Y:S01]  /*2840*/  FMUL.FTZ R70, R80, R83 ;  /* 0x0000005350467220 */ /* 0x000fe20000410000 */
[----:B------:R-:W-:-:S04]  /*2850*/  IMAD.WIDE.U32 R78, R89, 0x10, R84 ;  /* 0x00000010594e7825 */ /* 0x000fc800078e0054 */
[C---:B------:R-:W-:Y:S01]  /*2860*/  FMUL.FTZ R74, R80.reuse, R69 ;  /* 0x00000045504a7220 */ /* 0x040fe20000410000 */
[----:B------:R-:W0:Y:S01]  /*2870*/  @!P0 LDC.64 R108, c[0x0][0x3c0] ;  /* 0x0000f000ff6c8b82 */ /* 0x000e220000000a00 */
[----:B------:R-:W-:Y:S01]  /*2880*/  FMUL.FTZ R107, R80, R107 ;  /* 0x0000006b506b7220 */ /* 0x000fe20000410000 */
[----:B------:R-:W-:-:S04]  /*2890*/  IMAD.WIDE.U32 R84, R91, 0x10, R84 ;  /* 0x000000105b547825 */ /* 0x000fc800078e0054 */
[C---:B------:R-:W-:Y:S01]  /*28a0*/  FMUL.FTZ R82, R80.reuse, R71 ;  /* 0x0000004750527220 */ /* 0x040fe20000410000 */
[C---:B------:R-:W-:Y:S01]  /*28b0*/  FMUL.FTZ R83, R80.reuse, R75 ;  /* 0x0000004b50537220 */ /* 0x040fe20000410000 */
[----:B------:R-:W-:Y:S01]  /*28c0*/  FMUL.FTZ R86, R80, R111 ;  /* 0x0000006f50567220 */ /* 0x000fe20000410000 */
[----:B------:R-:W-:Y:S01]  /*28d0*/  F2FP.BF16.F32.PACK_AB R64, R3, R64 ;  /* 0x000000400340723e */ /* 0x000fe200000010ff */
[----:B------:R-:W-:Y:S01]  /*28e0*/  FFMA.FTZ R3, R70, R13, R37 ;  /* 0x0000000d46037223 */ /* 0x000fe20000010025 */
[----:B------:R-:W1:Y:S01]  /*28f0*/  @!P0 LDC.64 R90, c[0x0][0x3c8] ;  /* 0x0000f200ff5a8b82 */ /* 0x000e620000000a00 */
        /* <DEDUP_REMOVED lines=8> */
[C---:B------:R-:W-:Y:S01]  /*2980*/  FMUL.FTZ R115, R80.reuse, R115 ;  /* 0x0000007350737220 */ /* 0x040fe20000410000 */
[----:B------:R-:W-:Y:S01]  /*2990*/  FMUL.FTZ R68, R80, R117 ;  /* 0x0000007550447220 */ /* 0x000fe20000410000 */
[----:B------:R-:W-:Y:S01]  /*29a0*/  FFMA.FTZ R67, R123, R10, R34 ;  /* 0x0000000a7b437223 */ /* 0x000fe20000010022 */
[----:B------:R-:W-:Y:S01]  /*29b0*/  FFMA.FTZ R72, R72, R11, R35 ;  /* 0x0000000b48487223 */ /* 0x000fe20000010023 */
[----:B------:R-:W-:Y:S01]  /*29c0*/  F2FP.BF16.F32.PACK_AB R70, R75, R70 ;  /* 0x000000464b46723e */ /* 0x000fe200000010ff */
[----:B------:R-:W-:Y:S01]  /*29d0*/  FFMA.FTZ R65, R115, R6, R30 ;  /* 0x0000000673417223 */ /* 0x000fe2000001001e */
[----:B------:R-:W-:Y:S01]  /*29e0*/  F2FP.BF16.F32.PACK_AB R71, R82, R71 ;  /* 0x000000475247723e */ /* 0x000fe200000010ff */
[----:B------:R-:W-:Y:S01]  /*29f0*/  FFMA.FTZ R68, R68, R7, R31 ;  /* 0x0000000744447223 */ /* 0x000fe2000001001f */
[----:B------:R-:W-:Y:S01]  /*2a00*/  F2FP.BF16.F32.PACK_AB R75, R86, R83 ;  /* 0x00000053564b723e */ /* 0x000fe200000010ff */
[----:B------:R-:W-:Y:S01]  /*2a10*/  FMUL.FTZ R81, R80, R81 ;  /* 0x0000005150517220 */ /* 0x000fe20000410000 */
[----:B------:R-:W2:Y:S01]  /*2a20*/  LDC.64 R82, c[0x0][0x380] ;  /* 0x0000e000ff527b82 */ /* 0x000ea20000000a00 */
[----:B------:R-:W-:Y:S01]  /*2a30*/  F2FP.BF16.F32.PACK_AB R67, R72, R67 ;  /* 0x000000434843723e */ /* 0x000fe200000010ff */
[C---:B------:R-:W-:Y:S01]  /*2a40*/  FMUL.FTZ R93, R80.reuse, R93 ;  /* 0x0000005d505d7220 */ /* 0x040fe20000410000 */
[----:B------:R-:W-:Y:S01]  /*2a50*/  FMUL.FTZ R72, R80, R97 ;  /* 0x0000006150487220 */ /* 0x000fe20000410000 */
[----:B------:R-:W-:Y:S01]  /*2a60*/  F2FP.BF16.F32.PACK_AB R65, R68, R65 ;  /* 0x000000414441723e */ /* 0x000fe200000010ff */
[----:B------:R-:W-:Y:S01]  /*2a70*/  FFMA.FTZ R68, R81, R12, R36 ;  /* 0x0000000c51447223 */ /* 0x000fe20000010024 */
[----:B------:R-:W-:Y:S01]  /*2a80*/  FFMA.FTZ R69, R93, R14, R38 ;  /* 0x0000000e5d457223 */ /* 0x000fe20000010026 */
[----:B------:R-:W-:Y:S01]  /*2a90*/  FFMA.FTZ R72, R72, R15, R39 ;  /* 0x0000000f48487223 */ /* 0x000fe20000010027 */
        /* <DEDUP_REMOVED lines=14> */
[----:B0-----:R-:W-:-:S02]  /*2b80*/  @!P0 IMAD.WIDE R108, R2, 0x4, R108 ;  /* 0x00000004026c8825 */ /* 0x001fc400078e026c */
[----:B------:R-:W-:Y:S02]  /*2b90*/  F2FP.BF16.F32.PACK_AB R74, R92, R103 ;  /* 0x000000675c4a723e */ /* 0x000fe400000010ff */
[----:B-1----:R-:W-:Y:S01]  /*2ba0*/  @!P0 IMAD.WIDE R90, R2, 0x4, R90 ;  /* 0x00000004025a8825 */ /* 0x002fe200078e025a */
[----:B------:R-:W-:Y:S01]  /*2bb0*/  F2FP.BF16.F32.PACK_AB R73, R86, R73 ;  /* 0x000000495649723e */ /* 0x000fe200000010ff */
[----:B------:R0:W-:Y:S01]  /*2bc0*/  @!P0 STG.E desc[UR6][R108.64], R88 ;  /* 0x000000586c008986 */ /* 0x0001e2000c101906 */
[----:B------:R-:W-:Y:S02]  /*2bd0*/  F2FP.BF16.F32.PACK_AB R72, R3, R72 ;  /* 0x000000480348723e */ /* 0x000fe400000010ff */
[----:B--2---:R-:W-:Y:S01]  /*2be0*/  IADD3 R2, PT, PT, R2, R82, RZ ;  /* 0x0000005202027210 */ /* 0x004fe20007ffe0ff */
[----:B------:R0:W-:Y:S03]  /*2bf0*/  @!P0 STG.E desc[UR6][R90.64], R80 ;  /* 0x000000505a008986 */ /* 0x0001e6000c101906 */
[----:B------:R-:W-:Y:S01]  /*2c00*/  ISETP.GE.AND P0, PT, R2, R83, PT ;  /* 0x000000530200720c */ /* 0x000fe20003f06270 */
[----:B------:R0:W-:Y:S04]  /*2c10*/  STG.E.128 desc[UR6][R76.64], R64 ;  /* 0x000000404c007986 */ /* 0x0001e8000c101d06 */
[----:B------:R0:W-:Y:S04]  /*2c20*/  STG.E.128 desc[UR6][R78.64], R68 ;  /* 0x000000444e007986 */ /* 0x0001e8000c101d06 */
[----:B------:R0:W-:Y:S04]  /*2c30*/  STG.E.128 desc[UR6][R84.64], R72 ;  /* 0x0000004854007986 */ /* 0x0001e8000c101d06 */
[----:B------:R-:W-:Y:S05]  /*2c40*/  @!P0 BRA `(.L_x_5436) ;  /* 0xffffffd400d48947 */ /* 0x000fea000383ffff */
[----:B------:R-:W-:Y:S05]  /*2c50*/  EXIT ;  /* 0x000000000000794d */ /* 0x000fea0003800000 */
.L_x_5437:
        /* <DEDUP_REMOVED lines=10> */
.L_x_13599:


//--------------------- .text._ZN10layer_norm31ln_parallel_residual_fwd_kernelINS_13Kernel_traitsIf13__nv_bfloat16fS2_fjLj3072ELj1ELj1ELj4ELj16ENS_18Kernel_traits_baseILj3072EfS2_fS2_fjLj128EEEEELb1ELb0ELb0EEEvNS_9FwdParamsE --------------------------
	.section	.text._ZN10layer_norm31ln_parallel_residual_fwd_kernelINS_13Kernel_traitsIf13__nv_bfloat16fS2_fjLj3072ELj1ELj1ELj4ELj16ENS_18Kernel_traits_baseILj3072EfS2_fS2_fjLj128EEEEELb1ELb0ELb0EEEvNS_9FwdParamsE,"ax",@progbits
	.align	128
        .global         _ZN10layer_norm31ln_parallel_residual_fwd_kernelINS_13Kernel_traitsIf13__nv_bfloat16fS2_fjLj3072ELj1ELj1ELj4ELj16ENS_18Kernel_traits_baseILj3072EfS2_fS2_fjLj128EEEEELb1ELb0ELb0EEEvNS_9FwdParamsE
        .type           _ZN10layer_norm31ln_parallel_residual_fwd_kernelINS_13Kernel_traitsIf13__nv_bfloat16fS2_fjLj3072ELj1ELj1ELj4ELj16ENS_18Kernel_traits_baseILj3072EfS2_fS2_fjLj128EEEEELb1ELb0ELb0EEEvNS_9FwdParamsE,@function
        .size           _ZN10layer_norm31ln_parallel_residual_fwd_kernelINS_13Kernel_traitsIf13__nv_bfloat16fS2_fjLj3072ELj1ELj1ELj4ELj16ENS_18Kernel_traits_baseILj3072EfS2_fS2_fjLj128EEEEELb1ELb0ELb0EEEvNS_9FwdParamsE,(.L_x_13600 - _ZN10layer_norm31ln_parallel_residual_fwd_kernelINS_13Kernel_traitsIf13__nv_bfloat16fS2_fjLj3072ELj1ELj1ELj4ELj16ENS_18Kernel_traits_baseILj3072EfS2_fS2_fjLj128EEEEELb1ELb0ELb0EEEvNS_9FwdParamsE)
        .other          _ZN10layer_norm31ln_parallel_residual_fwd_kernelINS_13Kernel_traitsIf13__nv_bfloat16fS2_fjLj3072ELj1ELj1ELj4ELj16ENS_18Kernel_traits_baseILj3072EfS2_fS2_fjLj128EEEEELb1ELb0ELb0EEEvNS_9FwdParamsE,@"STO_CUDA_ENTRY STV_DEFAULT"
_ZN10layer_norm31ln_parallel_residual_fwd_kernelINS_13Kernel_traitsIf13__nv_bfloat16fS2_fjLj3072ELj1ELj1ELj4ELj16ENS_18Kernel_traits_baseILj3072EfS2_fS2_fjLj128EEEEELb1ELb0ELb0EEEvNS_9FwdParamsE:
.text._ZN10layer_norm31ln_parallel_residual_fwd_kernelINS_13Kernel_traitsIf13__nv_bfloat16fS2_fjLj3072ELj1ELj1ELj4ELj16ENS_18Kernel_traits_baseILj3072EfS2_fS2_fjLj128EEEEELb1ELb0ELb0EEEvNS_9FwdParamsE:
        /* <DEDUP_REMOVED lines=19> */
[----:B-----5:R-:W-:Y:S01]  /*0130*/  SHF.R.S32.HI R101, RZ, 0x1f, R6 ;  /* 0x0000001fff657819 */ /* 0x020fe20000011406 */
[----:B------:R-:W-:Y:S01]  /*0140*/  BSSY.RECONVERGENT B0, `(.L_x_5438) ;  /* 0x0000126000007945 */ /* 0x000fe20003800200 */
[----:B----4-:R-:W-:Y:S01]  /*0150*/  MOV R21, R0 ;  /* 0x0000000000157202 */ /* 0x010fe20000000f00 */
[----:B------:R-:W-:Y:S01]  /*0160*/  UISETP.NE.U32.AND UP0, UPT, UR8, URZ, UPT ;  /* 0x000000ff0800728c */ /* 0x000fe2000bf05070 */
[----:B------:R-:W-:Y:S02]  /*0170*/  LEA.HI R101, R101, R6, RZ, 0x3 ;  /* 0x0000000665657211 */ /* 0x000fe400078f18ff */
[----:B------:R-:W-:Y:S01]  /*0180*/  LOP3.LUT R102, R0, 0x60, RZ, 0xc0, !PT ;  /* 0x0000006000667812 */ /* 0x000fe200078ec0ff */
[----:B------:R-:W-:Y:S01]  /*0190*/  UISETP.NE.AND.EX UP0, UPT, UR9, URZ, UPT, UP0 ;  /* 0x000000ff0900728c */ /* 0x000fe2000bf05300 */
[----:B0-----:R-:W-:-:S04]  /*01a0*/  IMAD.U32 R140, RZ, RZ, UR4 ;  /* 0x00000004ff8c7e24 */ /* 0x001fc8000f8e00ff */
[----:B---3--:R-:W-:Y:S01]  /*01b0*/  IMAD R170, R140, UR5, R21 ;  /* 0x000000058caa7c24 */ /* 0x008fe2000f8e0215 */
[----:B-1----:R-:W-:Y:S02]  /*01c0*/  @P0 IADD3 R100, P1, PT, R4, R7, RZ ;  /* 0x0000000704640210 */ /* 0x002fe40007f3e0ff */
[----:B------:R-:W-:-:S03]  /*01d0*/  LOP3.LUT R4, R21, 0x7f, RZ, 0x3c, !PT ;  /* 0x0000007f15047812 */ /* 0x000fc600078e3cff */
[----:B------:R-:W-:Y:S01]  /*01e0*/  @P0 IMAD.X R143, RZ, RZ, R5, P1 ;  /* 0x000000ffff8f0224 */ /* 0x000fe200008e0605 */
[----:B------:R-:W-:Y:S01]  /*01f0*/  LEA.HI.SX32 R141, R101, R4, 0x1d ;  /* 0x00000004658d7211 */ /* 0x000fe200078feaff */
[C---:B--2---:R-:W-:Y:S01]  /*0200*/  VIADD R103, R2.reuse, 0x9e3779b9 ;  /* 0x9e3779b902677836 */ /* 0x044fe20000000000 */
[C---:B------:R-:W-:Y:S01]  /*0210*/  IADD3 R104, PT, PT, R3.reuse, 0x76cf5d0a, RZ ;  /* 0x76cf5d0a03687810 */ /* 0x040fe20007ffe0ff */
[----:B------:R-:W-:Y:S01]  /*0220*/  VIADD R105, R2, 0xdaa66d2b ;  /* 0xdaa66d2b02697836 */ /* 0x000fe20000000000 */
[--C-:B------:R-:W-:Y:S01]  /*0230*/  SHF.R.U64 R171, R100, 0x2, R143.reuse ;  /* 0x0000000264ab7819 */ /* 0x100fe2000000128f */
[C---:B------:R-:W-:Y:S01]  /*0240*/  VIADD R106, R3.reuse, 0xed9eba14 ;  /* 0xed9eba14036a7836 */ /* 0x040fe20000000000 */
[C---:B------:R-:W-:Y:S01]  /*0250*/  IADD3 R107, PT, PT, R3.reuse, -0x56f99767, RZ ;  /* 0xa9066899036b7810 */ /* 0x040fe20007ffe0ff */
[C---:B------:R-:W-:Y:S01]  /*0260*/  VIADD R108, R2.reuse, 0xb54cda56 ;  /* 0xb54cda56026c7836 */ /* 0x040fe20000000000 */
[C---:B------:R-:W-:Y:S01]  /*0270*/  IADD3 R110, PT, PT, R2.reuse, 0x5384540f, RZ ;  /* 0x5384540f026e7810 */ /* 0x040fe20007ffe0ff */
[C---:B------:R-:W-:Y:S01]  /*0280*/  VIADD R109, R3.reuse, 0x646e171e ;  /* 0x646e171e036d7836 */ /* 0x040fe20000000000 */
[C---:B------:R-:W-:Y:S01]  /*0290*/  IADD3 R146, PT, PT, R2.reuse, -0x700cb87f, RZ ;  /* 0x8ff3478102927810 */ /* 0x040fe20007ffe0ff */
[----:B------:R-:W-:Y:S01]  /*02a0*/  VIADD R111, R2, 0xf1bbcdc8 ;  /* 0xf1bbcdc8026f7836 */ /* 0x000fe20000000000 */
[----:B------:R-:W-:Y:S01]  /*02b0*/  SHF.R.U32.HI R143, RZ, 0x2, R143 ;  /* 0x00000002ff8f7819 */ /* 0x000fe2000001168f */
[----:B------:R-:W-:-:S02]  /*02c0*/  VIADD R112, R3, 0xdb3d7428 ;  /* 0xdb3d742803707836 */ /* 0x000fc40000000000 */
        /* <DEDUP_REMOVED lines=79> */
.L_x_5440:
        /* <DEDUP_REMOVED lines=65> */
.L_x_5439:
        /* <DEDUP_REMOVED lines=31> */
[----:B------:R-:W-:Y:S01]  /*0dc0*/  @P0 IMAD.WIDE.U32 R18, R21, 0x20, R18 ;  /* 0x0000002015120825 */ /* 0x000fe200078e0012 */
        /* <DEDUP_REMOVED lines=29> */
.L_x_5442:
        /* <DEDUP_REMOVED lines=64> */
.L_x_5441:
[----:B------:R-:W-:Y:S05]  /*13a0*/  BSYNC.RECONVERGENT B0 ;  /* 0x0000000000007941 */ /* 0x000fea0003800200 */
.L_x_5438:
[----:B------:R-:W1:Y:S02]  /*13b0*/  LDCU UR4, c[0x0][0x384] ;  /* 0x00007080ff0477ac */ /* 0x000e640008000800 */
[----:B-1----:R-:W-:-:S13]  /*13c0*/  ISETP.GE.AND P0, PT, R140, UR4, PT ;  /* 0x000000048c007c0c */ /* 0x002fda000bf06270 */
[----:B------:R-:W-:Y:S05]  /*13d0*/  @P0 EXIT ;  /* 0x000000000000094d */ /* 0x000fea0003800000 */
[----:B------:R-:W-:Y:S01]  /*13e0*/  IMAD.HI.U32 R113, R171, -0x2daee0ad, RZ ;  /* 0xd2511f53ab717827 */ /* 0x000fe200078e00ff */
[----:B0-----:R-:W-:Y:S01]  /*13f0*/  IADD3 R117, PT, PT, R3, -0x4498517b, RZ ;  /* 0xbb67ae8503757810 */ /* 0x001fe20007ffe0ff */
[----:B------:R-:W0:Y:S01]  /*1400*/  LDCU UR12, c[0x0][0x408] ;  /* 0x00008100ff0c77ac */ /* 0x000e220008000800 */
[----:B------:R-:W-:Y:S01]  /*1410*/  LOP3.LUT R157, R100, 0x3, RZ, 0xc0, !PT ;  /* 0x00000003649d7812 */ /* 0x000fe200078ec0ff */
[C---:B------:R-:W-:Y:S01]  /*1420*/  IMAD R115, R170.reuse, -0x326172a9, RZ ;  /* 0xcd9e8d57aa737824 */ /* 0x040fe200078e02ff */
[----:B------:R-:W-:Y:S01]  /*1430*/  LOP3.LUT R114, R113, R3, RZ, 0x3c, !PT ;  /* 0x0000000371727212 */ /* 0x000fe200078e3cff */
[----:B------:R-:W-:Y:S01]  /*1440*/  IMAD.HI.U32 R113, R170, -0x326172a9, RZ ;  /* 0xcd9e8d57aa717827 */ /* 0x000fe200078e00ff */
[----:B------:R-:W1:Y:S03]  /*1450*/  LDCU UR15, c[0x0][0x388] ;  /* 0x00007100ff0f77ac */ /* 0x000e660008000800 */
[----:B------:R-:W-:Y:S01]  /*1460*/  IMAD.HI.U32 R116, R114, -0x326172a9, RZ ;  /* 0xcd9e8d5772747827 */ /* 0x000fe200078e00ff */
[----:B------:R-:W-:Y:S01]  /*1470*/  LOP3.LUT R113, R143, R113, R2, 0x96, !PT ;  /* 0x000000718f717212 */ /* 0x000fe200078e9602 */
[----:B------:R-:W2:Y:S02]  /*1480*/  LDCU.U8 UR13, c[0x0][0x410] ;  /* 0x00008200ff0d77ac */ /* 0x000ea40008000000 */
[----:B------:R-:W-:Y:S01]  /*1490*/  IMAD.MOV.U32 R149, RZ, RZ, RZ ;  /* 0x000000ffff957224 */ /* 0x000fe200078e00ff */
[----:B------:R-:W-:Y:S01]  /*14a0*/  LOP3.LUT R103, R103, R115, R116, 0x96, !PT ;  /* 0x0000007367677212 */ /* 0x000fe200078e9674 */
[----:B------:R-:W-:Y:S01]  /*14b0*/  IMAD R116, R171, -0x2daee0ad, RZ ;  /* 0xd2511f53ab747824 */ /* 0x000fe200078e02ff */
[----:B------:R-:W3:Y:S01]  /*14c0*/  LDCU UR14, c[0x0][0x400] ;  /* 0x00008000ff0e77ac */ /* 0x000ee20008000800 */
[C---:B------:R-:W-:Y:S01]  /*14d0*/  IMAD.HI.U32 R115, R113.reuse, -0x2daee0ad, RZ ;  /* 0xd2511f5371737827 */ /* 0x040fe200078e00ff */
[----:B------:R-:W4:Y:S03]  /*14e0*/  LDCU.64 UR8, c[0x0][0x398] ;  /* 0x00007300ff0877ac */ /* 0x000f260008000a00 */
[----:B------:R-:W-:Y:S01]  /*14f0*/  IMAD R118, R113, -0x2daee0ad, RZ ;  /* 0xd2511f5371767824 */ /* 0x000fe200078e02ff */
[----:B------:R-:W-:Y:S01]  /*1500*/  LOP3.LUT R115, R117, R116, R115, 0x96, !PT ;  /* 0x0000007475737212 */ /* 0x000fe200078e9673 */
[----:B------:R-:W-:Y:S01]  /*1510*/  IMAD.HI.U32 R113, R103, -0x2daee0ad, RZ ;  /* 0xd2511f5367717827 */ /* 0x000fe200078e00ff */
[----:B------:R-:W0:Y:S03]  /*1520*/  LDCU.64 UR10, c[0x0][0x3a0] ;  /* 0x00007400ff0a77ac */ /* 0x000e260008000a00 */
[----:B------:R-:W-:Y:S01]  /*1530*/  VIADD R116, R2, 0x3c6ef372 ;  /* 0x3c6ef37202747836 */ /* 0x000fe20000000000 */
[----:B------:R-:W-:Y:S01]  /*1540*/  LOP3.LUT R118, R104, R118, R113, 0x96, !PT ;  /* 0x0000007668767212 */ /* 0x000fe200078e9671 */
[----:B------:R-:W-:Y:S01]  /*1550*/  IMAD R113, R114, -0x326172a9, RZ ;  /* 0xcd9e8d5772717824 */ /* 0x000fe200078e02ff */
[----:B------:R-:W-:Y:S01]  /*1560*/  UPLOP3.LUT UP1, UPT, UPT, UPT, UPT, 0x40, 0x4 ;  /* 0x000000000004789c */ /* 0x000fe20003f2e870 */
[----:B------:R-:W-:-:S04]  /*1570*/  IMAD.HI.U32 R104, R115, -0x326172a9, RZ ;  /* 0xcd9e8d5773687827 */ /* 0x000fc800078e00ff */
[----:B------:R-:W-:Y:S01]  /*1580*/  IMAD R115, R115, -0x326172a9, RZ ;  /* 0xcd9e8d5773737824 */ /* 0x000fe200078e02ff */
[----:B------:R-:W-:Y:S01]  /*1590*/  LOP3.LUT R104, R116, R113, R104, 0x96, !PT ;  /* 0x0000007174687212 */ /* 0x000fe200078e9668 */
[----:B------:R-:W-:-:S04]  /*15a0*/  IMAD.HI.U32 R114, R118, -0x326172a9, RZ ;  /* 0xcd9e8d5776727827 */ /* 0x000fc800078e00ff */
[----:B------:R-:W-:Y:S01]  /*15b0*/  VIADD R113, R3, 0x32370b8f ;  /* 0x32370b8f03717836 */ /* 0x000fe20000000000 */
[----:B------:R-:W-:Y:S01]  /*15c0*/  LOP3.LUT R105, R105, R115, R114, 0x96, !PT ;  /* 0x0000007369697212 */ /* 0x000fe200078e9672 */
[----:B------:R-:W-:Y:S02]  /*15d0*/  IMAD R114, R103, -0x2daee0ad, RZ ;  /* 0xd2511f5367727824 */ /* 0x000fe400078e02ff */
[----:B------:R-:W-:-:S04]  /*15e0*/  IMAD.HI.U32 R103, R104, -0x2daee0ad, RZ ;  /* 0xd2511f5368677827 */ /* 0x000fc800078e00ff */
[----:B------:R-:W-:Y:S01]  /*15f0*/  IMAD R104, R104, -0x2daee0ad, RZ ;  /* 0xd2511f5368687824 */ /* 0x000fe200078e02ff */
[----:B------:R-:W-:Y:S01]  /*1600*/  LOP3.LUT R103, R113, R114, R103, 0x96, !PT ;  /* 0x0000007271677212 */ /* 0x000fe200078e9667 */
[----:B------:R-:W-:-:S04]  /*1610*/  IMAD.HI.U32 R115, R105, -0x2daee0ad, RZ ;  /* 0xd2511f5369737827 */ /* 0x000fc800078e00ff */
[----:B------:R-:W-:Y:S01]  /*1620*/  IMAD R113, R118, -0x326172a9, RZ ;  /* 0xcd9e8d5776717824 */ /* 0x000fe200078e02ff */
[----:B------:R-:W-:Y:S01]  /*1630*/  LOP3.LUT R115, R106, R104, R115, 0x96, !PT ;  /* 0x000000686a737212 */ /* 0x000fe200078e9673 */
[----:B------:R-:W-:Y:S01]  /*1640*/  IMAD.HI.U32 R104, R103, -0x326172a9, RZ ;  /* 0xcd9e8d5767687827 */ /* 0x000fe200078e00ff */
[----:B------:R-:W-:-:S03]  /*1650*/  IADD3 R106, PT, PT, R2, 0x78dde6e4, RZ ;  /* 0x78dde6e4026a7810 */ /* 0x000fc60007ffe0ff */
[----:B------:R-:W-:Y:S01]  /*1660*/  IMAD R114, R103, -0x326172a9, RZ ;  /* 0xcd9e8d5767727824 */ /* 0x000fe200078e02ff */
[----:B------:R-:W-:Y:S01]  /*1670*/  LOP3.LUT R104, R106, R113, R104, 0x96, !PT ;  /* 0x000000716a687212 */ /* 0x000fe200078e9668 */
[----:B------:R-:W-:-:S04]  /*1680*/  IMAD.HI.U32 R103, R115, -0x326172a9, RZ ;  /* 0xcd9e8d5773677827 */ /* 0x000fc800078e00ff */
[----:B------:R-:W-:Y:S02]  /*1690*/  VIADD R116, R2, 0x1715609d ;  /* 0x1715609d02747836 */ /* 0x000fe40000000000 */
[----:B------:R-:W-:Y:S02]  /*16a0*/  IMAD R105, R105, -0x2daee0ad, RZ ;  /* 0xd2511f5369697824 */ /* 0x000fe400078e02ff */
[----:B------:R-:W-:Y:S01]  /*16b0*/  IMAD.HI.U32 R106, R104, -0x2daee0ad, RZ ;  /* 0xd2511f53686a7827 */ /* 0x000fe200078e00ff */
[----:B------:R-:W-:-:S03]  /*16c0*/  LOP3.LUT R103, R116, R114, R103, 0x96, !PT ;  /* 0x0000007274677212 */ /* 0x000fc600078e9667 */
[----:B------:R-:W-:Y:S01]  /*16d0*/  IMAD R113, R104, -0x2daee0ad, RZ ;  /* 0xd2511f5368717824 */ /* 0x000fe200078e02ff */
[----:B------:R-:W-:Y:S01]  /*16e0*/  LOP3.LUT R105, R107, R105, R106, 0x96, !PT ;  /* 0x000000696b697212 */ /* 0x000fe200078e966a */
[----:B------:R-:W-:Y:S01]  /*16f0*/  IMAD.HI.U32 R104, R103, -0x2daee0ad, RZ ;  /* 0xd2511f5367687827 */ /* 0x000fe200078e00ff */
[----:B------:R-:W-:-:S03]  /*1700*/  SHF.R.S32.HI R107, RZ, 0x3, R101 ;  /* 0x00000003ff6b7819 */ /* 0x000fc60000011465 */
[----:B------:R-:W-:Y:S01]  /*1710*/  IMAD R115, R115, -0x326172a9, RZ ;  /* 0xcd9e8d5773737824 */ /* 0x000fe200078e02ff */
[----:B------:R-:W-:Y:S01]  /*1720*/  LOP3.LUT R104, R109, R113, R104, 0x96, !PT ;  /* 0x000000716d687212 */ /* 0x000fe200078e9668 */
[----:B------:R-:W-:Y:S01]  /*1730*/  IMAD.HI.U32 R101, R105, -0x326172a9, RZ ;  /* 0xcd9e8d5769657827 */ /* 0x000fe200078e00ff */
[----:B------:R-:W-:-:S03]  /*1740*/  LOP3.LUT R109, R107, 0x7f, RZ, 0xc0, !PT ;  /* 0x0000007f6b6d7812 */ /* 0x000fc600078ec0ff */
[----:B------:R-:W-:Y:S01]  /*1750*/  IMAD R106, R105, -0x326172a9, RZ ;  /* 0xcd9e8d57696a7824 */ /* 0x000fe200078e02ff */
[----:B------:R-:W-:Y:S01]  /*1760*/  LOP3.LUT R101, R108, R115, R101, 0x96, !PT ;  /* 0x000000736c657212 */ /* 0x000fe200078e9665 */
[----:B------:R-:W-:Y:S01]  /*1770*/  IMAD.SHL.U32 R108, R107, 0x2, RZ ;  /* 0x000000026b6c7824 */ /* 0x000fe200078e00ff */
[----:B------:R-:W-:Y:S01]  /*1780*/  VIADDMNMX R107, R109, -R102, RZ, !PT ;  /* 0x800000666d6b7246 */ /* 0x000fe200078001ff */
[----:B------:R-:W-:-:S03]  /*1790*/  IMAD.HI.U32 R105, R104, -0x326172a9, RZ ;  /* 0xcd9e8d5768697827 */ /* 0x000fc600078e00ff */
[----:B------:R-:W-:Y:S01]  /*17a0*/  LOP3.LUT R108, R108, 0xffffff00, RZ, 0xc0, !PT ;  /* 0xffffff006c6c7812 */ /* 0x000fe200078ec0ff */
[----:B------:R-:W-:Y:S01]  /*17b0*/  IMAD R103, R103, -0x2daee0ad, RZ ;  /* 0xd2511f5367677824 */ /* 0x000fe200078e02ff */
[----:B------:R-:W-:Y:S01]  /*17c0*/  VIMNMX R107, PT, PT, R107, 0x20, PT ;  /* 0x000000206b6b7848 */ /* 0x000fe20003fe0100 */
[----:B------:R-:W-:Y:S01]  /*17d0*/  IMAD.HI.U32 R102, R101, -0x2daee0ad, RZ ;  /* 0xd2511f5365667827 */ /* 0x000fe200078e00ff */
[----:B------:R-:W-:Y:S02]  /*17e0*/  LOP3.LUT R105, R110, R106, R105, 0x96, !PT ;  /* 0x0000006a6e697212 */ /* 0x000fe400078e9669 */
[----:B------:R-:W-:Y:S01]  /*17f0*/  IADD3 R106, PT, PT, R3, 0x1fd5c5a3, RZ ;  /* 0x1fd5c5a3036a7810 */ /* 0x000fe20007ffe0ff */
[----:B------:R-:W-:Y:S02]  /*1800*/  IMAD R107, R107, 0x8, R108 ;  /* 0x000000086b6b7824 */ /* 0x000fe400078e026c */
[----:B------:R-:W-:Y:S01]  /*1810*/  IMAD.SHL.U32 R110, R0, 0x20, RZ ;  /* 0x00000020006e7824 */ /* 0x000fe200078e00ff */
[----:B------:R-:W-:Y:S01]  /*1820*/  LOP3.LUT R102, R106, R103, R102, 0x96, !PT ;  /* 0x000000676a667212 */ /* 0x000fe200078e9666 */
[----:B------:R-:W-:Y:S01]  /*1830*/  IMAD R103, R104, -0x326172a9, RZ ;  /* 0xcd9e8d5768677824 */ /* 0x000fe200078e02ff */
[----:B------:R-:W-:Y:S01]  /*1840*/  I2FP.F32.U32 R107, R107 ;  /* 0x0000006b006b7245 */ /* 0x000fe20000201000 */
[----:B------:R-:W-:Y:S01]  /*1850*/  IMAD R106, R101, -0x2daee0ad, RZ ;  /* 0xd2511f53656a7824 */ /* 0x000fe200078e02ff */
[----:B------:R-:W-:Y:S01]  /*1860*/  LOP3.LUT R110, R110, 0x3e0, RZ, 0xc0, !PT ;  /* 0x000003e06e6e7812 */ /* 0x000fe200078ec0ff */
[----:B------:R-:W-:Y:S01]  /*1870*/  IMAD.HI.U32 R104, R102, -0x326172a9, RZ ;  /* 0xcd9e8d5766687827 */ /* 0x000fe200078e00ff */
[----:B------:R0:W0:Y:S02]  /*1880*/  MUFU.RCP R142, R107 ;  /* 0x0000006b008e7308 */ /* 0x0000240000001000 */
[----:B------:R-:W-:Y:S01]  /*1890*/  VIADDMNMX R110, R109, -R110, RZ, !PT ;  /* 0x8000006e6d6e7246 */ /* 0x000fe200078001ff */
[----:B------:R-:W-:Y:S01]  /*18a0*/  IMAD.HI.U32 R101, R105, -0x2daee0ad, RZ ;  /* 0xd2511f5369657827 */ /* 0x000fe200078e00ff */
[----:B------:R-:W-:-:S02]  /*18b0*/  LOP3.LUT R103, R111, R103, R104, 0x96, !PT ;  /* 0x000000676f677212 */ /* 0x000fc400078e9668 */
[----:B------:R-:W-:Y:S01]  /*18c0*/  VIMNMX R109, PT, PT, R110, 0x20, PT ;  /* 0x000000206e6d7848 */ /* 0x000fe20003fe0100 */
[----:B------:R-:W-:Y:S01]  /*18d0*/  IMAD R104, R102, -0x326172a9, RZ ;  /* 0xcd9e8d5766687824 */ /* 0x000fe200078e02ff */
[----:B------:R-:W-:Y:S01]  /*18e0*/  LOP3.LUT R101, R112, R106, R101, 0x96, !PT ;  /* 0x0000006a70657212 */ /* 0x000fe200078e9665 */
[----:B------:R-:W-:Y:S01]  /*18f0*/  IMAD R105, R105, -0x2daee0ad, RZ ;  /* 0xd2511f5369697824 */ /* 0x000fe200078e02ff */
[----:B------:R-:W-:Y:S01]  /*1900*/  LEA R144, R109, R108, 0x3 ;  /* 0x0000006c6d907211 */ /* 0x000fe200078e18ff */
[----:B------:R-:W-:-:S04]  /*1910*/  IMAD.HI.U32 R102, R103, -0x2daee0ad, RZ ;  /* 0xd2511f5367667827 */ /* 0x000fc800078e00ff */
[----:B------:R-:W-:Y:S01]  /*1920*/  IMAD.HI.U32 R111, R101, -0x326172a9, RZ ;  /* 0xcd9e8d57656f7827 */ /* 0x000fe200078e00ff */
[----:B------:R-:W-:-:S03]  /*1930*/  LOP3.LUT R145, R145, R105, R102, 0x96, !PT ;  /* 0x0000006991917212 */ /* 0x000fc600078e9666 */
[----:B------:R-:W-:Y:S01]  /*1940*/  IMAD R148, R101, -0x326172a9, RZ ;  /* 0xcd9e8d5765947824 */ /* 0x000fe200078e02ff */
[----:B------:R-:W-:Y:S01]  /*1950*/  LOP3.LUT R146, R146, R104, R111, 0x96, !PT ;  /* 0x0000006892927212 */ /* 0x000fe200078e966f */
[----:B01234-:R-:W-:-:S07]  /*1960*/  IMAD R159, R103, -0x2daee0ad, RZ ;  /* 0xd2511f53679f7824 */ /* 0x01ffce00078e02ff */
.L_x_5827:
        /* <DEDUP_REMOVED lines=41> */
.L_x_5448:
        /* <DEDUP_REMOVED lines=13> */
.L_x_5450:
[----:B------:R-:W-:Y:S05]  /*1cd0*/  BSYNC.RECONVERGENT B2 ;  /* 0x0000000000027941 */ /* 0x000fea0003800200 */
.L_x_5449:
[----:B------:R-:W-:Y:S01]  /*1ce0*/  IMAD.WIDE.U32 R110, R170, -0x326172a9, RZ ;  /* 0xcd9e8d57aa6e7825 */ /* 0x000fe200078e00ff */
[----:B------:R-:W-:Y:S02]  /*1cf0*/  LOP3.LUT R134, R149, R109, R3, 0x96, !PT ;  /* 0x0000006d95867212 */ /* 0x000fe400078e9603 */
[----:B------:R-:W-:Y:S01]  /*1d00*/  IADD3 R145, PT, PT, R3, -0x695add53, RZ ;  /* 0x96a522ad03917810 */ /* 0x000fe20007ffe0ff */
        /* <DEDUP_REMOVED lines=58> */
.L_x_5447:
[----:B------:R-:W-:Y:S05]  /*20b0*/  BSYNC.RECONVERGENT B1 ;  /* 0x0000000000017941 */ /* 0x000fea0003800200 */
.L_x_5446:
[----:B------:R-:W0:Y:S01]  /*20c0*/  LDC R132, c[0x0][0x404] ;  /* 0x00010100ff847b82 */ /* 0x000e220000000800 */
[----:B------:R-:W-:Y:S01]  /*20d0*/  I2FP.F32.U32 R109, R108 ;  /* 0x0000006c006d7245 */ /* 0x000fe20000201000 */
[----:B------:R-:W-:Y:S01]  /*20e0*/  IMAD.MOV.U32 R108, RZ, RZ, 0x2f800000 ;  /* 0x2f800000ff6c7424 */ /* 0x000fe200078e00ff */
[----:B------:R-:W-:Y:S01]  /*20f0*/  ISETP.NE.AND P2, PT, R111, 0x1, PT ;  /* 0x000000016f00780c */ /* 0x000fe20003f45270 */
[----:B------:R-:W-:Y:S01]  /*2100*/  BSSY.RECONVERGENT B1, `(.L_x_5451) ;  /* 0x000005d000017945 */ /* 0x000fe20003800200 */
[----:B------:R-:W-:Y:S01]  /*2110*/  LOP3.LUT R172, R172, 0xffffffef, RZ, 0xc0, !PT ;  /* 0xffffffefacac7812 */ /* 0x000fe200078ec0ff */
[----:B------:R-:W-:Y:S01]  /*2120*/  FFMA.FTZ R109, R109, R108, 1.1641532182693481445e-10 ;  /* 0x2f0000006d6d7423 */ /* 0x000fe2000001006c */
[----:B------:R-:W-:Y:S02]  /*2130*/  IMAD.MOV.U32 R133, RZ, RZ, 0x2 ;  /* 0x00000002ff857424 */ /* 0x000fe400078e00ff */
[----:B------:R-:W-:Y:S02]  /*2140*/  IMAD.MOV.U32 R110, RZ, RZ, R148 ;  /* 0x000000ffff6e7224 */ /* 0x000fe400078e0094 */
[----:B0-----:R-:W-:-:S02]  /*2150*/  FSETP.LE.FTZ.AND P3, PT, R109, R132, PT ;  /* 0x000000846d00720b */ /* 0x001fc40003f73000 */
[C---:B-----5:R-:W-:Y:S02]  /*2160*/  SHF.L.U32 R109, R120.reuse, 0x10, RZ ;  /* 0x00000010786d7819 */ /* 0x060fe400000006ff */
[----:B------:R-:W-:-:S09]  /*2170*/  PRMT R120, R120, 0x7632, R120 ;  /* 0x0000763278787816 */ /* 0x000fd20000000078 */
        /* <DEDUP_REMOVED lines=10> */
.L_x_5453:
        /* <DEDUP_REMOVED lines=13> */
.L_x_5455:
[----:B------:R-:W-:Y:S05]  /*22f0*/  BSYNC.RECONVERGENT B2 ;  /* 0x0000000000027941 */ /* 0x000fea0003800200 */
.L_x_5454:
        /* <DEDUP_REMOVED lines=56> */
[----:B------:R-:W-:Y:S01]  /*2680*/  IMAD.MOV.U32 R148, RZ, RZ, R138 ;  /* 0x000000ffff947224 */ /* 0x000fe200078e008a */
[----:B------:R-:W-:Y:S01]  /*2690*/  LOP3.LUT R145, R145, R110, R137, 0x96, !PT ;  /* 0x0000006e91917212 */ /* 0x000fe200078e9689 */
[----:B------:R-:W-:Y:S01]  /*26a0*/  IMAD.MOV.U32 R133, RZ, RZ, RZ ;  /* 0x000000ffff857224 */ /* 0x000fe200078e00ff */
[----:B------:R-:W-:Y:S01]  /*26b0*/  MOV R110, R0 ;  /* 0x00000000006e7202 */ /* 0x000fe20000000f00 */
[----:B------:R-:W-:-:S07]  /*26c0*/  IMAD.MOV.U32 R0, RZ, RZ, R136 ;  /* 0x000000ffff007224 */ /* 0x000fce00078e0088 */
.L_x_5452:
[----:B------:R-:W-:Y:S05]  /*26d0*/  BSYNC.RECONVERGENT B1 ;  /* 0x0000000000017941 */ /* 0x000fea0003800200 */
.L_x_5451:
[----:B------:R-:W-:Y:S01]  /*26e0*/  I2FP.F32.U32 R111, R110 ;  /* 0x0000006e006f7245 */ /* 0x000fe20000201000 */
[----:B------:R-:W-:Y:S01]  /*26f0*/  BSSY.RECONVERGENT B1, `(.L_x_5456) ;  /* 0x000005d000017945 */ /* 0x000fe20003800200 */
[----:B------:R-:W-:Y:S01]  /*2700*/  ISETP.NE.AND P2, PT, R133, 0x1, PT ;  /* 0x000000018500780c */ /* 0x000fe20003f45270 */
[----:B------:R-:W-:Y:S01]  /*2710*/  IMAD.MOV.U32 R134, RZ, RZ, 0x2 ;  /* 0x00000002ff867424 */ /* 0x000fe200078e00ff */
[----:B------:R-:W-:Y:S01]  /*2720*/  LOP3.LUT R172, R172, 0xfffffff7, RZ, 0xc0, !PT ;  /* 0xfffffff7acac7812 */ /* 0x000fe200078ec0ff */
[----:B------:R-:W-:Y:S01]  /*2730*/  FFMA.FTZ R111, R111, R108, 1.1641532182693481445e-10 ;  /* 0x2f0000006f6f7423 */ /* 0x000fe2000001006c */
[----:B------:R-:W-:-:S04]  /*2740*/  SHF.L.U32 R110, R120, 0x10, RZ ;  /* 0x00000010786e7819 */ /* 0x000fc800000006ff */
[----:B------:R-:W-:Y:S01]  /*2750*/  FSETP.LE.FTZ.AND P3, PT, R111, R132, PT ;  /* 0x000000846f00720b */ /* 0x000fe20003f73000 */
[----:B------:R-:W-:-:S12]  /*2760*/  IMAD.MOV.U32 R111, RZ, RZ, R148 ;  /* 0x000000ffff6f7224 */ /* 0x000fd800078e0094 */
        /* <DEDUP_REMOVED lines=10> */
.L_x_5458:
        /* <DEDUP_REMOVED lines=13> */
.L_x_5460:
[----:B------:R-:W-:Y:S05]  /*28e0*/  BSYNC.RECONVERGENT B2 ;  /* 0x0000000000027941 */ /* 0x000fea0003800200 */
.L_x_5459:
        /* <DEDUP_REMOVED lines=52> */
[----:B------:R-:W-:Y:S01]  /*2c30*/  IMAD.WIDE.U32 R138, R111, -0x2daee0ad, RZ ;  /* 0xd2511f536f8a7825 */ /* 0x000fe200078e00ff */
[----:B------:R-:W-:-:S03]  /*2c40*/  MOV R111, R0 ;  /* 0x00000000006f7202 */ /* 0x000fc60000000f00 */
[----:B------:R-:W-:Y:S01]  /*2c50*/  IMAD.WIDE.U32 R164, R133, -0x326172a9, RZ ;  /* 0xcd9e8d5785a47825 */ /* 0x000fe200078e00ff */
[----:B------:R-:W-:Y:S02]  /*2c60*/  IADD3 R133, PT, PT, R2, -0x700cb87f, RZ ;  /* 0x8ff3478102857810 */ /* 0x000fe40007ffe0ff */
[----:B------:R-:W-:Y:S01]  /*2c70*/  LOP3.LUT R145, R145, R134, R139, 0x96, !PT ;  /* 0x0000008691917212 */ /* 0x000fe200078e968b */
[----:B------:R-:W-:Y:S01]  /*2c80*/  IMAD.MOV.U32 R148, RZ, RZ, R164 ;  /* 0x000000ffff947224 */ /* 0x000fe200078e00a4 */
[----:B------:R-:W-:Y:S01]  /*2c90*/  LOP3.LUT R146, R133, R136, R165, 0x96, !PT ;  /* 0x0000008885927212 */ /* 0x000fe200078e96a5 */
[----:B------:R-:W-:Y:S02]  /*2ca0*/  IMAD.MOV.U32 R0, RZ, RZ, R138 ;  /* 0x000000ffff007224 */ /* 0x000fe400078e008a */
[----:B------:R-:W-:-:S07]  /*2cb0*/  IMAD.MOV.U32 R134, RZ, RZ, RZ ;  /* 0x000000ffff867224 */ /* 0x000fce00078e00ff */
.L_x_5457:
[----:B------:R-:W-:Y:S05]  /*2cc0*/  BSYNC.RECONVERGENT B1 ;  /* 0x0000000000017941 */ /* 0x000fea0003800200 */
.L_x_5456:
[----:B------:R-:W-:Y:S01]  /*2cd0*/  I2FP.F32.U32 R111, R111 ;  /* 0x0000006f006f7245 */ /* 0x000fe20000201000 */
[----:B------:R-:W-:Y:S01]  /*2ce0*/  BSSY.RECONVERGENT B1, `(.L_x_5461) ;  /* 0x000005e000017945 */ /* 0x000fe20003800200 */
[----:B------:R-:W-:Y:S01]  /*2cf0*/  ISETP.NE.AND P2, PT, R134, 0x1, PT ;  /* 0x000000018600780c */ /* 0x000fe20003f45270 */
[----:B------:R-:W-:Y:S01]  /*2d00*/  IMAD.MOV.U32 R135, RZ, RZ, 0x2 ;  /* 0x00000002ff877424 */ /* 0x000fe200078e00ff */
[----:B------:R-:W-:Y:S01]  /*2d10*/  LOP3.LUT R172, R172, 0xfffffffb, RZ, 0xc0, !PT ;  /* 0xfffffffbacac7812 */ /* 0x000fe200078ec0ff */
[----:B------:R-:W-:Y:S01]  /*2d20*/  FFMA.FTZ R111, R111, R108, 1.1641532182693481445e-10 ;  /* 0x2f0000006f6f7423 */ /* 0x000fe2000001006c */
[----:B------:R-:W-:Y:S01]  /*2d30*/  PRMT R133, R121, 0x7632, R133 ;  /* 0x0000763279857816 */ /* 0x000fe20000000085 */
[----:B------:R-:W-:-:S03]  /*2d40*/  IMAD.MOV.U32 R120, RZ, RZ, R148 ;  /* 0x000000ffff787224 */ /* 0x000fc600078e0094 */
[----:B------:R-:W-:Y:S02]  /*2d50*/  FSETP.LE.FTZ.AND P3, PT, R111, R132, PT ;  /* 0x000000846f00720b */ /* 0x000fe40003f73000 */
[----:B------:R-:W-:-:S11]  /*2d60*/  SHF.L.U32 R111, R121, 0x10, RZ ;  /* 0x00000010796f7819 */ /* 0x000fd600000006ff */
        /* <DEDUP_REMOVED lines=10> */
.L_x_5463:
        /* <DEDUP_REMOVED lines=13> */
.L_x_5465:
[----:B------:R-:W-:Y:S05]  /*2ee0*/  BSYNC.RECONVERGENT B2 ;  /* 0x0000000000027941 */ /* 0x000fea0003800200 */
.L_x_5464:
        /* <DEDUP_REMOVED lines=10> */
[----:B------:R-:W-:Y:S02]  /*2f90*/  VIADD R137, R2, 0x3c6ef372 ;  /* 0x3c6ef37202897836 */ /* 0x000fe40000000000 */
[----:B------:R-:W-:-:S04]  /*2fa0*/  IMAD.WIDE.U32 R120, R121, -0x2daee0ad, RZ ;  /* 0xd2511f5379787825 */ /* 0x000fc800078e00ff */
[----:B------:R-:W-:Y:S01]  /*2fb0*/  IMAD.WIDE.U32 R134, R135, -0x326172a9, RZ ;  /* 0xcd9e8d5787867825 */ /* 0x000fe200078e00ff */
[----:B------:R-:W-:Y:S02]  /*2fc0*/  LOP3.LUT R139, R139, R136, R121, 0x96, !PT ;  /* 0x000000888b8b7212 */ /* 0x000fe400078e9679 */
[----:B------:R-:W-:Y:S01]  /*2fd0*/  IADD3 R121, PT, PT, R2, -0x255992d5, RZ ;  /* 0xdaa66d2b02797810 */ /* 0x000fe20007ffe0ff */
[----:B------:R-:W-:Y:S01]  /*2fe0*/  VIADD R145, R3, 0x96a522ad ;  /* 0x96a522ad03917836 */ /* 0x000fe20000000000 */
[----:B------:R-:W-:Y:S01]  /*2ff0*/  LOP3.LUT R137, R137, R138, R135, 0x96, !PT ;  /* 0x0000008a89897212 */ /* 0x000fe200078e9687 */
[----:B------:R-:W-:Y:S02]  /*3000*/  VIADD R135, R3, 0x32370b8f ;  /* 0x32370b8f03877836 */ /* 0x000fe40000000000 */
        /* <DEDUP_REMOVED lines=15> */
[----:B------:R-:W-:Y:S02]  /*3100*/  IADD3 R139, PT, PT, R3, 0x646e171e, RZ ;  /* 0x646e171e038b7810 */ /* 0x000fe40007ffe0ff */
        /* <DEDUP_REMOVED lines=27> */
.L_x_5462:
[----:B------:R-:W-:Y:S05]  /*32c0*/  BSYNC.RECONVERGENT B1 ;  /* 0x0000000000017941 */ /* 0x000fea0003800200 */
.L_x_5461:
        /* <DEDUP_REMOVED lines=19> */
.L_x_5468:
        /* <DEDUP_REMOVED lines=13> */
.L_x_5470:
[----:B------:R-:W-:Y:S05]  /*34d0*/  BSYNC.RECONVERGENT B2 ;  /* 0x0000000000027941 */ /* 0x000fea0003800200 */
.L_x_5469:
        /* <DEDUP_REMOVED lines=53> */
[----:B------:R-:W-:-:S03]  /*3830*/  IADD3 R133, PT, PT, R2, -0x700cb87f, RZ ;  /* 0x8ff3478102857810 */ /* 0x000fc60007ffe0ff */
[----:B------:R-:W-:Y:S01]  /*3840*/  IMAD.WIDE.U32 R138, R121, -0x2daee0ad, RZ ;  /* 0xd2511f53798a7825 */ /* 0x000fe200078e00ff */
[----:B------:R-:W-:Y:S02]  /*3850*/  LOP3.LUT R146, R133, R136, R165, 0x96, !PT ;  /* 0x0000008885927212 */ /* 0x000fe400078e96a5 */
[----:B------:R-:W-:Y:S01]  /*3860*/  MOV R121, R0 ;  /* 0x0000000000797202 */ /* 0x000fe20000000f00 */
[----:B------:R-:W-:Y:S01]  /*3870*/  IMAD.MOV.U32 R148, RZ, RZ, R164 ;  /* 0x000000ffff947224 */ /* 0x000fe200078e00a4 */
[----:B------:R-:W-:Y:S01]  /*3880*/  LOP3.LUT R145, R145, R134, R139, 0x96, !PT ;  /* 0x0000008691917212 */ /* 0x000fe200078e968b */
[----:B------:R-:W-:Y:S02]  /*3890*/  IMAD.MOV.U32 R0, RZ, RZ, R138 ;  /* 0x000000ffff007224 */ /* 0x000fe400078e008a */
[----:B------:R-:W-:-:S07]  /*38a0*/  IMAD.MOV.U32 R136, RZ, RZ, RZ ;  /* 0x000000ffff887224 */ /* 0x000fce00078e00ff */
.L_x_5467:
[----:B------:R-:W-:Y:S05]  /*38b0*/  BSYNC.RECONVERGENT B1 ;  /* 0x0000000000017941 */ /* 0x000fea0003800200 */
.L_x_5466:
[----:B------:R-:W-:Y:S01]  /*38c0*/  ISETP.NE.AND P3, PT, R136, 0x1, PT ;  /* 0x000000018800780c */ /* 0x000fe20003f65270 */
[----:B------:R-:W-:Y:S01]  /*38d0*/  BSSY.RECONVERGENT B1, `(.L_x_5471) ;  /* 0x000005c000017945 */ /* 0x000fe20003800200 */
[----:B------:R-:W-:Y:S01]  /*38e0*/  I2FP.F32.U32 R121, R121 ;  /* 0x0000007900797245 */ /* 0x000fe20000201000 */
[----:B------:R-:W-:Y:S02]  /*38f0*/  IMAD.MOV.U32 R135, RZ, RZ, 0x2 ;  /* 0x00000002ff877424 */ /* 0x000fe400078e00ff */
[----:B------:R-:W-:Y:S02]  /*3900*/  IMAD.MOV.U32 R134, RZ, RZ, R148 ;  /* 0x000000ffff867224 */ /* 0x000fe400078e0094 */
[----:B------:R-:W-:Y:S01]  /*3910*/  FFMA.FTZ R133, R121, R108, 1.1641532182693481445e-10 ;  /* 0x2f00000079857423 */ /* 0x000fe2000001006c */
[C---:B------:R-:W-:Y:S02]  /*3920*/  SHF.L.U32 R121, R122.reuse, 0x10, RZ ;  /* 0x000000107a797819 */ /* 0x040fe400000006ff */
[----:B------:R-:W-:-:S02]  /*3930*/  PRMT R122, R122, 0x7632, R122 ;  /* 0x000076327a7a7816 */ /* 0x000fc4000000007a */
[----:B------:R-:W-:Y:S01]  /*3940*/  FSETP.LE.FTZ.AND P2, PT, R133, R132, PT ;  /* 0x000000848500720b */ /* 0x000fe20003f53000 */
        /* <DEDUP_REMOVED lines=9> */
.L_x_5473:
        /* <DEDUP_REMOVED lines=13> */
.L_x_5475:
[----:B------:R-:W-:Y:S05]  /*3ab0*/  BSYNC.RECONVERGENT B2 ;  /* 0x0000000000027941 */ /* 0x000fea0003800200 */
.L_x_5474:
        /* <DEDUP_REMOVED lines=61> */
.L_x_5472:
[----:B------:R-:W-:Y:S05]  /*3e90*/  BSYNC.RECONVERGENT B1 ;  /* 0x0000000000017941 */ /* 0x000fea0003800200 */
.L_x_5471:
[----:B------:R-:W-:Y:S01]  /*3ea0*/  ISETP.NE.AND P4, PT, R135, 0x1, PT ;  /* 0x000000018700780c */ /* 0x000fe20003f85270 */
[----:B------:R-:W-:Y:S01]  /*3eb0*/  BSSY.RECONVERGENT B1, `(.L_x_5476) ;  /* 0x000005b000017945 */ /* 0x000fe20003800200 */
[----:B------:R-:W-:Y:S01]  /*3ec0*/  I2FP.F32.U32 R133, R134 ;  /* 0x0000008600857245 */ /* 0x000fe20000201000 */
[----:B------:R-:W-:Y:S01]  /*3ed0*/  IMAD.MOV.U32 R136, RZ, RZ, 0x2 ;  /* 0x00000002ff887424 */ /* 0x000fe200078e00ff */
[----:B------:R-:W-:Y:S01]  /*3ee0*/  SHF.L.U32 R122, R122, 0x10, RZ ;  /* 0x000000107a7a7819 */ /* 0x000fe200000006ff */
[----:B------:R-:W-:Y:S02]  /*3ef0*/  IMAD.MOV.U32 R134, RZ, RZ, R148 ;  /* 0x000000ffff867224 */ /* 0x000fe400078e0094 */
[----:B------:R-:W-:-:S05]  /*3f00*/  FFMA.FTZ R133, R133, R108, 1.1641532182693481445e-10 ;  /* 0x2f00000085857423 */ /* 0x000fca000001006c */
        /* <DEDUP_REMOVED lines=10> */
.L_x_5478:
        /* <DEDUP_REMOVED lines=13> */
.L_x_5480:
[----:B------:R-:W-:Y:S05]  /*4080*/  BSYNC.RECONVERGENT B2 ;  /* 0x0000000000027941 */ /* 0x000fea0003800200 */
.L_x_5479:
        /* <DEDUP_REMOVED lines=61> */
.L_x_5477:
[----:B------:R-:W-:Y:S05]  /*4460*/  BSYNC.RECONVERGENT B1 ;  /* 0x0000000000017941 */ /* 0x000fea0003800200 */
.L_x_5476:
        /* <DEDUP_REMOVED lines=18> */
.L_x_5483:
        /* <DEDUP_REMOVED lines=13> */
.L_x_5485:
[----:B------:R-:W-:Y:S05]  /*4660*/  BSYNC.RECONVERGENT B2 ;  /* 0x0000000000027941 */ /* 0x000fea0003800200 */
.L_x_5484:
        /* <DEDUP_REMOVED lines=15> */
[----:B------:R-:W-:Y:S01]  /*4760*/  IADD3 R135, PT, PT, R2, -0x255992d5, RZ ;  /* 0xdaa66d2b02877810 */ /* 0x000fe20007ffe0ff */
        /* <DEDUP_REMOVED lines=45> */
.L_x_5482:
[----:B------:R-:W-:Y:S05]  /*4a40*/  BSYNC.RECONVERGENT B1 ;  /* 0x0000000000017941 */ /* 0x000fea0003800200 */
.L_x_5481:
[----:B------:R-:W-:Y:S01]  /*4a50*/  I2FP.F32.U32 R135, R134 ;  /* 0x0000008600877245 */ /* 0x000fe20000201000 */
[----:B------:R-:W-:Y:S01]  /*4a60*/  FMUL.FTZ R109, R109, UR12 ;  /* 0x0000000c6d6d7c20 */ /* 0x000fe20008410000 */
[----:B------:R-:W-:Y:S01]  /*4a70*/  P2R R138, PR, RZ, 0x2 ;  /* 0x00000002ff8a7803 */ /* 0x000fe20000000000 */
[----:B------:R-:W-:Y:S01]  /*4a80*/  FMUL.FTZ R110, R110, UR12 ;  /* 0x0000000c6e6e7c20 */ /* 0x000fe20008410000 */
[----:B------:R-:W-:Y:S01]  /*4a90*/  LOP3.LUT P1, RZ, R172, 0x10, RZ, 0xc0, !PT ;  /* 0x00000010acff7812 */ /* 0x000fe2000782c0ff */
[----:B------:R-:W-:Y:S01]  /*4aa0*/  FFMA.FTZ R137, R135, R108, 1.1641532182693481445e-10 ;  /* 0x2f00000087897423 */ /* 0x000fe2000001006c */
[----:B------:R-:W-:Y:S01]  /*4ab0*/  SHF.L.U32 R108, R123, 0x10, RZ ;  /* 0x000000107b6c7819 */ /* 0x000fe200000006ff */
[----:B------:R-:W-:Y:S01]  /*4ac0*/  FMUL.FTZ R111, R111, UR12 ;  /* 0x0000000c6f6f7c20 */ /* 0x000fe20008410000 */
[----:B------:R-:W-:Y:S01]  /*4ad0*/  P2R R139, PR, RZ, 0x1 ;  /* 0x00000001ff8b7803 */ /* 0x000fe20000000000 */
[----:B------:R-:W-:Y:S01]  /*4ae0*/  FMUL.FTZ R123, R120, UR12 ;  /* 0x0000000c787b7c20 */ /* 0x000fe20008410000 */
[----:B------:R-:W-:Y:S01]  /*4af0*/  LOP3.LUT P0, RZ, R172, 0x8, RZ, 0xc0, !PT ;  /* 0x00000008acff7812 */ /* 0x000fe2000780c0ff */
[----:B------:R-:W-:Y:S01]  /*4b00*/  FMUL.FTZ R136, R108, UR12 ;  /* 0x0000000c6c887c20 */ /* 0x000fe20008410000 */
[C---:B------:R-:W-:Y:S01]  /*4b10*/  LOP3.LUT P6, RZ, R172.reuse, 0x4, RZ, 0xc0, !PT ;  /* 0x00000004acff7812 */ /* 0x040fe200078cc0ff */
[----:B------:R-:W-:Y:S01]  /*4b20*/  FMUL.FTZ R133, R159, UR12 ;  /* 0x0000000c9f857c20 */ /* 0x000fe20008410000 */
[----:B------:R-:W-:Y:S01]  /*4b30*/  LOP3.LUT P5, RZ, R172, 0x2, RZ, 0xc0, !PT ;  /* 0x00000002acff7812 */ /* 0x000fe200078ac0ff */
[----:B------:R-:W-:Y:S01]  /*4b40*/  FMUL.FTZ R134, R122, UR12 ;  /* 0x0000000c7a867c20 */ /* 0x000fe20008410000 */
[----:B------:R-:W-:Y:S01]  /*4b50*/  FSEL R108, R109, RZ, P1 ;  /* 0x000000ff6d6c7208 */ /* 0x000fe20000800000 */
[----:B------:R-:W-:Y:S01]  /*4b60*/  FMUL.FTZ R135, R121, UR12 ;  /* 0x0000000c79877c20 */ /* 0x000fe20008410000 */
[----:B------:R-:W-:-:S02]  /*4b70*/  ISETP.NE.AND P1, PT, R138, RZ, PT ;  /* 0x000000ff8a00720c */ /* 0x000fc40003f25270 */
[----:B------:R-:W-:Y:S02]  /*4b80*/  FSEL R109, R110, RZ, P0 ;  /* 0x000000ff6e6d7208 */ /* 0x000fe40000000000 */
[----:B------:R-:W-:Y:S02]  /*4b90*/  FSEL R110, R111, RZ, P6 ;  /* 0x000000ff6f6e7208 */ /* 0x000fe40003000000 */
[----:B------:R-:W-:Y:S02]  /*4ba0*/  FSEL R111, R123, RZ, P5 ;  /* 0x000000ff7b6f7208 */ /* 0x000fe40002800000 */
[----:B------:R-:W-:Y:S02]  /*4bb0*/  FSETP.GTU.FTZ.AND P5, PT, R137, R132, PT ;  /* 0x000000848900720b */ /* 0x000fe40003fbc000 */
[----:B------:R-:W-:Y:S02]  /*4bc0*/  FSEL R122, R133, RZ, P4 ;  /* 0x000000ff857a7208 */ /* 0x000fe40002000000 */
        /* <DEDUP_REMOVED lines=8> */
[----:B------:R-:W-:Y:S01]  /*4c50*/  @P1 FADD.FTZ R120, R104, R120 ;  /* 0x0000007868781221 */ /* 0x000fe20000010000 */
[----:B------:R-:W-:Y:S01]  /*4c60*/  @P1 FADD.FTZ R121, R105, R121 ;  /* 0x0000007969791221 */ /* 0x000fe20000010000 */
[----:B------:R-:W-:Y:S01]  /*4c70*/  @P1 FADD.FTZ R122, R106, R122 ;  /* 0x0000007a6a7a1221 */ /* 0x000fe20000010000 */
[----:B------:R-:W-:Y:S01]  /*4c80*/  @P1 FADD.FTZ R123, R107, R123 ;  /* 0x0000007b6b7b1221 */ /* 0x000fe20000010000 */
[----:B------:R-:W-:Y:S01]  /*4c90*/  PLOP3.LUT P5, PT, P5, PT, PT, 0x8, 0x80 ;  /* 0x000000000080781c */ /* 0x000fe20002fae170 */
[----:B------:R-:W-:-:S12]  /*4ca0*/  BRA `(.L_x_5486) ;  /* 0x0000006000807947 */ /* 0x000fd80003800000 */
.L_x_5445:
        /* <DEDUP_REMOVED lines=16> */
.L_x_5489:
        /* <DEDUP_REMOVED lines=13> */
.L_x_5491:
[----:B------:R-:W-:Y:S05]  /*4e80*/  BSYNC.RECONVERGENT B2 ;  /* 0x0000000000027941 */ /* 0x000fea0003800200 */
.L_x_5490:
        /* <DEDUP_REMOVED lines=44> */
[----:B------:R-:W-:-:S04]  /*5150*/  LOP3.LUT R109, R109, R110, R135, 0x96, !PT ;  /* 0x0000006e6d6d7212 */ /* 0x000fc800078e9687 */
[----:B------:R-:W-:Y:S01]  /*5160*/  LOP3.LUT R111, R111, R108, R133, 0x96, !PT ;  /* 0x0000006c6f6f7212 */ /* 0x000fe200078e9685 */
[----:B------:R-:W-:-:S04]  /*5170*/  IMAD.WIDE.U32 R108, R109, -0x2daee0ad, RZ ;  /* 0xd2511f536d6c7825 */ /* 0x000fc800078e00ff */
[----:B------:R-:W-:-:S04]  /*5180*/  IMAD.WIDE.U32 R146, R111, -0x326172a9, RZ ;  /* 0xcd9e8d576f927825 */ /* 0x000fc800078e00ff */
[----:B------:R-:W-:Y:S02]  /*5190*/  VIADD R111, R2, 0xf1bbcdc8 ;  /* 0xf1bbcdc8026f7836 */ /* 0x000fe40000000000 */
[----:B------:R-:W-:-:S03]  /*51a0*/  VIADD R133, R3, 0xdb3d7428 ;  /* 0xdb3d742803857836 */ /* 0x000fc60000000000 */
[----:B------:R-:W-:Y:S02]  /*51b0*/  LOP3.LUT R111, R111, R134, R147, 0x96, !PT ;  /* 0x000000866f6f7212 */ /* 0x000fe400078e9693 */
[----:B------:R-:W-:Y:S02]  /*51c0*/  LOP3.LUT R133, R133, R132, R109, 0x96, !PT ;  /* 0x0000008485857212 */ /* 0x000fe400078e966d */
[----:B------:R-:W-:Y:S01]  /*51d0*/  IADD3 R109, PT, PT, R2, -0x700cb87f, RZ ;  /* 0x8ff34781026d7810 */ /* 0x000fe20007ffe0ff */
[----:B------:R-:W-:-:S04]  /*51e0*/  IMAD.WIDE.U32 R110, R111, -0x2daee0ad, RZ ;  /* 0xd2511f536f6e7825 */ /* 0x000fc800078e00ff */
[----:B------:R-:W-:Y:S01]  /*51f0*/  IMAD.WIDE.U32 R132, R133, -0x326172a9, RZ ;  /* 0xcd9e8d5785847825 */ /* 0x000fe200078e00ff */
[----:B------:R-:W-:Y:S02]  /*5200*/  LOP3.LUT R145, R145, R108, R111, 0x96, !PT ;  /* 0x0000006c91917212 */ /* 0x000fe400078e966f */
[----:B------:R-:W-:Y:S01]  /*5210*/  MOV R0, R110 ;  /* 0x0000006e00007202 */ /* 0x000fe20000000f00 */
[----:B------:R-:W-:Y:S01]  /*5220*/  IMAD.MOV.U32 R148, RZ, RZ, R132 ;  /* 0x000000ffff947224 */ /* 0x000fe200078e0084 */
[----:B------:R-:W-:Y:S01]  /*5230*/  LOP3.LUT R146, R109, R146, R133, 0x96, !PT ;  /* 0x000000926d927212 */ /* 0x000fe200078e9685 */
[----:B------:R-:W-:Y:S02]  /*5240*/  IMAD.MOV.U32 R108, RZ, RZ, R159 ;  /* 0x000000ffff6c7224 */ /* 0x000fe400078e009f */
[----:B------:R-:W-:-:S07]  /*5250*/  IMAD.MOV.U32 R111, RZ, RZ, RZ ;  /* 0x000000ffff6f7224 */ /* 0x000fce00078e00ff */
.L_x_5488:
[----:B------:R-:W-:Y:S05]  /*5260*/  BSYNC.RECONVERGENT B1 ;  /* 0x0000000000017941 */ /* 0x000fea0003800200 */
.L_x_5487:
[----:B------:R-:W0:Y:S01]  /*5270*/  LDC R132, c[0x0][0x404] ;  /* 0x00010100ff847b82 */ /* 0x000e220000000800 */
[----:B------:R-:W-:Y:S01]  /*5280*/  HFMA2 R134, -RZ, RZ, 0.1171875, 0 ;  /* 0x2f800000ff867431 */ /* 0x000fe200000001ff */
[----:B------:R-:W-:Y:S01]  /*5290*/  I2FP.F32.U32 R109, R108 ;  /* 0x0000006c006d7245 */ /* 0x000fe20000201000 */
[----:B-----5:R-:W-:Y:S01]  /*52a0*/  IMAD.U32 R110, R120, 0x10000, RZ ;  /* 0x00010000786e7824 */ /* 0x020fe200078e00ff */
[----:B------:R-:W-:Y:S01]  /*52b0*/  ISETP.NE.AND P2, PT, R111, 0x1, PT ;  /* 0x000000016f00780c */ /* 0x000fe20003f45270 */
[----:B------:R-:W-:Y:S01]  /*52c0*/  BSSY.RECONVERGENT B1, `(.L_x_5492) ;  /* 0x000005e000017945 */ /* 0x000fe20003800200 */
[----:B------:R-:W-:Y:S01]  /*52d0*/  LOP3.LUT R172, R172, 0xffffffef, RZ, 0xc0, !PT ;  /* 0xffffffefacac7812 */ /* 0x000fe200078ec0ff */
[----:B------:R-:W-:Y:S01]  /*52e0*/  IMAD.MOV.U32 R136, RZ, RZ, 0x2 ;  /* 0x00000002ff887424 */ /* 0x000fe200078e00ff */
[----:B------:R-:W1:Y:S01]  /*52f0*/  LDC R133, c[0x0][0x408] ;  /* 0x00010200ff857b82 */ /* 0x000e620000000800 */
[----:B------:R-:W-:Y:S01]  /*5300*/  PRMT R120, R120, 0x7632, R120 ;  /* 0x0000763278787816 */ /* 0x000fe20000000078 */
[----:B------:R-:W-:Y:S01]  /*5310*/  FFMA.FTZ R109, R109, R134, 1.1641532182693481445e-10 ;  /* 0x2f0000006d6d7423 */ /* 0x000fe20000010086 */
[----:B------:R-:W-:-:S04]  /*5320*/  MOV R108, R148 ;  /* 0x00000094006c7202 */ /* 0x000fc80000000f00 */
[----:B0-----:R-:W-:Y:S01]  /*5330*/  FSETP.LE.FTZ.AND P4, PT, R109, R132, PT ;  /* 0x000000846d00720b */ /* 0x001fe20003f93000 */
[----:B-1----:R-:W-:-:S12]  /*5340*/  FMUL.FTZ R135, R133, R110 ;  /* 0x0000006e85877220 */ /* 0x002fd80000410000 */
        /* <DEDUP_REMOVED lines=10> */
.L_x_5494:
        /* <DEDUP_REMOVED lines=13> */
.L_x_5496:
[----:B------:R-:W-:Y:S05]  /*54c0*/  BSYNC.RECONVERGENT B2 ;  /* 0x0000000000027941 */ /* 0x000fea0003800200 */
.L_x_5495:
        /* <DEDUP_REMOVED lines=55> */
[----:B------:R-:W-:-:S03]  /*5840*/  MOV R148, R136 ;  /* 0x0000008800947202 */ /* 0x000fc60000000f00 */
[----:B------:R-:W-:Y:S01]  /*5850*/  HFMA2 R136, -RZ, RZ, 0, 0 ;  /* 0x00000000ff887431 */ /* 0x000fe200000001ff */
[----:B------:R-:W-:Y:S02]  /*5860*/  LOP3.LUT R146, R109, R146, R137, 0x96, !PT ;  /* 0x000000926d927212 */ /* 0x000fe400078e9689 */
[----:B------:R-:W-:Y:S01]  /*5870*/  LOP3.LUT R145, R145, R108, R111, 0x96, !PT ;  /* 0x0000006c91917212 */ /* 0x000fe200078e966f */
[----:B------:R-:W-:Y:S02]  /*5880*/  IMAD.MOV.U32 R108, RZ, RZ, R0 ;  /* 0x000000ffff6c7224 */ /* 0x000fe400078e0000 */
[----:B------:R-:W-:-:S07]  /*5890*/  IMAD.MOV.U32 R0, RZ, RZ, R110 ;  /* 0x000000ffff007224 */ /* 0x000fce00078e006e */
.L_x_5493:
[----:B------:R-:W-:Y:S05]  /*58a0*/  BSYNC.RECONVERGENT B1 ;  /* 0x0000000000017941 */ /* 0x000fea0003800200 */
.L_x_5492:
        /* <DEDUP_REMOVED lines=23> */
.L_x_5499:
        /* <DEDUP_REMOVED lines=13> */
.L_x_5501:
[----:B------:R-:W-:Y:S05]  /*5af0*/  BSYNC.RECONVERGENT B2 ;  /* 0x0000000000027941 */ /* 0x000fea0003800200 */
.L_x_5500:
        /* <DEDUP_REMOVED lines=57> */
[----:B------:R-:W-:Y:S01]  /*5e90*/  IMAD.MOV.U32 R109, RZ, RZ, R0 ;  /* 0x000000ffff6d7224 */ /* 0x000fe200078e0000 */
[----:B------:R-:W-:Y:S01]  /*5ea0*/  LOP3.LUT R145, R145, R110, R139, 0x96, !PT ;  /* 0x0000006e91917212 */ /* 0x000fe200078e968b */
[----:B------:R-:W-:Y:S02]  /*5eb0*/  HFMA2 R110, -RZ, RZ, 0, 0 ;  /* 0x00000000ff6e7431 */ /* 0x000fe400000001ff */
[----:B------:R-:W-:-:S07]  /*5ec0*/  IMAD.MOV.U32 R0, RZ, RZ, R138 ;  /* 0x000000ffff007224 */ /* 0x000fce00078e008a */
.L_x_5498:
[----:B------:R-:W-:Y:S05]  /*5ed0*/  BSYNC.RECONVERGENT B1 ;  /* 0x0000000000017941 */ /* 0x000fea0003800200 */
.L_x_5497:
[----:B------:R-:W-:Y:S01]  /*5ee0*/  I2FP.F32.U32 R109, R109 ;  /* 0x0000006d006d7245 */ /* 0x000fe20000201000 */
[----:B------:R-:W-:Y:S01]  /*5ef0*/  IMAD.U32 R120, R120, 0x10000, RZ ;  /* 0x0001000078787824 */ /* 0x000fe200078e00ff */
[----:B------:R-:W-:Y:S01]  /*5f00*/  ISETP.NE.AND P2, PT, R110, 0x1, PT ;  /* 0x000000016e00780c */ /* 0x000fe20003f45270 */
[----:B------:R-:W-:Y:S01]  /*5f10*/  BSSY.RECONVERGENT B1, `(.L_x_5502) ;  /* 0x000005c000017945 */ /* 0x000fe20003800200 */
[----:B------:R-:W-:Y:S01]  /*5f20*/  LOP3.LUT R172, R172, 0xfffffff7, RZ, 0xc0, !PT ;  /* 0xfffffff7acac7812 */ /* 0x000fe200078ec0ff */
[----:B------:R-:W-:Y:S01]  /*5f30*/  FFMA.FTZ R109, R109, R134, 1.1641532182693481445e-10 ;  /* 0x2f0000006d6d7423 */ /* 0x000fe20000010086 */
[----:B------:R-:W-:Y:S02]  /*5f40*/  IMAD.MOV.U32 R111, RZ, RZ, 0x2 ;  /* 0x00000002ff6f7424 */ /* 0x000fe400078e00ff */
[----:B------:R-:W-:Y:S02]  /*5f50*/  FMUL.FTZ R120, R120, R133 ;  /* 0x0000008578787220 */ /* 0x000fe40000410000 */
[----:B------:R-:W-:-:S02]  /*5f60*/  FSETP.LE.FTZ.AND P4, PT, R109, R132, PT ;  /* 0x000000846d00720b */ /* 0x000fc40003f93000 */
        /* <DEDUP_REMOVED lines=11> */
.L_x_5504:
        /* <DEDUP_REMOVED lines=13> */
.L_x_5506:
[----:B------:R-:W-:Y:S05]  /*60f0*/  BSYNC.RECONVERGENT B2 ;  /* 0x0000000000027941 */ /* 0x000fea0003800200 */
.L_x_5505:
        /* <DEDUP_REMOVED lines=56> */
[----:B------:R-:W-:Y:S01]  /*6480*/  HFMA2 R111, -RZ, RZ, 0, 0 ;  /* 0x00000000ff6f7431 */ /* 0x000fe200000001ff */
[----:B------:R-:W-:Y:S01]  /*6490*/  MOV R148, R150 ;  /* 0x0000009600947202 */ /* 0x000fe20000000f00 */
[----:B------:R-:W-:Y:S01]  /*64a0*/  IMAD.MOV.U32 R109, RZ, RZ, R0 ;  /* 0x000000ffff6d7224 */ /* 0x000fe200078e0000 */
[----:B------:R-:W-:Y:S01]  /*64b0*/  LOP3.LUT R145, R145, R110, R139, 0x96, !PT ;  /* 0x0000006e91917212 */ /* 0x000fe200078e968b */
[----:B------:R-:W-:-:S07]  /*64c0*/  IMAD.MOV.U32 R0, RZ, RZ, R138 ;  /* 0x000000ffff007224 */ /* 0x000fce00078e008a */
.L_x_5503:
[----:B------:R-:W-:Y:S05]  /*64d0*/  BSYNC.RECONVERGENT B1 ;  /* 0x0000000000017941 */ /* 0x000fea0003800200 */
.L_x_5502:
[----:B------:R-:W-:Y:S01]  /*64e0*/  I2FP.F32.U32 R109, R109 ;  /* 0x0000006d006d7245 */ /* 0x000fe20000201000 */
[----:B------:R-:W-:Y:S01]  /*64f0*/  BSSY.RECONVERGENT B1, `(.L_x_5507) ;  /* 0x0000062000017945 */ /* 0x000fe20003800200 */
[----:B------:R-:W-:Y:S01]  /*6500*/  PRMT R110, R160, 0x7632, R110 ;  /* 0x00007632a06e7816 */ /* 0x000fe2000000006e */
[----:B------:R-:W-:Y:S01]  /*6510*/  IMAD.MOV.U32 R135, RZ, RZ, 0x2 ;  /* 0x00000002ff877424 */ /* 0x000fe200078e00ff */
[----:B------:R-:W-:Y:S01]  /*6520*/  ISETP.NE.AND P3, PT, R111, 0x1, PT ;  /* 0x000000016f00780c */ /* 0x000fe20003f65270 */
[----:B------:R-:W-:Y:S02]  /*6530*/  FFMA.FTZ R109, R109, R134, 1.1641532182693481445e-10 ;  /* 0x2f0000006d6d7423 */ /* 0x000fe40000010086 */
[----:B------:R-:W-:-:S03]  /*6540*/  IMAD.U32 R110, R110, 0x10000, RZ ;  /* 0x000100006e6e7824 */ /* 0x000fc600078e00ff */
[----:B------:R-:W-:Y:S01]  /*6550*/  FSETP.GTU.FTZ.AND P2, PT, R109, R132, PT ;  /* 0x000000846d00720b */ /* 0x000fe20003f5c000 */
[----:B------:R-:W-:Y:S01]  /*6560*/  FMUL.FTZ R110, R110, R133 ;  /* 0x000000856e6e7220 */ /* 0x000fe20000410000 */
[----:B------:R-:W-:Y:S02]  /*6570*/  FSEL R109, R120, RZ, P4 ;  /* 0x000000ff786d7208 */ /* 0x000fe40002000000 */
[----:B------:R-:W-:Y:S02]  /*6580*/  SEL R151, RZ, 0x1, P2 ;  /* 0x00000001ff977807 */ /* 0x000fe40001000000 */
[----:B------:R-:W-:-:S05]  /*6590*/  FSEL R110, R110, RZ, !P2 ;  /* 0x000000ff6e6e7208 */ /* 0x000fca0005000000 */
        /* <DEDUP_REMOVED lines=12> */
.L_x_5509:
        /* <DEDUP_REMOVED lines=13> */
.L_x_5511:
[----:B------:R-:W-:Y:S05]  /*6730*/  BSYNC.RECONVERGENT B2 ;  /* 0x0000000000027941 */ /* 0x000fea0003800200 */
.L_x_5510:
        /* <DEDUP_REMOVED lines=54> */
[----:B------:R-:W-:-:S04]  /*6aa0*/  IMAD.WIDE.U32 R138, R135, -0x2daee0ad, RZ ;  /* 0xd2511f53878a7825 */ /* 0x000fc800078e00ff */
[----:B------:R-:W-:Y:S01]  /*6ab0*/  HFMA2 R135, -RZ, RZ, 0, 0 ;  /* 0x00000000ff877431 */ /* 0x000fe200000001ff */
[----:B------:R-:W-:Y:S02]  /*6ac0*/  LOP3.LUT R146, R111, R136, R153, 0x96, !PT ;  /* 0x000000886f927212 */ /* 0x000fe400078e9699 */
[----:B------:R-:W-:Y:S02]  /*6ad0*/  MOV R148, R152 ;  /* 0x0000009800947202 */ /* 0x000fe40000000f00 */
[----:B------:R-:W-:Y:S01]  /*6ae0*/  LOP3.LUT R145, R145, R110, R139, 0x96, !PT ;  /* 0x0000006e91917212 */ /* 0x000fe200078e968b */
[----:B------:R-:W-:Y:S02]  /*6af0*/  IMAD.MOV.U32 R110, RZ, RZ, R0 ;  /* 0x000000ffff6e7224 */ /* 0x000fe400078e0000 */
[----:B------:R-:W-:-:S07]  /*6b00*/  IMAD.MOV.U32 R0, RZ, RZ, R138 ;  /* 0x000000ffff007224 */ /* 0x000fce00078e008a */
.L_x_5508:
[----:B------:R-:W-:Y:S05]  /*6b10*/  BSYNC.RECONVERGENT B1 ;  /* 0x0000000000017941 */ /* 0x000fea0003800200 */
.L_x_5507:
[----:B------:R-:W-:Y:S01]  /*6b20*/  I2FP.F32.U32 R111, R110 ;  /* 0x0000006e006f7245 */ /* 0x000fe20000201000 */
[----:B------:R-:W-:Y:S01]  /*6b30*/  IMAD.U32 R120, R121, 0x10000, RZ ;  /* 0x0001000079787824 */ /* 0x000fe200078e00ff */
[----:B------:R-:W-:Y:S01]  /*6b40*/  ISETP.NE.AND P2, PT, R135, 0x1, PT ;  /* 0x000000018700780c */ /* 0x000fe20003f45270 */
[----:B------:R-:W-:Y:S01]  /*6b50*/  BSSY.RECONVERGENT B1, `(.L_x_5512) ;  /* 0x000005d000017945 */ /* 0x000fe20003800200 */
[----:B------:R-:W-:Y:S01]  /*6b60*/  LOP3.LUT R172, R172, 0xfffffffb, RZ, 0xc0, !PT ;  /* 0xfffffffbacac7812 */ /* 0x000fe200078ec0ff */
[----:B------:R-:W-:Y:S01]  /*6b70*/  FFMA.FTZ R111, R111, R134, 1.1641532182693481445e-10 ;  /* 0x2f0000006f6f7423 */ /* 0x000fe20000010086 */
[----:B------:R-:W-:Y:S01]  /*6b80*/  PRMT R121, R121, 0x7632, R121 ;  /* 0x0000763279797816 */ /* 0x000fe20000000079 */
[----:B------:R-:W-:Y:S01]  /*6b90*/  IMAD.MOV.U32 R136, RZ, RZ, 0x2 ;  /* 0x00000002ff887424 */ /* 0x000fe200078e00ff */
[----:B------:R-:W-:Y:S01]  /*6ba0*/  MOV R110, R148 ;  /* 0x00000094006e7202 */ /* 0x000fe20000000f00 */
[----:B------:R-:W-:Y:S01]  /*6bb0*/  FMUL.FTZ R120, R133, R120 ;  /* 0x0000007885787220 */ /* 0x000fe20000410000 */
[----:B------:R-:W-:-:S13]  /*6bc0*/  FSETP.LE.FTZ.AND P4, PT, R111, R132, PT ;  /* 0x000000846f00720b */ /* 0x000fda0003f93000 */
        /* <DEDUP_REMOVED lines=10> */
.L_x_5514:
        /* <DEDUP_REMOVED lines=13> */
.L_x_5516:
[----:B------:R-:W-:Y:S05]  /*6d40*/  BSYNC.RECONVERGENT B2 ;  /* 0x0000000000027941 */ /* 0x000fea0003800200 */
.L_x_5515:
        /* <DEDUP_REMOVED lines=57> */
[----:B------:R-:W-:Y:S02]  /*70e0*/  MOV R148, R152 ;  /* 0x0000009800947202 */ /* 0x000fe40000000f00 */
[----:B------:R-:W-:Y:S01]  /*70f0*/  LOP3.LUT R145, R145, R110, R139, 0x96, !PT ;  /* 0x0000006e91917212 */ /* 0x000fe200078e968b */
[----:B------:R-:W-:Y:S02]  /*7100*/  IMAD.MOV.U32 R110, RZ, RZ, R0 ;  /* 0x000000ffff6e7224 */ /* 0x000fe400078e0000 */
[----:B------:R-:W-:-:S07]  /*7110*/  IMAD.MOV.U32 R0, RZ, RZ, R138 ;  /* 0x000000ffff007224 */ /* 0x000fce00078e008a */
.L_x_5513:
[----:B------:R-:W-:Y:S05]  /*7120*/  BSYNC.RECONVERGENT B1 ;  /* 0x0000000000017941 */ /* 0x000fea0003800200 */
.L_x_5512:
        /* <DEDUP_REMOVED lines=23> */
.L_x_5519:
        /* <DEDUP_REMOVED lines=13> */
.L_x_5521:
[----:B------:R-:W-:Y:S05]  /*7370*/  BSYNC.RECONVERGENT B2 ;  /* 0x0000000000027941 */ /* 0x000fea0003800200 */
.L_x_5520:
        /* <DEDUP_REMOVED lines=51> */
[----:B------:R-:W-:Y:S01]  /*76b0*/  HFMA2 R137, -RZ, RZ, 0, 0 ;  /* 0x00000000ff897431 */ /* 0x000fe200000001ff */
[----:B------:R-:W-:-:S03]  /*76c0*/  LOP3.LUT R111, R111, R156, R139, 0x96, !PT ;  /* 0x0000009c6f6f7212 */ /* 0x000fc600078e968b */
[----:B------:R-:W-:-:S04]  /*76d0*/  IMAD.WIDE.U32 R156, R135, -0x326172a9, RZ ;  /* 0xcd9e8d57879c7825 */ /* 0x000fc800078e00ff */
[----:B------:R-:W-:Y:S01]  /*76e0*/  VIADD R135, R2, 0x8ff34781 ;  /* 0x8ff3478102877836 */ /* 0x000fe20000000000 */
[----:B------:R-:W-:Y:S01]  /*76f0*/  MOV R148, R156 ;  /* 0x0000009c00947202 */ /* 0x000fe20000000f00 */
[----:B------:R-:W-:-:S03]  /*7700*/  IMAD.WIDE.U32 R152, R111, -0x2daee0ad, RZ ;  /* 0xd2511f536f987825 */ /* 0x000fc600078e00ff */
[----:B------:R-:W-:Y:S01]  /*7710*/  LOP3.LUT R146, R135, R138, R157, 0x96, !PT ;  /* 0x0000008a87927212 */ /* 0x000fe200078e969d */
[----:B------:R-:W-:Y:S01]  /*7720*/  IMAD.MOV.U32 R111, RZ, RZ, R0 ;  /* 0x000000ffff6f7224 */ /* 0x000fe200078e0000 */
[----:B------:R-:W-:Y:S01]  /*7730*/  LOP3.LUT R145, R145, R136, R153, 0x96, !PT ;  /* 0x0000008891917212 */ /* 0x000fe200078e9699 */
[----:B------:R-:W-:-:S07]  /*7740*/  IMAD.MOV.U32 R0, RZ, RZ, R152 ;  /* 0x000000ffff007224 */ /* 0x000fce00078e0098 */
.L_x_5518:
[----:B------:R-:W-:Y:S05]  /*7750*/  BSYNC.RECONVERGENT B1 ;  /* 0x0000000000017941 */ /* 0x000fea0003800200 */
.L_x_5517:
        /* <DEDUP_REMOVED lines=20> */
.L_x_5524:
        /* <DEDUP_REMOVED lines=13> */
.L_x_5526:
[----:B------:R-:W-:Y:S05]  /*7970*/  BSYNC.RECONVERGENT B2 ;  /* 0x0000000000027941 */ /* 0x000fea0003800200 */
.L_x_5525:
        /* <DEDUP_REMOVED lines=61> */
.L_x_5523:
[----:B------:R-:W-:Y:S05]  /*7d50*/  BSYNC.RECONVERGENT B1 ;  /* 0x0000000000017941 */ /* 0x000fea0003800200 */
.L_x_5522:
[----:B------:R-:W-:Y:S01]  /*7d60*/  I2FP.F32.U32 R111, R111 ;  /* 0x0000006f006f7245 */ /* 0x000fe20000201000 */
[----:B------:R-:W-:Y:S01]  /*7d70*/  BSSY.RECONVERGENT B1, `(.L_x_5527) ;  /* 0x0000062000017945 */ /* 0x000fe20003800200 */
[----:B------:R-:W-:Y:S01]  /*7d80*/  PRMT R120, R161, 0x7632, R120 ;  /* 0x00007632a1787816 */ /* 0x000fe20000000078 */
[----:B------:R-:W-:Y:S02]  /*7d90*/  IMAD.MOV.U32 R137, RZ, RZ, 0x2 ;  /* 0x00000002ff897424 */ /* 0x000fe400078e00ff */
[----:B------:R-:W-:Y:S02]  /*7da0*/  FFMA.FTZ R111, R111, R134, 1.1641532182693481445e-10 ;  /* 0x2f0000006f6f7423 */ /* 0x000fe40000010086 */
[----:B------:R-:W-:-:S03]  /*7db0*/  IMAD.U32 R120, R120, 0x10000, RZ ;  /* 0x0001000078787824 */ /* 0x000fc600078e00ff */
[----:B------:R-:W-:Y:S01]  /*7dc0*/  FSETP.GTU.FTZ.AND P2, PT, R111, R132, PT ;  /* 0x000000846f00720b */ /* 0x000fe20003f5c000 */
[----:B------:R-:W-:Y:S01]  /*7dd0*/  FMUL.FTZ R120, R120, R133 ;  /* 0x0000008578787220 */ /* 0x000fe20000410000 */
[----:B------:R-:W-:Y:S02]  /*7de0*/  FSEL R111, R135, RZ, P4 ;  /* 0x000000ff876f7208 */ /* 0x000fe40002000000 */
[----:B------:R-:W-:Y:S02]  /*7df0*/  SEL R152, RZ, 0x1, P2 ;  /* 0x00000001ff987807 */ /* 0x000fe40001000000 */
[----:B------:R-:W-:Y:S02]  /*7e00*/  FSEL R120, R120, RZ, !P2 ;  /* 0x000000ff78787208 */ /* 0x000fe40005000000 */
[----:B------:R-:W-:-:S03]  /*7e10*/  ISETP.NE.AND P2, PT, R121, 0x1, PT ;  /* 0x000000017900780c */ /* 0x000fc60003f45270 */
[----:B------:R-:W-:Y:S01]  /*7e20*/  FADD.FTZ R111, R120, R111 ;  /* 0x0000006f786f7221 */ /* 0x000fe20000010000 */
[----:B------:R-:W-:-:S03]  /*7e30*/  MOV R120, R148 ;  /* 0x0000009400787202 */ /* 0x000fc60000000f00 */
        /* <DEDUP_REMOVED lines=10> */
.L_x_5529:
        /* <DEDUP_REMOVED lines=13> */
.L_x_5531:
[----:B------:R-:W-:Y:S05]  /*7fb0*/  BSYNC.RECONVERGENT B2 ;  /* 0x0000000000027941 */ /* 0x000fea0003800200 */
.L_x_5530:
        /* <DEDUP_REMOVED lines=52> */
[----:B------:R-:W-:Y:S01]  /*8300*/  LOP3.LUT R135, R135, R156, R137, 0x96, !PT ;  /* 0x0000009c87877212 */ /* 0x000fe200078e9689 */
[----:B------:R-:W-:Y:S02]  /*8310*/  HFMA2 R137, -RZ, RZ, 0, 0 ;  /* 0x00000000ff897431 */ /* 0x000fe400000001ff */
[----:B------:R-:W-:-:S04]  /*8320*/  IMAD.WIDE.U32 R156, R139, -0x326172a9, RZ ;  /* 0xcd9e8d578b9c7825 */ /* 0x000fc800078e00ff */
[----:B------:R-:W-:Y:S01]  /*8330*/  IMAD.WIDE.U32 R138, R135, -0x2daee0ad, RZ ;  /* 0xd2511f53878a7825 */ /* 0x000fe200078e00ff */
[----:B------:R-:W-:Y:S02]  /*8340*/  LOP3.LUT R146, R121, R136, R157, 0x96, !PT ;  /* 0x0000008879927212 */ /* 0x000fe400078e969d */
[----:B------:R-:W-:Y:S02]  /*8350*/  MOV R148, R156 ;  /* 0x0000009c00947202 */ /* 0x000fe40000000f00 */
[----:B------:R-:W-:Y:S01]  /*8360*/  LOP3.LUT R145, R145, R120, R139, 0x96, !PT ;  /* 0x0000007891917212 */ /* 0x000fe200078e968b */
[----:B------:R-:W-:Y:S02]  /*8370*/  IMAD.MOV.U32 R120, RZ, RZ, R0 ;  /* 0x000000ffff787224 */ /* 0x000fe400078e0000 */
[----:B------:R-:W-:-:S07]  /*8380*/  IMAD.MOV.U32 R0, RZ, RZ, R138 ;  /* 0x000000ffff007224 */ /* 0x000fce00078e008a */
.L_x_5528:
[----:B------:R-:W-:Y:S05]  /*8390*/  BSYNC.RECONVERGENT B1 ;  /* 0x0000000000017941 */ /* 0x000fea0003800200 */
.L_x_5527:
        /* <DEDUP_REMOVED lines=19> */
.L_x_5534:
        /* <DEDUP_REMOVED lines=13> */
.L_x_5536:
[----:B------:R-:W-:Y:S05]  /*85a0*/  BSYNC.RECONVERGENT B2 ;  /* 0x0000000000027941 */ /* 0x000fea0003800200 */
.L_x_5535:
        /* <DEDUP_REMOVED lines=59> */
[----:B------:R-:W-:Y:S02]  /*8960*/  IMAD.MOV.U32 R0, RZ, RZ, R138 ;  /* 0x000000ffff007224 */ /* 0x000fe400078e008a */
[----:B------:R-:W-:-:S07]  /*8970*/  HFMA2 R138, -RZ, RZ, 0, 0 ;  /* 0x00000000ff8a7431 */ /* 0x000fce00000001ff */
.L_x_5533:
[----:B------:R-:W-:Y:S05]  /*8980*/  BSYNC.RECONVERGENT B1 ;  /* 0x0000000000017941 */ /* 0x000fea0003800200 */
.L_x_5532:
        /* <DEDUP_REMOVED lines=23> */
.L_x_5539:
        /* <DEDUP_REMOVED lines=13> */
.L_x_5541:
[----:B------:R-:W-:Y:S05]  /*8bd0*/  BSYNC.RECONVERGENT B2 ;  /* 0x0000000000027941 */ /* 0x000fea0003800200 */
.L_x_5540:
        /* <DEDUP_REMOVED lines=55> */
[----:B------:R-:W-:Y:S02]  /*8f50*/  HFMA2 R136, -RZ, RZ, 0, 0 ;  /* 0x00000000ff887431 */ /* 0x000fe400000001ff */
[----:B------:R-:W-:Y:S01]  /*8f60*/  VIADD R135, R2, 0x8ff34781 ;  /* 0x8ff3478102877836 */ /* 0x000fe20000000000 */
[----:B------:R-:W-:Y:S01]  /*8f70*/  MOV R148, R158 ;  /* 0x0000009e00947202 */ /* 0x000fe20000000f00 */
[----:B------:R-:W-:Y:S02]  /*8f80*/  IMAD.MOV.U32 R121, RZ, RZ, R0 ;  /* 0x000000ffff797224 */ /* 0x000fe400078e0000 */
[----:B------:R-:W-:Y:S01]  /*8f90*/  IMAD.MOV.U32 R0, RZ, RZ, R156 ;  /* 0x000000ffff007224 */ /* 0x000fe200078e009c */
[----:B------:R-:W-:-:S07]  /*8fa0*/  LOP3.LUT R146, R135, R138, R159, 0x96, !PT ;  /* 0x0000008a87927212 */ /* 0x000fce00078e969f */
.L_x_5538:
[----:B------:R-:W-:Y:S05]  /*8fb0*/  BSYNC.RECONVERGENT B1 ;  /* 0x0000000000017941 */ /* 0x000fea0003800200 */
.L_x_5537:
        /* <DEDUP_REMOVED lines=18> */
.L_x_5544:
        /* <DEDUP_REMOVED lines=13> */
.L_x_5546:
[----:B------:R-:W-:Y:S05]  /*91b0*/  BSYNC.RECONVERGENT B2 ;  /* 0x0000000000027941 */ /* 0x000fea0003800200 */
.L_x_5545:
        /* <DEDUP_REMOVED lines=61> */
.L_x_5543:
[----:B------:R-:W-:Y:S05]  /*9590*/  BSYNC.RECONVERGENT B1 ;  /* 0x0000000000017941 */ /* 0x000fea0003800200 */
.L_x_5542:
        /* <DEDUP_REMOVED lines=24> */
.L_x_5549:
        /* <DEDUP_REMOVED lines=13> */
.L_x_5551:
[----:B------:R-:W-:Y:S05]  /*97f0*/  BSYNC.RECONVERGENT B2 ;  /* 0x0000000000027941 */ /* 0x000fea0003800200 */
.L_x_5550:
        /* <DEDUP_REMOVED lines=21> */
[----:B------:R-:W-:-:S03]  /*9950*/  IMAD.MOV.U32 R122, RZ, RZ, R0 ;  /* 0x000000ffff7a7224 */ /* 0x000fc600078e0000 */
        /* <DEDUP_REMOVED lines=37> */
[----:B------:R-:W-:Y:S01]  /*9bb0*/  LOP3.LUT R145, R145, R136, R157, 0x96, !PT ;  /* 0x0000008891917212 */ /* 0x000fe200078e969d */
[----:B------:R-:W-:-:S07]  /*9bc0*/  HFMA2 R136, -RZ, RZ, 0, 0 ;  /* 0x00000000ff887431 */ /* 0x000fce00000001ff */
.L_x_5548:
[----:B------:R-:W-:Y:S05]  /*9bd0*/  BSYNC.RECONVERGENT B1 ;  /* 0x0000000000017941 */ /* 0x000fea0003800200 */
.L_x_5547:
        /* <DEDUP_REMOVED lines=19> */
.L_x_5554:
        /* <DEDUP_REMOVED lines=13> */
.L_x_5556:
[----:B------:R-:W-:Y:S05]  /*9de0*/  BSYNC.RECONVERGENT B2 ;  /* 0x0000000000027941 */ /* 0x000fea0003800200 */
.L_x_5555:
        /* <DEDUP_REMOVED lines=58> */
[----:B------:R-:W-:Y:S02]  /*a190*/  VIADD R145, R3, 0x96a522ad ;  /* 0x96a522ad03917836 */ /* 0x000fe40000000000 */
[----:B------:R-:W-:-:S03]  /*a1a0*/  IMAD.MOV.U32 R0, RZ, RZ, R156 ;  /* 0x000000ffff007224 */ /* 0x000fc600078e009c */
[----:B------:R-:W-:-:S07]  /*a1b0*/  LOP3.LUT R145, R145, R136, R157, 0x96, !PT ;  /* 0x0000008891917212 */ /* 0x000fce00078e969d */
.L_x_5553:
[----:B------:R-:W-:Y:S05]  /*a1c0*/  BSYNC.RECONVERGENT B1 ;  /* 0x0000000000017941 */ /* 0x000fea0003800200 */
.L_x_5552:
        /* <DEDUP_REMOVED lines=23> */
.L_x_5559:
        /* <DEDUP_REMOVED lines=13> */
.L_x_5561:
[----:B------:R-:W-:Y:S05]  /*a410*/  BSYNC.RECONVERGENT B2 ;  /* 0x0000000000027941 */ /* 0x000fea0003800200 */
.L_x_5560:
        /* <DEDUP_REMOVED lines=58> */
[----:B------:R-:W-:Y:S02]  /*a7c0*/  IMAD.MOV.U32 R135, RZ, RZ, R0 ;  /* 0x000000ffff877224 */ /* 0x000fe400078e0000 */
[----:B------:R-:W-:Y:S01]  /*a7d0*/  IMAD.MOV.U32 R0, RZ, RZ, R158 ;  /* 0x000000ffff007224 */ /* 0x000fe200078e009e */
[----:B------:R-:W-:-:S07]  /*a7e0*/  LOP3.LUT R145, R145, R136, R159, 0x96, !PT ;  /* 0x0000008891917212 */ /* 0x000fce00078e969f */
.L_x_5558:
[----:B------:R-:W-:Y:S05]  /*a7f0*/  BSYNC.RECONVERGENT B1 ;  /* 0x0000000000017941 */ /* 0x000fea0003800200 */
.L_x_5557:
        /* <DEDUP_REMOVED lines=18> */
.L_x_5564:
        /* <DEDUP_REMOVED lines=15> */
.L_x_5566:
[----:B------:R-:W-:Y:S05]  /*aa10*/  BSYNC.RECONVERGENT B2 ;  /* 0x0000000000027941 */ /* 0x000fea0003800200 */
.L_x_5565:
        /* <DEDUP_REMOVED lines=61> */
.L_x_5563:
[----:B------:R-:W-:Y:S05]  /*adf0*/  BSYNC.RECONVERGENT B1 ;  /* 0x0000000000017941 */ /* 0x000fea0003800200 */
.L_x_5562:
[----:B------:R-:W-:Y:S02]  /*ae00*/  I2FP.F32.U32 R123, R123 ;  /* 0x0000007b007b7245 */ /* 0x000fe40000201000 */
[----:B------:R-:W-:-:S03]  /*ae10*/  PRMT R135, R163, 0x7632, R135 ;  /* 0x00007632a3877816 */ /* 0x000fc60000000087 */
[----:B------:R-:W-:Y:S02]  /*ae20*/  FFMA.FTZ R123, R123, R134, 1.1641532182693481445e-10 ;  /* 0x2f0000007b7b7423 */ /* 0x000fe40000010086 */
[----:B------:R-:W-:-:S03]  /*ae30*/  IMAD.U32 R136, R135, 0x10000, RZ ;  /* 0x0001000087887824 */ /* 0x000fc600078e00ff */
[----:B------:R-:W-:Y:S01]  /*ae40*/  FSETP.GTU.FTZ.AND P6, PT, R123, R132, PT ;  /* 0x000000847b00720b */ /* 0x000fe20003fdc000 */
[----:B------:R-:W-:Y:S01]  /*ae50*/  FMUL.FTZ R136, R136, R133 ;  /* 0x0000008588887220 */ /* 0x000fe20000410000 */
[----:B------:R-:W-:Y:S02]  /*ae60*/  FSEL R123, R166, RZ, P5 ;  /* 0x000000ffa67b7208 */ /* 0x000fe40002800000 */
[----:B------:R-:W-:Y:S02]  /*ae70*/  SEL R158, RZ, 0x1, P6 ;  /* 0x00000001ff9e7807 */ /* 0x000fe40003000000 */
[----:B------:R-:W-:-:S05]  /*ae80*/  FSEL R136, R136, RZ, !P6 ;  /* 0x000000ff88887208 */ /* 0x000fca0007000000 */
[----:B------:R-:W-:-:S04]  /*ae90*/  FADD.FTZ R123, R136, R123 ;  /* 0x0000007b887b7221 */ /* 0x000fc80000010000 */
[----:B------:R-:W-:-:S07]  /*aea0*/  @P1 FADD.FTZ R123, R107, R123 ;  /* 0x0000007b6b7b1221 */ /* 0x000fce0000010000 */
.L_x_5486:
        /* <DEDUP_REMOVED lines=13> */
[----:B------:R-:W-:Y:S01]  /*af80*/  LOP3.LUT R136, R136, R138, R137, 0xfe, !PT ;  /* 0x0000008a88887212 */ /* 0x000fe200078efe89 */
[----:B0-----:R-:W-:Y:S01]  /*af90*/  IMAD.WIDE.U32 R132, R154, 0x20, R132 ;  /* 0x000000209a847825 */ /* 0x001fe200078e0084 */
[----:B------:R-:W-:-:S02]  /*afa0*/  SEL R137, RZ, 0x1, !P2 ;  /* 0x00000001ff897807 */ /* 0x000fc40005000000 */
[----:B------:R-:W-:Y:S02]  /*afb0*/  SEL R139, RZ, 0x1, !P1 ;  /* 0x00000001ff8b7807 */ /* 0x000fe40004800000 */
[----:B------:R-:W-:Y:S01]  /*afc0*/  LOP3.LUT R137, R164, R137, RZ, 0xfc, !PT ;  /* 0x00000089a4897212 */ /* 0x000fe200078efcff */
[----:B------:R0:W-:Y:S01]  /*afd0*/  STG.E.128 desc[UR6][R132.64], R108 ;  /* 0x0000006c84007986 */ /* 0x0001e2000c101d06 */
[----:B------:R-:W-:Y:S01]  /*afe0*/  LOP3.LUT R136, R136, R139, RZ, 0xfc, !PT ;  /* 0x0000008b88887212 */ /* 0x000fe200078efcff */
[----:B-1----:R-:W-:Y:S02]  /*aff0*/  IMAD.WIDE.U32 R134, R154, 0x8, R134 ;  /* 0x000000089a867825 */ /* 0x002fe400078e0086 */
        /* <DEDUP_REMOVED lines=23> */
.L_x_5567:
[----:B------:R-:W-:Y:S01]  /*b170*/  MOV R159, R0 ;  /* 0x00000000009f7202 */ /* 0x000fe20000000f00 */
[----:B------:R-:W-:-:S07]  /*b180*/  VIADD R0, R154, 0x80 ;  /* 0x000000809a007836 */ /* 0x000fce0000000000 */
.L_x_5444:
[----:B------:R-:W-:Y:S05]  /*b190*/  BSYNC.RECONVERGENT B0 ;  /* 0x0000000000007941 */ /* 0x000fea0003800200 */
.L_x_5443:
[----:B------:R-:W-:Y:S01]  /*b1a0*/  ISETP.GE.U32.AND P0, PT, R141, 0x100, PT ;  /* 0x000001008d00780c */ /* 0x000fe20003f06070 */
[----:B------:R-:W-:Y:S01]  /*b1b0*/  BSSY.RECONVERGENT B0, `(.L_x_5568) ;  /* 0x000097a000007945 */ /* 0x000fe20003800200 */
[----:B------:R-:W-:-:S11]  /*b1c0*/  LOP3.LUT R172, R172, 0xffffffbf, RZ, 0xc0, !PT ;  /* 0xffffffbfacac7812 */ /* 0x000fd600078ec0ff */
[----:B------:R-:W-:Y:S01]  /*b1d0*/  @P0 LOP3.LUT R172, R172, 0x40, RZ, 0xfc, !PT ;  /* 0x00000040acac0812 */ /* 0x000fe200078efcff */
[----:B------:R-:W-:Y:S06]  /*b1e0*/  @!P0 BRA `(.L_x_5569) ;  /* 0x0000009400d88947 */ /* 0x000fec0003800000 */
        /* <DEDUP_REMOVED lines=31> */
.L_x_5573:
        /* <DEDUP_REMOVED lines=13> */
.L_x_5575:
[----:B------:R-:W-:Y:S05]  /*b4b0*/  BSYNC.RECONVERGENT B2 ;  /* 0x0000000000027941 */ /* 0x000fea0003800200 */
.L_x_5574:
        /* <DEDUP_REMOVED lines=55> */
[----:B------:R-:W-:Y:S02]  /*b830*/  MOV R148, R114 ;  /* 0x0000007200947202 */ /* 0x000fe40000000f00 */
[----:B------:R-:W-:Y:S01]  /*b840*/  LOP3.LUT R146, R113, R146, R115, 0x96, !PT ;  /* 0x0000009271927212 */ /* 0x000fe200078e9673 */
[----:B------:R-:W-:Y:S01]  /*b850*/  IMAD.MOV.U32 R114, RZ, RZ, RZ ;  /* 0x000000ffff727224 */ /* 0x000fe200078e00ff */
[----:B------:R-:W-:Y:S01]  /*b860*/  LOP3.LUT R145, R145, R112, R133, 0x96, !PT ;  /* 0x0000007091917212 */ /* 0x000fe200078e9685 */
[----:B------:R-:W-:-:S07]  /*b870*/  IMAD.MOV.U32 R112, RZ, RZ, R159 ;  /* 0x000000ffff707224 */ /* 0x000fce00078e009f */
.L_x_5572:
[----:B------:R-:W-:Y:S05]  /*b880*/  BSYNC.RECONVERGENT B1 ;  /* 0x0000000000017941 */ /* 0x000fea0003800200 */
.L_x_5571:
        /* <DEDUP_REMOVED lines=10> */
[----:B------:R-:W-:-:S05]  /*b930*/  FFMA.FTZ R112, R112, R135, 1.1641532182693481445e-10 ;  /* 0x2f00000070707423 */ /* 0x000fca0000010087 */
[----:B0-----:R-:W-:Y:S02]  /*b940*/  FSETP.LE.FTZ.AND P4, PT, R112, R133, PT ;  /* 0x000000857000720b */ /* 0x001fe40003f93000 */
[----:B------:R-:W-:Y:S01]  /*b950*/  MOV R112, R148 ;  /* 0x0000009400707202 */ /* 0x000fe20000000f00 */
[----:B-1----:R-:W-:-:S10]  /*b960*/  FMUL.FTZ R150, R113, R134 ;  /* 0x0000008671967220 */ /* 0x002fd40000410000 */
        /* <DEDUP_REMOVED lines=10> */
.L_x_5578:
        /* <DEDUP_REMOVED lines=13> */
.L_x_5580:
[----:B------:R-:W-:Y:S05]  /*bae0*/  BSYNC.RECONVERGENT B2 ;  /* 0x0000000000027941 */ /* 0x000fea0003800200 */
.L_x_5579:
        /* <DEDUP_REMOVED lines=44> */
[----:B------:R-:W-:-:S04]  /*bdb0*/  LOP3.LUT R113, R113, R114, R139, 0x96, !PT ;  /* 0x0000007271717212 */ /* 0x000fc800078e968b */
        /* <DEDUP_REMOVED lines=16> */
.L_x_5577:
[----:B------:R-:W-:Y:S05]  /*bec0*/  BSYNC.RECONVERGENT B1 ;  /* 0x0000000000017941 */ /* 0x000fea0003800200 */
.L_x_5576:
[----:B------:R-:W-:Y:S01]  /*bed0*/  I2FP.F32.U32 R112, R112 ;  /* 0x0000007000707245 */ /* 0x000fe20000201000 */
[----:B------:R-:W-:Y:S01]  /*bee0*/  IMAD.U32 R113, R160, 0x10000, RZ ;  /* 0x00010000a0717824 */ /* 0x000fe200078e00ff */
[----:B------:R-:W-:Y:S01]  /*bef0*/  ISETP.NE.AND P3, PT, R115, 0x1, PT ;  /* 0x000000017300780c */ /* 0x000fe20003f65270 */
[----:B------:R-:W-:Y:S01]  /*bf00*/  BSSY.RECONVERGENT B1, `(.L_x_5581) ;  /* 0x000005f000017945 */ /* 0x000fe20003800200 */
[----:B------:R-:W-:Y:S02]  /*bf10*/  IMAD.MOV.U32 R136, RZ, RZ, 0x2 ;  /* 0x00000002ff887424 */ /* 0x000fe400078e00ff */
[----:B------:R-:W-:Y:S01]  /*bf20*/  FFMA.FTZ R112, R112, R135, 1.1641532182693481445e-10 ;  /* 0x2f00000070707423 */ /* 0x000fe20000010087 */
[----:B------:R-:W-:Y:S01]  /*bf30*/  FMUL.FTZ R114, R113, R134 ;  /* 0x0000008671727220 */ /* 0x000fe20000410000 */
[----:B------:R-:W-:-:S03]  /*bf40*/  FSEL R113, R150, RZ, P4 ;  /* 0x000000ff96717208 */ /* 0x000fc60002000000 */
        /* <DEDUP_REMOVED lines=15> */
.L_x_5583:
        /* <DEDUP_REMOVED lines=13> */
.L_x_5585:
[----:B------:R-:W-:Y:S05]  /*c110*/  BSYNC.RECONVERGENT B2 ;  /* 0x0000000000027941 */ /* 0x000fea0003800200 */
.L_x_5584:
        /* <DEDUP_REMOVED lines=61> */
.L_x_5582:
[----:B------:R-:W-:Y:S05]  /*c4f0*/  BSYNC.RECONVERGENT B1 ;  /* 0x0000000000017941 */ /* 0x000fea0003800200 */
.L_x_5581:
        /* <DEDUP_REMOVED lines=20> */
.L_x_5588:
        /* <DEDUP_REMOVED lines=13> */
.L_x_5590:
[----:B------:R-:W-:Y:S05]  /*c710*/  BSYNC.RECONVERGENT B2 ;  /* 0x0000000000027941 */ /* 0x000fea0003800200 */
.L_x_5589:
        /* <DEDUP_REMOVED lines=61> */
.L_x_5587:
[----:B------:R-:W-:Y:S05]  /*caf0*/  BSYNC.RECONVERGENT B1 ;  /* 0x0000000000017941 */ /* 0x000fea0003800200 */
.L_x_5586:
        /* <DEDUP_REMOVED lines=24> */
.L_x_5593:
        /* <DEDUP_REMOVED lines=13> */
.L_x_5595:
[----:B------:R-:W-:Y:S05]  /*cd50*/  BSYNC.RECONVERGENT B2 ;  /* 0x0000000000027941 */ /* 0x000fea0003800200 */
.L_x_5594:
        /* <DEDUP_REMOVED lines=55> */
[----:B------:R-:W-:Y:S01]  /*d0d0*/  HFMA2 R136, -RZ, RZ, 0, 0 ;  /* 0x00000000ff887431 */ /* 0x000fe200000001ff */
[----:B------:R-:W-:Y:S01]  /*d0e0*/  MOV R148, R152 ;  /* 0x0000009800947202 */ /* 0x000fe20000000f00 */
[----:B------:R-:W-:-:S05]  /*d0f0*/  VIADD R145, R3, 0x96a522ad ;  /* 0x96a522ad03917836 */ /* 0x000fca0000000000 */
[----:B------:R-:W-:Y:S01]  /*d100*/  LOP3.LUT R145, R145, R114, R139, 0x96, !PT ;  /* 0x0000007291917212 */ /* 0x000fe200078e968b */
[----:B------:R-:W-:Y:S02]  /*d110*/  IMAD.MOV.U32 R114, RZ, RZ, R132 ;  /* 0x000000ffff727224 */ /* 0x000fe400078e0084 */
[----:B------:R-:W-:-:S07]  /*d120*/  IMAD.MOV.U32 R132, RZ, RZ, R138 ;  /* 0x000000ffff847224 */ /* 0x000fce00078e008a */
.L_x_5592:
[----:B------:R-:W-:Y:S05]  /*d130*/  BSYNC.RECONVERGENT B1 ;  /* 0x0000000000017941 */ /* 0x000fea0003800200 */
.L_x_5591:
[----:B------:R-:W-:Y:S01]  /*d140*/  I2FP.F32.U32 R114, R114 ;  /* 0x0000007200727245 */ /* 0x000fe20000201000 */
[C---:B------:R-:W-:Y:S01]  /*d150*/  IMAD.U32 R115, R125.reuse, 0x10000, RZ ;  /* 0x000100007d737824 */ /* 0x040fe200078e00ff */
[----:B------:R-:W-:Y:S01]  /*d160*/  ISETP.NE.AND P2, PT, R136, 0x1, PT ;  /* 0x000000018800780c */ /* 0x000fe20003f45270 */
[----:B------:R-:W-:Y:S01]  /*d170*/  BSSY.RECONVERGENT B1, `(.L_x_5596) ;  /* 0x000005d000017945 */ /* 0x000fe20003800200 */
[----:B------:R-:W-:Y:S01]  /*d180*/  LOP3.LUT R172, R172, 0xfffffffb, RZ, 0xc0, !PT ;  /* 0xfffffffbacac7812 */ /* 0x000fe200078ec0ff */
[----:B------:R-:W-:Y:S01]  /*d190*/  FFMA.FTZ R114, R114, R135, 1.1641532182693481445e-10 ;  /* 0x2f00000072727423 */ /* 0x000fe20000010087 */
[----:B------:R-:W-:Y:S01]  /*d1a0*/  PRMT R125, R125, 0x7632, R125 ;  /* 0x000076327d7d7816 */ /* 0x000fe2000000007d */
[----:B------:R-:W-:Y:S02]  /*d1b0*/  IMAD.MOV.U32 R137, RZ, RZ, 0x2 ;  /* 0x00000002ff897424 */ /* 0x000fe400078e00ff */
[----:B------:R-:W-:Y:S01]  /*d1c0*/  FMUL.FTZ R124, R115, R134 ;  /* 0x00000086737c7220 */ /* 0x000fe20000410000 */
        /* <DEDUP_REMOVED lines=12> */
.L_x_5598:
        /* <DEDUP_REMOVED lines=13> */
.L_x_5600:
[----:B------:R-:W-:Y:S05]  /*d360*/  BSYNC.RECONVERGENT B2 ;  /* 0x0000000000027941 */ /* 0x000fea0003800200 */
.L_x_5599:
        /* <DEDUP_REMOVED lines=53> */
[----:B------:R-:W-:Y:S02]  /*d6c0*/  HFMA2 R137, -RZ, RZ, 0, 0 ;  /* 0x00000000ff897431 */ /* 0x000fe400000001ff */
[----:B------:R-:W-:Y:S01]  /*d6d0*/  IMAD.WIDE.U32 R138, R139, -0x2daee0ad, RZ ;  /* 0xd2511f538b8a7825 */ /* 0x000fe200078e00ff */
[----:B------:R-:W-:Y:S02]  /*d6e0*/  LOP3.LUT R146, R115, R136, R153, 0x96, !PT ;  /* 0x0000008873927212 */ /* 0x000fe400078e9699 */
[----:B------:R-:W-:Y:S01]  /*d6f0*/  MOV R148, R152 ;  /* 0x0000009800947202 */ /* 0x000fe20000000f00 */
[----:B------:R-:W-:-:S05]  /*d700*/  VIADD R145, R3, 0x96a522ad ;  /* 0x96a522ad03917836 */ /* 0x000fca0000000000 */
[----:B------:R-:W-:Y:S01]  /*d710*/  LOP3.LUT R145, R145, R114, R139, 0x96, !PT ;  /* 0x0000007291917212 */ /* 0x000fe200078e968b */
[----:B------:R-:W-:Y:S02]  /*d720*/  IMAD.MOV.U32 R114, RZ, RZ, R132 ;  /* 0x000000ffff727224 */ /* 0x000fe400078e0084 */
[----:B------:R-:W-:-:S07]  /*d730*/  IMAD.MOV.U32 R132, RZ, RZ, R138 ;  /* 0x000000ffff847224 */ /* 0x000fce00078e008a */
.L_x_5597:
[----:B------:R-:W-:Y:S05]  /*d740*/  BSYNC.RECONVERGENT B1 ;  /* 0x0000000000017941 */ /* 0x000fea0003800200 */
.L_x_5596:
[----:B------:R-:W-:Y:S01]  /*d750*/  I2FP.F32.U32 R114, R114 ;  /* 0x0000007200727245 */ /* 0x000fe20000201000 */
[----:B------:R-:W-:Y:S01]  /*d760*/  IMAD.U32 R115, R161, 0x10000, RZ ;  /* 0x00010000a1737824 */ /* 0x000fe200078e00ff */
[----:B------:R-:W-:Y:S01]  /*d770*/  BSSY.RECONVERGENT B1, `(.L_x_5601) ;  /* 0x0000060000017945 */ /* 0x000fe20003800200 */
[----:B------:R-:W-:Y:S02]  /*d780*/  IMAD.MOV.U32 R136, RZ, RZ, 0x2 ;  /* 0x00000002ff887424 */ /* 0x000fe400078e00ff */
[----:B------:R-:W-:Y:S01]  /*d790*/  FFMA.FTZ R114, R114, R135, 1.1641532182693481445e-10 ;  /* 0x2f00000072727423 */ /* 0x000fe20000010087 */
[----:B------:R-:W-:-:S04]  /*d7a0*/  FMUL.FTZ R115, R115, R134 ;  /* 0x0000008673737220 */ /* 0x000fc80000410000 */
[----:B------:R-:W-:-:S04]  /*d7b0*/  FSETP.GTU.FTZ.AND P2, PT, R114, R133, PT ;  /* 0x000000857200720b */ /* 0x000fc80003f5c000 */
[----:B------:R-:W-:Y:S02]  /*d7c0*/  FSEL R114, R115, RZ, !P2 ;  /* 0x000000ff73727208 */ /* 0x000fe40005000000 */
[----:B------:R-:W-:Y:S02]  /*d7d0*/  SEL R150, RZ, 0x1, P2 ;  /* 0x00000001ff967807 */ /* 0x000fe40001000000 */
[----:B------:R-:W-:Y:S02]  /*d7e0*/  ISETP.NE.AND P2, PT, R137, 0x1, PT ;  /* 0x000000018900780c */ /* 0x000fe40003f45270 */
[----:B------:R-:W-:-:S05]  /*d7f0*/  FSEL R115, R124, RZ, P4 ;  /* 0x000000ff7c737208 */ /* 0x000fca0002000000 */
[----:B------:R-:W-:Y:S01]  /*d800*/  FADD.FTZ R114, R114, R115 ;  /* 0x0000007372727221 */ /* 0x000fe20000010000 */
[----:B------:R-:W-:-:S03]  /*d810*/  MOV R115, R148 ;  /* 0x0000009400737202 */ /* 0x000fc60000000f00 */
[----:B------:R-:W-:Y:S02]  /*d820*/  @P1 FADD.FTZ R114, R102, R114 ;  /* 0x0000007266721221 */ /* 0x000fe40000010000 */
        /* <DEDUP_REMOVED lines=9> */
.L_x_5603:
        /* <DEDUP_REMOVED lines=13> */
.L_x_5605:
[----:B------:R-:W-:Y:S05]  /*d990*/  BSYNC.RECONVERGENT B2 ;  /* 0x0000000000027941 */ /* 0x000fea0003800200 */
.L_x_5604:
        /* <DEDUP_REMOVED lines=61> */
.L_x_5602:
[----:B------:R-:W-:Y:S05]  /*dd70*/  BSYNC.RECONVERGENT B1 ;  /* 0x0000000000017941 */ /* 0x000fea0003800200 */
.L_x_5601:
[----:B------:R-:W-:Y:S01]  /*dd80*/  I2FP.F32.U32 R124, R115 ;  /* 0x00000073007c7245 */ /* 0x000fe20000201000 */
[----:B------:R-:W-:Y:S01]  /*dd90*/  IMAD.U32 R125, R125, 0x10000, RZ ;  /* 0x000100007d7d7824 */ /* 0x000fe200078e00ff */
[----:B------:R-:W-:Y:S01]  /*dda0*/  ISETP.NE.AND P2, PT, R136, 0x1, PT ;  /* 0x000000018800780c */ /* 0x000fe20003f45270 */
[----:B------:R-:W-:Y:S01]  /*ddb0*/  BSSY.RECONVERGENT B1, `(.L_x_5606) ;  /* 0x000005c000017945 */ /* 0x000fe20003800200 */
[----:B------:R-:W-:Y:S01]  /*ddc0*/  LOP3.LUT R172, R172, 0xfffffffd, RZ, 0xc0, !PT ;  /* 0xfffffffdacac7812 */ /* 0x000fe200078ec0ff */
[----:B------:R-:W-:Y:S01]  /*ddd0*/  FFMA.FTZ R124, R124, R135, 1.1641532182693481445e-10 ;  /* 0x2f0000007c7c7423 */ /* 0x000fe20000010087 */
[----:B------:R-:W-:Y:S01]  /*dde0*/  IMAD.MOV.U32 R137, RZ, RZ, 0x2 ;  /* 0x00000002ff897424 */ /* 0x000fe200078e00ff */
[----:B------:R-:W-:Y:S01]  /*ddf0*/  MOV R115, R148 ;  /* 0x0000009400737202 */ /* 0x000fe20000000f00 */
[----:B------:R-:W-:Y:S02]  /*de00*/  FMUL.FTZ R155, R125, R134 ;  /* 0x000000867d9b7220 */ /* 0x000fe40000410000 */
        /* <DEDUP_REMOVED lines=11> */
.L_x_5608:
        /* <DEDUP_REMOVED lines=13> */
.L_x_5610:
[----:B------:R-:W-:Y:S05]  /*df90*/  BSYNC.RECONVERGENT B2 ;  /* 0x0000000000027941 */ /* 0x000fea0003800200 */
.L_x_5609:
        /* <DEDUP_REMOVED lines=57> */
[----:B------:R-:W-:Y:S01]  /*e330*/  MOV R148, R152 ;  /* 0x0000009800947202 */ /* 0x000fe20000000f00 */
[----:B------:R-:W-:Y:S01]  /*e340*/  IMAD.MOV.U32 R115, RZ, RZ, R132 ;  /* 0x000000ffff737224 */ /* 0x000fe200078e0084 */
[----:B------:R-:W-:Y:S01]  /*e350*/  LOP3.LUT R145, R145, R124, R139, 0x96, !PT ;  /* 0x0000007c91917212 */ /* 0x000fe200078e968b */
[----:B------:R-:W-:-:S07]  /*e360*/  IMAD.MOV.U32 R132, RZ, RZ, R138 ;  /* 0x000000ffff847224 */ /* 0x000fce00078e008a */
.L_x_5607:
[----:B------:R-:W-:Y:S05]  /*e370*/  BSYNC.RECONVERGENT B1 ;  /* 0x0000000000017941 */ /* 0x000fea0003800200 */
.L_x_5606:
        /* <DEDUP_REMOVED lines=24> */
.L_x_5613:
        /* <DEDUP_REMOVED lines=13> */
.L_x_5615:
[----:B------:R-:W-:Y:S05]  /*e5d0*/  BSYNC.RECONVERGENT B2 ;  /* 0x0000000000027941 */ /* 0x000fea0003800200 */
.L_x_5614:
        /* <DEDUP_REMOVED lines=61> */
.L_x_5612:
[----:B------:R-:W-:Y:S05]  /*e9b0*/  BSYNC.RECONVERGENT B1 ;  /* 0x0000000000017941 */ /* 0x000fea0003800200 */
.L_x_5611:
        /* <DEDUP_REMOVED lines=19> */
.L_x_5618:
        /* <DEDUP_REMOVED lines=13> */
.L_x_5620:
[----:B------:R-:W-:Y:S05]  /*ebc0*/  BSYNC.RECONVERGENT B2 ;  /* 0x0000000000027941 */ /* 0x000fea0003800200 */
.L_x_5619:
        /* <DEDUP_REMOVED lines=57> */
[----:B------:R-:W-:Y:S02]  /*ef60*/  VIADD R145, R3, 0x96a522ad ;  /* 0x96a522ad03917836 */ /* 0x000fe40000000000 */
[----:B------:R-:W-:Y:S02]  /*ef70*/  IMAD.MOV.U32 R136, RZ, RZ, R132 ;  /* 0x000000ffff887224 */ /* 0x000fe400078e0084 */
[----:B------:R-:W-:Y:S01]  /*ef80*/  IMAD.MOV.U32 R132, RZ, RZ, R138 ;  /* 0x000000ffff847224 */ /* 0x000fe200078e008a */
[----:B------:R-:W-:-:S07]  /*ef90*/  LOP3.LUT R145, R145, R124, R139, 0x96, !PT ;  /* 0x0000007c91917212 */ /* 0x000fce00078e968b */
.L_x_5617:
[----:B------:R-:W-:Y:S05]  /*efa0*/  BSYNC.RECONVERGENT B1 ;  /* 0x0000000000017941 */ /* 0x000fea0003800200 */
.L_x_5616:
        /* <DEDUP_REMOVED lines=23> */
.L_x_5623:
        /* <DEDUP_REMOVED lines=13> */
.L_x_5625:
[----:B------:R-:W-:Y:S05]  /*f1f0*/  BSYNC.RECONVERGENT B2 ;  /* 0x0000000000027941 */ /* 0x000fea0003800200 */
.L_x_5624:
        /* <DEDUP_REMOVED lines=61> */
.L_x_5622:
[----:B------:R-:W-:Y:S05]  /*f5d0*/  BSYNC.RECONVERGENT B1 ;  /* 0x0000000000017941 */ /* 0x000fea0003800200 */
.L_x_5621:
        /* <DEDUP_REMOVED lines=18> */
.L_x_5628:
        /* <DEDUP_REMOVED lines=13> */
.L_x_5630:
[----:B------:R-:W-:Y:S05]  /*f7d0*/  BSYNC.RECONVERGENT B2 ;  /* 0x0000000000027941 */ /* 0x000fea0003800200 */
.L_x_5629:
        /* <DEDUP_REMOVED lines=61> */
.L_x_5627:
[----:B------:R-:W-:Y:S05]  /*fbb0*/  BSYNC.RECONVERGENT B1 ;  /* 0x0000000000017941 */ /* 0x000fea0003800200 */
.L_x_5626:
        /* <DEDUP_REMOVED lines=24> */
.L_x_5633:
        /* <DEDUP_REMOVED lines=13> */
.L_x_5635:
[----:B------:R-:W-:Y:S05]  /*fe10*/  BSYNC.RECONVERGENT B2 ;  /* 0x0000000000027941 */ /* 0x000fea0003800200 */
.L_x_5634:
[----:B------:R-:W-:Y:S01]  /*fe20*/  IMAD.WIDE.U32 R138, R170, -0x326172a9, RZ ;  /* 0xcd9e8d57aa8a7825 */ /* 0x000fe200078e00ff */
[----:B------:R-:W-:Y:S02]  /*fe30*/  LOP3.LUT R158, R149, R137, R3, 0x96, !PT ;  /* 0x00000089959e7212 */ /* 0x000fe400078e9603 */
[----:B------:R-:W-:Y:S01]  /*fe40*/  IADD3 R137, PT, PT, R2, -0x61c88647, RZ ;  /* 0x9e3779b902897810 */ /* 0x000fe20007ffe0ff */
[----:B------:R-:W-:Y:S01]  /*fe50*/  IMAD.MOV.U32 R126, RZ, RZ, R132 ;  /* 0x000000ffff7e7224 */ /* 0x000fe200078e0084 */
        /* <DEDUP_REMOVED lines=36> */
[----:B------:R-:W-:Y:S01]  /*100a0*/  VIADD R139, R3, 0x1fd5c5a3 ;  /* 0x1fd5c5a3038b7836 */ /* 0x000fe20000000000 */
[----:B------:R-:W-:Y:S01]  /*100b0*/  IADD3 R137, PT, PT, R2, 0x5384540f, RZ ;  /* 0x5384540f02897810 */ /* 0x000fe20007ffe0ff */
        /* <DEDUP_REMOVED lines=19> */
.L_x_5632:
[----:B------:R-:W-:Y:S05]  /*101f0*/  BSYNC.RECONVERGENT B1 ;  /* 0x0000000000017941 */ /* 0x000fea0003800200 */
.L_x_5631:
        /* <DEDUP_REMOVED lines=19> */
.L_x_5638:
        /* <DEDUP_REMOVED lines=13> */
.L_x_5640:
[----:B------:R-:W-:Y:S05]  /*10400*/  BSYNC.RECONVERGENT B2 ;  /* 0x0000000000027941 */ /* 0x000fea0003800200 */
.L_x_5639:
[----:B------:R-:W-:Y:S01]  /*10410*/  IMAD.WIDE.U32 R138, R170, -0x326172a9, RZ ;  /* 0xcd9e8d57aa8a7825 */ /* 0x000fe200078e00ff */
[----:B------:R-:W-:Y:S02]  /*10420*/  LOP3.LUT R158, R149, R137, R3, 0x96, !PT ;  /* 0x00000089959e7212 */ /* 0x000fe400078e9603 */
[----:B------:R-:W-:Y:S02]  /*10430*/  IADD3 R137, PT, PT, R2, -0x61c88647, RZ ;  /* 0x9e3779b902897810 */ /* 0x000fe40007ffe0ff */
        /* <DEDUP_REMOVED lines=58> */
.L_x_5637:
[----:B------:R-:W-:Y:S05]  /*107e0*/  BSYNC.RECONVERGENT B1 ;  /* 0x0000000000017941 */ /* 0x000fea0003800200 */
.L_x_5636:
        /* <DEDUP_REMOVED lines=9> */
[----:B------:R-:W-:Y:S02]  /*10880*/  SEL R156, RZ, 0x1, P5 ;  /* 0x00000001ff9c7807 */ /* 0x000fe40002800000 */
[----:B------:R-:W-:Y:S02]  /*10890*/  ISETP.NE.AND P5, PT, R139, 0x1, PT ;  /* 0x000000018b00780c */ /* 0x000fe40003fa5270 */
[----:B------:R-:W-:-:S05]  /*108a0*/  FSEL R137, R164, RZ, P4 ;  /* 0x000000ffa4897208 */ /* 0x000fca0002000000 */
[----:B------:R-:W-:-:S04]  /*108b0*/  FADD.FTZ R126, R126, R137 ;  /* 0x000000897e7e7221 */ /* 0x000fc80000010000 */
        /* <DEDUP_REMOVED lines=10> */
.L_x_5643:
        /* <DEDUP_REMOVED lines=13> */
.L_x_5645:
[----:B------:R-:W-:Y:S05]  /*10a30*/  BSYNC.RECONVERGENT B2 ;  /* 0x0000000000027941 */ /* 0x000fea0003800200 */
.L_x_5644:
        /* <DEDUP_REMOVED lines=61> */
.L_x_5642:
[----:B------:R-:W-:Y:S05]  /*10e10*/  BSYNC.RECONVERGENT B1 ;  /* 0x0000000000017941 */ /* 0x000fea0003800200 */
.L_x_5641:
        /* <DEDUP_REMOVED lines=18> */
.L_x_5648:
        /* <DEDUP_REMOVED lines=15> */
.L_x_5650:
[----:B------:R-:W-:Y:S05]  /*11030*/  BSYNC.RECONVERGENT B2 ;  /* 0x0000000000027941 */ /* 0x000fea0003800200 */
.L_x_5649:
        /* <DEDUP_REMOVED lines=61> */
.L_x_5647:
[----:B------:R-:W-:Y:S05]  /*11410*/  BSYNC.RECONVERGENT B1 ;  /* 0x0000000000017941 */ /* 0x000fea0003800200 */
.L_x_5646:
        /* <DEDUP_REMOVED lines=10> */
[----:B------:R-:W-:Y:S01]  /*114c0*/  @P1 FADD.FTZ R127, R107, R127 ;  /* 0x0000007f6b7f1221 */ /* 0x000fe20000010000 */
[----:B------:R-:W-:Y:S06]  /*114d0*/  BRA `(.L_x_5651) ;  /* 0x0000003000647947 */ /* 0x000fec0003800000 */
.L_x_5570:
        /* <DEDUP_REMOVED lines=16> */
.L_x_5654:
        /* <DEDUP_REMOVED lines=13> */
.L_x_5656:
[----:B------:R-:W-:Y:S05]  /*116b0*/  BSYNC.RECONVERGENT B2 ;  /* 0x0000000000027941 */ /* 0x000fea0003800200 */
.L_x_5655:
        /* <DEDUP_REMOVED lines=57> */
[----:B------:R-:W-:Y:S01]  /*11a50*/  IMAD.MOV.U32 R115, RZ, RZ, RZ ;  /* 0x000000ffff737224 */ /* 0x000fe200078e00ff */
[----:B------:R-:W-:Y:S01]  /*11a60*/  LOP3.LUT R145, R145, R112, R133, 0x96, !PT ;  /* 0x0000007091917212 */ /* 0x000fe200078e9685 */
[----:B------:R-:W-:-:S07]  /*11a70*/  IMAD.MOV.U32 R112, RZ, RZ, R159 ;  /* 0x000000ffff707224 */ /* 0x000fce00078e009f */
.L_x_5653:
[----:B------:R-:W-:Y:S05]  /*11a80*/  BSYNC.RECONVERGENT B1 ;  /* 0x0000000000017941 */ /* 0x000fea0003800200 */
.L_x_5652:
[----:B------:R-:W0:Y:S01]  /*11a90*/  LDC R133, c[0x0][0x404] ;  /* 0x00010100ff857b82 */ /* 0x000e220000000800 */
[----:B------:R-:W-:Y:S01]  /*11aa0*/  I2FP.F32.U32 R113, R112 ;  /* 0x0000007000717245 */ /* 0x000fe20000201000 */
[----:B------:R-:W-:Y:S01]  /*11ab0*/  HFMA2 R112, -RZ, RZ, 0.1171875, 0 ;  /* 0x2f800000ff707431 */ /* 0x000fe200000001ff */
[----:B------:R-:W-:Y:S01]  /*11ac0*/  ISETP.NE.AND P2, PT, R115, 0x1, PT ;  /* 0x000000017300780c */ /* 0x000fe20003f45270 */
[----:B------:R-:W-:Y:S01]  /*11ad0*/  BSSY.RECONVERGENT B1, `(.L_x_5657) ;  /* 0x000005d000017945 */ /* 0x000fe20003800200 */
[----:B------:R-:W-:Y:S01]  /*11ae0*/  LOP3.LUT R172, R172, 0xffffffef, RZ, 0xc0, !PT ;  /* 0xffffffefacac7812 */ /* 0x000fe200078ec0ff */
[----:B------:R-:W-:Y:S02]  /*11af0*/  IMAD.MOV.U32 R134, RZ, RZ, 0x2 ;  /* 0x00000002ff867424 */ /* 0x000fe400078e00ff */
[----:B------:R-:W-:Y:S01]  /*11b00*/  FFMA.FTZ R114, R113, R112, 1.1641532182693481445e-10 ;  /* 0x2f00000071727423 */ /* 0x000fe20000010070 */
[C---:B-----5:R-:W-:Y:S01]  /*11b10*/  IMAD.U32 R113, R124.reuse, 0x10000, RZ ;  /* 0x000100007c717824 */ /* 0x060fe200078e00ff */
[----:B------:R-:W-:-:S03]  /*11b20*/  PRMT R124, R124, 0x7632, R124 ;  /* 0x000076327c7c7816 */ /* 0x000fc6000000007c */
[----:B0-----:R-:W-:Y:S02]  /*11b30*/  FSETP.LE.FTZ.AND P3, PT, R114, R133, PT ;  /* 0x000000857200720b */ /* 0x001fe40003f73000 */
        /* <DEDUP_REMOVED lines=11> */
.L_x_5659:
        /* <DEDUP_REMOVED lines=13> */
.L_x_5661:
[----:B------:R-:W-:Y:S05]  /*11cc0*/  BSYNC.RECONVERGENT B2 ;  /* 0x0000000000027941 */ /* 0x000fea0003800200 */
.L_x_5660:
        /* <DEDUP_REMOVED lines=61> */
.L_x_5658:
[----:B------:R-:W-:Y:S05]  /*120a0*/  BSYNC.RECONVERGENT B1 ;  /* 0x0000000000017941 */ /* 0x000fea0003800200 */
.L_x_5657:
[----:B------:R-:W-:Y:S01]  /*120b0*/  I2FP.F32.U32 R115, R114 ;  /* 0x0000007200737245 */ /* 0x000fe20000201000 */
[----:B------:R-:W-:Y:S01]  /*120c0*/  BSSY.RECONVERGENT B1, `(.L_x_5662) ;  /* 0x000005d000017945 */ /* 0x000fe20003800200 */
[----:B------:R-:W-:Y:S01]  /*120d0*/  ISETP.NE.AND P2, PT, R134, 0x1, PT ;  /* 0x000000018600780c */ /* 0x000fe20003f45270 */
[----:B------:R-:W-:Y:S01]  /*120e0*/  IMAD.MOV.U32 R135, RZ, RZ, 0x2 ;  /* 0x00000002ff877424 */ /* 0x000fe200078e00ff */
[----:B------:R-:W-:Y:S01]  /*120f0*/  LOP3.LUT R172, R172, 0xfffffff7, RZ, 0xc0, !PT ;  /* 0xfffffff7acac7812 */ /* 0x000fe200078ec0ff */
[----:B------:R-:W-:Y:S01]  /*12100*/  FFMA.FTZ R114, R115, R112, 1.1641532182693481445e-10 ;  /* 0x2f00000073727423 */ /* 0x000fe20000010070 */
[----:B------:R-:W-:-:S04]  /*12110*/  MOV R115, R148 ;  /* 0x0000009400737202 */ /* 0x000fc80000000f00 */
[----:B------:R-:W-:Y:S01]  /*12120*/  FSETP.LE.FTZ.AND P3, PT, R114, R133, PT ;  /* 0x000000857200720b */ /* 0x000fe20003f73000 */
[----:B------:R-:W-:-:S12]  /*12130*/  IMAD.U32 R114, R124, 0x10000, RZ ;  /* 0x000100007c727824 */ /* 0x000fd800078e00ff */
        /* <DEDUP_REMOVED lines=10> */
.L_x_5664:
        /* <DEDUP_REMOVED lines=13> */
.L_x_5666:
[----:B------:R-:W-:Y:S05]  /*122b0*/  BSYNC.RECONVERGENT B2 ;  /* 0x0000000000027941 */ /* 0x000fea0003800200 */
.L_x_5665:
        /* <DEDUP_REMOVED lines=61> */
.L_x_5663:
[----:B------:R-:W-:Y:S05]  /*12690*/  BSYNC.RECONVERGENT B1 ;  /* 0x0000000000017941 */ /* 0x000fea0003800200 */
.L_x_5662:
[----:B------:R-:W-:Y:S01]  /*126a0*/  I2FP.F32.U32 R115, R115 ;  /* 0x0000007300737245 */ /* 0x000fe20000201000 */
[----:B------:R-:W-:Y:S01]  /*126b0*/  BSSY.RECONVERGENT B1, `(.L_x_5667) ;  /* 0x000005e000017945 */ /* 0x000fe20003800200 */
[----:B------:R-:W-:Y:S01]  /*126c0*/  LOP3.LUT R172, R172, 0xfffffffb, RZ, 0xc0, !PT ;  /* 0xfffffffbacac7812 */ /* 0x000fe200078ec0ff */
[----:B------:R-:W-:Y:S01]  /*126d0*/  IMAD.MOV.U32 R136, RZ, RZ, 0x2 ;  /* 0x00000002ff887424 */ /* 0x000fe200078e00ff */
[----:B------:R-:W-:Y:S01]  /*126e0*/  PRMT R157, R125, 0x7632, R157 ;  /* 0x000076327d9d7816 */ /* 0x000fe2000000009d */
[----:B------:R-:W-:Y:S01]  /*126f0*/  FFMA.FTZ R124, R115, R112, 1.1641532182693481445e-10 ;  /* 0x2f000000737c7423 */ /* 0x000fe20000010070 */
[----:B------:R-:W-:-:S04]  /*12700*/  IMAD.U32 R115, R125, 0x10000, RZ ;  /* 0x000100007d737824 */ /* 0x000fc800078e00ff */
[----:B------:R-:W-:Y:S02]  /*12710*/  FSETP.LE.FTZ.AND P2, PT, R124, R133, PT ;  /* 0x000000857c00720b */ /* 0x000fe40003f53000 */
[----:B------:R-:W-:-:S11]  /*12720*/  MOV R124, R148 ;  /* 0x00000094007c7202 */ /* 0x000fd60000000f00 */
[----:B------:R-:W-:Y:S02]  /*12730*/  @P2 LOP3.LUT R172, R172, 0x4, RZ, 0xfc, !PT ;  /* 0x00000004acac2812 */ /* 0x000fe400078efcff */
        /* <DEDUP_REMOVED lines=10> */
.L_x_5669:
        /* <DEDUP_REMOVED lines=13> */
.L_x_5671:
[----:B------:R-:W-:Y:S05]  /*128b0*/  BSYNC.RECONVERGENT B2 ;  /* 0x0000000000027941 */ /* 0x000fea0003800200 */
.L_x_5670:
        /* <DEDUP_REMOVED lines=56> */
[----:B------:R-:W-:Y:S02]  /*12c40*/  MOV R148, R138 ;  /* 0x0000008a00947202 */ /* 0x000fe40000000f00 */
[----:B------:R-:W-:Y:S01]  /*12c50*/  LOP3.LUT R145, R145, R124, R137, 0x96, !PT ;  /* 0x0000007c91917212 */ /* 0x000fe200078e9689 */
[----:B------:R-:W-:Y:S02]  /*12c60*/  IMAD.MOV.U32 R124, RZ, RZ, R132 ;  /* 0x000000ffff7c7224 */ /* 0x000fe400078e0084 */
[----:B------:R-:W-:Y:S02]  /*12c70*/  IMAD.MOV.U32 R132, RZ, RZ, R136 ;  /* 0x000000ffff847224 */ /* 0x000fe400078e0088 */
[----:B------:R-:W-:-:S07]  /*12c80*/  HFMA2 R136, -RZ, RZ, 0, 0 ;  /* 0x00000000ff887431 */ /* 0x000fce00000001ff */
.L_x_5668:
[----:B------:R-:W-:Y:S05]  /*12c90*/  BSYNC.RECONVERGENT B1 ;  /* 0x0000000000017941 */ /* 0x000fea0003800200 */
.L_x_5667:
[----:B------:R-:W-:Y:S01]  /*12ca0*/  I2FP.F32.U32 R125, R124 ;  /* 0x0000007c007d7245 */ /* 0x000fe20000201000 */
[----:B------:R-:W-:Y:S01]  /*12cb0*/  BSSY.RECONVERGENT B1, `(.L_x_5672) ;  /* 0x000005d000017945 */ /* 0x000fe20003800200 */
[----:B------:R-:W-:Y:S01]  /*12cc0*/  ISETP.NE.AND P2, PT, R136, 0x1, PT ;  /* 0x000000018800780c */ /* 0x000fe20003f45270 */
[----:B------:R-:W-:Y:S01]  /*12cd0*/  IMAD.U32 R124, R157, 0x10000, RZ ;  /* 0x000100009d7c7824 */ /* 0x000fe200078e00ff */
[----:B------:R-:W-:Y:S01]  /*12ce0*/  LOP3.LUT R172, R172, 0xfffffffd, RZ, 0xc0, !PT ;  /* 0xfffffffdacac7812 */ /* 0x000fe200078ec0ff */
[----:B------:R-:W-:Y:S01]  /*12cf0*/  FFMA.FTZ R134, R125, R112, 1.1641532182693481445e-10 ;  /* 0x2f0000007d867423 */ /* 0x000fe20000010070 */
[----:B------:R-:W-:Y:S01]  /*12d00*/  IMAD.MOV.U32 R137, RZ, RZ, 0x2 ;  /* 0x00000002ff897424 */ /* 0x000fe200078e00ff */
[----:B------:R-:W-:-:S03]  /*12d10*/  MOV R125, R148 ;  /* 0x00000094007d7202 */ /* 0x000fc60000000f00 */
        /* <DEDUP_REMOVED lines=11> */
.L_x_5674:
        /* <DEDUP_REMOVED lines=13> */
.L_x_5676:
[----:B------:R-:W-:Y:S05]  /*12ea0*/  BSYNC.RECONVERGENT B2 ;  /* 0x0000000000027941 */ /* 0x000fea0003800200 */
.L_x_5675:
        /* <DEDUP_REMOVED lines=61> */
.L_x_5673:
[----:B------:R-:W-:Y:S05]  /*13280*/  BSYNC.RECONVERGENT B1 ;  /* 0x0000000000017941 */ /* 0x000fea0003800200 */
.L_x_5672:
[----:B------:R-:W-:Y:S01]  /*13290*/  ISETP.NE.AND P3, PT, R137, 0x1, PT ;  /* 0x000000018900780c */ /* 0x000fe20003f65270 */
[----:B------:R-:W-:Y:S01]  /*132a0*/  BSSY.RECONVERGENT B1, `(.L_x_5677) ;  /* 0x000005c000017945 */ /* 0x000fe20003800200 */
[----:B------:R-:W-:Y:S01]  /*132b0*/  I2FP.F32.U32 R125, R125 ;  /* 0x0000007d007d7245 */ /* 0x000fe20000201000 */
[----:B------:R-:W-:Y:S01]  /*132c0*/  IMAD.MOV.U32 R136, RZ, RZ, 0x2 ;  /* 0x00000002ff887424 */ /* 0x000fe200078e00ff */
[----:B------:R-:W-:-:S03]  /*132d0*/  MOV R135, R148 ;  /* 0x0000009400877202 */ /* 0x000fc60000000f00 */
[----:B------:R-:W-:Y:S01]  /*132e0*/  FFMA.FTZ R134, R125, R112, 1.1641532182693481445e-10 ;  /* 0x2f0000007d867423 */ /* 0x000fe20000010070 */
[C---:B------:R-:W-:Y:S01]  /*132f0*/  IMAD.U32 R125, R126.reuse, 0x10000, RZ ;  /* 0x000100007e7d7824 */ /* 0x040fe200078e00ff */
[----:B------:R-:W-:-:S03]  /*13300*/  PRMT R126, R126, 0x7632, R126 ;  /* 0x000076327e7e7816 */ /* 0x000fc6000000007e */
        /* <DEDUP_REMOVED lines=10> */
.L_x_5679:
        /* <DEDUP_REMOVED lines=13> */
.L_x_5681:
[----:B------:R-:W-:Y:S05]  /*13480*/  BSYNC.RECONVERGENT B2 ;  /* 0x0000000000027941 */ /* 0x000fea0003800200 */
.L_x_5680:
        /* <DEDUP_REMOVED lines=56> */
[----:B------:R-:W-:Y:S01]  /*13810*/  HFMA2 R136, -RZ, RZ, 0, 0 ;  /* 0x00000000ff887431 */ /* 0x000fe200000001ff */
[----:B------:R-:W-:Y:S01]  /*13820*/  MOV R135, R132 ;  /* 0x0000008400877202 */ /* 0x000fe20000000f00 */
[----:B------:R-:W-:Y:S01]  /*13830*/  IMAD.MOV.U32 R148, RZ, RZ, R164 ;  /* 0x000000ffff947224 */ /* 0x000fe200078e00a4 */
[----:B------:R-:W-:Y:S01]  /*13840*/  LOP3.LUT R145, R145, R134, R139, 0x96, !PT ;  /* 0x0000008691917212 */ /* 0x000fe200078e968b */
[----:B------:R-:W-:-:S07]  /*13850*/  IMAD.MOV.U32 R132, RZ, RZ, R138 ;  /* 0x000000ffff847224 */ /* 0x000fce00078e008a */
.L_x_5678:
[----:B------:R-:W-:Y:S05]  /*13860*/  BSYNC.RECONVERGENT B1 ;  /* 0x0000000000017941 */ /* 0x000fea0003800200 */
.L_x_5677:
[----:B------:R-:W-:Y:S01]  /*13870*/  ISETP.NE.AND P4, PT, R136, 0x1, PT ;  /* 0x000000018800780c */ /* 0x000fe20003f85270 */
[----:B------:R-:W-:Y:S01]  /*13880*/  BSSY.RECONVERGENT B1, `(.L_x_5682) ;  /* 0x000005b000017945 */ /* 0x000fe20003800200 */
[----:B------:R-:W-:Y:S01]  /*13890*/  I2FP.F32.U32 R135, R135 ;  /* 0x0000008700877245 */ /* 0x000fe20000201000 */
[----:B------:R-:W-:Y:S01]  /*138a0*/  IMAD.U32 R126, R126, 0x10000, RZ ;  /* 0x000100007e7e7824 */ /* 0x000fe200078e00ff */
[----:B------:R-:W-:-:S03]  /*138b0*/  MOV R137, 0x2 ;  /* 0x0000000200897802 */ /* 0x000fc60000000f00 */
        /* <DEDUP_REMOVED lines=12> */
.L_x_5684:
        /* <DEDUP_REMOVED lines=13> */
.L_x_5686:
[----:B------:R-:W-:Y:S05]  /*13a50*/  BSYNC.RECONVERGENT B2 ;  /* 0x0000000000027941 */ /* 0x000fea0003800200 */
.L_x_5685:
        /* <DEDUP_REMOVED lines=54> */
[----:B------:R-:W-:Y:S02]  /*13dc0*/  HFMA2 R137, -RZ, RZ, 0, 0 ;  /* 0x00000000ff897431 */ /* 0x000fe400000001ff */
[----:B------:R-:W-:Y:S01]  /*13dd0*/  IMAD.WIDE.U32 R138, R139, -0x2daee0ad, RZ ;  /* 0xd2511f538b8a7825 */ /* 0x000fe200078e00ff */
[----:B------:R-:W-:Y:S02]  /*13de0*/  LOP3.LUT R146, R135, R136, R165, 0x96, !PT ;  /* 0x0000008887927212 */ /* 0x000fe400078e96a5 */
[----:B------:R-:W-:Y:S01]  /*13df0*/  MOV R135, R132 ;  /* 0x0000008400877202 */ /* 0x000fe20000000f00 */
[----:B------:R-:W-:Y:S01]  /*13e00*/  IMAD.MOV.U32 R148, RZ, RZ, R164 ;  /* 0x000000ffff947224 */ /* 0x000fe200078e00a4 */
[----:B------:R-:W-:Y:S01]  /*13e10*/  LOP3.LUT R145, R145, R134, R139, 0x96, !PT ;  /* 0x0000008691917212 */ /* 0x000fe200078e968b */
[----:B------:R-:W-:-:S07]  /*13e20*/  IMAD.MOV.U32 R132, RZ, RZ, R138 ;  /* 0x000000ffff847224 */ /* 0x000fce00078e008a */
.L_x_5683:
[----:B------:R-:W-:Y:S05]  /*13e30*/  BSYNC.RECONVERGENT B1 ;  /* 0x0000000000017941 */ /* 0x000fea0003800200 */
.L_x_5682:
[----:B------:R-:W-:Y:S01]  /*13e40*/  ISETP.NE.AND P5, PT, R137, 0x1, PT ;  /* 0x000000018900780c */ /* 0x000fe20003fa5270 */
[----:B------:R-:W-:Y:S01]  /*13e50*/  BSSY.RECONVERGENT B1, `(.L_x_5687) ;  /* 0x000005c000017945 */ /* 0x000fe20003800200 */
[----:B------:R-:W-:Y:S01]  /*13e60*/  I2FP.F32.U32 R135, R135 ;  /* 0x0000008700877245 */ /* 0x000fe20000201000 */
[C---:B------:R-:W-:Y:S01]  /*13e70*/  IMAD.U32 R159, R127.reuse, 0x10000, RZ ;  /* 0x000100007f9f7824 */ /* 0x040fe200078e00ff */
[----:B------:R-:W-:Y:S02]  /*13e80*/  PRMT R127, R127, 0x7632, R127 ;  /* 0x000076327f7f7816 */ /* 0x000fe4000000007f */
[----:B------:R-:W-:Y:S01]  /*13e90*/  MOV R157, 0x2 ;  /* 0x00000002009d7802 */ /* 0x000fe20000000f00 */
        /* <DEDUP_REMOVED lines=12> */
.L_x_5689:
        /* <DEDUP_REMOVED lines=13> */
.L_x_5691:
[----:B------:R-:W-:Y:S05]  /*14030*/  BSYNC.RECONVERGENT B2 ;  /* 0x0000000000027941 */ /* 0x000fea0003800200 */
.L_x_5690:
[----:B------:R-:W-:Y:S01]  /*14040*/  IMAD.WIDE.U32 R136, R170, -0x326172a9, RZ ;  /* 0xcd9e8d57aa887825 */ /* 0x000fe200078e00ff */
[----:B------:R-:W-:-:S03]  /*14050*/  LOP3.LUT R164, R149, R135, R3, 0x96, !PT ;  /* 0x0000008795a47212 */ /* 0x000fc600078e9603 */
[----:B------:R-:W-:Y:S02]  /*14060*/  HFMA2 R157, -RZ, RZ, 0, 0 ;  /* 0x00000000ff9d7431 */ /* 0x000fe400000001ff */
        /* <DEDUP_REMOVED lines=57> */
[----:B------:R-:W-:-:S07]  /*14400*/  IMAD.MOV.U32 R132, RZ, RZ, R138 ;  /* 0x000000ffff847224 */ /* 0x000fce00078e008a */
.L_x_5688:
[----:B------:R-:W-:Y:S05]  /*14410*/  BSYNC.RECONVERGENT B1 ;  /* 0x0000000000017941 */ /* 0x000fea0003800200 */
.L_x_5687:
[----:B------:R-:W-:Y:S01]  /*14420*/  I2FP.F32.U32 R137, R135 ;  /* 0x0000008700897245 */ /* 0x000fe20000201000 */
[----:B------:R-:W-:Y:S01]  /*14430*/  FMUL.FTZ R113, R113, UR12 ;  /* 0x0000000c71717c20 */ /* 0x000fe20008410000 */
[----:B------:R-:W-:Y:S01]  /*14440*/  P2R R139, PR, RZ, 0x2 ;  /* 0x00000002ff8b7803 */ /* 0x000fe20000000000 */
[----:B------:R-:W-:Y:S01]  /*14450*/  FMUL.FTZ R114, R114, UR12 ;  /* 0x0000000c72727c20 */ /* 0x000fe20008410000 */
[C---:B------:R-:W-:Y:S01]  /*14460*/  LOP3.LUT P1, RZ, R172.reuse, 0x10, RZ, 0xc0, !PT ;  /* 0x00000010acff7812 */ /* 0x040fe2000782c0ff */
[----:B------:R-:W-:Y:S01]  /*14470*/  FFMA.FTZ R138, R137, R112, 1.1641532182693481445e-10 ;  /* 0x2f000000898a7423 */ /* 0x000fe20000010070 */
[----:B------:R-:W-:Y:S01]  /*14480*/  IMAD.U32 R112, R127, 0x10000, RZ ;  /* 0x000100007f707824 */ /* 0x000fe200078e00ff */
[----:B------:R-:W-:Y:S01]  /*14490*/  P2R R164, PR, RZ, 0x1 ;  /* 0x00000001ffa47803 */ /* 0x000fe20000000000 */
[----:B------:R-:W-:Y:S01]  /*144a0*/  FMUL.FTZ R115, R115, UR12 ;  /* 0x0000000c73737c20 */ /* 0x000fe20008410000 */
[----:B------:R-:W-:Y:S01]  /*144b0*/  LOP3.LUT P0, RZ, R172, 0x8, RZ, 0xc0, !PT ;  /* 0x00000008acff7812 */ /* 0x000fe2000780c0ff */
[----:B------:R-:W-:Y:S01]  /*144c0*/  FMUL.FTZ R127, R124, UR12 ;  /* 0x0000000c7c7f7c20 */ /* 0x000fe20008410000 */
[----:B------:R-:W-:Y:S01]  /*144d0*/  LOP3.LUT P6, RZ, R172, 0x4, RZ, 0xc0, !PT ;  /* 0x00000004acff7812 */ /* 0x000fe200078cc0ff */
[----:B------:R-:W-:Y:S01]  /*144e0*/  FMUL.FTZ R137, R112, UR12 ;  /* 0x0000000c70897c20 */ /* 0x000fe20008410000 */
[----:B------:R-:W-:Y:S01]  /*144f0*/  LOP3.LUT P5, RZ, R172, 0x2, RZ, 0xc0, !PT ;  /* 0x00000002acff7812 */ /* 0x000fe200078ac0ff */
[----:B------:R-:W-:Y:S01]  /*14500*/  FMUL.FTZ R134, R159, UR12 ;  /* 0x0000000c9f867c20 */ /* 0x000fe20008410000 */
[----:B------:R-:W-:Y:S01]  /*14510*/  FSEL R112, R113, RZ, P1 ;  /* 0x000000ff71707208 */ /* 0x000fe20000800000 */
[----:B------:R-:W-:Y:S01]  /*14520*/  FMUL.FTZ R135, R126, UR12 ;  /* 0x0000000c7e877c20 */ /* 0x000fe20008410000 */
[----:B------:R-:W-:Y:S01]  /*14530*/  ISETP.NE.AND P1, PT, R139, RZ, PT ;  /* 0x000000ff8b00720c */ /* 0x000fe20003f25270 */
[----:B------:R-:W-:Y:S01]  /*14540*/  FMUL.FTZ R136, R125, UR12 ;  /* 0x0000000c7d887c20 */ /* 0x000fe20008410000 */
[----:B------:R-:W-:-:S02]  /*14550*/  FSEL R113, R114, RZ, P0 ;  /* 0x000000ff72717208 */ /* 0x000fc40000000000 */
        /* <DEDUP_REMOVED lines=16> */
[----:B------:R-:W-:-:S13]  /*14660*/  PLOP3.LUT P5, PT, P5, PT, PT, 0x8, 0x80 ;  /* 0x000000000080781c */ /* 0x000fda0002fae170 */
.L_x_5651:
        /* <DEDUP_REMOVED lines=10> */
[----:B------:R-:W-:Y:S02]  /*14710*/  LOP3.LUT P1, RZ, R172, 0x10, RZ, 0xc0, !PT ;  /* 0x00000010acff7812 */ /* 0x000fe4000782c0ff */
[----:B------:R-:W-:Y:S02]  /*14720*/  SEL R164, RZ, 0x100, !P3 ;  /* 0x00000100ffa47807 */ /* 0x000fe40005800000 */
        /* <DEDUP_REMOVED lines=26> */
[----:B------:R-:W-:Y:S02]  /*148d0*/  LOP3.LUT R133, R137, R133, R135, 0xfe, !PT ;  /* 0x0000008589857212 */ /* 0x000fe400078efe87 */
[----:B------:R-:W-:Y:S01]  /*148e0*/  LOP3.LUT R136, R138, R134, R136, 0xfe, !PT ;  /* 0x000000868a887212 */ /* 0x000fe200078efe88 */
[----:B0-----:R-:W-:Y:S01]  /*148f0*/  IMAD.WIDE.U32 R134, R0, 0x8, R164 ;  /* 0x0000000800867825 */ /* 0x001fe200078e00a4 */
[----:B------:R-:W-:Y:S02]  /*14900*/  LOP3.LUT R137, R133, R139, RZ, 0xfc, !PT ;  /* 0x0000008b85897212 */ /* 0x000fe400078efcff */
[----:B------:R-:W-:-:S05]  /*14910*/  LOP3.LUT R136, R136, 0xff, R147, 0xf8, !PT ;  /* 0x000000ff88887812 */ /* 0x000fca00078ef893 */
[----:B------:R1:W-:Y:S02]  /*14920*/  STG.E.64 desc[UR6][R134.64], R136 ;  /* 0x0000008886007986 */ /* 0x0003e4000c101b06 */
.L_x_5692:
[----:B------:R-:W-:Y:S01]  /*14930*/  IMAD.MOV.U32 R159, RZ, RZ, R132 ;  /* 0x000000ffff9f7224 */ /* 0x000fe200078e0084 */
[----:B------:R-:W-:-:S07]  /*14940*/  IADD3 R0, PT, PT, R0, 0x80, RZ ;  /* 0x0000008000007810 */ /* 0x000fce0007ffe0ff */
.L_x_5569:
[----:B------:R-:W-:Y:S05]  /*14950*/  BSYNC.RECONVERGENT B0 ;  /* 0x0000000000007941 */ /* 0x000fea0003800200 */
.L_x_5568:
        /* <DEDUP_REMOVED lines=36> */
.L_x_5698:
        /* <DEDUP_REMOVED lines=13> */
.L_x_5700:
[----:B------:R-:W-:Y:S05]  /*14c70*/  BSYNC.RECONVERGENT B2 ;  /* 0x0000000000027941 */ /* 0x000fea0003800200 */
.L_x_5699:
[----:B------:R-:W-:Y:S01]  /*14c80*/  IMAD.WIDE.U32 R118, R170, -0x326172a9, RZ ;  /* 0xcd9e8d57aa767825 */ /* 0x000fe200078e00ff */
[----:B------:R-:W-:Y:S02]  /*14c90*/  LOP3.LUT R134, R149, R117, R3, 0x96, !PT ;  /* 0x0000007595867212 */ /* 0x000fe400078e9603 */
[----:B------:R-:W-:Y:S01]  /*14ca0*/  IADD3 R145, PT, PT, R3, -0x695add53, RZ ;  /* 0x96a522ad03917810 */ /* 0x000fe20007ffe0ff */
        /* <DEDUP_REMOVED lines=53> */
[----:B------:R-:W-:Y:S01]  /*15000*/  IMAD.MOV.U32 R148, RZ, RZ, R118 ;  /* 0x000000ffff947224 */ /* 0x000fe200078e0076 */
[----:B------:R-:W-:Y:S01]  /*15010*/  LOP3.LUT R145, R145, R116, R133, 0x96, !PT ;  /* 0x0000007491917212 */ /* 0x000fe200078e9685 */
[----:B------:R-:W-:Y:S01]  /*15020*/  IMAD.MOV.U32 R118, RZ, RZ, RZ ;  /* 0x000000ffff767224 */ /* 0x000fe200078e00ff */
[----:B------:R-:W-:-:S07]  /*15030*/  MOV R116, R159 ;  /* 0x0000009f00747202 */ /* 0x000fce0000000f00 */
.L_x_5697:
[----:B------:R-:W-:Y:S05]  /*15040*/  BSYNC.RECONVERGENT B1 ;  /* 0x0000000000017941 */ /* 0x000fea0003800200 */
.L_x_5696:
[----:B------:R-:W0:Y:S01]  /*15050*/  LDC R133, c[0x0][0x404] ;  /* 0x00010100ff857b82 */ /* 0x000e220000000800 */
[----:B------:R-:W-:Y:S01]  /*15060*/  HFMA2 R135, -RZ, RZ, 0.1171875, 0 ;  /* 0x2f800000ff877431 */ /* 0x000fe200000001ff */
[----:B------:R-:W-:Y:S01]  /*15070*/  I2FP.F32.U32 R116, R116 ;  /* 0x0000007400747245 */ /* 0x000fe20000201000 */
[----:B-----5:R-:W-:Y:S01]  /*15080*/  IMAD.U32 R117, R128, 0x10000, RZ ;  /* 0x0001000080757824 */ /* 0x020fe200078e00ff */
[----:B------:R-:W-:Y:S01]  /*15090*/  ISETP.NE.AND P2, PT, R118, 0x1, PT ;  /* 0x000000017600780c */ /* 0x000fe20003f45270 */
[----:B------:R-:W-:Y:S01]  /*150a0*/  BSSY.RECONVERGENT B1, `(.L_x_5701) ;  /* 0x000005e000017945 */ /* 0x000fe20003800200 */
[----:B------:R-:W-:Y:S02]  /*150b0*/  LOP3.LUT R172, R172, 0xffffffef, RZ, 0xc0, !PT ;  /* 0xffffffefacac7812 */ /* 0x000fe400078ec0ff */
[----:B------:R-:W1:Y:S01]  /*150c0*/  LDC R134, c[0x0][0x408] ;  /* 0x00010200ff867b82 */ /* 0x000e620000000800 */
[----:B------:R-:W-:Y:S01]  /*150d0*/  PRMT R128, R128, 0x7632, R128 ;  /* 0x0000763280807816 */ /* 0x000fe20000000080 */
[----:B------:R-:W-:Y:S01]  /*150e0*/  FFMA.FTZ R116, R116, R135, 1.1641532182693481445e-10 ;  /* 0x2f00000074747423 */ /* 0x000fe20000010087 */
[----:B------:R-:W-:-:S04]  /*150f0*/  MOV R119, 0x2 ;  /* 0x0000000200777802 */ /* 0x000fc80000000f00 */
[----:B0-----:R-:W-:Y:S01]  /*15100*/  FSETP.LE.FTZ.AND P4, PT, R116, R133, PT ;  /* 0x000000857400720b */ /* 0x001fe20003f93000 */
[----:B------:R-:W-:Y:S02]  /*15110*/  IMAD.MOV.U32 R116, RZ, RZ, R148 ;  /* 0x000000ffff747224 */ /* 0x000fe400078e0094 */
[----:B-1----:R-:W-:-:S10]  /*15120*/  FMUL.FTZ R150, R117, R134 ;  /* 0x0000008675967220 */ /* 0x002fd40000410000 */
        /* <DEDUP_REMOVED lines=10> */
.L_x_5703:
        /* <DEDUP_REMOVED lines=13> */
.L_x_5705:
[----:B------:R-:W-:Y:S05]  /*152a0*/  BSYNC.RECONVERGENT B2 ;  /* 0x0000000000027941 */ /* 0x000fea0003800200 */
.L_x_5704:
        /* <DEDUP_REMOVED lines=61> */
.L_x_5702:
[----:B------:R-:W-:Y:S05]  /*15680*/  BSYNC.RECONVERGENT B1 ;  /* 0x0000000000017941 */ /* 0x000fea0003800200 */
.L_x_5701:
[----:B------:R-:W-:Y:S01]  /*15690*/  I2FP.F32.U32 R116, R116 ;  /* 0x0000007400747245 */ /* 0x000fe20000201000 */
[----:B------:R-:W-:Y:S01]  /*156a0*/  IMAD.U32 R117, R160, 0x10000, RZ ;  /* 0x00010000a0757824 */ /* 0x000fe200078e00ff */
[----:B------:R-:W-:Y:S01]  /*156b0*/  BSSY.RECONVERGENT B1, `(.L_x_5706) ;  /* 0x0000060000017945 */ /* 0x000fe20003800200 */
[----:B------:R-:W-:Y:S02]  /*156c0*/  MOV R136, 0x2 ;  /* 0x0000000200887802 */ /* 0x000fe40000000f00 */
        /* <DEDUP_REMOVED lines=19> */
.L_x_5708:
        /* <DEDUP_REMOVED lines=13> */
.L_x_5710:
[----:B------:R-:W-:Y:S05]  /*158d0*/  BSYNC.RECONVERGENT B2 ;  /* 0x0000000000027941 */ /* 0x000fea0003800200 */
.L_x_5709:
        /* <DEDUP_REMOVED lines=61> */
.L_x_5707:
[----:B------:R-:W-:Y:S05]  /*15cb0*/  BSYNC.RECONVERGENT B1 ;  /* 0x0000000000017941 */ /* 0x000fea0003800200 */
.L_x_5706:
[----:B------:R-:W-:Y:S01]  /*15cc0*/  I2FP.F32.U32 R118, R117 ;  /* 0x0000007500767245 */ /* 0x000fe20000201000 */
[----:B------:R-:W-:Y:S01]  /*15cd0*/  IMAD.U32 R117, R128, 0x10000, RZ ;  /* 0x0001000080757824 */ /* 0x000fe200078e00ff */
[----:B------:R-:W-:Y:S01]  /*15ce0*/  ISETP.NE.AND P2, PT, R136, 0x1, PT ;  /* 0x000000018800780c */ /* 0x000fe20003f45270 */
[----:B------:R-:W-:Y:S01]  /*15cf0*/  BSSY.RECONVERGENT B1, `(.L_x_5711) ;  /* 0x000005c000017945 */ /* 0x000fe20003800200 */
[----:B------:R-:W-:Y:S01]  /*15d00*/  LOP3.LUT R172, R172, 0xfffffff7, RZ, 0xc0, !PT ;  /* 0xfffffff7acac7812 */ /* 0x000fe200078ec0ff */
[----:B------:R-:W-:Y:S01]  /*15d10*/  FFMA.FTZ R118, R118, R135, 1.1641532182693481445e-10 ;  /* 0x2f00000076767423 */ /* 0x000fe20000010087 */
[----:B------:R-:W-:Y:S01]  /*15d20*/  MOV R119, 0x2 ;  /* 0x0000000200777802 */ /* 0x000fe20000000f00 */
[----:B------:R-:W-:-:S03]  /*15d30*/  FMUL.FTZ R128, R117, R134 ;  /* 0x0000008675807220 */ /* 0x000fc60000410000 */
        /* <DEDUP_REMOVED lines=12> */
.L_x_5713:
        /* <DEDUP_REMOVED lines=13> */
.L_x_5715:
[----:B------:R-:W-:Y:S05]  /*15ed0*/  BSYNC.RECONVERGENT B2 ;  /* 0x0000000000027941 */ /* 0x000fea0003800200 */
.L_x_5714:
        /* <DEDUP_REMOVED lines=56> */
[----:B------:R-:W-:Y:S02]  /*16260*/  HFMA2 R119, -RZ, RZ, 0, 0 ;  /* 0x00000000ff777431 */ /* 0x000fe400000001ff */
[----:B------:R-:W-:Y:S01]  /*16270*/  IMAD.MOV.U32 R148, RZ, RZ, R150 ;  /* 0x000000ffff947224 */ /* 0x000fe200078e0096 */
[----:B------:R-:W-:Y:S02]  /*16280*/  LOP3.LUT R145, R145, R118, R139, 0x96, !PT ;  /* 0x0000007691917212 */ /* 0x000fe400078e968b */
[----:B------:R-:W-:Y:S01]  /*16290*/  MOV R118, R132 ;  /* 0x0000008400767202 */ /* 0x000fe20000000f00 */
[----:B------:R-:W-:-:S07]  /*162a0*/  IMAD.MOV.U32 R132, RZ, RZ, R138 ;  /* 0x000000ffff847224 */ /* 0x000fce00078e008a */
.L_x_5712:
[----:B------:R-:W-:Y:S05]  /*162b0*/  BSYNC.RECONVERGENT B1 ;  /* 0x0000000000017941 */ /* 0x000fea0003800200 */
.L_x_5711:
[----:B------:R-:W-:Y:S01]  /*162c0*/  I2FP.F32.U32 R118, R118 ;  /* 0x0000007600767245 */ /* 0x000fe20000201000 */
[----:B------:R-:W-:Y:S01]  /*162d0*/  BSSY.RECONVERGENT B1, `(.L_x_5716) ;  /* 0x0000062000017945 */ /* 0x000fe20003800200 */
[----:B------:R-:W-:Y:S02]  /*162e0*/  PRMT R117, R160, 0x7632, R117 ;  /* 0x00007632a0757816 */ /* 0x000fe40000000075 */
[----:B------:R-:W-:Y:S01]  /*162f0*/  MOV R136, 0x2 ;  /* 0x0000000200887802 */ /* 0x000fe20000000f00 */
        /* <DEDUP_REMOVED lines=20> */
.L_x_5718:
        /* <DEDUP_REMOVED lines=13> */
.L_x_5720:
[----:B------:R-:W-:Y:S05]  /*16510*/  BSYNC.RECONVERGENT B2 ;  /* 0x0000000000027941 */ /* 0x000fea0003800200 */
.L_x_5719:
        /* <DEDUP_REMOVED lines=56> */
[----:B------:R-:W-:Y:S02]  /*168a0*/  HFMA2 R136, -RZ, RZ, 0, 0 ;  /* 0x00000000ff887431 */ /* 0x000fe400000001ff */
[----:B------:R-:W-:Y:S01]  /*168b0*/  IMAD.MOV.U32 R148, RZ, RZ, R152 ;  /* 0x000000ffff947224 */ /* 0x000fe200078e0098 */
[----:B------:R-:W-:Y:S02]  /*168c0*/  LOP3.LUT R145, R145, R118, R139, 0x96, !PT ;  /* 0x0000007691917212 */ /* 0x000fe400078e968b */
[----:B------:R-:W-:Y:S01]  /*168d0*/  MOV R118, R132 ;  /* 0x0000008400767202 */ /* 0x000fe20000000f00 */
[----:B------:R-:W-:-:S07]  /*168e0*/  IMAD.MOV.U32 R132, RZ, RZ, R138 ;  /* 0x000000ffff847224 */ /* 0x000fce00078e008a */
.L_x_5717:
[----:B------:R-:W-:Y:S05]  /*168f0*/  BSYNC.RECONVERGENT B1 ;  /* 0x0000000000017941 */ /* 0x000fea0003800200 */
.L_x_5716:
[----:B------:R-:W-:Y:S01]  /*16900*/  I2FP.F32.U32 R118, R118 ;  /* 0x0000007600767245 */ /* 0x000fe20000201000 */
[C---:B------:R-:W-:Y:S01]  /*16910*/  IMAD.U32 R119, R129.reuse, 0x10000, RZ ;  /* 0x0001000081777824 */ /* 0x040fe200078e00ff */
[----:B------:R-:W-:Y:S01]  /*16920*/  ISETP.NE.AND P2, PT, R136, 0x1, PT ;  /* 0x000000018800780c */ /* 0x000fe20003f45270 */
[----:B------:R-:W-:Y:S01]  /*16930*/  BSSY.RECONVERGENT B1, `(.L_x_5721) ;  /* 0x000005d000017945 */ /* 0x000fe20003800200 */
[----:B------:R-:W-:Y:S01]  /*16940*/  LOP3.LUT R172, R172, 0xfffffffb, RZ, 0xc0, !PT ;  /* 0xfffffffbacac7812 */ /* 0x000fe200078ec0ff */
[----:B------:R-:W-:Y:S01]  /*16950*/  FFMA.FTZ R118, R118, R135, 1.1641532182693481445e-10 ;  /* 0x2f00000076767423 */ /* 0x000fe20000010087 */
[----:B------:R-:W-:Y:S01]  /*16960*/  PRMT R129, R129, 0x7632, R129 ;  /* 0x0000763281817816 */ /* 0x000fe20000000081 */
[----:B------:R-:W-:Y:S01]  /*16970*/  IMAD.MOV.U32 R128, RZ, RZ, R148 ;  /* 0x000000ffff807224 */ /* 0x000fe200078e0094 */
[----:B------:R-:W-:Y:S01]  /*16980*/  MOV R137, 0x2 ;  /* 0x0000000200897802 */ /* 0x000fe20000000f00 */
[----:B------:R-:W-:Y:S01]  /*16990*/  FMUL.FTZ R155, R119, R134 ;  /* 0x00000086779b7220 */ /* 0x000fe20000410000 */
[----:B------:R-:W-:-:S13]  /*169a0*/  FSETP.LE.FTZ.AND P4, PT, R118, R133, PT ;  /* 0x000000857600720b */ /* 0x000fda0003f93000 */
        /* <DEDUP_REMOVED lines=10> */
.L_x_5723:
        /* <DEDUP_REMOVED lines=13> */
.L_x_5725:
[----:B------:R-:W-:Y:S05]  /*16b20*/  BSYNC.RECONVERGENT B2 ;  /* 0x0000000000027941 */ /* 0x000fea0003800200 */
.L_x_5724:
[----:B------:R-:W-:Y:S01]  /*16b30*/  IMAD.WIDE.U32 R136, R170, -0x326172a9, RZ ;  /* 0xcd9e8d57aa887825 */ /* 0x000fe200078e00ff */
[----:B------:R-:W-:Y:S02]  /*16b40*/  LOP3.LUT R152, R149, R119, R3, 0x96, !PT ;  /* 0x0000007795987212 */ /* 0x000fe400078e9603 */
[----:B------:R-:W-:Y:S01]  /*16b50*/  MOV R128, R132 ;  /* 0x0000008400807202 */ /* 0x000fe20000000f00 */
        /* <DEDUP_REMOVED lines=54> */
[----:B------:R-:W-:-:S03]  /*16ec0*/  LOP3.LUT R146, R119, R136, R153, 0x96, !PT ;  /* 0x0000008877927212 */ /* 0x000fc600078e9699 */
[----:B------:R-:W-:Y:S01]  /*16ed0*/  IMAD.MOV.U32 R148, RZ, RZ, R152 ;  /* 0x000000ffff947224 */ /* 0x000fe200078e0098 */
[----:B------:R-:W-:Y:S01]  /*16ee0*/  LOP3.LUT R145, R145, R118, R139, 0x96, !PT ;  /* 0x0000007691917212 */ /* 0x000fe200078e968b */
[----:B------:R-:W-:-:S07]  /*16ef0*/  IMAD.MOV.U32 R132, RZ, RZ, R138 ;  /* 0x000000ffff847224 */ /* 0x000fce00078e008a */
.L_x_5722:
[----:B------:R-:W-:Y:S05]  /*16f00*/  BSYNC.RECONVERGENT B1 ;  /* 0x0000000000017941 */ /* 0x000fea0003800200 */
.L_x_5721:
[----:B------:R-:W-:Y:S01]  /*16f10*/  I2FP.F32.U32 R118, R128 ;  /* 0x0000008000767245 */ /* 0x000fe20000201000 */
[----:B------:R-:W-:Y:S01]  /*16f20*/  IMAD.U32 R119, R161, 0x10000, RZ ;  /* 0x00010000a1777824 */ /* 0x000fe200078e00ff */
[----:B------:R-:W-:Y:S01]  /*16f30*/  BSSY.RECONVERGENT B1, `(.L_x_5726) ;  /* 0x0000060000017945 */ /* 0x000fe20003800200 */
[----:B------:R-:W-:Y:S02]  /*16f40*/  MOV R136, 0x2 ;  /* 0x0000000200887802 */ /* 0x000fe40000000f00 */
        /* <DEDUP_REMOVED lines=8> */
[----:B------:R-:W-:-:S03]  /*16fd0*/  IMAD.MOV.U32 R119, RZ, RZ, R148 ;  /* 0x000000ffff777224 */ /* 0x000fc600078e0094 */
[----:B------:R-:W-:Y:S02]  /*16fe0*/  @P1 FADD.FTZ R118, R102, R118 ;  /* 0x0000007666761221 */ /* 0x000fe40000010000 */
        /* <DEDUP_REMOVED lines=9> */
.L_x_5728:
        /* <DEDUP_REMOVED lines=13> */
.L_x_5730:
[----:B------:R-:W-:Y:S05]  /*17150*/  BSYNC.RECONVERGENT B2 ;  /* 0x0000000000027941 */ /* 0x000fea0003800200 */
.L_x_5729:
        /* <DEDUP_REMOVED lines=52> */
[----:B------:R-:W-:Y:S01]  /*174a0*/  IMAD.WIDE.U32 R156, R145, -0x326172a9, RZ ;  /* 0xcd9e8d57919c7825 */ /* 0x000fe200078e00ff */
[----:B------:R-:W-:-:S03]  /*174b0*/  IADD3 R145, PT, PT, R3, -0x695add53, RZ ;  /* 0x96a522ad03917810 */ /* 0x000fc60007ffe0ff */
[----:B------:R-:W-:Y:S01]  /*174c0*/  IMAD.WIDE.U32 R152, R119, -0x2daee0ad, RZ ;  /* 0xd2511f5377987825 */ /* 0x000fe200078e00ff */
[----:B------:R-:W-:Y:S02]  /*174d0*/  MOV R119, R132 ;  /* 0x0000008400777202 */ /* 0x000fe40000000f00 */
[----:B------:R-:W-:Y:S01]  /*174e0*/  LOP3.LUT R146, R137, R138, R157, 0x96, !PT ;  /* 0x0000008a89927212 */ /* 0x000fe200078e969d */
[----:B------:R-:W-:Y:S01]  /*174f0*/  IMAD.MOV.U32 R148, RZ, RZ, R156 ;  /* 0x000000ffff947224 */ /* 0x000fe200078e009c */
[----:B------:R-:W-:Y:S01]  /*17500*/  LOP3.LUT R145, R145, R136, R153, 0x96, !PT ;  /* 0x0000008891917212 */ /* 0x000fe200078e9699 */
[----:B------:R-:W-:Y:S02]  /*17510*/  HFMA2 R136, -RZ, RZ, 0, 0 ;  /* 0x00000000ff887431 */ /* 0x000fe400000001ff */
[----:B------:R-:W-:-:S07]  /*17520*/  IMAD.MOV.U32 R132, RZ, RZ, R152 ;  /* 0x000000ffff847224 */ /* 0x000fce00078e0098 */
.L_x_5727:
[----:B------:R-:W-:Y:S05]  /*17530*/  BSYNC.RECONVERGENT B1 ;  /* 0x0000000000017941 */ /* 0x000fea0003800200 */
.L_x_5726:
[----:B------:R-:W-:Y:S01]  /*17540*/  I2FP.F32.U32 R128, R119 ;  /* 0x0000007700807245 */ /* 0x000fe20000201000 */
[----:B------:R-:W-:Y:S01]  /*17550*/  IMAD.U32 R129, R129, 0x10000, RZ ;  /* 0x0001000081817824 */ /* 0x000fe200078e00ff */
[----:B------:R-:W-:Y:S01]  /*17560*/  ISETP.NE.AND P2, PT, R136, 0x1, PT ;  /* 0x000000018800780c */ /* 0x000fe20003f45270 */
[----:B------:R-:W-:Y:S01]  /*17570*/  BSSY.RECONVERGENT B1, `(.L_x_5731) ;  /* 0x000005c000017945 */ /* 0x000fe20003800200 */
[----:B------:R-:W-:Y:S01]  /*17580*/  LOP3.LUT R172, R172, 0xfffffffd, RZ, 0xc0, !PT ;  /* 0xfffffffdacac7812 */ /* 0x000fe200078ec0ff */
[----:B------:R-:W-:Y:S01]  /*17590*/  FFMA.FTZ R128, R128, R135, 1.1641532182693481445e-10 ;  /* 0x2f00000080807423 */ /* 0x000fe20000010087 */
[----:B------:R-:W-:Y:S01]  /*175a0*/  MOV R137, 0x2 ;  /* 0x0000000200897802 */ /* 0x000fe20000000f00 */
[----:B------:R-:W-:Y:S02]  /*175b0*/  IMAD.MOV.U32 R119, RZ, RZ, R148 ;  /* 0x000000ffff777224 */ /* 0x000fe400078e0094 */
        /* <DEDUP_REMOVED lines=12> */
.L_x_5733:
        /* <DEDUP_REMOVED lines=13> */
.L_x_5735:
[----:B------:R-:W-:Y:S05]  /*17750*/  BSYNC.RECONVERGENT B2 ;  /* 0x0000000000027941 */ /* 0x000fea0003800200 */
.L_x_5734:
        /* <DEDUP_REMOVED lines=56> */
[----:B------:R-:W-:Y:S02]  /*17ae0*/  MOV R119, R132 ;  /* 0x0000008400777202 */ /* 0x000fe40000000f00 */
[----:B------:R-:W-:Y:S01]  /*17af0*/  LOP3.LUT R146, R129, R136, R153, 0x96, !PT ;  /* 0x0000008881927212 */ /* 0x000fe200078e9699 */
[----:B------:R-:W-:Y:S01]  /*17b00*/  IMAD.MOV.U32 R148, RZ, RZ, R152 ;  /* 0x000000ffff947224 */ /* 0x000fe200078e0098 */
[----:B------:R-:W-:Y:S01]  /*17b10*/  LOP3.LUT R145, R145, R128, R139, 0x96, !PT ;  /* 0x0000008091917212 */ /* 0x000fe200078e968b */
[----:B------:R-:W-:-:S07]  /*17b20*/  IMAD.MOV.U32 R132, RZ, RZ, R138 ;  /* 0x000000ffff847224 */ /* 0x000fce00078e008a */
.L_x_5732:
[----:B------:R-:W-:Y:S05]  /*17b30*/  BSYNC.RECONVERGENT B1 ;  /* 0x0000000000017941 */ /* 0x000fea0003800200 */
.L_x_5731:
        /* <DEDUP_REMOVED lines=24> */
.L_x_5738:
        /* <DEDUP_REMOVED lines=13> */
.L_x_5740:
[----:B------:R-:W-:Y:S05]  /*17d90*/  BSYNC.RECONVERGENT B2 ;  /* 0x0000000000027941 */ /* 0x000fea0003800200 */
.L_x_5739:
        /* <DEDUP_REMOVED lines=57> */
[----:B------:R-:W-:Y:S02]  /*18130*/  LOP3.LUT R145, R145, R128, R139, 0x96, !PT ;  /* 0x0000008091917212 */ /* 0x000fe400078e968b */
[----:B------:R-:W-:Y:S01]  /*18140*/  MOV R128, R132 ;  /* 0x0000008400807202 */ /* 0x000fe20000000f00 */
[----:B------:R-:W-:Y:S02]  /*18150*/  IMAD.MOV.U32 R132, RZ, RZ, R138 ;  /* 0x000000ffff847224 */ /* 0x000fe400078e008a */
[----:B------:R-:W-:-:S07]  /*18160*/  HFMA2 R138, -RZ, RZ, 0, 0 ;  /* 0x00000000ff8a7431 */ /* 0x000fce00000001ff */
.L_x_5737:
[----:B------:R-:W-:Y:S05]  /*18170*/  BSYNC.RECONVERGENT B1 ;  /* 0x0000000000017941 */ /* 0x000fea0003800200 */
.L_x_5736:
[----:B------:R-:W-:Y:S01]  /*18180*/  ISETP.NE.AND P3, PT, R138, 0x1, PT ;  /* 0x000000018a00780c */ /* 0x000fe20003f65270 */
[C---:B------:R-:W-:Y:S01]  /*18190*/  IMAD.U32 R129, R130.reuse, 0x10000, RZ ;  /* 0x0001000082817824 */ /* 0x040fe200078e00ff */
[----:B------:R-:W-:Y:S01]  /*181a0*/  I2FP.F32.U32 R128, R128 ;  /* 0x0000008000807245 */ /* 0x000fe20000201000 */
[----:B------:R-:W-:Y:S01]  /*181b0*/  BSSY.RECONVERGENT B1, `(.L_x_5741) ;  /* 0x000005b000017945 */ /* 0x000fe20003800200 */
[----:B------:R-:W-:Y:S01]  /*181c0*/  PRMT R130, R130, 0x7632, R130 ;  /* 0x0000763282827816 */ /* 0x000fe20000000082 */
[----:B------:R-:W-:Y:S01]  /*181d0*/  IMAD.MOV.U32 R136, RZ, RZ, R148 ;  /* 0x000000ffff887224 */ /* 0x000fe200078e0094 */
[----:B------:R-:W-:Y:S01]  /*181e0*/  MOV R137, 0x2 ;  /* 0x0000000200897802 */ /* 0x000fe20000000f00 */
[----:B------:R-:W-:Y:S01]  /*181f0*/  FFMA.FTZ R128, R128, R135, 1.1641532182693481445e-10 ;  /* 0x2f00000080807423 */ /* 0x000fe20000010087 */
[----:B------:R-:W-:-:S04]  /*18200*/  FMUL.FTZ R155, R129, R134 ;  /* 0x00000086819b7220 */ /* 0x000fc80000410000 */
        /* <DEDUP_REMOVED lines=10> */
.L_x_5743:
        /* <DEDUP_REMOVED lines=13> */
.L_x_5745:
[----:B------:R-:W-:Y:S05]  /*18380*/  BSYNC.RECONVERGENT B2 ;  /* 0x0000000000027941 */ /* 0x000fea0003800200 */
.L_x_5744:
        /* <DEDUP_REMOVED lines=61> */
.L_x_5742:
[----:B------:R-:W-:Y:S05]  /*18760*/  BSYNC.RECONVERGENT B1 ;  /* 0x0000000000017941 */ /* 0x000fea0003800200 */
.L_x_5741:
        /* <DEDUP_REMOVED lines=23> */
.L_x_5748:
        /* <DEDUP_REMOVED lines=13> */
.L_x_5750:
[----:B------:R-:W-:Y:S05]  /*189b0*/  BSYNC.RECONVERGENT B2 ;  /* 0x0000000000027941 */ /* 0x000fea0003800200 */
.L_x_5749:
        /* <DEDUP_REMOVED lines=61> */
.L_x_5747:
[----:B------:R-:W-:Y:S05]  /*18d90*/  BSYNC.RECONVERGENT B1 ;  /* 0x0000000000017941 */ /* 0x000fea0003800200 */
.L_x_5746:
[----:B------:R-:W-:Y:S01]  /*18da0*/  ISETP.NE.AND P4, PT, R138, 0x1, PT ;  /* 0x000000018a00780c */ /* 0x000fe20003f85270 */
[----:B------:R-:W-:Y:S01]  /*18db0*/  BSSY.RECONVERGENT B1, `(.L_x_5751) ;  /* 0x000005c000017945 */ /* 0x000fe20003800200 */
[----:B------:R-:W-:Y:S01]  /*18dc0*/  I2FP.F32.U32 R136, R129 ;  /* 0x0000008100887245 */ /* 0x000fe20000201000 */
[----:B------:R-:W-:Y:S01]  /*18dd0*/  IMAD.U32 R129, R130, 0x10000, RZ ;  /* 0x0001000082817824 */ /* 0x000fe200078e00ff */
[----:B------:R-:W-:Y:S01]  /*18de0*/  MOV R137, 0x2 ;  /* 0x0000000200897802 */ /* 0x000fe20000000f00 */
        /* <DEDUP_REMOVED lines=13> */
.L_x_5753:
        /* <DEDUP_REMOVED lines=13> */
.L_x_5755:
[----:B------:R-:W-:Y:S05]  /*18f90*/  BSYNC.RECONVERGENT B2 ;  /* 0x0000000000027941 */ /* 0x000fea0003800200 */
.L_x_5754:
        /* <DEDUP_REMOVED lines=57> */
[----:B------:R-:W-:Y:S02]  /*19330*/  HFMA2 R137, -RZ, RZ, 0, 0 ;  /* 0x00000000ff897431 */ /* 0x000fe400000001ff */
[----:B------:R-:W-:Y:S01]  /*19340*/  IMAD.MOV.U32 R148, RZ, RZ, R158 ;  /* 0x000000ffff947224 */ /* 0x000fe200078e009e */
[----:B------:R-:W-:Y:S01]  /*19350*/  LOP3.LUT R145, R145, R136, R157, 0x96, !PT ;  /* 0x0000008891917212 */ /* 0x000fe200078e969d */
[----:B------:R-:W-:-:S07]  /*19360*/  IMAD.MOV.U32 R132, RZ, RZ, R156 ;  /* 0x000000ffff847224 */ /* 0x000fce00078e009c */
.L_x_5752:
[----:B------:R-:W-:Y:S05]  /*19370*/  BSYNC.RECONVERGENT B1 ;  /* 0x0000000000017941 */ /* 0x000fea0003800200 */
.L_x_5751:
        /* <DEDUP_REMOVED lines=24> */
.L_x_5758:
        /* <DEDUP_REMOVED lines=13> */
.L_x_5760:
[----:B------:R-:W-:Y:S05]  /*195d0*/  BSYNC.RECONVERGENT B2 ;  /* 0x0000000000027941 */ /* 0x000fea0003800200 */
.L_x_5759:
[----:B------:R-:W-:Y:S01]  /*195e0*/  IMAD.WIDE.U32 R138, R170, -0x326172a9, RZ ;  /* 0xcd9e8d57aa8a7825 */ /* 0x000fe200078e00ff */
[----:B------:R-:W-:Y:S02]  /*195f0*/  LOP3.LUT R158, R149, R137, R3, 0x96, !PT ;  /* 0x00000089959e7212 */ /* 0x000fe400078e9603 */
[C---:B------:R-:W-:Y:S01]  /*19600*/  IADD3 R145, PT, PT, R2.reuse, 0x3c6ef372, RZ ;  /* 0x3c6ef37202917810 */ /* 0x040fe20007ffe0ff */
[----:B------:R-:W-:Y:S01]  /*19610*/  VIADD R137, R2, 0x9e3779b9 ;  /* 0x9e3779b902897836 */ /* 0x000fe20000000000 */
[----:B------:R-:W-:Y:S01]  /*19620*/  LOP3.LUT R156, R143, R139, R2, 0x96, !PT ;  /* 0x0000008b8f9c7212 */ /* 0x000fe200078e9602 */
[----:B------:R-:W-:Y:S01]  /*19630*/  IMAD.WIDE.U32 R158, R158, -0x326172a9, RZ ;  /* 0xcd9e8d579e9e7825 */ /* 0x000fe200078e00ff */
[----:B------:R-:W-:Y:S02]  /*19640*/  IADD3 R139, PT, PT, R3, -0x4498517b, RZ ;  /* 0xbb67ae85038b7810 */ /* 0x000fe40007ffe0ff */
[----:B------:R-:W-:Y:S01]  /*19650*/  MOV R130, R132 ;  /* 0x0000008400827202 */ /* 0x000fe20000000f00 */
[----:B------:R-:W-:Y:S01]  /*19660*/  IMAD.WIDE.U32 R156, R156, -0x2daee0ad, RZ ;  /* 0xd2511f539c9c7825 */ /* 0x000fe200078e00ff */
[----:B------:R-:W-:-:S04]  /*19670*/  LOP3.LUT R137, R137, R138, R159, 0x96, !PT ;  /* 0x0000008a89897212 */ /* 0x000fc800078e969f */
[----:B------:R-:W-:Y:S01]  /*19680*/  LOP3.LUT R139, R139, R136, R157, 0x96, !PT ;  /* 0x000000888b8b7212 */ /* 0x000fe200078e969d */
[----:B------:R-:W-:-:S04]  /*19690*/  IMAD.WIDE.U32 R136, R137, -0x2daee0ad, RZ ;  /* 0xd2511f5389887825 */ /* 0x000fc800078e00ff */
[----:B------:R-:W-:Y:S02]  /*196a0*/  VIADD R157, R3, 0x76cf5d0a ;  /* 0x76cf5d0a039d7836 */ /* 0x000fe40000000000 */
[----:B------:R-:W-:-:S03]  /*196b0*/  IMAD.WIDE.U32 R138, R139, -0x326172a9, RZ ;  /* 0xcd9e8d578b8a7825 */ /* 0x000fc600078e00ff */
[----:B------:R-:W-:Y:S01]  /*196c0*/  LOP3.LUT R157, R157, R156, R137, 0x96, !PT ;  /* 0x0000009c9d9d7212 */ /* 0x000fe200078e9689 */
[----:B------:R-:W-:Y:S01]  /*196d0*/  VIADD R137, R2, 0xdaa66d2b ;  /* 0xdaa66d2b02897836 */ /* 0x000fe20000000000 */
[----:B------:R-:W-:Y:S02]  /*196e0*/  LOP3.LUT R145, R145, R158, R139, 0x96, !PT ;  /* 0x0000009e91917212 */ /* 0x000fe400078e968b */
[----:B------:R-:W-:Y:S01]  /*196f0*/  IADD3 R139, PT, PT, R3, 0x32370b8f, RZ ;  /* 0x32370b8f038b7810 */ /* 0x000fe20007ffe0ff */
[----:B------:R-:W-:-:S04]  /*19700*/  IMAD.WIDE.U32 R158, R157, -0x326172a9, RZ ;  /* 0xcd9e8d579d9e7825 */ /* 0x000fc800078e00ff */
[----:B------:R-:W-:Y:S01]  /*19710*/  IMAD.WIDE.U32 R156, R145, -0x2daee0ad, RZ ;  /* 0xd2511f53919c7825 */ /* 0x000fe200078e00ff */
[----:B------:R-:W-:Y:S02]  /*19720*/  LOP3.LUT R137, R137, R138, R159, 0x96, !PT ;  /* 0x0000008a89897212 */ /* 0x000fe400078e969f */
[----:B------:R-:W-:Y:S02]  /*19730*/  IADD3 R145, PT, PT, R2, 0x78dde6e4, RZ ;  /* 0x78dde6e402917810 */ /* 0x000fe40007ffe0ff */
        /* <DEDUP_REMOVED lines=33> */
[----:B------:R-:W-:Y:S02]  /*19950*/  IADD3 R145, PT, PT, R3, -0x695add53, RZ ;  /* 0x96a522ad03917810 */ /* 0x000fe40007ffe0ff */
[----:B------:R-:W-:Y:S01]  /*19960*/  LOP3.LUT R146, R137, R138, R159, 0x96, !PT ;  /* 0x0000008a89927212 */ /* 0x000fe200078e969f */
[----:B------:R-:W-:Y:S02]  /*19970*/  HFMA2 R138, -RZ, RZ, 0, 0 ;  /* 0x00000000ff8a7431 */ /* 0x000fe400000001ff */
[----:B------:R-:W-:Y:S01]  /*19980*/  IMAD.MOV.U32 R148, RZ, RZ, R158 ;  /* 0x000000ffff947224 */ /* 0x000fe200078e009e */
[----:B------:R-:W-:Y:S01]  /*19990*/  LOP3.LUT R145, R145, R136, R157, 0x96, !PT ;  /* 0x0000008891917212 */ /* 0x000fe200078e969d */
[----:B------:R-:W-:-:S07]  /*199a0*/  IMAD.MOV.U32 R132, RZ, RZ, R156 ;  /* 0x000000ffff847224 */ /* 0x000fce00078e009c */
.L_x_5757:
[----:B------:R-:W-:Y:S05]  /*199b0*/  BSYNC.RECONVERGENT B1 ;  /* 0x0000000000017941 */ /* 0x000fea0003800200 */
.L_x_5756:
        /* <DEDUP_REMOVED lines=19> */
.L_x_5763:
        /* <DEDUP_REMOVED lines=13> */
.L_x_5765:
[----:B------:R-:W-:Y:S05]  /*19bc0*/  BSYNC.RECONVERGENT B2 ;  /* 0x0000000000027941 */ /* 0x000fea0003800200 */
.L_x_5764:
[----:B------:R-:W-:Y:S01]  /*19bd0*/  IMAD.WIDE.U32 R138, R170, -0x326172a9, RZ ;  /* 0xcd9e8d57aa8a7825 */ /* 0x000fe200078e00ff */
[----:B------:R-:W-:Y:S02]  /*19be0*/  LOP3.LUT R158, R149, R137, R3, 0x96, !PT ;  /* 0x00000089959e7212 */ /* 0x000fe400078e9603 */
[C---:B------:R-:W-:Y:S01]  /*19bf0*/  IADD3 R145, PT, PT, R2.reuse, 0x3c6ef372, RZ ;  /* 0x3c6ef37202917810 */ /* 0x040fe20007ffe0ff */
        /* <DEDUP_REMOVED lines=52> */
[----:B------:R-:W-:Y:S02]  /*19f40*/  IADD3 R145, PT, PT, R3, -0x695add53, RZ ;  /* 0x96a522ad03917810 */ /* 0x000fe40007ffe0ff */
[----:B------:R-:W-:Y:S01]  /*19f50*/  LOP3.LUT R146, R137, R138, R159, 0x96, !PT ;  /* 0x0000008a89927212 */ /* 0x000fe200078e969f */
[----:B------:R-:W-:Y:S01]  /*19f60*/  IMAD.MOV.U32 R148, RZ, RZ, R158 ;  /* 0x000000ffff947224 */ /* 0x000fe200078e009e */
[----:B------:R-:W-:Y:S02]  /*19f70*/  LOP3.LUT R145, R145, R136, R157, 0x96, !PT ;  /* 0x0000008891917212 */ /* 0x000fe400078e969d */
[----:B------:R-:W-:Y:S01]  /*19f80*/  MOV R136, R132 ;  /* 0x0000008400887202 */ /* 0x000fe20000000f00 */
[----:B------:R-:W-:-:S07]  /*19f90*/  IMAD.MOV.U32 R132, RZ, RZ, R156 ;  /* 0x000000ffff847224 */ /* 0x000fce00078e009c */
.L_x_5762:
[----:B------:R-:W-:Y:S05]  /*19fa0*/  BSYNC.RECONVERGENT B1 ;  /* 0x0000000000017941 */ /* 0x000fea0003800200 */
.L_x_5761:
[----:B------:R-:W-:Y:S01]  /*19fb0*/  I2FP.F32.U32 R130, R136 ;  /* 0x0000008800827245 */ /* 0x000fe20000201000 */
[----:B------:R-:W-:Y:S01]  /*19fc0*/  IMAD.U32 R137, R163, 0x10000, RZ ;  /* 0x00010000a3897824 */ /* 0x000fe200078e00ff */
[----:B------:R-:W-:Y:S01]  /*19fd0*/  BSSY.RECONVERGENT B1, `(.L_x_5766) ;  /* 0x0000060000017945 */ /* 0x000fe20003800200 */
[----:B------:R-:W-:Y:S01]  /*19fe0*/  MOV R138, 0x2 ;  /* 0x00000002008a7802 */ /* 0x000fe20000000f00 */
[----:B------:R-:W-:Y:S02]  /*19ff0*/  IMAD.MOV.U32 R136, RZ, RZ, R148 ;  /* 0x000000ffff887224 */ /* 0x000fe400078e0094 */
        /* <DEDUP_REMOVED lines=18> */
.L_x_5768:
        /* <DEDUP_REMOVED lines=13> */
.L_x_5770:
[----:B------:R-:W-:Y:S05]  /*1a1f0*/  BSYNC.RECONVERGENT B2 ;  /* 0x0000000000027941 */ /* 0x000fea0003800200 */
.L_x_5769:
        /* <DEDUP_REMOVED lines=56> */
[----:B------:R-:W-:Y:S01]  /*1a580*/  HFMA2 R138, -RZ, RZ, 0, 0 ;  /* 0x00000000ff8a7431 */ /* 0x000fe200000001ff */
[----:B------:R-:W-:Y:S01]  /*1a590*/  LOP3.LUT R145, R145, R136, R159, 0x96, !PT ;  /* 0x0000008891917212 */ /* 0x000fe200078e969f */
[----:B------:R-:W-:Y:S01]  /*1a5a0*/  IMAD.MOV.U32 R148, RZ, RZ, R164 ;  /* 0x000000ffff947224 */ /* 0x000fe200078e00a4 */
[----:B------:R-:W-:Y:S01]  /*1a5b0*/  MOV R136, R132 ;  /* 0x0000008400887202 */ /* 0x000fe20000000f00 */
[----:B------:R-:W-:-:S07]  /*1a5c0*/  IMAD.MOV.U32 R132, RZ, RZ, R158 ;  /* 0x000000ffff847224 */ /* 0x000fce00078e009e */
.L_x_5767:
[----:B------:R-:W-:Y:S05]  /*1a5d0*/  BSYNC.RECONVERGENT B1 ;  /* 0x0000000000017941 */ /* 0x000fea0003800200 */
.L_x_5766:
[----:B------:R-:W-:Y:S01]  /*1a5e0*/  ISETP.NE.AND P6, PT, R138, 0x1, PT ;  /* 0x000000018a00780c */ /* 0x000fe20003fc5270 */
[----:B------:R-:W-:Y:S01]  /*1a5f0*/  IMAD.U32 R131, R131, 0x10000, RZ ;  /* 0x0001000083837824 */ /* 0x000fe200078e00ff */
[----:B------:R-:W-:Y:S01]  /*1a600*/  I2FP.F32.U32 R136, R136 ;  /* 0x0000008800887245 */ /* 0x000fe20000201000 */
[----:B------:R-:W-:Y:S01]  /*1a610*/  BSSY.RECONVERGENT B1, `(.L_x_5771) ;  /* 0x000005c000017945 */ /* 0x000fe20003800200 */
[----:B------:R-:W-:Y:S01]  /*1a620*/  MOV R157, 0x2 ;  /* 0x00000002009d7802 */ /* 0x000fe20000000f00 */
        /* <DEDUP_REMOVED lines=13> */
.L_x_5773:
        /* <DEDUP_REMOVED lines=15> */
.L_x_5775:
[----:B------:R-:W-:Y:S05]  /*1a7f0*/  BSYNC.RECONVERGENT B2 ;  /* 0x0000000000027941 */ /* 0x000fea0003800200 */
.L_x_5774:
        /* <DEDUP_REMOVED lines=61> */
.L_x_5772:
[----:B------:R-:W-:Y:S05]  /*1abd0*/  BSYNC.RECONVERGENT B1 ;  /* 0x0000000000017941 */ /* 0x000fea0003800200 */
.L_x_5771:
        /* <DEDUP_REMOVED lines=12> */
.L_x_5695:
[----:B------:R-:W-:Y:S01]  /*1aca0*/  ISETP.NE.AND P2, PT, R157, 0x1, PT ;  /* 0x000000019d00780c */ /* 0x000fe20003f45270 */
[----:B------:R-:W-:Y:S01]  /*1acb0*/  BSSY.RECONVERGENT B1, `(.L_x_5777) ;  /* 0x0000059000017945 */ /* 0x000fe20003800200 */
[----:B--2---:R-:W-:Y:S01]  /*1acc0*/  MOV R119, 0x2 ;  /* 0x0000000200777802 */ /* 0x004fe20000000f00 */
[----:B------:R-:W-:Y:S01]  /*1acd0*/  IMAD.MOV.U32 R116, RZ, RZ, R148 ;  /* 0x000000ffff747224 */ /* 0x000fe200078e0094 */
[----:B01----:R-:W-:-:S09]  /*1ace0*/  MOV R132, R159 ;  /* 0x0000009f00847202 */ /* 0x003fd20000000f00 */
[----:B------:R-:W-:Y:S05]  /*1acf0*/  @!P2 BRA `(.L_x_5778) ;  /* 0x000000040050a947 */ /* 0x000fea0003800000 */
[----:B------:R-:W-:-:S13]  /*1ad00*/  ISETP.NE.AND P2, PT, R157, 0x3, PT ;  /* 0x000000039d00780c */ /* 0x000fda0003f45270 */
[----:B------:R-:W-:Y:S05]  /*1ad10*/  @!P2 BRA `(.L_x_5779) ;  /* 0x000000000020a947 */ /* 0x000fea0003800000 */
[----:B------:R-:W-:-:S13]  /*1ad20*/  ISETP.NE.AND P2, PT, R157, 0x2, PT ;  /* 0x000000029d00780c */ /* 0x000fda0003f45270 */
[----:B------:R-:W-:Y:S01]  /*1ad30*/  @!P2 IMAD.MOV.U32 R119, RZ, RZ, 0x3 ;  /* 0x00000003ff77a424 */ /* 0x000fe200078e00ff */
[----:B------:R-:W-:Y:S01]  /*1ad40*/  @!P2 MOV R132, R159 ;  /* 0x0000009f0084a202 */ /* 0x000fe20000000f00 */
[----:B------:R-:W-:Y:S01]  /*1ad50*/  @!P2 IMAD.MOV.U32 R116, RZ, RZ, R145 ;  /* 0x000000ffff74a224 */ /* 0x000fe200078e0091 */
[----:B------:R-:W-:Y:S01]  /*1ad60*/  @P2 IADD3 R119, PT, PT, R157, 0x1, RZ ;  /* 0x000000019d772810 */ /* 0x000fe20007ffe0ff */
[----:B------:R-:W-:Y:S01]  /*1ad70*/  @P2 IMAD.MOV.U32 R132, RZ, RZ, R159 ;  /* 0x000000ffff842224 */ /* 0x000fe200078e009f */
[----:B------:R-:W-:Y:S01]  /*1ad80*/  @P2 MOV R116, R146 ;  /* 0x0000009200742202 */ /* 0x000fe20000000f00 */
[----:B------:R-:W-:Y:S06]  /*1ad90*/  BRA `(.L_x_5778) ;  /* 0x0000000400287947 */ /* 0x000fec0003800000 */
.L_x_5779:
        /* <DEDUP_REMOVED lines=13> */
.L_x_5781:
[----:B------:R-:W-:Y:S05]  /*1ae70*/  BSYNC.RECONVERGENT B2 ;  /* 0x0000000000027941 */ /* 0x000fea0003800200 */
.L_x_5780:
        /* <DEDUP_REMOVED lines=54> */
[----:B------:R-:W-:Y:S02]  /*1b1e0*/  HFMA2 R119, -RZ, RZ, 0, 0 ;  /* 0x00000000ff777431 */ /* 0x000fe400000001ff */
[----:B------:R-:W-:Y:S01]  /*1b1f0*/  IMAD.WIDE.U32 R132, R133, -0x2daee0ad, RZ ;  /* 0xd2511f5385847825 */ /* 0x000fe200078e00ff */
[----:B------:R-:W-:Y:S02]  /*1b200*/  LOP3.LUT R146, R117, R118, R135, 0x96, !PT ;  /* 0x0000007675927212 */ /* 0x000fe400078e9687 */
[----:B------:R-:W-:Y:S02]  /*1b210*/  MOV R148, R134 ;  /* 0x0000008600947202 */ /* 0x000fe40000000f00 */
[----:B------:R-:W-:Y:S01]  /*1b220*/  LOP3.LUT R145, R145, R116, R133, 0x96, !PT ;  /* 0x0000007491917212 */ /* 0x000fe200078e9685 */
[----:B------:R-:W-:-:S07]  /*1b230*/  IMAD.MOV.U32 R116, RZ, RZ, R159 ;  /* 0x000000ffff747224 */ /* 0x000fce00078e009f */
.L_x_5778:
[----:B------:R-:W-:Y:S05]  /*1b240*/  BSYNC.RECONVERGENT B1 ;  /* 0x0000000000017941 */ /* 0x000fea0003800200 */
.L_x_5777:
[----:B------:R-:W0:Y:S01]  /*1b250*/  LDC R133, c[0x0][0x404] ;  /* 0x00010100ff857b82 */ /* 0x000e220000000800 */
[----:B------:R-:W-:Y:S01]  /*1b260*/  I2FP.F32.U32 R117, R116 ;  /* 0x0000007400757245 */ /* 0x000fe20000201000 */
[----:B------:R-:W-:Y:S01]  /*1b270*/  IMAD.MOV.U32 R116, RZ, RZ, 0x2f800000 ;  /* 0x2f800000ff747424 */ /* 0x000fe200078e00ff */
[----:B------:R-:W-:Y:S01]  /*1b280*/  ISETP.NE.AND P2, PT, R119, 0x1, PT ;  /* 0x000000017700780c */ /* 0x000fe20003f45270 */
[----:B------:R-:W-:Y:S01]  /*1b290*/  BSSY.RECONVERGENT B1, `(.L_x_5782) ;  /* 0x000005d000017945 */ /* 0x000fe20003800200 */
[----:B------:R-:W-:Y:S01]  /*1b2a0*/  LOP3.LUT R172, R172, 0xffffffef, RZ, 0xc0, !PT ;  /* 0xffffffefacac7812 */ /* 0x000fe200078ec0ff */
[----:B------:R-:W-:Y:S01]  /*1b2b0*/  FFMA.FTZ R118, R117, R116, 1.1641532182693481445e-10 ;  /* 0x2f00000075767423 */ /* 0x000fe20000010074 */
[C---:B-----5:R-:W-:Y:S01]  /*1b2c0*/  SHF.L.U32 R117, R128.reuse, 0x10, RZ ;  /* 0x0000001080757819 */ /* 0x060fe200000006ff */
[----:B------:R-:W-:Y:S01]  /*1b2d0*/  IMAD.MOV.U32 R135, RZ, RZ, 0x2 ;  /* 0x00000002ff877424 */ /* 0x000fe200078e00ff */
[----:B------:R-:W-:Y:S02]  /*1b2e0*/  PRMT R128, R128, 0x7632, R128 ;  /* 0x0000763280807816 */ /* 0x000fe40000000080 */
[----:B0-----:R-:W-:-:S02]  /*1b2f0*/  FSETP.LE.FTZ.AND P3, PT, R118, R133, PT ;  /* 0x000000857600720b */ /* 0x001fc40003f73000 */
[----:B------:R-:W-:-:S11]  /*1b300*/  MOV R118, R148 ;  /* 0x0000009400767202 */ /* 0x000fd60000000f00 */
[----:B------:R-:W-:Y:S01]  /*1b310*/  @P3 LOP3.LUT R172, R172, 0x10, RZ, 0xfc, !PT ;  /* 0x00000010acac3812 */ /* 0x000fe200078efcff */
        /* <DEDUP_REMOVED lines=9> */
.L_x_5784:
        /* <DEDUP_REMOVED lines=13> */
.L_x_5786:
[----:B------:R-:W-:Y:S05]  /*1b480*/  BSYNC.RECONVERGENT B2 ;  /* 0x0000000000027941 */ /* 0x000fea0003800200 */
.L_x_5785:
        /* <DEDUP_REMOVED lines=55> */
[----:B------:R-:W-:Y:S02]  /*1b800*/  LOP3.LUT R146, R119, R134, R139, 0x96, !PT ;  /* 0x0000008677927212 */ /* 0x000fe400078e968b */
[----:B------:R-:W-:Y:S01]  /*1b810*/  MOV R148, R138 ;  /* 0x0000008a00947202 */ /* 0x000fe20000000f00 */
[----:B------:R-:W-:Y:S01]  /*1b820*/  IMAD.MOV.U32 R135, RZ, RZ, RZ ;  /* 0x000000ffff877224 */ /* 0x000fe200078e00ff */
[----:B------:R-:W-:Y:S01]  /*1b830*/  LOP3.LUT R145, R145, R118, R137, 0x96, !PT ;  /* 0x0000007691917212 */ /* 0x000fe200078e9689 */
[----:B------:R-:W-:Y:S01]  /*1b840*/  IMAD.MOV.U32 R118, RZ, RZ, R132 ;  /* 0x000000ffff767224 */ /* 0x000fe200078e0084 */
[----:B------:R-:W-:-:S07]  /*1b850*/  MOV R132, R136 ;  /* 0x0000008800847202 */ /* 0x000fce0000000f00 */
.L_x_5783:
[----:B------:R-:W-:Y:S05]  /*1b860*/  BSYNC.RECONVERGENT B1 ;  /* 0x0000000000017941 */ /* 0x000fea0003800200 */
.L_x_5782:
[----:B------:R-:W-:Y:S01]  /*1b870*/  I2FP.F32.U32 R119, R118 ;  /* 0x0000007600777245 */ /* 0x000fe20000201000 */
[----:B------:R-:W-:Y:S01]  /*1b880*/  BSSY.RECONVERGENT B1, `(.L_x_5787) ;  /* 0x000005d000017945 */ /* 0x000fe20003800200 */
[----:B------:R-:W-:Y:S01]  /*1b890*/  ISETP.NE.AND P2, PT, R135, 0x1, PT ;  /* 0x000000018700780c */ /* 0x000fe20003f45270 */
[----:B------:R-:W-:Y:S01]  /*1b8a0*/  IMAD.MOV.U32 R136, RZ, RZ, 0x2 ;  /* 0x00000002ff887424 */ /* 0x000fe200078e00ff */
[----:B------:R-:W-:Y:S01]  /*1b8b0*/  LOP3.LUT R172, R172, 0xfffffff7, RZ, 0xc0, !PT ;  /* 0xfffffff7acac7812 */ /* 0x000fe200078ec0ff */
[----:B------:R-:W-:Y:S01]  /*1b8c0*/  FFMA.FTZ R134, R119, R116, 1.1641532182693481445e-10 ;  /* 0x2f00000077867423 */ /* 0x000fe20000010074 */
[----:B------:R-:W-:Y:S02]  /*1b8d0*/  SHF.L.U32 R118, R128, 0x10, RZ ;  /* 0x0000001080767819 */ /* 0x000fe400000006ff */
[----:B------:R-:W-:Y:S02]  /*1b8e0*/  MOV R119, R148 ;  /* 0x0000009400777202 */ /* 0x000fe40000000f00 */
[----:B------:R-:W-:-:S13]  /*1b8f0*/  FSETP.LE.FTZ.AND P3, PT, R134, R133, PT ;  /* 0x000000858600720b */ /* 0x000fda0003f73000 */
        /* <DEDUP_REMOVED lines=10> */
.L_x_5789:
        /* <DEDUP_REMOVED lines=13> */
.L_x_5791:
[----:B------:R-:W-:Y:S05]  /*1ba70*/  BSYNC.RECONVERGENT B2 ;  /* 0x0000000000027941 */ /* 0x000fea0003800200 */
.L_x_5790:
        /* <DEDUP_REMOVED lines=57> */
[----:B------:R-:W-:Y:S01]  /*1be10*/  IMAD.MOV.U32 R119, RZ, RZ, R132 ;  /* 0x000000ffff777224 */ /* 0x000fe200078e0084 */
[----:B------:R-:W-:Y:S01]  /*1be20*/  LOP3.LUT R145, R145, R134, R139, 0x96, !PT ;  /* 0x0000008691917212 */ /* 0x000fe200078e968b */
[----:B------:R-:W-:Y:S01]  /*1be30*/  IMAD.MOV.U32 R136, RZ, RZ, RZ ;  /* 0x000000ffff887224 */ /* 0x000fe200078e00ff */
[----:B------:R-:W-:-:S07]  /*1be40*/  MOV R132, R138 ;  /* 0x0000008a00847202 */ /* 0x000fce0000000f00 */
.L_x_5788:
[----:B------:R-:W-:Y:S05]  /*1be50*/  BSYNC.RECONVERGENT B1 ;  /* 0x0000000000017941 */ /* 0x000fea0003800200 */
.L_x_5787:
[----:B------:R-:W-:Y:S01]  /*1be60*/  I2FP.F32.U32 R119, R119 ;  /* 0x0000007700777245 */ /* 0x000fe20000201000 */
[----:B------:R-:W-:Y:S01]  /*1be70*/  BSSY.RECONVERGENT B1, `(.L_x_5792) ;  /* 0x000005e000017945 */ /* 0x000fe20003800200 */
[----:B------:R-:W-:Y:S01]  /*1be80*/  ISETP.NE.AND P2, PT, R136, 0x1, PT ;  /* 0x000000018800780c */ /* 0x000fe20003f45270 */
[----:B------:R-:W-:Y:S01]  /*1be90*/  IMAD.MOV.U32 R135, RZ, RZ, 0x2 ;  /* 0x00000002ff877424 */ /* 0x000fe200078e00ff */
[----:B------:R-:W-:Y:S01]  /*1bea0*/  LOP3.LUT R172, R172, 0xfffffffb, RZ, 0xc0, !PT ;  /* 0xfffffffbacac7812 */ /* 0x000fe200078ec0ff */
[----:B------:R-:W-:Y:S01]  /*1beb0*/  FFMA.FTZ R128, R119, R116, 1.1641532182693481445e-10 ;  /* 0x2f00000077807423 */ /* 0x000fe20000010074 */
[C---:B------:R-:W-:Y:S02]  /*1bec0*/  SHF.L.U32 R119, R129.reuse, 0x10, RZ ;  /* 0x0000001081777819 */ /* 0x040fe400000006ff */
[----:B------:R-:W-:Y:S02]  /*1bed0*/  PRMT R157, R129, 0x7632, R157 ;  /* 0x00007632819d7816 */ /* 0x000fe4000000009d */
        /* <DEDUP_REMOVED lines=12> */
.L_x_5794:
        /* <DEDUP_REMOVED lines=13> */
.L_x_5796:
[----:B------:R-:W-:Y:S05]  /*1c070*/  BSYNC.RECONVERGENT B2 ;  /* 0x0000000000027941 */ /* 0x000fea0003800200 */
.L_x_5795:
        /* <DEDUP_REMOVED lines=61> */
.L_x_5793:
[----:B------:R-:W-:Y:S05]  /*1c450*/  BSYNC.RECONVERGENT B1 ;  /* 0x0000000000017941 */ /* 0x000fea0003800200 */
.L_x_5792:
        /* <DEDUP_REMOVED lines=19> */
.L_x_5799:
        /* <DEDUP_REMOVED lines=13> */
.L_x_5801:
[----:B------:R-:W-:Y:S05]  /*1c660*/  BSYNC.RECONVERGENT B2 ;  /* 0x0000000000027941 */ /* 0x000fea0003800200 */
.L_x_5800:
        /* <DEDUP_REMOVED lines=61> */
.L_x_5798:
[----:B------:R-:W-:Y:S05]  /*1ca40*/  BSYNC.RECONVERGENT B1 ;  /* 0x0000000000017941 */ /* 0x000fea0003800200 */
.L_x_5797:
[----:B------:R-:W-:Y:S01]  /*1ca50*/  ISETP.NE.AND P3, PT, R136, 0x1, PT ;  /* 0x000000018800780c */ /* 0x000fe20003f65270 */
[----:B------:R-:W-:Y:S01]  /*1ca60*/  BSSY.RECONVERGENT B1, `(.L_x_5802) ;  /* 0x000005c000017945 */ /* 0x000fe20003800200 */
[----:B------:R-:W-:Y:S01]  /*1ca70*/  I2FP.F32.U32 R129, R129 ;  /* 0x0000008100817245 */ /* 0x000fe20000201000 */
[----:B------:R-:W-:Y:S01]  /*1ca80*/  IMAD.MOV.U32 R137, RZ, RZ, 0x2 ;  /* 0x00000002ff897424 */ /* 0x000fe200078e00ff */
[----:B------:R-:W-:-:S03]  /*1ca90*/  MOV R135, R148 ;  /* 0x0000009400877202 */ /* 0x000fc60000000f00 */
[----:B------:R-:W-:Y:S01]  /*1caa0*/  FFMA.FTZ R134, R129, R116, 1.1641532182693481445e-10 ;  /* 0x2f00000081867423 */ /* 0x000fe20000010074 */
[C---:B------:R-:W-:Y:S02]  /*1cab0*/  SHF.L.U32 R129, R130.reuse, 0x10, RZ ;  /* 0x0000001082817819 */ /* 0x040fe400000006ff */
[----:B------:R-:W-:Y:S02]  /*1cac0*/  PRMT R130, R130, 0x7632, R130 ;  /* 0x0000763282827816 */ /* 0x000fe40000000082 */
[----:B------:R-:W-:Y:S01]  /*1cad0*/  FSETP.LE.FTZ.AND P2, PT, R134, R133, PT ;  /* 0x000000858600720b */ /* 0x000fe20003f53000 */
        /* <DEDUP_REMOVED lines=9> */
.L_x_5804:
        /* <DEDUP_REMOVED lines=13> */
.L_x_5806:
[----:B------:R-:W-:Y:S05]  /*1cc40*/  BSYNC.RECONVERGENT B2 ;  /* 0x0000000000027941 */ /* 0x000fea0003800200 */
.L_x_5805:
        /* <DEDUP_REMOVED lines=56> */
[----:B------:R-:W-:Y:S02]  /*1cfd0*/  VIADD R145, R3, 0x96a522ad ;  /* 0x96a522ad03917836 */ /* 0x000fe40000000000 */
[----:B------:R-:W-:Y:S01]  /*1cfe0*/  IMAD.MOV.U32 R135, RZ, RZ, R132 ;  /* 0x000000ffff877224 */ /* 0x000fe200078e0084 */
[----:B------:R-:W-:Y:S01]  /*1cff0*/  MOV R132, R138 ;  /* 0x0000008a00847202 */ /* 0x000fe20000000f00 */
[----:B------:R-:W-:Y:S01]  /*1d000*/  IMAD.MOV.U32 R137, RZ, RZ, RZ ;  /* 0x000000ffff897224 */ /* 0x000fe200078e00ff */
[----:B------:R-:W-:-:S07]  /*1d010*/  LOP3.LUT R145, R145, R134, R139, 0x96, !PT ;  /* 0x0000008691917212 */ /* 0x000fce00078e968b */
.L_x_5803:
[----:B------:R-:W-:Y:S05]  /*1d020*/  BSYNC.RECONVERGENT B1 ;  /* 0x0000000000017941 */ /* 0x000fea0003800200 */
.L_x_5802:
[----:B------:R-:W-:Y:S01]  /*1d030*/  ISETP.NE.AND P4, PT, R137, 0x1, PT ;  /* 0x000000018900780c */ /* 0x000fe20003f85270 */
[----:B------:R-:W-:Y:S01]  /*1d040*/  BSSY.RECONVERGENT B1, `(.L_x_5807) ;  /* 0x000005b000017945 */ /* 0x000fe20003800200 */
[----:B------:R-:W-:Y:S01]  /*1d050*/  I2FP.F32.U32 R135, R135 ;  /* 0x0000008700877245 */ /* 0x000fe20000201000 */
[----:B------:R-:W-:Y:S01]  /*1d060*/  IMAD.MOV.U32 R136, RZ, RZ, 0x2 ;  /* 0x00000002ff887424 */ /* 0x000fe200078e00ff */
[----:B------:R-:W-:-:S03]  /*1d070*/  SHF.L.U32 R130, R130, 0x10, RZ ;  /* 0x0000001082827819 */ /* 0x000fc600000006ff */
        /* <DEDUP_REMOVED lines=12> */
.L_x_5809:
        /* <DEDUP_REMOVED lines=13> */
.L_x_5811:
[----:B------:R-:W-:Y:S05]  /*1d210*/  BSYNC.RECONVERGENT B2 ;  /* 0x0000000000027941 */ /* 0x000fea0003800200 */
.L_x_5810:
        /* <DEDUP_REMOVED lines=61> */
.L_x_5808:
[----:B------:R-:W-:Y:S05]  /*1d5f0*/  BSYNC.RECONVERGENT B1 ;  /* 0x0000000000017941 */ /* 0x000fea0003800200 */
.L_x_5807:
[----:B------:R-:W-:Y:S01]  /*1d600*/  ISETP.NE.AND P5, PT, R136, 0x1, PT ;  /* 0x000000018800780c */ /* 0x000fe20003fa5270 */
[----:B------:R-:W-:Y:S01]  /*1d610*/  BSSY.RECONVERGENT B1, `(.L_x_5812) ;  /* 0x000005c000017945 */ /* 0x000fe20003800200 */
[----:B------:R-:W-:Y:S01]  /*1d620*/  I2FP.F32.U32 R135, R135 ;  /* 0x0000008700877245 */ /* 0x000fe20000201000 */
[----:B------:R-:W-:Y:S01]  /*1d630*/  IMAD.MOV.U32 R157, RZ, RZ, 0x2 ;  /* 0x00000002ff9d7424 */ /* 0x000fe200078e00ff */
[C---:B------:R-:W-:Y:S02]  /*1d640*/  SHF.L.U32 R159, R131.reuse, 0x10, RZ ;  /* 0x00000010839f7819 */ /* 0x040fe400000006ff */
[----:B------:R-:W-:Y:S01]  /*1d650*/  PRMT R131, R131, 0x7632, R131 ;  /* 0x0000763283837816 */ /* 0x000fe20000000083 */
        /* <DEDUP_REMOVED lines=12> */
.L_x_5814:
        /* <DEDUP_REMOVED lines=13> */
.L_x_5816:
[----:B------:R-:W-:Y:S05]  /*1d7f0*/  BSYNC.RECONVERGENT B2 ;  /* 0x0000000000027941 */ /* 0x000fea0003800200 */
.L_x_5815:
[----:B------:R-:W-:Y:S01]  /*1d800*/  IMAD.WIDE.U32 R136, R170, -0x326172a9, RZ ;  /* 0xcd9e8d57aa887825 */ /* 0x000fe200078e00ff */
[----:B------:R-:W-:Y:S02]  /*1d810*/  LOP3.LUT R164, R149, R135, R3, 0x96, !PT ;  /* 0x0000008795a47212 */ /* 0x000fe400078e9603 */
[----:B------:R-:W-:Y:S01]  /*1d820*/  IADD3 R135, PT, PT, R2, -0x61c88647, RZ ;  /* 0x9e3779b902877810 */ /* 0x000fe20007ffe0ff */
[----:B------:R-:W-:Y:S01]  /*1d830*/  IMAD.MOV.U32 R157, RZ, RZ, RZ ;  /* 0x000000ffff9d7224 */ /* 0x000fe200078e00ff */
        /* <DEDUP_REMOVED lines=55> */
[----:B------:R-:W-:Y:S02]  /*1dbb0*/  MOV R132, R138 ;  /* 0x0000008a00847202 */ /* 0x000fe40000000f00 */
[----:B------:R-:W-:-:S07]  /*1dbc0*/  LOP3.LUT R145, R145, R134, R139, 0x96, !PT ;  /* 0x0000008691917212 */ /* 0x000fce00078e968b */
.L_x_5813:
[----:B------:R-:W-:Y:S05]  /*1dbd0*/  BSYNC.RECONVERGENT B1 ;  /* 0x0000000000017941 */ /* 0x000fea0003800200 */
.L_x_5812:
        /* <DEDUP_REMOVED lines=37> */
.L_x_5776:
        /* <DEDUP_REMOVED lines=16> */
[----:B------:R-:W-:Y:S01]  /*1df30*/  SEL R138, RZ, 0x1, !P1 ;  /* 0x00000001ff8a7807 */ /* 0x000fe20004800000 */
[----:B------:R-:W-:Y:S01]  /*1df40*/  IMAD.MOV.U32 R159, RZ, RZ, R132 ;  /* 0x000000ffff9f7224 */ /* 0x000fe200078e0084 */
[----:B------:R-:W-:Y:S01]  /*1df50*/  LOP3.LUT R139, R164, R139, RZ, 0xfc, !PT ;  /* 0x0000008ba48b7212 */ /* 0x000fe200078efcff */
[----:B------:R2:W-:Y:S01]  /*1df60*/  STG.E.128 desc[UR6][R134.64], R116 ;  /* 0x0000007486007986 */ /* 0x0005e2000c101d06 */
[----:B------:R-:W-:Y:S01]  /*1df70*/  LOP3.LUT R138, R133, R138, RZ, 0xfc, !PT ;  /* 0x0000008a858a7212 */ /* 0x000fe200078efcff */
[----:B-1----:R-:W-:Y:S02]  /*1df80*/  IMAD.WIDE.U32 R136, R0, 0x8, R136 ;  /* 0x0000000800887825 */ /* 0x002fe400078e0088 */
[----:B------:R2:W-:Y:S04]  /*1df90*/  STG.E.128 desc[UR6][R134.64+0x10], R128 ;  /* 0x0000108086007986 */ /* 0x0005e8000c101d06 */
[----:B------:R2:W-:Y:S01]  /*1dfa0*/  STG.E.64 desc[UR6][R136.64], R138 ;  /* 0x0000008a88007986 */ /* 0x0005e2000c101b06 */
[----:B------:R-:W-:Y:S05]  /*1dfb0*/  @!P0 BRA `(.L_x_5694) ;  /* 0x0000000000508947 */ /* 0x000fea0003800000 */
[----:B------:R-:W-:Y:S01]  /*1dfc0*/  SHF.L.U32 R133, R156, 0x10, RZ ;  /* 0x000000109c857819 */ /* 0x000fe200000006ff */
[----:B--2---:R-:W0:Y:S01]  /*1dfd0*/  LDC.64 R138, c[0x0][0x3b8] ;  /* 0x0000ee00ff8a7b82 */ /* 0x004e220000000a00 */
        /* <DEDUP_REMOVED lines=18> */
.L_x_5694:
[----:B------:R-:W-:Y:S05]  /*1e100*/  BSYNC.RECONVERGENT B0 ;  /* 0x0000000000007941 */ /* 0x000fea0003800200 */
.L_x_5693:
[----:B------:R-:W-:Y:S01]  /*1e110*/  FADD.FTZ R0, RZ, R108 ;  /* 0x0000006cff007221 */ /* 0x000fe20000010000 */
[C---:B------:R-:W-:Y:S01]  /*1e120*/  ISETP.GE.U32.AND P0, PT, R141.reuse, 0x80, PT ;  /* 0x000000808d00780c */ /* 0x040fe20003f06070 */
[----:B------:R-:W-:Y:S01]  /*1e130*/  BSSY.RECONVERGENT B0, `(.L_x_5817) ;  /* 0x000006e000007945 */ /* 0x000fe20003800200 */
[----:B------:R-:W-:Y:S01]  /*1e140*/  ISETP.GT.U32.AND P2, PT, R141, 0xff, PT ;  /* 0x000000ff8d00780c */ /* 0x000fe20003f44070 */
[----:B01-3--:R-:W-:Y:S01]  /*1e150*/  FADD.FTZ R133, R109, R0 ;  /* 0x000000006d857221 */ /* 0x00bfe20000010000 */
        /* <DEDUP_REMOVED lines=9> */
[----:B--2---:R-:W-:-:S04]  /*1e1f0*/  FADD.FTZ R135, R113, R0 ;  /* 0x0000000071877221 */ /* 0x004fc80000010000 */
        /* <DEDUP_REMOVED lines=43> */
[----:B------:R-:W-:-:S05]  /*1e4b0*/  FFMA.FTZ R0, R133, R133, R0 ;  /* 0x0000008585007223 */ /* 0x000fca0000010000 */
        /* <DEDUP_REMOVED lines=53> */
.L_x_5818:
[----:B------:R-:W-:Y:S05]  /*1e810*/  BSYNC.RECONVERGENT B0 ;  /* 0x0000000000007941 */ /* 0x000fea0003800200 */
.L_x_5817:
        /* <DEDUP_REMOVED lines=12> */
.L_x_5820:
[----:B------:R-:W-:Y:S05]  /*1e8e0*/  BSYNC.RECONVERGENT B0 ;  /* 0x0000000000007941 */ /* 0x000fea0003800200 */
.L_x_5819:
        /* <DEDUP_REMOVED lines=99> */
.L_x_5822:
[----:B------:R-:W-:Y:S05]  /*1ef20*/  BSYNC.RECONVERGENT B0 ;  /* 0x0000000000007941 */ /* 0x000fea0003800200 */
.L_x_5821:
        /* <DEDUP_REMOVED lines=50> */
.L_x_5824:
[----:B------:R-:W-:Y:S05]  /*1f250*/  BSYNC.RECONVERGENT B0 ;  /* 0x0000000000007941 */ /* 0x000fea0003800200 */
.L_x_5823:
[----:B------:R-:W-:Y:S01]  /*1f260*/  LOP3.LUT P0, RZ, R172, 0x20, RZ, 0xc0, !PT ;  /* 0x00000020acff7812 */ /* 0x000fe2000780c0ff */
[----:B------:R-:W-:-:S12]  /*1f270*/  BSSY.RECONVERGENT B0, `(.L_x_5825) ;  /* 0x0000030000007945 */ /* 0x000fd80003800200 */
        /* <DEDUP_REMOVED lines=10> */
[C---:B------:R-:W-:Y:S01]  /*1f320*/  FMUL.FTZ R135, R168.reuse, R133 ;  /* 0x00000085a8877220 */ /* 0x040fe20000410000 */
[C---:B------:R-:W-:Y:S01]  /*1f330*/  FMUL.FTZ R138, R168.reuse, R137 ;  /* 0x00000089a88a7220 */ /* 0x040fe20000410000 */
        /* <DEDUP_REMOVED lines=8> */
[----:B------:R-:W-:Y:S01]  /*1f3c0*/  FMUL.FTZ R168, R168, R169 ;  /* 0x000000a9a8a87220 */ /* 0x000fe20000410000 */
[----:B------:R-:W-:Y:S01]  /*1f3d0*/  FFMA.FTZ R134, R139, R34, R14 ;  /* 0x000000228b867223 */ /* 0x000fe2000001000e */
[----:B------:R-:W-:Y:S01]  /*1f3e0*/  FFMA.FTZ R137, R174, R35, R15 ;  /* 0x00000023ae897223 */ /* 0x000fe2000001000f */
[----:B------:R-:W-:Y:S01]  /*1f3f0*/  FFMA.FTZ R136, R175, R28, R16 ;  /* 0x0000001caf887223 */ /* 0x000fe20000010010 */
[----:B------:R-:W-:Y:S01]  /*1f400*/  FFMA.FTZ R169, R176, R29, R17 ;  /* 0x0000001db0a97223 */ /* 0x000fe20000010011 */
[----:B------:R-:W-:Y:S01]  /*1f410*/  F2FP.BF16.F32.PACK_AB R132, R133, R132 ;  /* 0x000000848584723e */ /* 0x000fe200000010ff */
[----:B0-----:R-:W-:Y:S01]  /*1f420*/  IMAD.WIDE.U32 R164, R154, 0x10, R164 ;  /* 0x000000109aa47825 */ /* 0x001fe200078e00a4 */
[----:B------:R-:W-:-:S03]  /*1f430*/  F2FP.BF16.F32.PACK_AB R133, R137, R134 ;  /* 0x000000868985723e */ /* 0x000fc600000010ff */
[----:B------:R-:W-:Y:S01]  /*1f440*/  FFMA.FTZ R137, R139, R26, R6 ;  /* 0x0000001a8b897223 */ /* 0x000fe20000010006 */
[----:B------:R-:W-:Y:S01]  /*1f450*/  F2FP.BF16.F32.PACK_AB R134, R169, R136 ;  /* 0x00000088a986723e */ /* 0x000fe200000010ff */
        /* <DEDUP_REMOVED lines=9> */
[----:B------:R-:W-:Y:S01]  /*1f4f0*/  FFMA.FTZ R169, R138, R25, R5 ;  /* 0x000000198aa97223 */ /* 0x000fe20000010005 */
[----:B------:R-:W-:Y:S02]  /*1f500*/  F2FP.BF16.F32.PACK_AB R135, R154, R135 ;  /* 0x000000879a87723e */ /* 0x000fe400000010ff */
[----:B------:R-:W-:Y:S02]  /*1f510*/  F2FP.BF16.F32.PACK_AB R139, R168, R139 ;  /* 0x0000008ba88b723e */ /* 0x000fe400000010ff */
[----:B------:R-:W-:Y:S01]  /*1f520*/  F2FP.BF16.F32.PACK_AB R138, R176, R175 ;  /* 0x000000afb08a723e */ /* 0x000fe200000010ff */
[----:B------:R3:W-:Y:S01]  /*1f530*/  STG.E.128 desc[UR6][R164.64], R132 ;  /* 0x00000084a4007986 */ /* 0x0007e2000c101d06 */
[----:B------:R-:W-:-:S02]  /*1f540*/  F2FP.BF16.F32.PACK_AB R137, R174, R137 ;  /* 0x00000089ae89723e */ /* 0x000fc400000010ff */
[----:B------:R-:W-:-:S05]  /*1f550*/  F2FP.BF16.F32.PACK_AB R136, R169, R136 ;  /* 0x00000088a988723e */ /* 0x000fca00000010ff */
[----:B------:R3:W-:Y:S02]  /*1f560*/  STG.E.128 desc[UR6][R166.64], R136 ;  /* 0x00000088a6007986 */ /* 0x0007e4000c101d06 */
.L_x_5826:
[----:B------:R-:W-:Y:S05]  /*1f570*/  BSYNC.RECONVERGENT B0 ;  /* 0x0000000000007941 */ /* 0x000fea0003800200 */
.L_x_5825:
[----:B0123--:R-:W0:Y:S01]  /*1f580*/  LDC.64 R132, c[0x0][0x380] ;  /* 0x0000e000ff847b82 */ /* 0x00fe220000000a00 */
[----:B------:R-:W-:Y:S01]  /*1f590*/  UPLOP3.LUT UP1, UPT, UPT, UPT, UP1, 0x40, 0x4 ;  /* 0x000000000004789c */ /* 0x000fe20003f2e810 */
[----:B0-----:R-:W-:-:S04]  /*1f5a0*/  IADD3 R140, PT, PT, R140, R132, RZ ;  /* 0x000000848c8c7210 */ /* 0x001fc80007ffe0ff */
[----:B------:R-:W-:-:S13]  /*1f5b0*/  ISETP.GE.AND P0, PT, R140, R133, PT ;  /* 0x000000858c00720c */ /* 0x000fda0003f06270 */
[----:B------:R-:W-:Y:S05]  /*1f5c0*/  @!P0 BRA `(.L_x_5827) ;  /* 0xfffffe2000e88947 */ /* 0x000fea000383ffff */
[----:B------:R-:W-:Y:S05]  /*1f5d0*/  EXIT ;  /* 0x000000000000794d */ /* 0x000fea0003800000 */
.L_x_5828:
        /* <DEDUP_REMOVED lines=10> */
.L_x_13600:


//--------------------- .text._ZN10layer_norm31ln_parallel_residual_fwd_kernelINS_13Kernel_traitsIf13__nv_bfloat16fS2_fjLj3072ELj1ELj1ELj4ELj16ENS_18Kernel_traits_baseILj3072EfS2_fS2_fjLj128EEEEELb1ELb0ELb1EEEvNS_9FwdParamsE --------------------------
	.section	.text._ZN10layer_norm31ln_parallel_residual_fwd_kernelINS_13Kernel_traitsIf13__nv_bfloat16fS2_fjLj3072ELj1ELj1ELj4ELj16ENS_18Kernel_traits_baseILj3072EfS2_fS2_fjLj128EEEEELb1ELb0ELb1EEEvNS_9FwdParamsE,"ax",@progbits
	.align	128
        .global         _ZN10layer_norm31ln_parallel_residual_fwd_kernelINS_13Kernel_traitsIf13__nv_bfloat16fS2_fjLj3072ELj1ELj1ELj4ELj16ENS_18Kernel_traits_baseILj3072EfS2_fS2_fjLj128EEEEELb1ELb0ELb1EEEvNS_9FwdParamsE
        .type           _ZN10layer_norm31ln_parallel_residual_fwd_kernelINS_13Kernel_traitsIf13__nv_bfloat16fS2_fjLj3072ELj1ELj1ELj4ELj16ENS_18Kernel_traits_baseILj3072EfS2_fS2_fjLj128EEEEELb1ELb0ELb1EEEvNS_9FwdParamsE,@function
        .size           _ZN10layer_norm31ln_parallel_residual_fwd_kernelINS_13Kernel_traitsIf13__nv_bfloat16fS2_fjLj3072ELj1ELj1ELj4ELj16ENS_18Kernel_traits_baseILj3072EfS2_fS2_fjLj128EEEEELb1ELb0ELb1EEEvNS_9FwdParamsE,(.L_x_13601 - _ZN10layer_norm31ln_parallel_residual_fwd_kernelINS_13Kernel_traitsIf13__nv_bfloat16fS2_fjLj3072ELj1ELj1ELj4ELj16ENS_18Kernel_traits_baseILj3072EfS2_fS2_fjLj128EEEEELb1ELb0ELb1EEEvNS_9FwdParamsE)
        .other          _ZN10layer_norm31ln_parallel_residual_fwd_kernelINS_13Kernel_traitsIf13__nv_bfloat16fS2_fjLj3072ELj1ELj1ELj4ELj16ENS_18Kernel_traits_baseILj3072EfS2_fS2_fjLj128EEEEELb1ELb0ELb1EEEvNS_9FwdParamsE,@"STO_CUDA_ENTRY STV_DEFAULT"
_ZN10layer_norm31ln_parallel_residual_fwd_kernelINS_13Kernel_traitsIf13__nv_bfloat16fS2_fjLj3072ELj1ELj1ELj4ELj16ENS_18Kernel_traits_baseILj3072EfS2_fS2_fjLj128EEEEELb1ELb0ELb1EEEvNS_9FwdParamsE:
.text._ZN10layer_norm31ln_parallel_residual_fwd_kernelINS_13Kernel_traitsIf13__nv_bfloat16fS2_fjLj3072ELj1ELj1ELj4ELj16ENS_18Kernel_traits_baseILj3072EfS2_fS2_fjLj128EEEEELb1ELb0ELb1EEEvNS_9FwdParamsE:
        /* <DEDUP_REMOVED lines=31> */
[----:B------:R-:W-:Y:S02]  /*01f0*/  UIADD3 UR16, UPT, UPT, UR9, -0x126145ec, URZ ;  /* 0xed9eba1409107890 */ /* 0x000fe4000fffe0ff */
[----:B------:R-:W-:Y:S02]  /*0200*/  UIADD3 UR17, UPT, UPT, UR8, 0x1715609d, URZ ;  /* 0x1715609d08117890 */ /* 0x000fe4000fffe0ff */
[----:B------:R-:W-:Y:S02]  /*0210*/  UIADD3 UR19, UPT, UPT, UR9, -0x56f99767, URZ ;  /* 0xa906689909137890 */ /* 0x000fe4000fffe0ff */
[----:B------:R-:W-:Y:S02]  /*0220*/  UIADD3 UR20, UPT, UPT, UR8, -0x4ab325aa, URZ ;  /* 0xb54cda5608147890 */ /* 0x000fe4000fffe0ff */
[----:B------:R-:W-:Y:S02]  /*0230*/  UIADD3 UR21, UPT, UPT, UR9, 0x646e171e, URZ ;  /* 0x646e171e09157890 */ /* 0x000fe4000fffe0ff */
[----:B------:R-:W-:-:S02]  /*0240*/  UIADD3 UR22, UPT, UPT, UR8, -0xe443238, URZ ;  /* 0xf1bbcdc808167890 */ /* 0x000fc4000fffe0ff */
[----:B------:R-:W-:Y:S02]  /*0250*/  UIADD3 UR23, UPT, UPT, UR9, -0x24c28bd8, URZ ;  /* 0xdb3d742809177890 */ /* 0x000fe4000fffe0ff */
        /* <DEDUP_REMOVED lines=48> */
.L_x_5830:
        /* <DEDUP_REMOVED lines=25> */
.L_x_5829:
        /* <DEDUP_REMOVED lines=37> */
.L_x_5832:
        /* <DEDUP_REMOVED lines=36> */
.L_x_5831:
[----:B------:R-:W1:Y:S02]  /*0b80*/  LDCU UR4, c[0x0][0x384] ;  /* 0x00007080ff0477ac */ /* 0x000e640008000800 */
[----:B-1----:R-:W-:-:S06]  /*0b90*/  UISETP.GE.AND UP0, UPT, UR18, UR4, UPT ;  /* 0x000000041200728c */ /* 0x002fcc000bf06270 */
[----:B------:R-:W-:-:S13]  /*0ba0*/  PLOP3.LUT P0, PT, PT, PT, UP0, 0x80, 0x8 ;  /* 0x000000000008781c */ /* 0x000fda0003f0f008 */
[----:B------:R-:W-:Y:S05]  /*0bb0*/  @P0 EXIT ;  /* 0x000000000000094d */ /* 0x000fea0003800000 */
[----:B0---4-:R-:W-:Y:S01]  /*0bc0*/  IMAD.HI.U32 R4, R0, -0x326172a9, RZ ;  /* 0xcd9e8d5700047827 */ /* 0x011fe200078e00ff */
[----:B------:R-:W-:Y:S01]  /*0bd0*/  UIADD3 UR4, UPT, UPT, UR8, 0x78dde6e4, URZ ;  /* 0x78dde6e408047890 */ /* 0x000fe2000fffe0ff */
[----:B------:R-:W-:Y:S01]  /*0be0*/  LOP3.LUT R140, R140, 0x3, RZ, 0xc0, !PT ;  /* 0x000000038c8c7812 */ /* 0x000fe200078ec0ff */
[----:B------:R-:W0:Y:S01]  /*0bf0*/  LDCU UR5, c[0x0][0x408] ;  /* 0x00008100ff0577ac */ /* 0x000e220008000800 */
[C---:B------:R-:W-:Y:S01]  /*0c00*/  IMAD.HI.U32 R5, R2.reuse, -0x2daee0ad, RZ ;  /* 0xd2511f5302057827 */ /* 0x040fe200078e00ff */
[----:B------:R-:W-:Y:S01]  /*0c10*/  LOP3.LUT R4, R3, UR8, R4, 0x96, !PT ;  /* 0x0000000803047c12 */ /* 0x000fe2000f8e9604 */
[----:B------:R-:W-:Y:S02]  /*0c20*/  UPLOP3.LUT UP1, UPT, UPT, UPT, UPT, 0x40, 0x4 ;  /* 0x000000000004789c */ /* 0x000fe40003f2e870 */
[----:B------:R-:W-:Y:S01]  /*0c30*/  IMAD R9, R2, -0x2daee0ad, RZ ;  /* 0xd2511f5302097824 */ /* 0x000fe200078e02ff */
[----:B------:R-:W-:Y:S01]  /*0c40*/  LOP3.LUT R5, R5, UR9, RZ, 0x3c, !PT ;  /* 0x0000000905057c12 */ /* 0x000fe2000f8e3cff */
[----:B------:R-:W-:-:S04]  /*0c50*/  IMAD.HI.U32 R8, R4, -0x2daee0ad, RZ ;  /* 0xd2511f5304087827 */ /* 0x000fc800078e00ff */
[----:B------:R-:W-:Y:S01]  /*0c60*/  IMAD R7, R0, -0x326172a9, RZ ;  /* 0xcd9e8d5700077824 */ /* 0x000fe200078e02ff */
[----:B------:R-:W-:Y:S01]  /*0c70*/  LOP3.LUT R8, R9, UR7, R8, 0x96, !PT ;  /* 0x0000000709087c12 */ /* 0x000fe2000f8e9608 */
[----:B------:R-:W-:-:S04]  /*0c80*/  IMAD.HI.U32 R6, R5, -0x326172a9, RZ ;  /* 0xcd9e8d5705067827 */ /* 0x000fc800078e00ff */
[----:B------:R-:W-:Y:S01]  /*0c90*/  IMAD R10, R5, -0x326172a9, RZ ;  /* 0xcd9e8d57050a7824 */ /* 0x000fe200078e02ff */
[----:B------:R-:W-:Y:S01]  /*0ca0*/  LOP3.LUT R6, R7, UR6, R6, 0x96, !PT ;  /* 0x0000000607067c12 */ /* 0x000fe2000f8e9606 */
[----:B------:R-:W-:Y:S01]  /*0cb0*/  IMAD.HI.U32 R5, R8, -0x326172a9, RZ ;  /* 0xcd9e8d5708057827 */ /* 0x000fe200078e00ff */
[----:B------:R-:W1:Y:S03]  /*0cc0*/  LDCU.64 UR6, c[0x0][0x398] ;  /* 0x00007300ff0677ac */ /* 0x000e660008000a00 */
[----:B------:R-:W-:Y:S01]  /*0cd0*/  IMAD R7, R4, -0x2daee0ad, RZ ;  /* 0xd2511f5304077824 */ /* 0x000fe200078e02ff */
[----:B------:R-:W-:Y:S01]  /*0ce0*/  LOP3.LUT R5, R10, UR12, R5, 0x96, !PT ;  /* 0x0000000c0a057c12 */ /* 0x000fe2000f8e9605 */
[----:B------:R-:W-:-:S04]  /*0cf0*/  IMAD.HI.U32 R4, R6, -0x2daee0ad, RZ ;  /* 0xd2511f5306047827 */ /* 0x000fc800078e00ff */
[----:B------:R-:W-:Y:S01]  /*0d00*/  IMAD R10, R6, -0x2daee0ad, RZ ;  /* 0xd2511f53060a7824 */ /* 0x000fe200078e02ff */
[----:B------:R-:W-:Y:S01]  /*0d10*/  LOP3.LUT R4, R7, UR13, R4, 0x96, !PT ;  /* 0x0000000d07047c12 */ /* 0x000fe2000f8e9604 */
[C---:B------:R-:W-:Y:S01]  /*0d20*/  IMAD.HI.U32 R9, R5.reuse, -0x2daee0ad, RZ ;  /* 0xd2511f5305097827 */ /* 0x040fe200078e00ff */
[----:B------:R-:W2:Y:S03]  /*0d30*/  LDCU.64 UR12, c[0x0][0x398] ;  /* 0x00007300ff0c77ac */ /* 0x000ea60008000a00 */
[----:B------:R-:W-:Y:S01]  /*0d40*/  IMAD R7, R8, -0x326172a9, RZ ;  /* 0xcd9e8d5708077824 */ /* 0x000fe200078e02ff */
[----:B------:R-:W-:Y:S01]  /*0d50*/  LOP3.LUT R9, R10, UR15, R9, 0x96, !PT ;  /* 0x0000000f0a097c12 */ /* 0x000fe2000f8e9609 */
[C---:B------:R-:W-:Y:S01]  /*0d60*/  IMAD.HI.U32 R6, R4.reuse, -0x326172a9, RZ ;  /* 0xcd9e8d5704067827 */ /* 0x040fe200078e00ff */
[----:B-1----:R-:W-:Y:S02]  /*0d70*/  UISETP.NE.U32.AND UP0, UPT, UR6, URZ, UPT ;  /* 0x000000ff0600728c */ /* 0x002fe4000bf05070 */
[----:B------:R-:W-:Y:S01]  /*0d80*/  UIADD3 UR6, UPT, UPT, UR8, 0x5384540f, URZ ;  /* 0x5384540f08067890 */ /* 0x000fe2000fffe0ff */
[----:B------:R-:W-:Y:S01]  /*0d90*/  IMAD R8, R5, -0x2daee0ad, RZ ;  /* 0xd2511f5305087824 */ /* 0x000fe200078e02ff */
[----:B------:R-:W-:Y:S01]  /*0da0*/  LOP3.LUT R6, R7, UR14, R6, 0x96, !PT ;  /* 0x0000000e07067c12 */ /* 0x000fe2000f8e9606 */
[----:B------:R-:W-:Y:S01]  /*0db0*/  IMAD R7, R4, -0x326172a9, RZ ;  /* 0xcd9e8d5704077824 */ /* 0x000fe200078e02ff */
[----:B------:R-:W-:Y:S01]  /*0dc0*/  UISETP.NE.AND.EX UP0, UPT, UR7, URZ, UPT, UP0 ;  /* 0x000000ff0700728c */ /* 0x000fe2000bf05300 */
[----:B------:R-:W-:Y:S01]  /*0dd0*/  IMAD.HI.U32 R4, R9, -0x326172a9, RZ ;  /* 0xcd9e8d5709047827 */ /* 0x000fe200078e00ff */
[----:B------:R-:W-:Y:S01]  /*0de0*/  UIADD3 UR7, UPT, UPT, UR9, 0x1fd5c5a3, URZ ;  /* 0x1fd5c5a309077890 */ /* 0x000fe2000fffe0ff */
[----:B------:R-:W1:Y:S02]  /*0df0*/  LDCU.64 UR14, c[0x0][0x3a0] ;  /* 0x00007400ff0e77ac */ /* 0x000e640008000a00 */
[----:B------:R-:W-:Y:S01]  /*0e00*/  IMAD.HI.U32 R5, R6, -0x2daee0ad, RZ ;  /* 0xd2511f5306057827 */ /* 0x000fe200078e00ff */
[----:B------:R-:W-:-:S02]  /*0e10*/  LOP3.LUT R4, R7, UR4, R4, 0x96, !PT ;  /* 0x0000000407047c12 */ /* 0x000fc4000f8e9604 */
[----:B------:R-:W-:Y:S01]  /*0e20*/  PLOP3.LUT P0, PT, PT, PT, UP0, 0x80, 0x8 ;  /* 0x000000000008781c */ /* 0x000fe20003f0f008 */
[----:B------:R-:W-:Y:S01]  /*0e30*/  IMAD R9, R9, -0x326172a9, RZ ;  /* 0xcd9e8d5709097824 */ /* 0x000fe200078e02ff */
[----:B------:R-:W-:Y:S01]  /*0e40*/  LOP3.LUT R5, R8, UR16, R5, 0x96, !PT ;  /* 0x0000001008057c12 */ /* 0x000fe2000f8e9605 */
[----:B------:R-:W-:Y:S01]  /*0e50*/  IMAD R8, R6, -0x2daee0ad, RZ ;  /* 0xd2511f5306087824 */ /* 0x000fe200078e02ff */
[----:B------:R-:W3:Y:S01]  /*0e60*/  LDCU UR4, c[0x0][0x404] ;  /* 0x00008080ff0477ac */ /* 0x000ee20008000800 */
[----:B------:R-:W-:-:S04]  /*0e70*/  IMAD.HI.U32 R7, R4, -0x2daee0ad, RZ ;  /* 0xd2511f5304077827 */ /* 0x000fc800078e00ff */
[C---:B------:R-:W-:Y:S01]  /*0e80*/  IMAD.HI.U32 R6, R5.reuse, -0x326172a9, RZ ;  /* 0xcd9e8d5705067827 */ /* 0x040fe200078e00ff */
[----:B------:R-:W-:Y:S01]  /*0e90*/  LOP3.LUT R7, R8, UR19, R7, 0x96, !PT ;  /* 0x0000001308077c12 */ /* 0x000fe2000f8e9607 */
[----:B------:R-:W4:Y:S02]  /*0ea0*/  LDCU UR19, c[0x0][0x388] ;  /* 0x00007100ff1377ac */ /* 0x000f240008000800 */
[----:B------:R-:W-:Y:S01]  /*0eb0*/  IMAD R8, R5, -0x326172a9, RZ ;  /* 0xcd9e8d5705087824 */ /* 0x000fe200078e02ff */
[----:B------:R-:W-:Y:S01]  /*0ec0*/  LOP3.LUT R6, R9, UR17, R6, 0x96, !PT ;  /* 0x0000001109067c12 */ /* 0x000fe2000f8e9606 */
[----:B------:R-:W-:Y:S01]  /*0ed0*/  IMAD.HI.U32 R5, R7, -0x326172a9, RZ ;  /* 0xcd9e8d5707057827 */ /* 0x000fe200078e00ff */
[----:B------:R-:W0:Y:S03]  /*0ee0*/  LDCU.64 UR16, c[0x0][0x380] ;  /* 0x00007000ff1077ac */ /* 0x000e260008000a00 */
[----:B------:R-:W-:Y:S01]  /*0ef0*/  IMAD R9, R4, -0x2daee0ad, RZ ;  /* 0xd2511f5304097824 */ /* 0x000fe200078e02ff */
[----:B------:R-:W-:Y:S01]  /*0f00*/  LOP3.LUT R5, R8, UR20, R5, 0x96, !PT ;  /* 0x0000001408057c12 */ /* 0x000fe2000f8e9605 */
[C---:B------:R-:W-:Y:S01]  /*0f10*/  IMAD.HI.U32 R4, R6.reuse, -0x2daee0ad, RZ ;  /* 0xd2511f5306047827 */ /* 0x040fe200078e00ff */
[----:B------:R-:W0:Y:S03]  /*0f20*/  LDCU.U8 UR20, c[0x0][0x410] ;  /* 0x00008200ff1477ac */ /* 0x000e260008000000 */
[----:B------:R-:W-:Y:S01]  /*0f30*/  IMAD.HI.U32 R8, R5, -0x2daee0ad, RZ ;  /* 0xd2511f5305087827 */ /* 0x000fe200078e00ff */
[----:B------:R-:W-:Y:S01]  /*0f40*/  LOP3.LUT R4, R9, UR21, R4, 0x96, !PT ;  /* 0x0000001509047c12 */ /* 0x000fe2000f8e9604 */
[----:B------:R-:W0:Y:S02]  /*0f50*/  LDCU UR21, c[0x0][0x400] ;  /* 0x00008000ff1577ac */ /* 0x000e240008000800 */
[----:B------:R-:W-:-:S02]  /*0f60*/  IMAD R9, R6, -0x2daee0ad, RZ ;  /* 0xd2511f5306097824 */ /* 0x000fc400078e02ff */
[----:B------:R-:W-:Y:S02]  /*0f70*/  IMAD R7, R7, -0x326172a9, RZ ;  /* 0xcd9e8d5707077824 */ /* 0x000fe400078e02ff */
        /* <DEDUP_REMOVED lines=16> */
[----:B------:R-:W-:Y:S02]  /*1080*/  HFMA2 R6, -RZ, RZ, 0, 0 ;  /* 0x00000000ff067431 */ /* 0x000fe400000001ff */
[----:B01234-:R-:W-:-:S07]  /*1090*/  IMAD R8, R10, -0x326172a9, RZ ;  /* 0xcd9e8d570a087824 */ /* 0x01ffce00078e02ff */
.L_x_6062:
        /* <DEDUP_REMOVED lines=15> */
[----:B------:R0:W5:Y:S04]  /*1190*/  @P1 LDG.E.128 R36, desc[UR10][R18.64] ;  /* 0x0000000a12241981 */ /* 0x000168000c1e1d00 */
[----:B------:R0:W5:Y:S01]  /*11a0*/  @P1 LDG.E.128 R32, desc[UR10][R18.64+0x10] ;  /* 0x0000100a12201981 */ /* 0x000162000c1e1d00 */
[----:B------:R-:W-:-:S04]  /*11b0*/  UISETP.NE.U32.AND UP0, UPT, UR12, URZ, UPT ;  /* 0x000000ff0c00728c */ /* 0x000fc8000bf05070 */
[----:B------:R-:W-:Y:S01]  /*11c0*/  UISETP.NE.AND.EX UP0, UPT, UR13, URZ, UPT, UP0 ;  /* 0x000000ff0d00728c */ /* 0x000fe2000bf05300 */
[----:B------:R-:W-:Y:S01]  /*11d0*/  IMAD.MOV.U32 R159, RZ, RZ, 0x2f800000 ;  /* 0x2f800000ff9f7424 */ /* 0x000fe200078e00ff */
[----:B------:R-:W-:Y:S02]  /*11e0*/  UIADD3 UR6, UPT, UPT, UR9, -0x695add53, URZ ;  /* 0x96a522ad09067890 */ /* 0x000fe4000fffe0ff */
[----:B------:R-:W-:Y:S02]  /*11f0*/  UIADD3 UR7, UPT, UPT, UR8, -0x61c88647, URZ ;  /* 0x9e3779b908077890 */ /* 0x000fe4000fffe0ff */
[----:B------:R-:W-:Y:S02]  /*1200*/  UIADD3 UR22, UPT, UPT, UR8, -0x255992d5, URZ ;  /* 0xdaa66d2b08167890 */ /* 0x000fe4000fffe0ff */
[----:B------:R-:W-:Y:S02]  /*1210*/  UIADD3 UR23, UPT, UPT, UR9, -0x24c28bd8, URZ ;  /* 0xdb3d742809177890 */ /* 0x000fe4000fffe0ff */
[----:B------:R-:W-:-:S02]  /*1220*/  UIADD3 UR24, UPT, UPT, UR9, 0x76cf5d0a, URZ ;  /* 0x76cf5d0a09187890 */ /* 0x000fc4000fffe0ff */
[----:B------:R-:W-:Y:S02]  /*1230*/  UIADD3 UR25, UPT, UPT, UR9, -0x56f99767, URZ ;  /* 0xa906689909197890 */ /* 0x000fe4000fffe0ff */
[----:B------:R-:W-:Y:S02]  /*1240*/  UIADD3 UR26, UPT, UPT, UR9, 0x646e171e, URZ ;  /* 0x646e171e091a7890 */ /* 0x000fe4000fffe0ff */
[----:B------:R-:W-:Y:S02]  /*1250*/  UIADD3 UR27, UPT, UPT, UR8, -0x700cb87f, URZ ;  /* 0x8ff34781081b7890 */ /* 0x000fe4000fffe0ff */
[----:B------:R-:W-:Y:S02]  /*1260*/  UIADD3 UR28, UPT, UPT, UR8, -0xe443238, URZ ;  /* 0xf1bbcdc8081c7890 */ /* 0x000fe4000fffe0ff */
[----:B------:R-:W-:Y:S02]  /*1270*/  UIADD3 UR29, UPT, UPT, UR9, -0x4498517b, URZ ;  /* 0xbb67ae85091d7890 */ /* 0x000fe4000fffe0ff */
[----:B------:R-:W-:Y:S01]  /*1280*/  UIADD3 UR30, UPT, UPT, UR8, -0x4ab325aa, URZ ;  /* 0xb54cda56081e7890 */ /* 0x000fe2000fffe0ff */
        /* <DEDUP_REMOVED lines=16> */
.L_x_5835:
        /* <DEDUP_REMOVED lines=12> */
.L_x_5836:
[----:B------:R-:W-:Y:S01]  /*1450*/  IMAD.WIDE.U32 R16, R0, -0x326172a9, RZ ;  /* 0xcd9e8d5700107825 */ /* 0x000fe200078e00ff */
[----:B------:R-:W-:Y:S01]  /*1460*/  LOP3.LUT R20, R6, UR9, R5, 0x96, !PT ;  /* 0x0000000906147c12 */ /* 0x000fe2000f8e9605 */
[----:B------:R-:W-:Y:S02]  /*1470*/  UIADD3 UR31, UPT, UPT, UR8, 0x3c6ef372, URZ ;  /* 0x3c6ef372081f7890 */ /* 0x000fe4000fffe0ff */
[----:B------:R-:W-:Y:S01]  /*1480*/  UIADD3 UR32, UPT, UPT, UR9, -0x126145ec, URZ ;  /* 0xed9eba1409207890 */ /* 0x000fe2000fffe0ff */
        /* <DEDUP_REMOVED lines=46> */
.L_x_5834:
[----:B------:R-:W-:Y:S01]  /*1770*/  ISETP.NE.AND P0, PT, R19, 0x1, PT ;  /* 0x000000011300780c */ /* 0x000fe20003f05270 */
[----:B------:R-:W-:Y:S01]  /*1780*/  HFMA2 R21, -RZ, RZ, 0, 1.1920928955078125e-07 ;  /* 0x00000002ff157431 */ /* 0x000fe200000001ff */
[----:B------:R-:W-:Y:S01]  /*1790*/  I2FP.F32.U32 R18, R17 ;  /* 0x0000001100127245 */ /* 0x000fe20000201000 */
[----:B-----5:R-:W-:Y:S02]  /*17a0*/  IMAD.U32 R17, R12, 0x10000, RZ ;  /* 0x000100000c117824 */ /* 0x020fe400078e00ff */
[----:B------:R-:W-:Y:S02]  /*17b0*/  IMAD.MOV.U32 R7, RZ, RZ, R8 ;  /* 0x000000ffff077224 */ /* 0x000fe400078e0008 */
[----:B------:R-:W-:-:S05]  /*17c0*/  FFMA.FTZ R18, R18, R159, 1.1641532182693481445e-10 ;  /* 0x2f00000012127423 */ /* 0x000fca000001009f */
[----:B------:R-:W-:Y:S02]  /*17d0*/  FSETP.LE.FTZ.AND P2, PT, R18, UR4, PT ;  /* 0x0000000412007c0b */ /* 0x000fe4000bf53000 */
[----:B------:R-:W-:Y:S02]  /*17e0*/  PRMT R18, R12, 0x7632, R18 ;  /* 0x000076320c127816 */ /* 0x000fe40000000012 */
        /* <DEDUP_REMOVED lines=10> */
.L_x_5838:
        /* <DEDUP_REMOVED lines=12> */
.L_x_5839:
[----:B------:R-:W-:Y:S01]  /*1950*/  IMAD.WIDE.U32 R24, R0, -0x326172a9, RZ ;  /* 0xcd9e8d5700187825 */ /* 0x000fe200078e00ff */
[----:B------:R-:W-:Y:S01]  /*1960*/  LOP3.LUT R4, R6, UR9, R23, 0x96, !PT ;  /* 0x0000000906047c12 */ /* 0x000fe2000f8e9617 */
[----:B------:R-:W-:Y:S02]  /*1970*/  UIADD3 UR31, UPT, UPT, UR8, 0x3c6ef372, URZ ;  /* 0x3c6ef372081f7890 */ /* 0x000fe4000fffe0ff */
[----:B------:R-:W-:Y:S01]  /*1980*/  UIADD3 UR32, UPT, UPT, UR9, -0x126145ec, URZ ;  /* 0xed9eba1409207890 */ /* 0x000fe2000fffe0ff */
        /* <DEDUP_REMOVED lines=46> */
.L_x_5837:
[----:B------:R-:W-:Y:S01]  /*1c70*/  ISETP.NE.AND P0, PT, R21, 0x1, PT ;  /* 0x000000011500780c */ /* 0x000fe20003f05270 */
[----:B------:R-:W-:Y:S01]  /*1c80*/  IMAD.U32 R18, R18, 0x10000, RZ ;  /* 0x0001000012127824 */ /* 0x000fe200078e00ff */
[----:B------:R-:W-:Y:S01]  /*1c90*/  I2FP.F32.U32 R20, R7 ;  /* 0x0000000700147245 */ /* 0x000fe20000201000 */
[----:B------:R-:W-:Y:S02]  /*1ca0*/  IMAD.MOV.U32 R22, RZ, RZ, 0x2 ;  /* 0x00000002ff167424 */ /* 0x000fe400078e00ff */
        /* <DEDUP_REMOVED lines=13> */
.L_x_5841:
        /* <DEDUP_REMOVED lines=12> */
.L_x_5842:
[----:B------:R-:W-:Y:S01]  /*1e40*/  IMAD.WIDE.U32 R24, R0, -0x326172a9, RZ ;  /* 0xcd9e8d5700187825 */ /* 0x000fe200078e00ff */
[----:B------:R-:W-:Y:S01]  /*1e50*/  LOP3.LUT R4, R6, UR9, R23, 0x96, !PT ;  /* 0x0000000906047c12 */ /* 0x000fe2000f8e9617 */
[----:B------:R-:W-:Y:S01]  /*1e60*/  UIADD3 UR31, UPT, UPT, UR8, 0x3c6ef372, URZ ;  /* 0x3c6ef372081f7890 */ /* 0x000fe2000fffe0ff */
[----:B------:R-:W-:Y:S01]  /*1e70*/  MOV R19, R16 ;  /* 0x0000001000137202 */ /* 0x000fe20000000f00 */
        /* <DEDUP_REMOVED lines=46> */
.L_x_5840:
[----:B------:R-:W-:Y:S01]  /*2160*/  ISETP.NE.AND P0, PT, R22, 0x1, PT ;  /* 0x000000011600780c */ /* 0x000fe20003f05270 */
[----:B------:R-:W-:Y:S01]  /*2170*/  HFMA2 R23, -RZ, RZ, 0, 1.1920928955078125e-07 ;  /* 0x00000002ff177431 */ /* 0x000fe200000001ff */
[----:B------:R-:W-:Y:S01]  /*2180*/  I2FP.F32.U32 R20, R19 ;  /* 0x0000001300147245 */ /* 0x000fe20000201000 */
[C---:B------:R-:W-:Y:S01]  /*2190*/  IMAD.U32 R19, R13.reuse, 0x10000, RZ ;  /* 0x000100000d137824 */ /* 0x040fe200078e00ff */
        /* <DEDUP_REMOVED lines=14> */
.L_x_5844:
        /* <DEDUP_REMOVED lines=12> */
.L_x_5845:
        /* <DEDUP_REMOVED lines=50> */
.L_x_5843:
[----:B------:R-:W-:Y:S01]  /*2660*/  ISETP.NE.AND P0, PT, R23, 0x1, PT ;  /* 0x000000011700780c */ /* 0x000fe20003f05270 */
[----:B------:R-:W-:Y:S01]  /*2670*/  IMAD.MOV.U32 R24, RZ, RZ, 0x2 ;  /* 0x00000002ff187424 */ /* 0x000fe200078e00ff */
[----:B------:R-:W-:Y:S02]  /*2680*/  I2FP.F32.U32 R20, R21 ;  /* 0x0000001500147245 */ /* 0x000fe40000201000 */
[----:B------:R-:W-:-:S03]  /*2690*/  MOV R21, R8 ;  /* 0x0000000800157202 */ /* 0x000fc60000000f00 */
[----:B------:R-:W-:-:S05]  /*26a0*/  FFMA.FTZ R20, R20, R159, 1.1641532182693481445e-10 ;  /* 0x2f00000014147423 */ /* 0x000fca000001009f */
[----:B------:R-:W-:Y:S01]  /*26b0*/  FSETP.LE.FTZ.AND P2, PT, R20, UR4, PT ;  /* 0x0000000414007c0b */ /* 0x000fe2000bf53000 */
[----:B------:R-:W-:Y:S01]  /*26c0*/  IMAD.U32 R20, R26, 0x10000, RZ ;  /* 0x000100001a147824 */ /* 0x000fe200078e00ff */
[----:B------:R-:W-:Y:S11]  /*26d0*/  @!P0 BRA `(.L_x_5846) ;  /* 0x0000000400188947 */ /* 0x000ff60003800000 */
        /* <DEDUP_REMOVED lines=8> */
.L_x_5847:
        /* <DEDUP_REMOVED lines=12> */
.L_x_5848:
        /* <DEDUP_REMOVED lines=50> */
.L_x_5846:
[----:B------:R-:W-:Y:S01]  /*2b40*/  ISETP.NE.AND P0, PT, R24, 0x1, PT ;  /* 0x000000011800780c */ /* 0x000fe20003f05270 */
[----:B------:R-:W-:Y:S01]  /*2b50*/  IMAD.MOV.U32 R25, RZ, RZ, 0x2 ;  /* 0x00000002ff197424 */ /* 0x000fe200078e00ff */
[----:B------:R-:W-:Y:S01]  /*2b60*/  I2FP.F32.U32 R22, R21 ;  /* 0x0000001500167245 */ /* 0x000fe20000201000 */
[C---:B------:R-:W-:Y:S01]  /*2b70*/  IMAD.U32 R21, R14.reuse, 0x10000, RZ ;  /* 0x000100000e157824 */ /* 0x040fe200078e00ff */
        /* <DEDUP_REMOVED lines=13> */
.L_x_5850:
        /* <DEDUP_REMOVED lines=12> */
.L_x_5851:
        /* <DEDUP_REMOVED lines=50> */
.L_x_5849:
        /* <DEDUP_REMOVED lines=16> */
.L_x_5853:
        /* <DEDUP_REMOVED lines=12> */
.L_x_5854:
        /* <DEDUP_REMOVED lines=50> */
.L_x_5852:
[----:B------:R-:W-:Y:S01]  /*3510*/  ISETP.NE.AND P5, PT, R24, 0x1, PT ;  /* 0x000000011800780c */ /* 0x000fe20003fa5270 */
[----:B------:R-:W-:Y:S01]  /*3520*/  IMAD.MOV.U32 R138, RZ, RZ, 0x2 ;  /* 0x00000002ff8a7424 */ /* 0x000fe200078e00ff */
[----:B------:R-:W-:Y:S02]  /*3530*/  I2FP.F32.U32 R22, R23 ;  /* 0x0000001700167245 */ /* 0x000fe40000201000 */
[----:B------:R-:W-:-:S03]  /*3540*/  MOV R25, R8 ;  /* 0x0000000800197202 */ /* 0x000fc60000000f00 */
[----:B------:R-:W-:Y:S01]  /*3550*/  FFMA.FTZ R23, R22, R159, 1.1641532182693481445e-10 ;  /* 0x2f00000016177423 */ /* 0x000fe2000001009f */
[C---:B------:R-:W-:Y:S01]  /*3560*/  IMAD.U32 R22, R15.reuse, 0x10000, RZ ;  /* 0x000100000f167824 */ /* 0x040fe200078e00ff */
[----:B------:R-:W-:-:S03]  /*3570*/  PRMT R15, R15, 0x7632, R15 ;  /* 0x000076320f0f7816 */ /* 0x000fc6000000000f */
        /* <DEDUP_REMOVED lines=10> */
.L_x_5856:
        /* <DEDUP_REMOVED lines=12> */
.L_x_5857:
[----:B------:R-:W-:Y:S01]  /*36e0*/  IMAD.WIDE.U32 R28, R0, -0x326172a9, RZ ;  /* 0xcd9e8d57001c7825 */ /* 0x000fe200078e00ff */
[----:B------:R-:W-:Y:S01]  /*36f0*/  LOP3.LUT R24, R6, UR9, R5, 0x96, !PT ;  /* 0x0000000906187c12 */ /* 0x000fe2000f8e9605 */
[----:B------:R-:W-:Y:S02]  /*3700*/  UIADD3 UR31, UPT, UPT, UR8, 0x3c6ef372, URZ ;  /* 0x3c6ef372081f7890 */ /* 0x000fe4000fffe0ff */
[----:B------:R-:W-:Y:S01]  /*3710*/  HFMA2 R138, -RZ, RZ, 0, 0 ;  /* 0x00000000ff8a7431 */ /* 0x000fe200000001ff */
        /* <DEDUP_REMOVED lines=46> */
.L_x_5855:
[----:B------:R-:W-:Y:S01]  /*3a00*/  P2R R31, PR, RZ, 0x2 ;  /* 0x00000002ff1f7803 */ /* 0x000fe20000000000 */
[----:B------:R-:W-:Y:S01]  /*3a10*/  FMUL.FTZ R19, R19, UR5 ;  /* 0x0000000513137c20 */ /* 0x000fe20008410000 */
[----:B------:R-:W-:Y:S01]  /*3a20*/  I2FP.F32.U32 R24, R25 ;  /* 0x0000001900187245 */ /* 0x000fe20000201000 */
[----:B------:R-:W-:Y:S01]  /*3a30*/  IMAD.U32 R23, R15, 0x10000, RZ ;  /* 0x000100000f177824 */ /* 0x000fe200078e00ff */
[----:B------:R-:W-:Y:S01]  /*3a40*/  ISETP.NE.AND P1, PT, R13, RZ, PT ;  /* 0x000000ff0d00720c */ /* 0x000fe20003f25270 */
[----:B------:R-:W-:Y:S01]  /*3a50*/  FMUL.FTZ R17, R17, UR5 ;  /* 0x0000000511117c20 */ /* 0x000fe20008410000 */
[----:B------:R-:W-:Y:S01]  /*3a60*/  ISETP.NE.AND P5, PT, R12, RZ, PT ;  /* 0x000000ff0c00720c */ /* 0x000fe20003fa5270 */
[----:B------:R-:W-:Y:S01]  /*3a70*/  FFMA.FTZ R15, R24, R159, 1.1641532182693481445e-10 ;  /* 0x2f000000180f7423 */ /* 0x000fe2000001009f */
[----:B------:R-:W-:Y:S01]  /*3a80*/  FSEL R26, R19, RZ, P1 ;  /* 0x000000ff131a7208 */ /* 0x000fe20000800000 */
[----:B------:R-:W-:Y:S01]  /*3a90*/  FMUL.FTZ R22, R22, UR5 ;  /* 0x0000000516167c20 */ /* 0x000fe20008410000 */
[----:B------:R-:W-:Y:S01]  /*3aa0*/  ISETP.NE.AND P1, PT, R31, RZ, PT ;  /* 0x000000ff1f00720c */ /* 0x000fe20003f25270 */
[----:B------:R-:W-:Y:S01]  /*3ab0*/  FMUL.FTZ R14, R14, UR5 ;  /* 0x000000050e0e7c20 */ /* 0x000fe20008410000 */
[----:B------:R-:W-:Y:S01]  /*3ac0*/  FMUL.FTZ R21, R21, UR5 ;  /* 0x0000000515157c20 */ /* 0x000fe20008410000 */
[----:B------:R-:W-:Y:S01]  /*3ad0*/  FMUL.FTZ R20, R20, UR5 ;  /* 0x0000000514147c20 */ /* 0x000fe20008410000 */
[----:B------:R-:W-:Y:S01]  /*3ae0*/  FMUL.FTZ R18, R18, UR5 ;  /* 0x0000000512127c20 */ /* 0x000fe20008410000 */
[----:B------:R-:W-:Y:S01]  /*3af0*/  FMUL.FTZ R23, R23, UR5 ;  /* 0x0000000517177c20 */ /* 0x000fe20008410000 */
[----:B------:R-:W-:-:S02]  /*3b00*/  FSEL R24, R17, RZ, P5 ;  /* 0x000000ff11187208 */ /* 0x000fc40002800000 */
[----:B------:R-:W-:Y:S02]  /*3b10*/  ISETP.NE.AND P6, PT, R7, RZ, PT ;  /* 0x000000ff0700720c */ /* 0x000fe40003fc5270 */
[----:B------:R-:W-:Y:S02]  /*3b20*/  FSETP.GTU.FTZ.AND P5, PT, R15, UR4, PT ;  /* 0x000000040f007c0b */ /* 0x000fe4000bfbc000 */
        /* <DEDUP_REMOVED lines=16> */
.L_x_5833:
[----:B------:R-:W-:Y:S01]  /*3c30*/  ISETP.NE.AND P0, PT, R140, 0x1, PT ;  /* 0x000000018c00780c */ /* 0x000fe20003f05270 */
[----:B------:R-:W-:Y:S01]  /*3c40*/  UIADD3 UR31, UPT, UPT, UR8, 0x3c6ef372, URZ ;  /* 0x3c6ef372081f7890 */ /* 0x000fe2000fffe0ff */
[----:B------:R-:W-:Y:S01]  /*3c50*/  IMAD.MOV.U32 R11, RZ, RZ, 0x2 ;  /* 0x00000002ff0b7424 */ /* 0x000fe200078e00ff */
[----:B------:R-:W-:Y:S01]  /*3c60*/  UIADD3 UR32, UPT, UPT, UR9, -0x126145ec, URZ ;  /* 0xed9eba1409207890 */ /* 0x000fe2000fffe0ff */
[----:B------:R-:W-:Y:S01]  /*3c70*/  MOV R9, R8 ;  /* 0x0000000800097202 */ /* 0x000fe20000000f00 */
[----:B------:R-:W-:Y:S01]  /*3c80*/  UIADD3 UR33, UPT, UPT, UR8, 0x1715609d, URZ ;  /* 0x1715609d08217890 */ /* 0x000fe2000fffe0ff */
[----:B------:R-:W-:Y:S01]  /*3c90*/  IMAD.MOV.U32 R16, RZ, RZ, R7 ;  /* 0x000000ffff107224 */ /* 0x000fe200078e0007 */
[----:B------:R-:W-:Y:S02]  /*3ca0*/  UIADD3 UR34, UPT, UPT, UR9, 0x32370b8f, URZ ;  /* 0x32370b8f09227890 */ /* 0x000fe4000fffe0ff */
[----:B------:R-:W-:Y:S02]  /*3cb0*/  UIADD3 UR35, UPT, UPT, UR8, 0x5384540f, URZ ;  /* 0x5384540f08237890 */ /* 0x000fe4000fffe0ff */
        /* <DEDUP_REMOVED lines=13> */
.L_x_5860:
        /* <DEDUP_REMOVED lines=12> */
.L_x_5861:
        /* <DEDUP_REMOVED lines=41> */
[----:B------:R-:W-:Y:S02]  /*40e0*/  HFMA2 R11, -RZ, RZ, 0, 0 ;  /* 0x00000000ff0b7431 */ /* 0x000fe400000001ff */
[----:B------:R-:W-:-:S07]  /*40f0*/  IMAD.MOV.U32 R16, RZ, RZ, R10 ;  /* 0x000000ffff107224 */ /* 0x000fce00078e000a */
.L_x_5859:
[----:B------:R-:W-:Y:S01]  /*4100*/  ISETP.NE.AND P0, PT, R11, 0x1, PT ;  /* 0x000000010b00780c */ /* 0x000fe20003f05270 */
[----:B------:R-:W-:Y:S01]  /*4110*/  IMAD.MOV.U32 R17, RZ, RZ, 0x2 ;  /* 0x00000002ff117424 */ /* 0x000fe200078e00ff */
[----:B------:R-:W-:Y:S01]  /*4120*/  I2FP.F32.U32 R10, R9 ;  /* 0x00000009000a7245 */ /* 0x000fe20000201000 */
[C---:B-----5:R-:W-:Y:S01]  /*4130*/  IMAD.U32 R9, R12.reuse, 0x10000, RZ ;  /* 0x000100000c097824 */ /* 0x060fe200078e00ff */
[----:B------:R-:W-:-:S03]  /*4140*/  PRMT R7, R12, 0x7632, R7 ;  /* 0x000076320c077816 */ /* 0x000fc60000000007 */
[----:B------:R-:W-:Y:S01]  /*4150*/  FFMA.FTZ R10, R10, R159, 1.1641532182693481445e-10 ;  /* 0x2f0000000a0a7423 */ /* 0x000fe2000001009f */
[----:B------:R-:W-:-:S04]  /*4160*/  FMUL.FTZ R9, R9, UR5 ;  /* 0x0000000509097c20 */ /* 0x000fc80008410000 */
        /* <DEDUP_REMOVED lines=12> */
.L_x_5863:
        /* <DEDUP_REMOVED lines=12> */
.L_x_5864:
        /* <DEDUP_REMOVED lines=43> */
.L_x_5862:
[----:B------:R-:W-:Y:S01]  /*45a0*/  I2FP.F32.U32 R10, R10 ;  /* 0x0000000a000a7245 */ /* 0x000fe20000201000 */
[----:B------:R-:W-:Y:S01]  /*45b0*/  IMAD.U32 R11, R40, 0x10000, RZ ;  /* 0x00010000280b7824 */ /* 0x000fe200078e00ff */
[----:B------:R-:W-:Y:S02]  /*45c0*/  ISETP.NE.AND P2, PT, R17, 0x1, PT ;  /* 0x000000011100780c */ /* 0x000fe40003f45270 */
[----:B------:R-:W-:Y:S01]  /*45d0*/  FSEL R24, R9, RZ, P3 ;  /* 0x000000ff09187208 */ /* 0x000fe20001800000 */
[----:B------:R-:W-:Y:S01]  /*45e0*/  FFMA.FTZ R10, R10, R159, 1.1641532182693481445e-10 ;  /* 0x2f0000000a0a7423 */ /* 0x000fe2000001009f */
[----:B------:R-:W-:Y:S01]  /*45f0*/  FMUL.FTZ R11, R11, UR5 ;  /* 0x000000050b0b7c20 */ /* 0x000fe20008410000 */
[----:B------:R-:W-:-:S03]  /*4600*/  MOV R9, R8 ;  /* 0x0000000800097202 */ /* 0x000fc60000000f00 */
[----:B------:R-:W-:-:S04]  /*4610*/  FSETP.GTU.FTZ.AND P0, PT, R10, UR4, PT ;  /* 0x000000040a007c0b */ /* 0x000fc8000bf1c000 */
[----:B------:R-:W-:Y:S02]  /*4620*/  FSEL R11, R11, RZ, !P0 ;  /* 0x000000ff0b0b7208 */ /* 0x000fe40004000000 */
[----:B------:R-:W-:-:S03]  /*4630*/  SEL R154, RZ, 0x1, P0 ;  /* 0x00000001ff9a7807 */ /* 0x000fc60000000000 */
        /* <DEDUP_REMOVED lines=12> */
.L_x_5866:
        /* <DEDUP_REMOVED lines=12> */
.L_x_5867:
        /* <DEDUP_REMOVED lines=43> */
.L_x_5865:
[----:B------:R-:W-:Y:S01]  /*4a70*/  ISETP.NE.AND P0, PT, R11, 0x1, PT ;  /* 0x000000010b00780c */ /* 0x000fe20003f05270 */
[----:B------:R-:W-:Y:S01]  /*4a80*/  IMAD.MOV.U32 R17, RZ, RZ, 0x2 ;  /* 0x00000002ff117424 */ /* 0x000fe200078e00ff */
[----:B------:R-:W-:Y:S01]  /*4a90*/  I2FP.F32.U32 R10, R9 ;  /* 0x00000009000a7245 */ /* 0x000fe20000201000 */
[----:B------:R-:W-:-:S04]  /*4aa0*/  IMAD.U32 R9, R7, 0x10000, RZ ;  /* 0x0001000007097824 */ /* 0x000fc800078e00ff */
        /* <DEDUP_REMOVED lines=14> */
.L_x_5869:
        /* <DEDUP_REMOVED lines=12> */
.L_x_5870:
        /* <DEDUP_REMOVED lines=43> */
.L_x_5868:
        /* <DEDUP_REMOVED lines=8> */
[----:B------:R-:W-:Y:S02]  /*4f80*/  FSEL R10, R9, RZ, P3 ;  /* 0x000000ff090a7208 */ /* 0x000fe40001800000 */
[----:B------:R-:W-:Y:S02]  /*4f90*/  SEL R152, RZ, 0x1, P0 ;  /* 0x00000001ff987807 */ /* 0x000fe40000000000 */
[----:B------:R-:W-:Y:S02]  /*4fa0*/  FSEL R11, R11, RZ, !P0 ;  /* 0x000000ff0b0b7208 */ /* 0x000fe40004000000 */
[----:B------:R-:W-:-:S03]  /*4fb0*/  MOV R9, R8 ;  /* 0x0000000800097202 */ /* 0x000fc60000000f00 */
        /* <DEDUP_REMOVED lines=11> */
.L_x_5872:
        /* <DEDUP_REMOVED lines=12> */
.L_x_5873:
        /* <DEDUP_REMOVED lines=39> */
[----:B------:R-:W-:Y:S02]  /*53a0*/  HFMA2 R18, -RZ, RZ, 0, 0 ;  /* 0x00000000ff127431 */ /* 0x000fe400000001ff */
[----:B------:R-:W-:Y:S01]  /*53b0*/  IMAD.MOV.U32 R9, RZ, RZ, R16 ;  /* 0x000000ffff097224 */ /* 0x000fe200078e0010 */
[----:B------:R-:W-:Y:S01]  /*53c0*/  LOP3.LUT R4, R4, UR6, R11, 0x96, !PT ;  /* 0x0000000604047c12 */ /* 0x000fe2000f8e960b */
[----:B------:R-:W-:-:S07]  /*53d0*/  IMAD.MOV.U32 R16, RZ, RZ, R10 ;  /* 0x000000ffff107224 */ /* 0x000fce00078e000a */
.L_x_5871:
[----:B------:R-:W-:Y:S01]  /*53e0*/  I2FP.F32.U32 R10, R9 ;  /* 0x00000009000a7245 */ /* 0x000fe20000201000 */
[----:B------:R-:W-:Y:S01]  /*53f0*/  IMAD.MOV.U32 R17, RZ, RZ, 0x2 ;  /* 0x00000002ff117424 */ /* 0x000fe200078e00ff */
[----:B------:R-:W-:Y:S02]  /*5400*/  ISETP.NE.AND P0, PT, R18, 0x1, PT ;  /* 0x000000011200780c */ /* 0x000fe40003f05270 */
[----:B------:R-:W-:Y:S01]  /*5410*/  PRMT R9, R13, 0x7632, R9 ;  /* 0x000076320d097816 */ /* 0x000fe20000000009 */
[----:B------:R-:W-:Y:S01]  /*5420*/  FFMA.FTZ R10, R10, R159, 1.1641532182693481445e-10 ;  /* 0x2f0000000a0a7423 */ /* 0x000fe2000001009f */
[----:B------:R-:W-:-:S04]  /*5430*/  MOV R11, R8 ;  /* 0x00000008000b7202 */ /* 0x000fc80000000f00 */
[----:B------:R-:W-:Y:S01]  /*5440*/  FSETP.LE.FTZ.AND P3, PT, R10, UR4, PT ;  /* 0x000000040a007c0b */ /* 0x000fe2000bf73000 */
[----:B------:R-:W-:-:S03]  /*5450*/  IMAD.U32 R10, R13, 0x10000, RZ ;  /* 0x000100000d0a7824 */ /* 0x000fc600078e00ff */
        /* <DEDUP_REMOVED lines=11> */
.L_x_5875:
        /* <DEDUP_REMOVED lines=12> */
.L_x_5876:
        /* <DEDUP_REMOVED lines=43> */
.L_x_5874:
[----:B------:R-:W-:Y:S01]  /*5880*/  I2FP.F32.U32 R18, R11 ;  /* 0x0000000b00127245 */ /* 0x000fe20000201000 */
[----:B------:R-:W-:Y:S01]  /*5890*/  IMAD.U32 R11, R41, 0x10000, RZ ;  /* 0x00010000290b7824 */ /* 0x000fe200078e00ff */
[----:B------:R-:W-:Y:S02]  /*58a0*/  ISETP.NE.AND P2, PT, R17, 0x1, PT ;  /* 0x000000011100780c */ /* 0x000fe40003f45270 */
[----:B------:R-:W-:Y:S01]  /*58b0*/  FSEL R10, R10, RZ, P3 ;  /* 0x000000ff0a0a7208 */ /* 0x000fe20001800000 */
[----:B------:R-:W-:Y:S01]  /*58c0*/  FFMA.FTZ R18, R18, R159, 1.1641532182693481445e-10 ;  /* 0x2f00000012127423 */ /* 0x000fe2000001009f */
[----:B------:R-:W-:-:S04]  /*58d0*/  FMUL.FTZ R11, R11, UR5 ;  /* 0x000000050b0b7c20 */ /* 0x000fc80008410000 */
[----:B------:R-:W-:-:S04]  /*58e0*/  FSETP.GTU.FTZ.AND P0, PT, R18, UR4, PT ;  /* 0x0000000412007c0b */ /* 0x000fc8000bf1c000 */
        /* <DEDUP_REMOVED lines=15> */
.L_x_5878:
        /* <DEDUP_REMOVED lines=12> */
.L_x_5879:
        /* <DEDUP_REMOVED lines=38> */
[----:B------:R-:W-:Y:S02]  /*5d00*/  LOP3.LUT R5, R10, UR27, R21, 0x96, !PT ;  /* 0x0000001b0a057c12 */ /* 0x000fe4000f8e9615 */
[----:B------:R-:W-:Y:S01]  /*5d10*/  MOV R8, R20 ;  /* 0x0000001400087202 */ /* 0x000fe20000000f00 */
[----:B------:R-:W-:Y:S01]  /*5d20*/  IMAD.MOV.U32 R10, RZ, RZ, R16 ;  /* 0x000000ffff0a7224 */ /* 0x000fe200078e0010 */
[----:B------:R-:W-:Y:S01]  /*5d30*/  LOP3.LUT R4, R4, UR6, R19, 0x96, !PT ;  /* 0x0000000604047c12 */ /* 0x000fe2000f8e9613 */
[----:B------:R-:W-:-:S07]  /*5d40*/  IMAD.MOV.U32 R16, RZ, RZ, R18 ;  /* 0x000000ffff107224 */ /* 0x000fce00078e0012 */
.L_x_5877:
        /* <DEDUP_REMOVED lines=17> */
.L_x_5881:
        /* <DEDUP_REMOVED lines=12> */
.L_x_5882:
        /* <DEDUP_REMOVED lines=43> */
.L_x_5880:
[----:B------:R-:W-:Y:S02]  /*61d0*/  I2FP.F32.U32 R10, R10 ;  /* 0x0000000a000a7245 */ /* 0x000fe40000201000 */
        /* <DEDUP_REMOVED lines=22> */
.L_x_5884:
        /* <DEDUP_REMOVED lines=12> */
.L_x_5885:
        /* <DEDUP_REMOVED lines=43> */
.L_x_5883:
[----:B------:R-:W-:Y:S01]  /*66b0*/  ISETP.NE.AND P0, PT, R11, 0x1, PT ;  /* 0x000000010b00780c */ /* 0x000fe20003f05270 */
[----:B------:R-:W-:Y:S01]  /*66c0*/  IMAD.MOV.U32 R17, RZ, RZ, 0x2 ;  /* 0x00000002ff117424 */ /* 0x000fe200078e00ff */
[----:B------:R-:W-:Y:S01]  /*66d0*/  I2FP.F32.U32 R10, R9 ;  /* 0x00000009000a7245 */ /* 0x000fe20000201000 */
[C---:B------:R-:W-:Y:S01]  /*66e0*/  IMAD.U32 R9, R14.reuse, 0x10000, RZ ;  /* 0x000100000e097824 */ /* 0x040fe200078e00ff */
[----:B------:R-:W-:-:S03]  /*66f0*/  PRMT R14, R14, 0x7632, R14 ;  /* 0x000076320e0e7816 */ /* 0x000fc6000000000e */
[----:B------:R-:W-:Y:S01]  /*6700*/  FFMA.FTZ R10, R10, R159, 1.1641532182693481445e-10 ;  /* 0x2f0000000a0a7423 */ /* 0x000fe2000001009f */
[----:B------:R-:W-:-:S04]  /*6710*/  FMUL.FTZ R9, R9, UR5 ;  /* 0x0000000509097c20 */ /* 0x000fc80008410000 */
        /* <DEDUP_REMOVED lines=11> */
.L_x_5887:
        /* <DEDUP_REMOVED lines=12> */
.L_x_5888:
        /* <DEDUP_REMOVED lines=41> */
[----:B------:R-:W-:Y:S02]  /*6b20*/  IMAD.MOV.U32 R10, RZ, RZ, R16 ;  /* 0x000000ffff0a7224 */ /* 0x000fe400078e0010 */
[----:B------:R-:W-:-:S07]  /*6b30*/  IMAD.MOV.U32 R16, RZ, RZ, R20 ;  /* 0x000000ffff107224 */ /* 0x000fce00078e0014 */
.L_x_5886:
        /* <DEDUP_REMOVED lines=22> */
.L_x_5890:
        /* <DEDUP_REMOVED lines=12> */
.L_x_5891:
        /* <DEDUP_REMOVED lines=42> */
.L_x_5889:
[----:B------:R-:W-:Y:S01]  /*7000*/  ISETP.NE.AND P4, PT, R18, 0x1, PT ;  /* 0x000000011200780c */ /* 0x000fe20003f85270 */
[----:B------:R-:W-:Y:S01]  /*7010*/  IMAD.MOV.U32 R11, RZ, RZ, R8 ;  /* 0x000000ffff0b7224 */ /* 0x000fe200078e0008 */
[----:B------:R-:W-:Y:S02]  /*7020*/  I2FP.F32.U32 R10, R9 ;  /* 0x00000009000a7245 */ /* 0x000fe40000201000 */
[----:B------:R-:W-:Y:S01]  /*7030*/  SHF.L.U32 R9, R14, 0x10, RZ ;  /* 0x000000100e097819 */ /* 0x000fe200000006ff */
[----:B------:R-:W-:Y:S02]  /*7040*/  IMAD.MOV.U32 R14, RZ, RZ, 0x2 ;  /* 0x00000002ff0e7424 */ /* 0x000fe400078e00ff */
        /* <DEDUP_REMOVED lines=12> */
.L_x_5893:
        /* <DEDUP_REMOVED lines=12> */
.L_x_5894:
        /* <DEDUP_REMOVED lines=43> */
.L_x_5892:
[----:B------:R-:W-:Y:S01]  /*7480*/  I2FP.F32.U32 R10, R11 ;  /* 0x0000000b000a7245 */ /* 0x000fe20000201000 */
[----:B------:R-:W-:Y:S01]  /*7490*/  IMAD.MOV.U32 R17, RZ, RZ, 0x2 ;  /* 0x00000002ff117424 */ /* 0x000fe200078e00ff */
[----:B------:R-:W-:-:S03]  /*74a0*/  PRMT R11, R42, 0x7632, R11 ;  /* 0x000076322a0b7816 */ /* 0x000fc6000000000b */
[----:B------:R-:W-:Y:S01]  /*74b0*/  FFMA.FTZ R10, R10, R159, 1.1641532182693481445e-10 ;  /* 0x2f0000000a0a7423 */ /* 0x000fe2000001009f */
[----:B------:R-:W-:-:S04]  /*74c0*/  SHF.L.U32 R11, R11, 0x10, RZ ;  /* 0x000000100b0b7819 */ /* 0x000fc800000006ff */
[----:B------:R-:W-:Y:S01]  /*74d0*/  FSETP.GTU.FTZ.AND P4, PT, R10, UR4, PT ;  /* 0x000000040a007c0b */ /* 0x000fe2000bf9c000 */
[----:B------:R-:W-:Y:S01]  /*74e0*/  FMUL.FTZ R11, R11, UR5 ;  /* 0x000000050b0b7c20 */ /* 0x000fe20008410000 */
[----:B------:R-:W-:Y:S01]  /*74f0*/  FSEL R10, R9, RZ, P0 ;  /* 0x000000ff090a7208 */ /* 0x000fe20000000000 */
        /* <DEDUP_REMOVED lines=15> */
.L_x_5896:
        /* <DEDUP_REMOVED lines=12> */
.L_x_5897:
        /* <DEDUP_REMOVED lines=42> */
.L_x_5895:
[----:B------:R-:W-:Y:S01]  /*7950*/  ISETP.NE.AND P5, PT, R17, 0x1, PT ;  /* 0x000000011100780c */ /* 0x000fe20003fa5270 */
[----:B------:R-:W-:Y:S01]  /*7960*/  HFMA2 R18, -RZ, RZ, 0, 1.1920928955078125e-07 ;  /* 0x00000002ff127431 */ /* 0x000fe200000001ff */
[----:B------:R-:W-:Y:S01]  /*7970*/  I2FP.F32.U32 R10, R9 ;  /* 0x00000009000a7245 */ /* 0x000fe20000201000 */
[----:B------:R-:W-:-:S04]  /*7980*/  IMAD.U32 R9, R15, 0x10000, RZ ;  /* 0x000100000f097824 */ /* 0x000fc800078e00ff */
[----:B------:R-:W-:Y:S01]  /*7990*/  FFMA.FTZ R14, R10, R159, 1.1641532182693481445e-10 ;  /* 0x2f0000000a0e7423 */ /* 0x000fe2000001009f */
[----:B------:R-:W-:Y:S01]  /*79a0*/  FMUL.FTZ R9, R9, UR5 ;  /* 0x0000000509097c20 */ /* 0x000fe20008410000 */
[----:B------:R-:W-:Y:S01]  /*79b0*/  PRMT R10, R15, 0x7632, R10 ;  /* 0x000076320f0a7816 */ /* 0x000fe2000000000a */
[----:B------:R-:W-:Y:S02]  /*79c0*/  IMAD.MOV.U32 R15, RZ, RZ, R8 ;  /* 0x000000ffff0f7224 */ /* 0x000fe400078e0008 */
        /* <DEDUP_REMOVED lines=10> */
.L_x_5899:
        /* <DEDUP_REMOVED lines=12> */
.L_x_5900:
        /* <DEDUP_REMOVED lines=43> */
.L_x_5898:
[----:B------:R-:W-:Y:S01]  /*7de0*/  I2FP.F32.U32 R14, R15 ;  /* 0x0000000f000e7245 */ /* 0x000fe20000201000 */
[----:B------:R-:W-:Y:S01]  /*7df0*/  IMAD.U32 R15, R43, 0x10000, RZ ;  /* 0x000100002b0f7824 */ /* 0x000fe200078e00ff */
[----:B------:R-:W-:Y:S02]  /*7e00*/  FSEL R30, R9, RZ, P4 ;  /* 0x000000ff091e7208 */ /* 0x000fe40002000000 */
[----:B------:R-:W-:Y:S01]  /*7e10*/  MOV R17, 0x2 ;  /* 0x0000000200117802 */ /* 0x000fe20000000f00 */
[----:B------:R-:W-:Y:S01]  /*7e20*/  FFMA.FTZ R14, R14, R159, 1.1641532182693481445e-10 ;  /* 0x2f0000000e0e7423 */ /* 0x000fe2000001009f */
[----:B------:R-:W-:-:S04]  /*7e30*/  FMUL.FTZ R15, R15, UR5 ;  /* 0x000000050f0f7c20 */ /* 0x000fc80008410000 */
[----:B------:R-:W-:-:S04]  /*7e40*/  FSETP.GTU.FTZ.AND P5, PT, R14, UR4, PT ;  /* 0x000000040e007c0b */ /* 0x000fc8000bfbc000 */
[----:B------:R-:W-:Y:S02]  /*7e50*/  FSEL R15, R15, RZ, !P5 ;  /* 0x000000ff0f0f7208 */ /* 0x000fe40006800000 */
[----:B------:R-:W-:Y:S02]  /*7e60*/  SEL R14, RZ, 0x1, P5 ;  /* 0x00000001ff0e7807 */ /* 0x000fe40002800000 */
[----:B------:R-:W-:Y:S01]  /*7e70*/  ISETP.NE.AND P5, PT, R18, 0x1, PT ;  /* 0x000000011200780c */ /* 0x000fe20003fa5270 */
[----:B------:R-:W-:Y:S01]  /*7e80*/  FADD.FTZ R30, R15, R30 ;  /* 0x0000001e0f1e7221 */ /* 0x000fe20000010000 */
[----:B------:R-:W-:Y:S01]  /*7e90*/  IMAD.MOV.U32 R15, RZ, RZ, R8 ;  /* 0x000000ffff0f7224 */ /* 0x000fe200078e0008 */
[----:B------:R-:W-:Y:S02]  /*7ea0*/  PRMT R9, R14, 0x7610, R9 ;  /* 0x000076100e097816 */ /* 0x000fe40000000009 */
        /* <DEDUP_REMOVED lines=10> */
.L_x_5902:
        /* <DEDUP_REMOVED lines=12> */
.L_x_5903:
        /* <DEDUP_REMOVED lines=43> */
.L_x_5901:
[----:B------:R-:W-:Y:S01]  /*82c0*/  ISETP.NE.AND P6, PT, R17, 0x1, PT ;  /* 0x000000011100780c */ /* 0x000fe20003fc5270 */
[----:B------:R-:W-:Y:S01]  /*82d0*/  IMAD.U32 R10, R10, 0x10000, RZ ;  /* 0x000100000a0a7824 */ /* 0x000fe200078e00ff */
[----:B------:R-:W-:Y:S01]  /*82e0*/  I2FP.F32.U32 R14, R15 ;  /* 0x0000000f000e7245 */ /* 0x000fe20000201000 */
[----:B------:R-:W-:Y:S02]  /*82f0*/  HFMA2 R138, -RZ, RZ, 0, 1.1920928955078125e-07 ;  /* 0x00000002ff8a7431 */ /* 0x000fe400000001ff */
[----:B------:R-:W-:Y:S02]  /*8300*/  IMAD.MOV.U32 R15, RZ, RZ, R8 ;  /* 0x000000ffff0f7224 */ /* 0x000fe400078e0008 */
[----:B------:R-:W-:Y:S01]  /*8310*/  FMUL.FTZ R10, R10, UR5 ;  /* 0x000000050a0a7c20 */ /* 0x000fe20008410000 */
        /* <DEDUP_REMOVED lines=11> */
.L_x_5905:
        /* <DEDUP_REMOVED lines=14> */
.L_x_5906:
        /* <DEDUP_REMOVED lines=43> */
.L_x_5904:
        /* <DEDUP_REMOVED lines=9> */
[--C-:B------:R-:W-:Y:S01]  /*87f0*/  FADD.FTZ R31, R15, R10.reuse ;  /* 0x0000000a0f1f7221 */ /* 0x100fe20000010000 */
[----:B------:R-:W-:-:S03]  /*8800*/  PRMT R10, R14, 0x7610, R10 ;  /* 0x000076100e0a7816 */ /* 0x000fc6000000000a */
[----:B------:R-:W-:-:S07]  /*8810*/  @P1 FADD.FTZ R31, R35, R31 ;  /* 0x0000001f231f1221 */ /* 0x000fce0000010000 */
.L_x_5858:
        /* <DEDUP_REMOVED lines=17> */
[----:B0-----:R-:W-:Y:S01]  /*8930*/  IMAD.WIDE.U32 R20, R142, 0x20, R164 ;  /* 0x000000208e147825 */ /* 0x001fe200078e00a4 */
[----:B------:R-:W-:Y:S02]  /*8940*/  SEL R13, RZ, 0x1, !P3 ;  /* 0x00000001ff0d7807 */ /* 0x000fe40005800000 */
[----:B------:R-:W-:Y:S02]  /*8950*/  SEL R12, RZ, 0x1, !P6 ;  /* 0x00000001ff0c7807 */ /* 0x000fe40007000000 */
[----:B------:R-:W-:Y:S01]  /*8960*/  STG.E.128 desc[UR10][R20.64], R24 ;  /* 0x0000001814007986 */ /* 0x000fe2000c101d0a */
[----:B------:R-:W-:Y:S02]  /*8970*/  LOP3.LUT R13, R22, R13, RZ, 0xfc, !PT ;  /* 0x0000000d160d7212 */ /* 0x000fe400078efcff */
[----:B------:R-:W-:Y:S01]  /*8980*/  LOP3.LUT R12, R7, R12, RZ, 0xfc, !PT ;  /* 0x0000000c070c7212 */ /* 0x000fe200078efcff */
[----:B------:R1:W-:Y:S01]  /*8990*/  STG.E.128 desc[UR10][R20.64+0x10], R28 ;  /* 0x0000101c14007986 */ /* 0x0003e2000c101d0a */
[----:B------:R-:W-:-:S05]  /*89a0*/  IADD3 R143, PT, PT, R142, 0x80, RZ ;  /* 0x000000808e8f7810 */ /* 0x000fca0007ffe0ff */
[----:B--2---:R-:W-:-:S04]  /*89b0*/  @P1 IMAD.WIDE.U32 R14, R143, 0x20, R14 ;  /* 0x000000208f0e1825 */ /* 0x004fc800078e000e */
[----:B---3--:R-:W-:-:S04]  /*89c0*/  @P0 IMAD.WIDE.U32 R18, R143, 0x10, R18 ;  /* 0x000000108f120825 */ /* 0x008fc800078e0012 */
[----:B-1----:R-:W-:-:S05]  /*89d0*/  IMAD.WIDE.U32 R20, R142, 0x8, R148 ;  /* 0x000000088e147825 */ /* 0x002fca00078e0094 */
[----:B------:R0:W-:Y:S02]  /*89e0*/  STG.E.64 desc[UR10][R20.64], R12 ;  /* 0x0000000c14007986 */ /* 0x0001e4000c101b0a */
[----:B0-----:R-:W-:Y:S01]  /*89f0*/  IMAD.WIDE.U32 R12, R143, 0x10, R146 ;  /* 0x000000108f0c7825 */ /* 0x001fe200078e0092 */
[----:B------:R-:W-:Y:S06]  /*8a00*/  @!P0 BRA `(.L_x_5907) ;  /* 0x0000000000508947 */ /* 0x000fec0003800000 */
[----:B------:R-:W-:Y:S01]  /*8a10*/  IMAD.U32 R7, R9, 0x10000, RZ ;  /* 0x0001000009077824 */ /* 0x000fe200078e00ff */
[----:B------:R-:W0:Y:S01]  /*8a20*/  LDC.64 R144, c[0x0][0x3b8] ;  /* 0x0000ee00ff907b82 */ /* 0x000e220000000a00 */
[----:B------:R-:W-:Y:S02]  /*8a30*/  LOP3.LUT R20, R141, 0xff, RZ, 0xc0, !PT ;  /* 0x000000ff8d147812 */ /* 0x000fe400078ec0ff */
[----:B------:R-:W-:Y:S02]  /*8a40*/  LOP3.LUT R22, R150, 0xff, RZ, 0xc0, !PT ;  /* 0x000000ff96167812 */ /* 0x000fe400078ec0ff */
[----:B------:R-:W-:Y:S01]  /*8a50*/  LOP3.LUT R140, R7, 0xff0000, RZ, 0xc0, !PT ;  /* 0x00ff0000078c7812 */ /* 0x000fe200078ec0ff */
[----:B------:R-:W-:Y:S01]  /*8a60*/  IMAD.WIDE.U32 R20, R20, 0x1000000, RZ ;  /* 0x0100000014147825 */ /* 0x000fe200078e00ff */
[----:B------:R-:W-:Y:S02]  /*8a70*/  LOP3.LUT R7, R10, 0xffff, RZ, 0xc0, !PT ;  /* 0x0000ffff0a077812 */ /* 0x000fe400078ec0ff */
[----:B------:R-:W-:Y:S01]  /*8a80*/  LOP3.LUT R136, R152, 0xff, RZ, 0xc0, !PT ;  /* 0x000000ff98887812 */ /* 0x000fe200078ec0ff */
[----:B------:R-:W-:Y:S01]  /*8a90*/  IMAD.WIDE.U32 R22, R22, 0x10000, RZ ;  /* 0x0001000016167825 */ /* 0x000fe200078e00ff */
[----:B------:R-:W-:-:S02]  /*8aa0*/  PRMT R140, R140, 0x4210, R7 ;  /* 0x000042108c8c7816 */ /* 0x000fc40000000007 */
[----:B------:R-:W-:Y:S01]  /*8ab0*/  PRMT R7, R11, 0x7104, RZ ;  /* 0x000071040b077816 */ /* 0x000fe200000000ff */
[----:B------:R-:W-:-:S03]  /*8ac0*/  IMAD.WIDE.U32 R136, R136, 0x100, RZ ;  /* 0x0000010088887825 */ /* 0x000fc600078e00ff */
[----:B------:R-:W-:-:S04]  /*8ad0*/  LOP3.LUT R140, R140, 0xff00, R7, 0xf8, !PT ;  /* 0x0000ff008c8c7812 */ /* 0x000fc800078ef807 */
[----:B------:R-:W-:-:S04]  /*8ae0*/  LOP3.LUT R7, R140, 0xff, R153, 0xf8, !PT ;  /* 0x000000ff8c077812 */ /* 0x000fc800078ef899 */
[----:B------:R-:W-:Y:S02]  /*8af0*/  LOP3.LUT R7, R23, R7, R21, 0xfe, !PT ;  /* 0x0000000717077212 */ /* 0x000fe400078efe15 */
[----:B------:R-:W-:Y:S02]  /*8b00*/  LOP3.LUT R21, R136, R20, R22, 0xfe, !PT ;  /* 0x0000001488157212 */ /* 0x000fe400078efe16 */
[----:B------:R-:W-:Y:S02]  /*8b10*/  LOP3.LUT R137, R7, R137, RZ, 0xfc, !PT ;  /* 0x0000008907897212 */ /* 0x000fe400078efcff */
[----:B------:R-:W-:Y:S01]  /*8b20*/  LOP3.LUT R136, R21, 0xff, R154, 0xf8, !PT ;  /* 0x000000ff15887812 */ /* 0x000fe200078ef89a */
[----:B0-----:R-:W-:-:S05]  /*8b30*/  IMAD.WIDE.U32 R20, R142, 0x8, R144 ;  /* 0x000000088e147825 */ /* 0x001fca00078e0090 */
[----:B------:R0:W-:Y:S02]  /*8b40*/  STG.E.64 desc[UR10][R20.64], R136 ;  /* 0x0000008814007986 */ /* 0x0001e4000c101b0a */
.L_x_5907:
[----:B------:R1:W5:Y:S04]  /*8b50*/  @P1 LDG.E.128 R36, desc[UR10][R14.64] ;  /* 0x0000000a0e241981 */ /* 0x000368000c1e1d00 */
[----:B------:R1:W5:Y:S04]  /*8b60*/  @P1 LDG.E.128 R32, desc[UR10][R14.64+0x10] ;  /* 0x0000100a0e201981 */ /* 0x000368000c1e1d00 */
[----:B------:R1:W5:Y:S04]  /*8b70*/  @P0 LDG.E.128 R40, desc[UR10][R18.64] ;  /* 0x0000000a12280981 */ /* 0x000368000c1e1d00 */
[----:B------:R-:W5:Y:S01]  /*8b80*/  LDG.E.128 R12, desc[UR10][R12.64] ;  /* 0x0000000a0c0c7981 */ /* 0x000f62000c1e1d00 */
        /* <DEDUP_REMOVED lines=16> */
.L_x_5910:
        /* <DEDUP_REMOVED lines=12> */
.L_x_5911:
[----:B------:R-:W-:Y:S01]  /*8d50*/  IMAD.WIDE.U32 R8, R0, -0x326172a9, RZ ;  /* 0xcd9e8d5700087825 */ /* 0x000fe200078e00ff */
[----:B-1----:R-:W-:Y:S01]  /*8d60*/  LOP3.LUT R18, R6, UR9, R5, 0x96, !PT ;  /* 0x0000000906127c12 */ /* 0x002fe2000f8e9605 */
        /* <DEDUP_REMOVED lines=47> */
.L_x_5909:
        /* <DEDUP_REMOVED lines=19> */
.L_x_5913:
        /* <DEDUP_REMOVED lines=12> */
.L_x_5914:
[----:B------:R-:W-:Y:S01]  /*9250*/  IMAD.WIDE.U32 R16, R0, -0x326172a9, RZ ;  /* 0xcd9e8d5700107825 */ /* 0x000fe200078e00ff */
[----:B------:R-:W-:Y:S01]  /*9260*/  LOP3.LUT R4, R6, UR9, R11, 0x96, !PT ;  /* 0x0000000906047c12 */ /* 0x000fe2000f8e960b */
[----:B------:R-:W-:Y:S02]  /*9270*/  UIADD3 UR31, UPT, UPT, UR8, 0x3c6ef372, URZ ;  /* 0x3c6ef372081f7890 */ /* 0x000fe4000fffe0ff */
[----:B------:R-:W-:Y:S01]  /*9280*/  UIADD3 UR32, UPT, UPT, UR9, -0x126145ec, URZ ;  /* 0xed9eba1409207890 */ /* 0x000fe2000fffe0ff */
        /* <DEDUP_REMOVED lines=46> */
.L_x_5912:
        /* <DEDUP_REMOVED lines=8> */
[----:B0-----:R-:W-:Y:S02]  /*95f0*/  FSEL R20, R11, RZ, !P2 ;  /* 0x000000ff0b147208 */ /* 0x001fe40005000000 */
        /* <DEDUP_REMOVED lines=13> */
.L_x_5916:
        /* <DEDUP_REMOVED lines=12> */
.L_x_5917:
        /* <DEDUP_REMOVED lines=49> */
.L_x_5915:
        /* <DEDUP_REMOVED lines=18> */
.L_x_5919:
        /* <DEDUP_REMOVED lines=12> */
.L_x_5920:
[----:B-1----:R-:W-:Y:S01]  /*9c80*/  IMAD.WIDE.U32 R18, R0, -0x326172a9, RZ ;  /* 0xcd9e8d5700127825 */ /* 0x002fe200078e00ff */
        /* <DEDUP_REMOVED lines=49> */
.L_x_5918:
[----:B------:R-:W-:Y:S02]  /*9fa0*/  I2FP.F32.U32 R10, R11 ;  /* 0x0000000b000a7245 */ /* 0x000fe40000201000 */
[----:B------:R-:W-:Y:S02]  /*9fb0*/  PRMT R11, R40, 0x7632, R11 ;  /* 0x00007632280b7816 */ /* 0x000fe4000000000b */
[----:B------:R-:W-:Y:S01]  /*9fc0*/  ISETP.NE.AND P3, PT, R16, 0x1, PT ;  /* 0x000000011000780c */ /* 0x000fe20003f65270 */
[----:B------:R-:W-:Y:S02]  /*9fd0*/  FFMA.FTZ R10, R10, R159, 1.1641532182693481445e-10 ;  /* 0x2f0000000a0a7423 */ /* 0x000fe4000001009f */
[----:B------:R-:W-:-:S03]  /*9fe0*/  IMAD.U32 R11, R11, 0x10000, RZ ;  /* 0x000100000b0b7824 */ /* 0x000fc600078e00ff */
[----:B------:R-:W-:Y:S01]  /*9ff0*/  FSETP.GTU.FTZ.AND P2, PT, R10, UR4, PT ;  /* 0x000000040a007c0b */ /* 0x000fe2000bf5c000 */
[----:B------:R-:W-:Y:S01]  /*a000*/  FMUL.FTZ R11, R11, UR5 ;  /* 0x000000050b0b7c20 */ /* 0x000fe20008410000 */
[----:B------:R-:W-:Y:S01]  /*a010*/  FSEL R10, R9, RZ, P4 ;  /* 0x000000ff090a7208 */ /* 0x000fe20002000000 */
[----:B------:R-:W-:Y:S01]  /*a020*/  IMAD.MOV.U32 R9, RZ, RZ, R8 ;  /* 0x000000ffff097224 */ /* 0x000fe200078e0008 */
[----:B------:R-:W-:Y:S02]  /*a030*/  SEL R152, RZ, 0x1, P2 ;  /* 0x00000001ff987807 */ /* 0x000fe40001000000 */
[----:B------:R-:W-:-:S05]  /*a040*/  FSEL R11, R11, RZ, !P2 ;  /* 0x000000ff0b0b7208 */ /* 0x000fca0005000000 */
[----:B------:R-:W-:Y:S01]  /*a050*/  FADD.FTZ R21, R11, R10 ;  /* 0x0000000a0b157221 */ /* 0x000fe20000010000 */
[----:B------:R-:W-:-:S03]  /*a060*/  MOV R11, 0x2 ;  /* 0x00000002000b7802 */ /* 0x000fc60000000f00 */
        /* <DEDUP_REMOVED lines=10> */
.L_x_5922:
        /* <DEDUP_REMOVED lines=12> */
.L_x_5923:
        /* <DEDUP_REMOVED lines=49> */
.L_x_5921:
[----:B------:R-:W-:Y:S01]  /*a4e0*/  ISETP.NE.AND P2, PT, R11, 0x1, PT ;  /* 0x000000010b00780c */ /* 0x000fe20003f45270 */
[C---:B-1----:R-:W-:Y:S01]  /*a4f0*/  IMAD.U32 R18, R13.reuse, 0x10000, RZ ;  /* 0x000100000d127824 */ /* 0x042fe200078e00ff */
        /* <DEDUP_REMOVED lines=17> */
.L_x_5925:
        /* <DEDUP_REMOVED lines=12> */
.L_x_5926:
        /* <DEDUP_REMOVED lines=50> */
.L_x_5924:
[----:B------:R-:W-:Y:S01]  /*a9f0*/  I2FP.F32.U32 R10, R9 ;  /* 0x00000009000a7245 */ /* 0x000fe20000201000 */
[----:B------:R-:W-:Y:S01]  /*aa00*/  IMAD.U32 R9, R41, 0x10000, RZ ;  /* 0x0001000029097824 */ /* 0x000fe200078e00ff */
[----:B------:R-:W-:Y:S01]  /*aa10*/  ISETP.NE.AND P3, PT, R16, 0x1, PT ;  /* 0x000000011000780c */ /* 0x000fe20003f65270 */
[----:B------:R-:W-:Y:S02]  /*aa20*/  IMAD.MOV.U32 R17, RZ, RZ, 0x2 ;  /* 0x00000002ff117424 */ /* 0x000fe400078e00ff */
[----:B------:R-:W-:Y:S01]  /*aa30*/  FFMA.FTZ R10, R10, R159, 1.1641532182693481445e-10 ;  /* 0x2f0000000a0a7423 */ /* 0x000fe2000001009f */
[----:B------:R-:W-:Y:S01]  /*aa40*/  FMUL.FTZ R22, R9, UR5 ;  /* 0x0000000509167c20 */ /* 0x000fe20008410000 */
[----:B------:R-:W-:-:S03]  /*aa50*/  FSEL R9, R18, RZ, P4 ;  /* 0x000000ff12097208 */ /* 0x000fc60002000000 */
        /* <DEDUP_REMOVED lines=15> */
.L_x_5928:
        /* <DEDUP_REMOVED lines=12> */
.L_x_5929:
        /* <DEDUP_REMOVED lines=49> */
.L_x_5927:
[----:B------:R-:W-:Y:S01]  /*af20*/  ISETP.NE.AND P2, PT, R17, 0x1, PT ;  /* 0x000000011100780c */ /* 0x000fe20003f45270 */
[----:B------:R-:W-:Y:S01]  /*af30*/  IMAD.MOV.U32 R16, RZ, RZ, 0x2 ;  /* 0x00000002ff107424 */ /* 0x000fe200078e00ff */
[----:B------:R-:W-:Y:S01]  /*af40*/  I2FP.F32.U32 R10, R9 ;  /* 0x00000009000a7245 */ /* 0x000fe20000201000 */
[----:B------:R-:W-:Y:S01]  /*af50*/  IMAD.MOV.U32 R11, RZ, RZ, R8 ;  /* 0x000000ffff0b7224 */ /* 0x000fe200078e0008 */
[----:B------:R-:W-:-:S03]  /*af60*/  SHF.L.U32 R9, R13, 0x10, RZ ;  /* 0x000000100d097819 */ /* 0x000fc600000006ff */
[----:B------:R-:W-:Y:S02]  /*af70*/  FFMA.FTZ R10, R10, R159, 1.1641532182693481445e-10 ;  /* 0x2f0000000a0a7423 */ /* 0x000fe4000001009f */
[----:B------:R-:W-:-:S03]  /*af80*/  FMUL.FTZ R9, R9, UR5 ;  /* 0x0000000509097c20 */ /* 0x000fc60008410000 */
[----:B------:R-:W-:-:S04]  /*af90*/  FSETP.LE.FTZ.AND P4, PT, R10, UR4, PT ;  /* 0x000000040a007c0b */ /* 0x000fc8000bf93000 */
        /* <DEDUP_REMOVED lines=10> */
.L_x_5931:
        /* <DEDUP_REMOVED lines=12> */
.L_x_5932:
        /* <DEDUP_REMOVED lines=50> */
.L_x_5930:
        /* <DEDUP_REMOVED lines=8> */
[----:B------:R-:W-:Y:S01]  /*b4a0*/  IMAD.MOV.U32 R9, RZ, RZ, R8 ;  /* 0x000000ffff097224 */ /* 0x000fe200078e0008 */
[----:B------:R-:W-:Y:S02]  /*b4b0*/  SEL R141, RZ, 0x1, P2 ;  /* 0x00000001ff8d7807 */ /* 0x000fe40001000000 */
[----:B------:R-:W-:Y:S02]  /*b4c0*/  FSEL R11, R11, RZ, !P2 ;  /* 0x000000ff0b0b7208 */ /* 0x000fe40005000000 */
[----:B------:R-:W-:-:S03]  /*b4d0*/  ISETP.NE.AND P2, PT, R16, 0x1, PT ;  /* 0x000000011000780c */ /* 0x000fc60003f45270 */
[----:B------:R-:W-:-:S04]  /*b4e0*/  FADD.FTZ R23, R11, R10 ;  /* 0x0000000a0b177221 */ /* 0x000fc80000010000 */
        /* <DEDUP_REMOVED lines=10> */
.L_x_5934:
        /* <DEDUP_REMOVED lines=12> */
.L_x_5935:
        /* <DEDUP_REMOVED lines=49> */
.L_x_5933:
[----:B------:R-:W-:Y:S01]  /*b960*/  ISETP.NE.AND P3, PT, R17, 0x1, PT ;  /* 0x000000011100780c */ /* 0x000fe20003f65270 */
[C---:B------:R-:W-:Y:S01]  /*b970*/  IMAD.U32 R11, R14.reuse, 0x10000, RZ ;  /* 0x000100000e0b7824 */ /* 0x040fe200078e00ff */
[----:B------:R-:W-:Y:S01]  /*b980*/  I2FP.F32.U32 R10, R9 ;  /* 0x00000009000a7245 */ /* 0x000fe20000201000 */
[----:B------:R-:W-:Y:S01]  /*b990*/  HFMA2 R18, -RZ, RZ, 0, 1.1920928955078125e-07 ;  /* 0x00000002ff127431 */ /* 0x000fe200000001ff */
[----:B------:R-:W-:Y:S01]  /*b9a0*/  PRMT R9, R14, 0x7632, R9 ;  /* 0x000076320e097816 */ /* 0x000fe20000000009 */
[----:B------:R-:W-:Y:S02]  /*b9b0*/  IMAD.MOV.U32 R14, RZ, RZ, R8 ;  /* 0x000000ffff0e7224 */ /* 0x000fe400078e0008 */
[----:B------:R-:W-:-:S05]  /*b9c0*/  FFMA.FTZ R10, R10, R159, 1.1641532182693481445e-10 ;  /* 0x2f0000000a0a7423 */ /* 0x000fca000001009f */
[----:B------:R-:W-:Y:S01]  /*b9d0*/  FSETP.LE.FTZ.AND P2, PT, R10, UR4, PT ;  /* 0x000000040a007c0b */ /* 0x000fe2000bf53000 */
[----:B------:R-:W-:Y:S01]  /*b9e0*/  FMUL.FTZ R10, R11, UR5 ;  /* 0x000000050b0a7c20 */ /* 0x000fe20008410000 */
        /* <DEDUP_REMOVED lines=9> */
.L_x_5937:
        /* <DEDUP_REMOVED lines=12> */
.L_x_5938:
        /* <DEDUP_REMOVED lines=50> */
.L_x_5936:
[----:B------:R-:W-:Y:S01]  /*be60*/  I2FP.F32.U32 R14, R14 ;  /* 0x0000000e000e7245 */ /* 0x000fe20000201000 */
[----:B------:R-:W-:Y:S01]  /*be70*/  IMAD.U32 R11, R42, 0x10000, RZ ;  /* 0x000100002a0b7824 */ /* 0x000fe200078e00ff */
[----:B------:R-:W-:-:S03]  /*be80*/  MOV R17, 0x2 ;  /* 0x0000000200117802 */ /* 0x000fc60000000f00 */
[----:B------:R-:W-:Y:S01]  /*be90*/  FFMA.FTZ R14, R14, R159, 1.1641532182693481445e-10 ;  /* 0x2f0000000e0e7423 */ /* 0x000fe2000001009f */
[----:B------:R-:W-:-:S04]  /*bea0*/  FMUL.FTZ R11, R11, UR5 ;  /* 0x000000050b0b7c20 */ /* 0x000fc80008410000 */
[----:B------:R-:W-:-:S04]  /*beb0*/  FSETP.GTU.FTZ.AND P3, PT, R14, UR4, PT ;  /* 0x000000040e007c0b */ /* 0x000fc8000bf7c000 */
        /* <DEDUP_REMOVED lines=16> */
.L_x_5940:
        /* <DEDUP_REMOVED lines=12> */
.L_x_5941:
        /* <DEDUP_REMOVED lines=50> */
.L_x_5939:
        /* <DEDUP_REMOVED lines=17> */
.L_x_5943:
        /* <DEDUP_REMOVED lines=12> */
.L_x_5944:
        /* <DEDUP_REMOVED lines=50> */
.L_x_5942:
[----:B------:R-:W-:Y:S02]  /*c890*/  I2FP.F32.U32 R10, R11 ;  /* 0x0000000b000a7245 */ /* 0x000fe40000201000 */
[----:B------:R-:W-:Y:S02]  /*c8a0*/  PRMT R11, R42, 0x7632, R11 ;  /* 0x000076322a0b7816 */ /* 0x000fe4000000000b */
[----:B------:R-:W-:Y:S01]  /*c8b0*/  MOV R18, 0x2 ;  /* 0x0000000200127802 */ /* 0x000fe20000000f00 */
[----:B------:R-:W-:Y:S02]  /*c8c0*/  FFMA.FTZ R10, R10, R159, 1.1641532182693481445e-10 ;  /* 0x2f0000000a0a7423 */ /* 0x000fe4000001009f */
[----:B------:R-:W-:-:S03]  /*c8d0*/  IMAD.U32 R11, R11, 0x10000, RZ ;  /* 0x000100000b0b7824 */ /* 0x000fc600078e00ff */
        /* <DEDUP_REMOVED lines=18> */
.L_x_5946:
        /* <DEDUP_REMOVED lines=12> */
.L_x_5947:
        /* <DEDUP_REMOVED lines=48> */
[----:B------:R-:W-:-:S07]  /*cdc0*/  HFMA2 R18, -RZ, RZ, 0, 0 ;  /* 0x00000000ff127431 */ /* 0x000fce00000001ff */
.L_x_5945:
[----:B------:R-:W-:Y:S01]  /*cdd0*/  ISETP.NE.AND P5, PT, R18, 0x1, PT ;  /* 0x000000011200780c */ /* 0x000fe20003fa5270 */
[----:B------:R-:W-:Y:S01]  /*cde0*/  IMAD.MOV.U32 R19, RZ, RZ, 0x2 ;  /* 0x00000002ff137424 */ /* 0x000fe200078e00ff */
[----:B------:R-:W-:Y:S01]  /*cdf0*/  I2FP.F32.U32 R10, R9 ;  /* 0x00000009000a7245 */ /* 0x000fe20000201000 */
[----:B------:R-:W-:-:S04]  /*ce00*/  IMAD.U32 R9, R15, 0x10000, RZ ;  /* 0x000100000f097824 */ /* 0x000fc800078e00ff */
[----:B------:R-:W-:Y:S01]  /*ce10*/  FFMA.FTZ R14, R10, R159, 1.1641532182693481445e-10 ;  /* 0x2f0000000a0e7423 */ /* 0x000fe2000001009f */
[----:B------:R-:W-:Y:S01]  /*ce20*/  FMUL.FTZ R9, R9, UR5 ;  /* 0x0000000509097c20 */ /* 0x000fe20008410000 */
[----:B------:R-:W-:Y:S02]  /*ce30*/  PRMT R10, R15, 0x7632, R10 ;  /* 0x000076320f0a7816 */ /* 0x000fe4000000000a */
[----:B------:R-:W-:Y:S02]  /*ce40*/  MOV R15, R8 ;  /* 0x00000008000f7202 */ /* 0x000fe40000000f00 */
        /* <DEDUP_REMOVED lines=10> */
.L_x_5949:
        /* <DEDUP_REMOVED lines=12> */
.L_x_5950:
        /* <DEDUP_REMOVED lines=13> */
[----:B------:R-:W-:-:S04]  /*d080*/  UIADD3 UR31, UPT, UPT, UR9, 0x32370b8f, URZ ;  /* 0x32370b8f091f7890 */ /* 0x000fc8000fffe0ff */
[----:B------:R-:W-:Y:S01]  /*d090*/  LOP3.LUT R5, R14, UR22, R19, 0x96, !PT ;  /* 0x000000160e057c12 */ /* 0x000fe2000f8e9613 */
[----:B------:R-:W-:-:S05]  /*d0a0*/  IMAD.WIDE.U32 R14, R15, -0x2daee0ad, RZ ;  /* 0xd2511f530f0e7825 */ /* 0x000fca00078e00ff */
[----:B------:R-:W-:Y:S01]  /*d0b0*/  LOP3.LUT R15, R4, UR31, R15, 0x96, !PT ;  /* 0x0000001f040f7c12 */ /* 0x000fe2000f8e960f */
[----:B------:R-:W-:Y:S01]  /*d0c0*/  UIADD3 UR31, UPT, UPT, UR9, -0x126145ec, URZ ;  /* 0xed9eba14091f7890 */ /* 0x000fe2000fffe0ff */
[----:B------:R-:W-:-:S05]  /*d0d0*/  IMAD.WIDE.U32 R4, R5, -0x2daee0ad, RZ ;  /* 0xd2511f5305047825 */ /* 0x000fca00078e00ff */
[----:B------:R-:W-:Y:S01]  /*d0e0*/  LOP3.LUT R19, R14, UR31, R5, 0x96, !PT ;  /* 0x0000001f0e137c12 */ /* 0x000fe2000f8e9605 */
[----:B------:R-:W-:Y:S01]  /*d0f0*/  UIADD3 UR31, UPT, UPT, UR8, 0x78dde6e4, URZ ;  /* 0x78dde6e4081f7890 */ /* 0x000fe2000fffe0ff */
[----:B------:R-:W-:-:S05]  /*d100*/  IMAD.WIDE.U32 R14, R15, -0x326172a9, RZ ;  /* 0xcd9e8d570f0e7825 */ /* 0x000fca00078e00ff */
[----:B------:R-:W-:Y:S01]  /*d110*/  LOP3.LUT R15, R18, UR31, R15, 0x96, !PT ;  /* 0x0000001f120f7c12 */ /* 0x000fe2000f8e960f */
[----:B------:R-:W-:Y:S01]  /*d120*/  UIADD3 UR31, UPT, UPT, UR8, 0x1715609d, URZ ;  /* 0x1715609d081f7890 */ /* 0x000fe2000fffe0ff */
[----:B------:R-:W-:-:S05]  /*d130*/  IMAD.WIDE.U32 R18, R19, -0x326172a9, RZ ;  /* 0xcd9e8d5713127825 */ /* 0x000fca00078e00ff */
[----:B------:R-:W-:Y:S01]  /*d140*/  LOP3.LUT R5, R14, UR31, R19, 0x96, !PT ;  /* 0x0000001f0e057c12 */ /* 0x000fe2000f8e9613 */
[----:B------:R-:W-:Y:S01]  /*d150*/  IMAD.WIDE.U32 R14, R15, -0x2daee0ad, RZ ;  /* 0xd2511f530f0e7825 */ /* 0x000fe200078e00ff */
[----:B------:R-:W-:-:S04]  /*d160*/  UIADD3 UR31, UPT, UPT, UR8, 0x5384540f, URZ ;  /* 0x5384540f081f7890 */ /* 0x000fc8000fffe0ff */
[----:B------:R-:W-:Y:S01]  /*d170*/  LOP3.LUT R15, R4, UR25, R15, 0x96, !PT ;  /* 0x00000019040f7c12 */ /* 0x000fe2000f8e960f */
[----:B------:R-:W-:-:S05]  /*d180*/  IMAD.WIDE.U32 R4, R5, -0x2daee0ad, RZ ;  /* 0xd2511f5305047825 */ /* 0x000fca00078e00ff */
[----:B------:R-:W-:Y:S01]  /*d190*/  LOP3.LUT R19, R14, UR26, R5, 0x96, !PT ;  /* 0x0000001a0e137c12 */ /* 0x000fe2000f8e9605 */
[----:B------:R-:W-:-:S05]  /*d1a0*/  IMAD.WIDE.U32 R14, R15, -0x326172a9, RZ ;  /* 0xcd9e8d570f0e7825 */ /* 0x000fca00078e00ff */
[----:B------:R-:W-:Y:S01]  /*d1b0*/  LOP3.LUT R15, R18, UR30, R15, 0x96, !PT ;  /* 0x0000001e120f7c12 */ /* 0x000fe2000f8e960f */
[----:B------:R-:W-:-:S05]  /*d1c0*/  IMAD.WIDE.U32 R18, R19, -0x326172a9, RZ ;  /* 0xcd9e8d5713127825 */ /* 0x000fca00078e00ff */
[----:B------:R-:W-:Y:S01]  /*d1d0*/  LOP3.LUT R5, R14, UR31, R19, 0x96, !PT ;  /* 0x0000001f0e057c12 */ /* 0x000fe2000f8e9613 */
[----:B------:R-:W-:Y:S01]  /*d1e0*/  UIADD3 UR31, UPT, UPT, UR9, 0x1fd5c5a3, URZ ;  /* 0x1fd5c5a3091f7890 */ /* 0x000fe2000fffe0ff */
        /* <DEDUP_REMOVED lines=10> */
[----:B------:R-:W-:Y:S02]  /*d290*/  MOV R8, R18 ;  /* 0x0000001200087202 */ /* 0x000fe40000000f00 */
[----:B------:R-:W-:Y:S01]  /*d2a0*/  LOP3.LUT R4, R4, UR6, R15, 0x96, !PT ;  /* 0x0000000604047c12 */ /* 0x000fe2000f8e960f */
[----:B------:R-:W-:Y:S02]  /*d2b0*/  IMAD.MOV.U32 R15, RZ, RZ, R140 ;  /* 0x000000ffff0f7224 */ /* 0x000fe400078e008c */
[----:B------:R-:W-:-:S07]  /*d2c0*/  IMAD.MOV.U32 R140, RZ, RZ, R14 ;  /* 0x000000ffff8c7224 */ /* 0x000fce00078e000e */
.L_x_5948:
        /* <DEDUP_REMOVED lines=10> */
[--C-:B------:R-:W-:Y:S01]  /*d370*/  FADD.FTZ R18, R18, R9.reuse ;  /* 0x0000000912127221 */ /* 0x100fe20000010000 */
[----:B------:R-:W-:Y:S02]  /*d380*/  PRMT R9, R14, 0x7610, R9 ;  /* 0x000076100e097816 */ /* 0x000fe40000000009 */
[----:B------:R-:W-:Y:S01]  /*d390*/  MOV R15, R8 ;  /* 0x00000008000f7202 */ /* 0x000fe20000000f00 */
        /* <DEDUP_REMOVED lines=10> */
.L_x_5952:
        /* <DEDUP_REMOVED lines=12> */
.L_x_5953:
        /* <DEDUP_REMOVED lines=50> */
.L_x_5951:
        /* <DEDUP_REMOVED lines=17> */
.L_x_5955:
        /* <DEDUP_REMOVED lines=14> */
.L_x_5956:
        /* <DEDUP_REMOVED lines=50> */
.L_x_5954:
        /* <DEDUP_REMOVED lines=11> */
[----:B------:R-:W-:Y:S01]  /*dde0*/  @P1 FADD.FTZ R19, R35, R19 ;  /* 0x0000001323131221 */ /* 0x000fe20000010000 */
[----:B------:R-:W-:Y:S06]  /*ddf0*/  BRA `(.L_x_5957) ;  /* 0x0000002800707947 */ /* 0x000fec0003800000 */
.L_x_5908:
        /* <DEDUP_REMOVED lines=15> */
.L_x_5959:
        /* <DEDUP_REMOVED lines=12> */
.L_x_5960:
[----:B------:R-:W-:Y:S01]  /*dfb0*/  IMAD.WIDE.U32 R22, R0, -0x326172a9, RZ ;  /* 0xcd9e8d5700167825 */ /* 0x000fe200078e00ff */
[----:B-1----:R-:W-:Y:S01]  /*dfc0*/  LOP3.LUT R18, R6, UR9, R5, 0x96, !PT ;  /* 0x0000000906127c12 */ /* 0x002fe2000f8e9605 */
[----:B------:R-:W-:Y:S02]  /*dfd0*/  UIADD3 UR31, UPT, UPT, UR8, 0x3c6ef372, URZ ;  /* 0x3c6ef372081f7890 */ /* 0x000fe4000fffe0ff */
[----:B------:R-:W-:Y:S01]  /*dfe0*/  HFMA2 R17, -RZ, RZ, 0, 0 ;  /* 0x00000000ff117431 */ /* 0x000fe200000001ff */
[----:B------:R-:W-:Y:S01]  /*dff0*/  UIADD3 UR32, UPT, UPT, UR9, -0x126145ec, URZ ;  /* 0xed9eba1409207890 */ /* 0x000fe2000fffe0ff */
[----:B0-----:R-:W-:Y:S01]  /*e000*/  LOP3.LUT R20, R3, UR8, R23, 0x96, !PT ;  /* 0x0000000803147c12 */ /* 0x001fe2000f8e9617 */
        /* <DEDUP_REMOVED lines=44> */
.L_x_5958:
[----:B------:R-:W-:Y:S01]  /*e2d0*/  ISETP.NE.AND P2, PT, R17, 0x1, PT ;  /* 0x000000011100780c */ /* 0x000fe20003f45270 */
[C---:B-----5:R-:W-:Y:S01]  /*e2e0*/  IMAD.U32 R138, R12.reuse, 0x10000, RZ ;  /* 0x000100000c8a7824 */ /* 0x060fe200078e00ff */
[----:B------:R-:W-:Y:S02]  /*e2f0*/  I2FP.F32.U32 R16, R7 ;  /* 0x0000000700107245 */ /* 0x000fe40000201000 */
[----:B0-----:R-:W-:Y:S02]  /*e300*/  PRMT R137, R12, 0x7632, R137 ;  /* 0x000076320c897816 */ /* 0x001fe40000000089 */
        /* <DEDUP_REMOVED lines=14> */
.L_x_5962:
        /* <DEDUP_REMOVED lines=12> */
.L_x_5963:
[----:B------:R-:W-:Y:S01]  /*e4b0*/  IMAD.WIDE.U32 R20, R0, -0x326172a9, RZ ;  /* 0xcd9e8d5700147825 */ /* 0x000fe200078e00ff */
[----:B------:R-:W-:Y:S01]  /*e4c0*/  LOP3.LUT R16, R6, UR9, R5, 0x96, !PT ;  /* 0x0000000906107c12 */ /* 0x000fe2000f8e9605 */
[----:B------:R-:W-:Y:S02]  /*e4d0*/  UIADD3 UR31, UPT, UPT, UR8, 0x3c6ef372, URZ ;  /* 0x3c6ef372081f7890 */ /* 0x000fe4000fffe0ff */
[----:B------:R-:W-:Y:S01]  /*e4e0*/  UIADD3 UR32, UPT, UPT, UR9, -0x126145ec, URZ ;  /* 0xed9eba1409207890 */ /* 0x000fe2000fffe0ff */
[----:B-1----:R-:W-:Y:S01]  /*e4f0*/  LOP3.LUT R18, R3, UR8, R21, 0x96, !PT ;  /* 0x0000000803127c12 */ /* 0x002fe2000f8e9615 */
        /* <DEDUP_REMOVED lines=45> */
.L_x_5961:
[----:B------:R-:W-:Y:S01]  /*e7d0*/  ISETP.NE.AND P2, PT, R16, 0x1, PT ;  /* 0x000000011000780c */ /* 0x000fe20003f45270 */
[----:B------:R-:W-:Y:S01]  /*e7e0*/  IMAD.U32 R137, R137, 0x10000, RZ ;  /* 0x0001000089897824 */ /* 0x000fe200078e00ff */
[----:B------:R-:W-:Y:S01]  /*e7f0*/  I2FP.F32.U32 R12, R12 ;  /* 0x0000000c000c7245 */ /* 0x000fe20000201000 */
[----:B-1----:R-:W-:Y:S01]  /*e800*/  IMAD.MOV.U32 R18, RZ, RZ, 0x2 ;  /* 0x00000002ff127424 */ /* 0x002fe200078e00ff */
        /* <DEDUP_REMOVED lines=13> */
.L_x_5965:
        /* <DEDUP_REMOVED lines=12> */
.L_x_5966:
        /* <DEDUP_REMOVED lines=50> */
.L_x_5964:
        /* <DEDUP_REMOVED lines=18> */
.L_x_5968:
        /* <DEDUP_REMOVED lines=12> */
.L_x_5969:
        /* <DEDUP_REMOVED lines=50> */
.L_x_5967:
        /* <DEDUP_REMOVED lines=17> */
.L_x_5971:
        /* <DEDUP_REMOVED lines=12> */
.L_x_5972:
        /* <DEDUP_REMOVED lines=50> */
.L_x_5970:
[----:B------:R-:W-:Y:S01]  /*f6b0*/  ISETP.NE.AND P3, PT, R18, 0x1, PT ;  /* 0x000000011200780c */ /* 0x000fe20003f65270 */
[----:B------:R-:W-:Y:S01]  /*f6c0*/  IMAD.MOV.U32 R19, RZ, RZ, 0x2 ;  /* 0x00000002ff137424 */ /* 0x000fe200078e00ff */
[----:B------:R-:W-:Y:S02]  /*f6d0*/  I2FP.F32.U32 R16, R17 ;  /* 0x0000001100107245 */ /* 0x000fe40000201000 */
[----:B------:R-:W-:-:S03]  /*f6e0*/  MOV R17, R8 ;  /* 0x0000000800117202 */ /* 0x000fc60000000f00 */
[----:B------:R-:W-:-:S05]  /*f6f0*/  FFMA.FTZ R16, R16, R159, 1.1641532182693481445e-10 ;  /* 0x2f00000010107423 */ /* 0x000fca000001009f */
[----:B------:R-:W-:Y:S01]  /*f700*/  FSETP.LE.FTZ.AND P2, PT, R16, UR4, PT ;  /* 0x0000000410007c0b */ /* 0x000fe2000bf53000 */
[C---:B------:R-:W-:Y:S01]  /*f710*/  IMAD.U32 R16, R14.reuse, 0x10000, RZ ;  /* 0x000100000e107824 */ /* 0x040fe200078e00ff */
[----:B------:R-:W-:Y:S01]  /*f720*/  PRMT R14, R14, 0x7632, R14 ;  /* 0x000076320e0e7816 */ /* 0x000fe2000000000e */
        /* <DEDUP_REMOVED lines=9> */
.L_x_5974:
        /* <DEDUP_REMOVED lines=12> */
.L_x_5975:
        /* <DEDUP_REMOVED lines=48> */
[----:B------:R-:W-:Y:S02]  /*fb80*/  HFMA2 R19, -RZ, RZ, 0, 0 ;  /* 0x00000000ff137431 */ /* 0x000fe400000001ff */
[----:B------:R-:W-:-:S07]  /*fb90*/  IMAD.MOV.U32 R140, RZ, RZ, R18 ;  /* 0x000000ffff8c7224 */ /* 0x000fce00078e0012 */
.L_x_5973:
        /* <DEDUP_REMOVED lines=16> */
.L_x_5977:
        /* <DEDUP_REMOVED lines=12> */
.L_x_5978:
        /* <DEDUP_REMOVED lines=44> */
[----:B------:R-:W-:Y:S01]  /*10020*/  HFMA2 R20, -RZ, RZ, 0, 0 ;  /* 0x00000000ff147431 */ /* 0x000fe200000001ff */
[----:B------:R-:W-:Y:S01]  /*10030*/  MOV R8, R18 ;  /* 0x0000001200087202 */ /* 0x000fe20000000f00 */
[----:B------:R-:W-:-:S04]  /*10040*/  IMAD.WIDE.U32 R18, R17, -0x2daee0ad, RZ ;  /* 0xd2511f5311127825 */ /* 0x000fc800078e00ff */
[----:B------:R-:W-:Y:S01]  /*10050*/  IMAD.MOV.U32 R17, RZ, RZ, R140 ;  /* 0x000000ffff117224 */ /* 0x000fe200078e008c */
[----:B------:R-:W-:Y:S01]  /*10060*/  LOP3.LUT R4, R4, UR6, R19, 0x96, !PT ;  /* 0x0000000604047c12 */ /* 0x000fe2000f8e9613 */
[----:B------:R-:W-:-:S07]  /*10070*/  IMAD.MOV.U32 R140, RZ, RZ, R18 ;  /* 0x000000ffff8c7224 */ /* 0x000fce00078e0012 */
.L_x_5976:
        /* <DEDUP_REMOVED lines=17> */
.L_x_5980:
        /* <DEDUP_REMOVED lines=12> */
.L_x_5981:
        /* <DEDUP_REMOVED lines=50> */
.L_x_5979:
[----:B------:R-:W-:Y:S01]  /*10570*/  P2R R21, PR, RZ, 0x2 ;  /* 0x00000002ff157803 */ /* 0x000fe20000000000 */
[----:B------:R-:W-:Y:S01]  /*10580*/  IMAD.U32 R20, R15, 0x10000, RZ ;  /* 0x000100000f147824 */ /* 0x000fe200078e00ff */
[----:B------:R-:W-:Y:S01]  /*10590*/  I2FP.F32.U32 R18, R19 ;  /* 0x0000001300127245 */ /* 0x000fe20000201000 */
[----:B------:R-:W-:Y:S01]  /*105a0*/  FMUL.FTZ R138, R138, UR5 ;  /* 0x000000058a8a7c20 */ /* 0x000fe20008410000 */
[----:B------:R-:W-:Y:S01]  /*105b0*/  ISETP.NE.AND P1, PT, R7, RZ, PT ;  /* 0x000000ff0700720c */ /* 0x000fe20003f25270 */
[----:B------:R-:W-:Y:S01]  /*105c0*/  FMUL.FTZ R22, R22, UR5 ;  /* 0x0000000516167c20 */ /* 0x000fe20008410000 */
[----:B------:R-:W-:Y:S01]  /*105d0*/  ISETP.NE.AND P6, PT, R13, RZ, PT ;  /* 0x000000ff0d00720c */ /* 0x000fe20003fc5270 */
[----:B------:R-:W-:Y:S01]  /*105e0*/  FMUL.FTZ R15, R23, UR5 ;  /* 0x00000005170f7c20 */ /* 0x000fe20008410000 */
[----:B------:R-:W-:Y:S01]  /*105f0*/  FMUL.FTZ R145, R20, UR5 ;  /* 0x0000000514917c20 */ /* 0x000fe20008410000 */
        /* <DEDUP_REMOVED lines=8> */
[----:B------:R-:W-:Y:S01]  /*10680*/  P2R R139, PR, RZ, 0x1 ;  /* 0x00000001ff8b7803 */ /* 0x000fe20000000000 */
        /* <DEDUP_REMOVED lines=19> */
.L_x_5957:
[----:B------:R-:W-:Y:S02]  /*107c0*/  ISETP.NE.AND P6, PT, R7, RZ, PT ;  /* 0x000000ff0700720c */ /* 0x000fe40003fc5270 */
[----:B------:R-:W-:Y:S02]  /*107d0*/  SEL R7, RZ, 0x1000000, !P5 ;  /* 0x01000000ff077807 */ /* 0x000fe40006800000 */
[----:B------:R-:W-:Y:S02]  /*107e0*/  SEL R14, RZ, 0x10000, !P4 ;  /* 0x00010000ff0e7807 */ /* 0x000fe40006000000 */
[----:B------:R-:W-:Y:S02]  /*107f0*/  SEL R137, RZ, 0x100, !P3 ;  /* 0x00000100ff897807 */ /* 0x000fe40005800000 */
[----:B------:R-:W-:Y:S02]  /*10800*/  ISETP.NE.AND P5, PT, R12, RZ, PT ;  /* 0x000000ff0c00720c */ /* 0x000fe40003fa5270 */
[----:B------:R-:W-:-:S02]  /*10810*/  ISETP.NE.AND P4, PT, R136, RZ, PT ;  /* 0x000000ff8800720c */ /* 0x000fc40003f85270 */
[----:B------:R-:W-:Y:S01]  /*10820*/  ISETP.NE.AND P3, PT, R13, RZ, PT ;  /* 0x000000ff0d00720c */ /* 0x000fe20003f65270 */
[----:B------:R-:W-:Y:S01]  /*10830*/  IMAD.WIDE.U32 R12, R143, 0x20, R164 ;  /* 0x000000208f0c7825 */ /* 0x000fe200078e00a4 */
[----:B------:R-:W-:Y:S02]  /*10840*/  LOP3.LUT R137, R137, R7, R14, 0xfe, !PT ;  /* 0x0000000789897212 */ /* 0x000fe400078efe0e */
[----:B------:R-:W-:Y:S02]  /*10850*/  SEL R15, RZ, 0x1000000, !P3 ;  /* 0x01000000ff0f7807 */ /* 0x000fe40005800000 */
[----:B------:R-:W-:Y:S01]  /*10860*/  SEL R14, RZ, 0x10000, !P4 ;  /* 0x00010000ff0e7807 */ /* 0x000fe20006000000 */
[----:B------:R-:W-:Y:S01]  /*10870*/  STG.E.128 desc[UR10][R12.64], R20 ;  /* 0x000000140c007986 */ /* 0x000fe2000c101d0a */
[----:B------:R-:W-:-:S03]  /*10880*/  SEL R7, RZ, 0x100, !P5 ;  /* 0x00000100ff077807 */ /* 0x000fc60006800000 */
[----:B------:R0:W-:Y:S01]  /*10890*/  STG.E.128 desc[UR10][R12.64+0x10], R16 ;  /* 0x000010100c007986 */ /* 0x0001e2000c101d0a */
[----:B------:R-:W-:Y:S02]  /*108a0*/  LOP3.LUT R7, R7, R15, R14, 0xfe, !PT ;  /* 0x0000000f07077212 */ /* 0x000fe400078efe0e */
[----:B------:R-:W-:-:S04]  /*108b0*/  SEL R14, RZ, 0x1, !P2 ;  /* 0x00000001ff0e7807 */ /* 0x000fc80005000000 */
[----:B0-----:R-:W-:Y:S02]  /*108c0*/  LOP3.LUT R13, R137, R14, RZ, 0xfc, !PT ;  /* 0x0000000e890d7212 */ /* 0x001fe400078efcff */
[----:B------:R-:W-:-:S04]  /*108d0*/  SEL R14, RZ, 0x1, !P6 ;  /* 0x00000001ff0e7807 */ /* 0x000fc80007000000 */
[----:B------:R-:W-:Y:S01]  /*108e0*/  LOP3.LUT R12, R7, R14, RZ, 0xfc, !PT ;  /* 0x0000000e070c7212 */ /* 0x000fe200078efcff */
[----:B------:R-:W-:-:S05]  /*108f0*/  IMAD.WIDE.U32 R14, R143, 0x8, R148 ;  /* 0x000000088f0e7825 */ /* 0x000fca00078e0094 */
[----:B------:R0:W-:Y:S01]  /*10900*/  STG.E.64 desc[UR10][R14.64], R12 ;  /* 0x0000000c0e007986 */ /* 0x0001e2000c101b0a */
[----:B------:R-:W-:Y:S05]  /*10910*/  @!P0 BRA `(.L_x_5982) ;  /* 0x0000000000508947 */ /* 0x000fea0003800000 */
[----:B------:R-:W-:Y:S01]  /*10920*/  IMAD.U32 R7, R9, 0x10000, RZ ;  /* 0x0001000009077824 */ /* 0x000fe200078e00ff */
[----:B------:R-:W1:Y:S01]  /*10930*/  LDC.64 R138, c[0x0][0x3b8] ;  /* 0x0000ee00ff8a7b82 */ /* 0x000e620000000a00 */
[----:B0-----:R-:W-:Y:S02]  /*10940*/  LOP3.LUT R13, R141, 0xff, RZ, 0xc0, !PT ;  /* 0x000000ff8d0d7812 */ /* 0x001fe400078ec0ff */
[----:B------:R-:W-:Y:S02]  /*10950*/  LOP3.LUT R14, R150, 0xff, RZ, 0xc0, !PT ;  /* 0x000000ff960e7812 */ /* 0x000fe400078ec0ff */
[----:B------:R-:W-:Y:S02]  /*10960*/  LOP3.LUT R12, R7, 0xff0000, RZ, 0xc0, !PT ;  /* 0x00ff0000070c7812 */ /* 0x000fe400078ec0ff */
[----:B------:R-:W-:Y:S01]  /*10970*/  LOP3.LUT R7, R10, 0xffff, RZ, 0xc0, !PT ;  /* 0x0000ffff0a077812 */ /* 0x000fe200078ec0ff */
[----:B------:R-:W-:Y:S01]  /*10980*/  IMAD.WIDE.U32 R14, R14, 0x10000, RZ ;  /* 0x000100000e0e7825 */ /* 0x000fe200078e00ff */
[----:B------:R-:W-:-:S02]  /*10990*/  LOP3.LUT R136, R152, 0xff, RZ, 0xc0, !PT ;  /* 0x000000ff98887812 */ /* 0x000fc400078ec0ff */
[----:B------:R-:W-:Y:S02]  /*109a0*/  PRMT R7, R12, 0x4210, R7 ;  /* 0x000042100c077816 */ /* 0x000fe40000000007 */
[----:B------:R-:W-:Y:S01]  /*109b0*/  PRMT R12, R11, 0x7104, RZ ;  /* 0x000071040b0c7816 */ /* 0x000fe200000000ff */
[----:B------:R-:W-:-:S03]  /*109c0*/  IMAD.WIDE.U32 R136, R136, 0x100, RZ ;  /* 0x0000010088887825 */ /* 0x000fc600078e00ff */
[----:B------:R-:W-:-:S04]  /*109d0*/  LOP3.LUT R12, R7, 0xff00, R12, 0xf8, !PT ;  /* 0x0000ff00070c7812 */ /* 0x000fc800078ef80c */
[----:B------:R-:W-:Y:S01]  /*109e0*/  LOP3.LUT R7, R12, 0xff, R153, 0xf8, !PT ;  /* 0x000000ff0c077812 */ /* 0x000fe200078ef899 */
[----:B------:R-:W-:-:S05]  /*109f0*/  IMAD.WIDE.U32 R12, R13, 0x1000000, RZ ;  /* 0x010000000d0c7825 */ /* 0x000fca00078e00ff */
[----:B------:R-:W-:Y:S02]  /*10a00*/  LOP3.LUT R7, R15, R7, R13, 0xfe, !PT ;  /* 0x000000070f077212 */ /* 0x000fe400078efe0d */
[----:B------:R-:W-:Y:S02]  /*10a10*/  LOP3.LUT R15, R136, R12, R14, 0xfe, !PT ;  /* 0x0000000c880f7212 */ /* 0x000fe400078efe0e */
[----:B------:R-:W-:Y:S02]  /*10a20*/  LOP3.LUT R13, R7, R137, RZ, 0xfc, !PT ;  /* 0x00000089070d7212 */ /* 0x000fe400078efcff */
[----:B------:R-:W-:Y:S01]  /*10a30*/  LOP3.LUT R12, R15, 0xff, R154, 0xf8, !PT ;  /* 0x000000ff0f0c7812 */ /* 0x000fe200078ef89a */
[----:B-1----:R-:W-:-:S05]  /*10a40*/  IMAD.WIDE.U32 R14, R143, 0x8, R138 ;  /* 0x000000088f0e7825 */ /* 0x002fca00078e008a */
[----:B------:R1:W-:Y:S02]  /*10a50*/  STG.E.64 desc[UR10][R14.64], R12 ;  /* 0x0000000c0e007986 */ /* 0x0003e4000c101b0a */
.L_x_5982:
[----:B01----:R-:W0:Y:S01]  /*10a60*/  @P1 LDC.64 R12, c[0x0][0x3a0] ;  /* 0x0000e800ff0c1b82 */ /* 0x003e220000000a00 */
[----:B------:R-:W-:-:S07]  /*10a70*/  IADD3 R151, PT, PT, R142, 0x100, RZ ;  /* 0x000001008e977810 */ /* 0x000fce0007ffe0ff */
[----:B------:R-:W1:Y:S01]  /*10a80*/  @P0 LDC.64 R14, c[0x0][0x398] ;  /* 0x0000e600ff0e0b82 */ /* 0x000e620000000a00 */
[----:B0-----:R-:W-:-:S05]  /*10a90*/  @P1 IMAD.WIDE.U32 R12, R151, 0x20, R12 ;  /* 0x00000020970c1825 */ /* 0x001fca00078e000c */
[----:B------:R-:W5:Y:S01]  /*10aa0*/  @P1 LDG.E.128 R36, desc[UR10][R12.64] ;  /* 0x0000000a0c241981 */ /* 0x000f62000c1e1d00 */
[----:B-1----:R-:W-:-:S03]  /*10ab0*/  @P0 IMAD.WIDE.U32 R14, R151, 0x10, R14 ;  /* 0x00000010970e0825 */ /* 0x002fc600078e000e */
[----:B------:R0:W5:Y:S04]  /*10ac0*/  @P1 LDG.E.128 R32, desc[UR10][R12.64+0x10] ;  /* 0x0000100a0c201981 */ /* 0x000168000c1e1d00 */
[----:B------:R1:W5:Y:S01]  /*10ad0*/  @P0 LDG.E.128 R40, desc[UR10][R14.64] ;  /* 0x0000000a0e280981 */ /* 0x000362000c1e1d00 */
[----:B0-----:R-:W-:-:S05]  /*10ae0*/  IMAD.WIDE.U32 R12, R151, 0x10, R146 ;  /* 0x00000010970c7825 */ /* 0x001fca00078e0092 */
[----:B------:R1:W5:Y:S01]  /*10af0*/  LDG.E.128 R136, desc[UR10][R12.64] ;  /* 0x0000000a0c887981 */ /* 0x000362000c1e1d00 */
        /* <DEDUP_REMOVED lines=16> */
.L_x_5985:
        /* <DEDUP_REMOVED lines=12> */
.L_x_5986:
        /* <DEDUP_REMOVED lines=50> */
.L_x_5984:
[----:B------:R-:W-:Y:S01]  /*10fe0*/  ISETP.NE.AND P2, PT, R11, 0x1, PT ;  /* 0x000000010b00780c */ /* 0x000fe20003f45270 */
[----:B-1----:R-:W-:Y:S01]  /*10ff0*/  IMAD.MOV.U32 R13, RZ, RZ, 0x2 ;  /* 0x00000002ff0d7424 */ /* 0x002fe200078e00ff */
[----:B------:R-:W-:Y:S01]  /*11000*/  I2FP.F32.U32 R10, R9 ;  /* 0x00000009000a7245 */ /* 0x000fe20000201000 */
[----:B------:R-:W-:Y:S01]  /*11010*/  IMAD.MOV.U32 R9, RZ, RZ, R8 ;  /* 0x000000ffff097224 */ /* 0x000fe200078e0008 */
[C---:B-----5:R-:W-:Y:S02]  /*11020*/  SHF.L.U32 R14, R136.reuse, 0x10, RZ ;  /* 0x00000010880e7819 */ /* 0x060fe400000006ff */
[----:B------:R-:W-:Y:S01]  /*11030*/  PRMT R136, R136, 0x7632, R136 ;  /* 0x0000763288887816 */ /* 0x000fe20000000088 */
        /* <DEDUP_REMOVED lines=13> */
.L_x_5988:
        /* <DEDUP_REMOVED lines=12> */
.L_x_5989:
        /* <DEDUP_REMOVED lines=47> */
[----:B------:R-:W-:Y:S01]  /*114c0*/  LOP3.LUT R4, R4, UR6, R11, 0x96, !PT ;  /* 0x0000000604047c12 */ /* 0x000fe2000f8e960b */
[----:B------:R-:W-:Y:S02]  /*114d0*/  IMAD.MOV.U32 R7, RZ, RZ, R10 ;  /* 0x000000ffff077224 */ /* 0x000fe400078e000a */
[----:B------:R-:W-:-:S07]  /*114e0*/  IMAD.MOV.U32 R13, RZ, RZ, RZ ;  /* 0x000000ffff0d7224 */ /* 0x000fce00078e00ff */
.L_x_5987:
[----:B------:R-:W-:Y:S02]  /*114f0*/  I2FP.F32.U32 R10, R9 ;  /* 0x00000009000a7245 */ /* 0x000fe40000201000 */
[----:B------:R-:W-:Y:S02]  /*11500*/  SHF.L.U32 R9, R40, 0x10, RZ ;  /* 0x0000001028097819 */ /* 0x000fe400000006ff */
[----:B------:R-:W-:Y:S01]  /*11510*/  ISETP.NE.AND P3, PT, R13, 0x1, PT ;  /* 0x000000010d00780c */ /* 0x000fe20003f65270 */
[----:B------:R-:W-:Y:S02]  /*11520*/  FFMA.FTZ R10, R10, R159, 1.1641532182693481445e-10 ;  /* 0x2f0000000a0a7423 */ /* 0x000fe4000001009f */
[----:B------:R-:W-:Y:S01]  /*11530*/  FMUL.FTZ R12, R9, UR5 ;  /* 0x00000005090c7c20 */ /* 0x000fe20008410000 */
[----:B------:R-:W-:Y:S01]  /*11540*/  FSEL R9, R14, RZ, P4 ;  /* 0x000000ff0e097208 */ /* 0x000fe20002000000 */
[----:B------:R-:W-:Y:S01]  /*11550*/  IMAD.MOV.U32 R14, RZ, RZ, 0x2 ;  /* 0x00000002ff0e7424 */ /* 0x000fe200078e00ff */
[----:B------:R-:W-:-:S04]  /*11560*/  FSETP.GTU.FTZ.AND P2, PT, R10, UR4, PT ;  /* 0x000000040a007c0b */ /* 0x000fc8000bf5c000 */
        /* <DEDUP_REMOVED lines=14> */
.L_x_5991:
        /* <DEDUP_REMOVED lines=12> */
.L_x_5992:
        /* <DEDUP_REMOVED lines=50> */
.L_x_5990:
        /* <DEDUP_REMOVED lines=18> */
.L_x_5994:
        /* <DEDUP_REMOVED lines=12> */
.L_x_5995:
        /* <DEDUP_REMOVED lines=50> */
.L_x_5993:
[----:B------:R-:W-:Y:S01]  /*11f30*/  I2FP.F32.U32 R10, R11 ;  /* 0x0000000b000a7245 */ /* 0x000fe20000201000 */
[----:B------:R-:W-:Y:S01]  /*11f40*/  IMAD.MOV.U32 R136, RZ, RZ, 0x2 ;  /* 0x00000002ff887424 */ /* 0x000fe200078e00ff */
[----:B------:R-:W-:Y:S02]  /*11f50*/  PRMT R11, R40, 0x7632, R11 ;  /* 0x00007632280b7816 */ /* 0x000fe4000000000b */
[----:B------:R-:W-:Y:S01]  /*11f60*/  ISETP.NE.AND P3, PT, R15, 0x1, PT ;  /* 0x000000010f00780c */ /* 0x000fe20003f65270 */
[----:B------:R-:W-:Y:S01]  /*11f70*/  FFMA.FTZ R10, R10, R159, 1.1641532182693481445e-10 ;  /* 0x2f0000000a0a7423 */ /* 0x000fe2000001009f */
[----:B------:R-:W-:-:S04]  /*11f80*/  SHF.L.U32 R11, R11, 0x10, RZ ;  /* 0x000000100b0b7819 */ /* 0x000fc800000006ff */
[----:B------:R-:W-:Y:S01]  /*11f90*/  FSETP.GTU.FTZ.AND P2, PT, R10, UR4, PT ;  /* 0x000000040a007c0b */ /* 0x000fe2000bf5c000 */
[----:B------:R-:W-:Y:S01]  /*11fa0*/  FMUL.FTZ R11, R11, UR5 ;  /* 0x000000050b0b7c20 */ /* 0x000fe20008410000 */
[----:B------:R-:W-:Y:S01]  /*11fb0*/  FSEL R10, R9, RZ, P4 ;  /* 0x000000ff090a7208 */ /* 0x000fe20002000000 */
[----:B------:R-:W-:Y:S01]  /*11fc0*/  IMAD.MOV.U32 R9, RZ, RZ, R8 ;  /* 0x000000ffff097224 */ /* 0x000fe200078e0008 */
        /* <DEDUP_REMOVED lines=13> */
.L_x_5997:
        /* <DEDUP_REMOVED lines=12> */
.L_x_5998:
        /* <DEDUP_REMOVED lines=47> */
[----:B------:R-:W-:Y:S02]  /*12450*/  LOP3.LUT R4, R4, UR6, R11, 0x96, !PT ;  /* 0x0000000604047c12 */ /* 0x000fe4000f8e960b */
[----:B------:R-:W-:-:S07]  /*12460*/  MOV R7, R10 ;  /* 0x0000000a00077202 */ /* 0x000fce0000000f00 */
.L_x_5996:
[----:B------:R-:W-:Y:S01]  /*12470*/  ISETP.NE.AND P2, PT, R136, 0x1, PT ;  /* 0x000000018800780c */ /* 0x000fe20003f45270 */
[C---:B------:R-:W-:Y:S01]  /*12480*/  IMAD.U32 R14, R137.reuse, 0x10000, RZ ;  /* 0x00010000890e7824 */ /* 0x040fe200078e00ff */
[----:B------:R-:W-:Y:S01]  /*12490*/  I2FP.F32.U32 R10, R9 ;  /* 0x00000009000a7245 */ /* 0x000fe20000201000 */
[----:B------:R-:W-:Y:S01]  /*124a0*/  HFMA2 R15, -RZ, RZ, 0, 1.1920928955078125e-07 ;  /* 0x00000002ff0f7431 */ /* 0x000fe200000001ff */
[----:B------:R-:W-:Y:S01]  /*124b0*/  PRMT R9, R137, 0x7632, R9 ;  /* 0x0000763289097816 */ /* 0x000fe20000000009 */
[----:B------:R-:W-:Y:S01]  /*124c0*/  FMUL.FTZ R14, R14, UR5 ;  /* 0x000000050e0e7c20 */ /* 0x000fe20008410000 */
        /* <DEDUP_REMOVED lines=13> */
.L_x_6000:
        /* <DEDUP_REMOVED lines=12> */
.L_x_6001:
        /* <DEDUP_REMOVED lines=50> */
.L_x_5999:
[----:B------:R-:W-:Y:S01]  /*12980*/  I2FP.F32.U32 R10, R11 ;  /* 0x0000000b000a7245 */ /* 0x000fe20000201000 */
[----:B------:R-:W-:Y:S01]  /*12990*/  IMAD.U32 R11, R41, 0x10000, RZ ;  /* 0x00010000290b7824 */ /* 0x000fe200078e00ff */
[----:B------:R-:W-:-:S03]  /*129a0*/  MOV R137, 0x2 ;  /* 0x0000000200897802 */ /* 0x000fc60000000f00 */
[----:B------:R-:W-:-:S05]  /*129b0*/  FFMA.FTZ R10, R10, R159, 1.1641532182693481445e-10 ;  /* 0x2f0000000a0a7423 */ /* 0x000fca000001009f */
[----:B------:R-:W-:Y:S01]  /*129c0*/  FSETP.GTU.FTZ.AND P2, PT, R10, UR4, PT ;  /* 0x000000040a007c0b */ /* 0x000fe2000bf5c000 */
[----:B------:R-:W-:Y:S01]  /*129d0*/  FMUL.FTZ R10, R11, UR5 ;  /* 0x000000050b0a7c20 */ /* 0x000fe20008410000 */
        /* <DEDUP_REMOVED lines=16> */
.L_x_6003:
        /* <DEDUP_REMOVED lines=12> */
.L_x_6004:
        /* <DEDUP_REMOVED lines=50> */
.L_x_6002:
[----:B------:R-:W-:Y:S01]  /*12ec0*/  ISETP.NE.AND P2, PT, R137, 0x1, PT ;  /* 0x000000018900780c */ /* 0x000fe20003f45270 */
[----:B------:R-:W-:Y:S01]  /*12ed0*/  IMAD.U32 R9, R9, 0x10000, RZ ;  /* 0x0001000009097824 */ /* 0x000fe200078e00ff */
[----:B------:R-:W-:Y:S01]  /*12ee0*/  I2FP.F32.U32 R10, R11 ;  /* 0x0000000b000a7245 */ /* 0x000fe20000201000 */
[----:B------:R-:W-:Y:S02]  /*12ef0*/  HFMA2 R136, -RZ, RZ, 0, 1.1920928955078125e-07 ;  /* 0x00000002ff887431 */ /* 0x000fe400000001ff */
[----:B------:R-:W-:Y:S02]  /*12f00*/  IMAD.MOV.U32 R11, RZ, RZ, R8 ;  /* 0x000000ffff0b7224 */ /* 0x000fe400078e0008 */
[----:B------:R-:W-:Y:S01]  /*12f10*/  FMUL.FTZ R9, R9, UR5 ;  /* 0x0000000509097c20 */ /* 0x000fe20008410000 */
        /* <DEDUP_REMOVED lines=12> */
.L_x_6006:
        /* <DEDUP_REMOVED lines=12> */
.L_x_6007:
        /* <DEDUP_REMOVED lines=50> */
.L_x_6005:
        /* <DEDUP_REMOVED lines=23> */
.L_x_6009:
        /* <DEDUP_REMOVED lines=12> */
.L_x_6010:
        /* <DEDUP_REMOVED lines=48> */
[----:B------:R-:W-:-:S07]  /*138f0*/  IMAD.MOV.U32 R7, RZ, RZ, R10 ;  /* 0x000000ffff077224 */ /* 0x000fce00078e000a */
.L_x_6008:
        /* <DEDUP_REMOVED lines=18> */
.L_x_6012:
        /* <DEDUP_REMOVED lines=12> */
.L_x_6013:
        /* <DEDUP_REMOVED lines=46> */
[----:B------:R-:W-:Y:S01]  /*13dc0*/  HFMA2 R137, -RZ, RZ, 0, 0 ;  /* 0x00000000ff897431 */ /* 0x000fe200000001ff */
[----:B------:R-:W-:Y:S01]  /*13dd0*/  LOP3.LUT R4, R4, UR6, R11, 0x96, !PT ;  /* 0x0000000604047c12 */ /* 0x000fe2000f8e960b */
[----:B------:R-:W-:Y:S02]  /*13de0*/  IMAD.MOV.U32 R11, RZ, RZ, R7 ;  /* 0x000000ffff0b7224 */ /* 0x000fe400078e0007 */
[----:B------:R-:W-:-:S07]  /*13df0*/  IMAD.MOV.U32 R7, RZ, RZ, R10 ;  /* 0x000000ffff077224 */ /* 0x000fce00078e000a */
.L_x_6011:
[----:B------:R-:W-:Y:S01]  /*13e00*/  I2FP.F32.U32 R10, R11 ;  /* 0x0000000b000a7245 */ /* 0x000fe20000201000 */
[----:B------:R-:W-:Y:S02]  /*13e10*/  IMAD.U32 R11, R42, 0x10000, RZ ;  /* 0x000100002a0b7824 */ /* 0x000fe400078e00ff */
[----:B------:R-:W-:Y:S02]  /*13e20*/  IMAD.MOV.U32 R140, RZ, RZ, 0x2 ;  /* 0x00000002ff8c7424 */ /* 0x000fe400078e00ff */
        /* <DEDUP_REMOVED lines=19> */
.L_x_6015:
        /* <DEDUP_REMOVED lines=12> */
.L_x_6016:
        /* <DEDUP_REMOVED lines=50> */
.L_x_6014:
        /* <DEDUP_REMOVED lines=17> */
.L_x_6018:
        /* <DEDUP_REMOVED lines=12> */
.L_x_6019:
        /* <DEDUP_REMOVED lines=50> */
.L_x_6017:
[----:B------:R-:W-:Y:S01]  /*14830*/  I2FP.F32.U32 R10, R11 ;  /* 0x0000000b000a7245 */ /* 0x000fe20000201000 */
[----:B------:R-:W-:Y:S01]  /*14840*/  IMAD.MOV.U32 R140, RZ, RZ, 0x2 ;  /* 0x00000002ff8c7424 */ /* 0x000fe200078e00ff */
[----:B------:R-:W-:-:S03]  /*14850*/  PRMT R11, R42, 0x7632, R11 ;  /* 0x000076322a0b7816 */ /* 0x000fc6000000000b */
[----:B------:R-:W-:Y:S02]  /*14860*/  FFMA.FTZ R10, R10, R159, 1.1641532182693481445e-10 ;  /* 0x2f0000000a0a7423 */ /* 0x000fe4000001009f */
[----:B------:R-:W-:-:S03]  /*14870*/  IMAD.U32 R11, R11, 0x10000, RZ ;  /* 0x000100000b0b7824 */ /* 0x000fc600078e00ff */
[----:B------:R-:W-:Y:S01]  /*14880*/  FSETP.GTU.FTZ.AND P4, PT, R10, UR4, PT ;  /* 0x000000040a007c0b */ /* 0x000fe2000bf9c000 */
[----:B------:R-:W-:Y:S01]  /*14890*/  FMUL.FTZ R11, R11, UR5 ;  /* 0x000000050b0b7c20 */ /* 0x000fe20008410000 */
[----:B------:R-:W-:Y:S02]  /*148a0*/  FSEL R10, R9, RZ, P3 ;  /* 0x000000ff090a7208 */ /* 0x000fe40001800000 */
        /* <DEDUP_REMOVED lines=15> */
.L_x_6021:
        /* <DEDUP_REMOVED lines=12> */
.L_x_6022:
        /* <DEDUP_REMOVED lines=49> */
.L_x_6020:
[----:B------:R-:W-:Y:S01]  /*14d70*/  ISETP.NE.AND P5, PT, R140, 0x1, PT ;  /* 0x000000018c00780c */ /* 0x000fe20003fa5270 */
[----:B------:R-:W-:Y:S01]  /*14d80*/  IMAD.MOV.U32 R144, RZ, RZ, 0x2 ;  /* 0x00000002ff907424 */ /* 0x000fe200078e00ff */
[----:B------:R-:W-:Y:S02]  /*14d90*/  I2FP.F32.U32 R10, R9 ;  /* 0x00000009000a7245 */ /* 0x000fe40000201000 */
[----:B------:R-:W-:-:S03]  /*14da0*/  SHF.L.U32 R9, R139, 0x10, RZ ;  /* 0x000000108b097819 */ /* 0x000fc600000006ff */
[----:B------:R-:W-:Y:S01]  /*14db0*/  FFMA.FTZ R138, R10, R159, 1.1641532182693481445e-10 ;  /* 0x2f0000000a8a7423 */ /* 0x000fe2000001009f */
[----:B------:R-:W-:Y:S01]  /*14dc0*/  PRMT R10, R139, 0x7632, R10 ;  /* 0x000076328b0a7816 */ /* 0x000fe2000000000a */
[----:B------:R-:W-:Y:S01]  /*14dd0*/  FMUL.FTZ R9, R9, UR5 ;  /* 0x0000000509097c20 */ /* 0x000fe20008410000 */
[----:B------:R-:W-:Y:S02]  /*14de0*/  IMAD.MOV.U32 R139, RZ, RZ, R8 ;  /* 0x000000ffff8b7224 */ /* 0x000fe400078e0008 */
        /* <DEDUP_REMOVED lines=10> */
.L_x_6024:
        /* <DEDUP_REMOVED lines=12> */
.L_x_6025:
        /* <DEDUP_REMOVED lines=47> */
[----:B------:R-:W-:Y:S02]  /*15240*/  LOP3.LUT R4, R4, UR6, R139, 0x96, !PT ;  /* 0x0000000604047c12 */ /* 0x000fe4000f8e968b */
[----:B------:R-:W-:Y:S01]  /*15250*/  MOV R139, R7 ;  /* 0x00000007008b7202 */ /* 0x000fe20000000f00 */
[----:B------:R-:W-:-:S07]  /*15260*/  IMAD.MOV.U32 R7, RZ, RZ, R138 ;  /* 0x000000ffff077224 */ /* 0x000fce00078e008a */
.L_x_6023:
        /* <DEDUP_REMOVED lines=10> */
[--C-:B------:R-:W-:Y:S01]  /*15310*/  FADD.FTZ R138, R138, R9.reuse ;  /* 0x000000098a8a7221 */ /* 0x100fe20000010000 */
[----:B------:R-:W-:Y:S01]  /*15320*/  PRMT R9, R139, 0x7610, R9 ;  /* 0x000076108b097816 */ /* 0x000fe20000000009 */
[----:B------:R-:W-:Y:S02]  /*15330*/  IMAD.MOV.U32 R139, RZ, RZ, R8 ;  /* 0x000000ffff8b7224 */ /* 0x000fe400078e0008 */
        /* <DEDUP_REMOVED lines=10> */
.L_x_6027:
        /* <DEDUP_REMOVED lines=12> */
.L_x_6028:
        /* <DEDUP_REMOVED lines=50> */
.L_x_6026:
[----:B------:R-:W-:Y:S01]  /*157c0*/  ISETP.NE.AND P6, PT, R145, 0x1, PT ;  /* 0x000000019100780c */ /* 0x000fe20003fc5270 */
[----:B------:R-:W-:Y:S01]  /*157d0*/  IMAD.MOV.U32 R146, RZ, RZ, R8 ;  /* 0x000000ffff927224 */ /* 0x000fe200078e0008 */
[----:B------:R-:W-:Y:S02]  /*157e0*/  I2FP.F32.U32 R140, R139 ;  /* 0x0000008b008c7245 */ /* 0x000fe40000201000 */
[----:B------:R-:W-:-:S03]  /*157f0*/  SHF.L.U32 R10, R10, 0x10, RZ ;  /* 0x000000100a0a7819 */ /* 0x000fc600000006ff */
[----:B------:R-:W-:Y:S01]  /*15800*/  FFMA.FTZ R139, R140, R159, 1.1641532182693481445e-10 ;  /* 0x2f0000008c8b7423 */ /* 0x000fe2000001009f */
[----:B------:R-:W-:Y:S02]  /*15810*/  IMAD.MOV.U32 R140, RZ, RZ, 0x2 ;  /* 0x00000002ff8c7424 */ /* 0x000fe400078e00ff */
[----:B------:R-:W-:Y:S02]  /*15820*/  FMUL.FTZ R10, R10, UR5 ;  /* 0x000000050a0a7c20 */ /* 0x000fe40008410000 */
        /* <DEDUP_REMOVED lines=10> */
.L_x_6030:
        /* <DEDUP_REMOVED lines=14> */
.L_x_6031:
[----:B------:R-:W-:Y:S01]  /*159b0*/  LOP3.LUT R144, R6, UR9, R5, 0x96, !PT ;  /* 0x0000000906907c12 */ /* 0x000fe2000f8e9605 */
[----:B------:R-:W-:-:S04]  /*159c0*/  IMAD.WIDE.U32 R146, R0, -0x326172a9, RZ ;  /* 0xcd9e8d5700927825 */ /* 0x000fc800078e00ff */
[----:B------:R-:W-:Y:S01]  /*159d0*/  IMAD.WIDE.U32 R144, R144, -0x326172a9, RZ ;  /* 0xcd9e8d5790907825 */ /* 0x000fe200078e00ff */
[----:B------:R-:W-:-:S03]  /*159e0*/  LOP3.LUT R147, R3, UR8, R147, 0x96, !PT ;  /* 0x0000000803937c12 */ /* 0x000fc6000f8e9693 */
[----:B------:R-:W-:Y:S01]  /*159f0*/  IMAD.MOV.U32 R140, RZ, RZ, RZ ;  /* 0x000000ffff8c7224 */ /* 0x000fe200078e00ff */
        /* <DEDUP_REMOVED lines=45> */
.L_x_6029:
[----:B------:R-:W-:Y:S02]  /*15cd0*/  I2FP.F32.U32 R144, R146 ;  /* 0x0000009200907245 */ /* 0x000fe40000201000 */
[----:B------:R-:W-:Y:S02]  /*15ce0*/  PRMT R139, R43, 0x7632, R139 ;  /* 0x000076322b8b7816 */ /* 0x000fe4000000008b */
[----:B------:R-:W-:Y:S01]  /*15cf0*/  FSEL R10, R10, RZ, P5 ;  /* 0x000000ff0a0a7208 */ /* 0x000fe20002800000 */
[----:B------:R-:W-:Y:S01]  /*15d00*/  FFMA.FTZ R144, R144, R159, 1.1641532182693481445e-10 ;  /* 0x2f00000090907423 */ /* 0x000fe2000001009f */
[----:B------:R-:W-:-:S04]  /*15d10*/  SHF.L.U32 R139, R139, 0x10, RZ ;  /* 0x000000108b8b7819 */ /* 0x000fc800000006ff */
        /* <DEDUP_REMOVED lines=8> */
.L_x_5983:
        /* <DEDUP_REMOVED lines=15> */
.L_x_6034:
        /* <DEDUP_REMOVED lines=12> */
.L_x_6035:
        /* <DEDUP_REMOVED lines=47> */
[----:B------:R-:W-:Y:S01]  /*16240*/  MOV R7, R12 ;  /* 0x0000000c00077202 */ /* 0x000fe20000000f00 */
[----:B------:R-:W-:Y:S01]  /*16250*/  IMAD.MOV.U32 R12, RZ, RZ, R140 ;  /* 0x000000ffff0c7224 */ /* 0x000fe200078e008c */
[----:B------:R-:W-:-:S07]  /*16260*/  LOP3.LUT R4, R4, UR6, R13, 0x96, !PT ;  /* 0x0000000604047c12 */ /* 0x000fce000f8e960d */
.L_x_6033:
[----:B------:R-:W-:Y:S01]  /*16270*/  ISETP.NE.AND P2, PT, R15, 0x1, PT ;  /* 0x000000010f00780c */ /* 0x000fe20003f45270 */
[----:B------:R-:W-:Y:S01]  /*16280*/  IMAD.MOV.U32 R13, RZ, RZ, R8 ;  /* 0x000000ffff0d7224 */ /* 0x000fe200078e0008 */
[----:B------:R-:W-:Y:S02]  /*16290*/  I2FP.F32.U32 R12, R12 ;  /* 0x0000000c000c7245 */ /* 0x000fe40000201000 */
[C---:B-----5:R-:W-:Y:S02]  /*162a0*/  SHF.L.U32 R158, R136.reuse, 0x10, RZ ;  /* 0x00000010889e7819 */ /* 0x060fe400000006ff */
[----:B------:R-:W-:Y:S01]  /*162b0*/  PRMT R14, R136, 0x7632, R14 ;  /* 0x00007632880e7816 */ /* 0x000fe2000000000e */
[----:B------:R-:W-:Y:S01]  /*162c0*/  FFMA.FTZ R12, R12, R159, 1.1641532182693481445e-10 ;  /* 0x2f0000000c0c7423 */ /* 0x000fe2000001009f */
[----:B------:R-:W-:-:S04]  /*162d0*/  IMAD.MOV.U32 R136, RZ, RZ, 0x2 ;  /* 0x00000002ff887424 */ /* 0x000fc800078e00ff */
        /* <DEDUP_REMOVED lines=11> */
.L_x_6037:
        /* <DEDUP_REMOVED lines=12> */
.L_x_6038:
        /* <DEDUP_REMOVED lines=50> */
.L_x_6036:
[----:B------:R-:W-:Y:S01]  /*16770*/  ISETP.NE.AND P2, PT, R136, 0x1, PT ;  /* 0x000000018800780c */ /* 0x000fe20003f45270 */
[----:B------:R-:W-:Y:S01]  /*16780*/  IMAD.MOV.U32 R15, RZ, RZ, 0x2 ;  /* 0x00000002ff0f7424 */ /* 0x000fe200078e00ff */
[----:B------:R-:W-:Y:S01]  /*16790*/  I2FP.F32.U32 R12, R13 ;  /* 0x0000000d000c7245 */ /* 0x000fe20000201000 */
[----:B------:R-:W-:Y:S01]  /*167a0*/  IMAD.MOV.U32 R13, RZ, RZ, R8 ;  /* 0x000000ffff0d7224 */ /* 0x000fe200078e0008 */
[----:B------:R-:W-:-:S03]  /*167b0*/  SHF.L.U32 R157, R14, 0x10, RZ ;  /* 0x000000100e9d7819 */ /* 0x000fc600000006ff */
        /* <DEDUP_REMOVED lines=12> */
.L_x_6040:
        /* <DEDUP_REMOVED lines=12> */
.L_x_6041:
        /* <DEDUP_REMOVED lines=50> */
.L_x_6039:
[----:B------:R-:W-:Y:S01]  /*16c60*/  ISETP.NE.AND P2, PT, R15, 0x1, PT ;  /* 0x000000010f00780c */ /* 0x000fe20003f45270 */
[----:B------:R-:W-:Y:S01]  /*16c70*/  IMAD.MOV.U32 R136, RZ, RZ, 0x2 ;  /* 0x00000002ff887424 */ /* 0x000fe200078e00ff */
[----:B------:R-:W-:Y:S01]  /*16c80*/  I2FP.F32.U32 R12, R13 ;  /* 0x0000000d000c7245 */ /* 0x000fe20000201000 */
[----:B------:R-:W-:Y:S01]  /*16c90*/  IMAD.MOV.U32 R13, RZ, RZ, R8 ;  /* 0x000000ffff0d7224 */ /* 0x000fe200078e0008 */
[C---:B------:R-:W-:Y:S02]  /*16ca0*/  SHF.L.U32 R147, R137.reuse, 0x10, RZ ;  /* 0x0000001089937819 */ /* 0x040fe400000006ff */
[----:B------:R-:W-:Y:S01]  /*16cb0*/  PRMT R14, R137, 0x7632, R14 ;  /* 0x00007632890e7816 */ /* 0x000fe2000000000e */
        /* <DEDUP_REMOVED lines=12> */
.L_x_6043:
        /* <DEDUP_REMOVED lines=12> */
.L_x_6044:
        /* <DEDUP_REMOVED lines=50> */
.L_x_6042:
        /* <DEDUP_REMOVED lines=17> */
.L_x_6046:
        /* <DEDUP_REMOVED lines=12> */
.L_x_6047:
        /* <DEDUP_REMOVED lines=50> */
.L_x_6045:
        /* <DEDUP_REMOVED lines=17> */
.L_x_6049:
        /* <DEDUP_REMOVED lines=12> */
.L_x_6050:
        /* <DEDUP_REMOVED lines=50> */
.L_x_6048:
[----:B------:R-:W-:Y:S02]  /*17b40*/  ISETP.NE.AND P4, PT, R136, 0x1, PT ;  /* 0x000000018800780c */ /* 0x000fe40003f85270 */
[----:B------:R-:W-:Y:S01]  /*17b50*/  I2FP.F32.U32 R12, R13 ;  /* 0x0000000d000c7245 */ /* 0x000fe20000201000 */
[----:B------:R-:W-:Y:S01]  /*17b60*/  IMAD.MOV.U32 R13, RZ, RZ, R8 ;  /* 0x000000ffff0d7224 */ /* 0x000fe200078e0008 */
[----:B------:R-:W-:Y:S01]  /*17b70*/  SHF.L.U32 R144, R14, 0x10, RZ ;  /* 0x000000100e907819 */ /* 0x000fe200000006ff */
[----:B------:R-:W-:Y:S02]  /*17b80*/  IMAD.MOV.U32 R14, RZ, RZ, 0x2 ;  /* 0x00000002ff0e7424 */ /* 0x000fe400078e00ff */
        /* <DEDUP_REMOVED lines=11> */
.L_x_6052:
        /* <DEDUP_REMOVED lines=12> */
.L_x_6053:
        /* <DEDUP_REMOVED lines=50> */
.L_x_6051:
[----:B------:R-:W-:Y:S01]  /*18020*/  ISETP.NE.AND P5, PT, R14, 0x1, PT ;  /* 0x000000010e00780c */ /* 0x000fe20003fa5270 */
[----:B------:R-:W-:Y:S01]  /*18030*/  IMAD.MOV.U32 R140, RZ, RZ, 0x2 ;  /* 0x00000002ff8c7424 */ /* 0x000fe200078e00ff */
[----:B------:R-:W-:Y:S01]  /*18040*/  I2FP.F32.U32 R12, R13 ;  /* 0x0000000d000c7245 */ /* 0x000fe20000201000 */
[----:B------:R-:W-:Y:S01]  /*18050*/  IMAD.MOV.U32 R136, RZ, RZ, R8 ;  /* 0x000000ffff887224 */ /* 0x000fe200078e0008 */
[----:B------:R-:W-:-:S03]  /*18060*/  PRMT R13, R139, 0x7632, R13 ;  /* 0x000076328b0d7816 */ /* 0x000fc6000000000d */
[----:B------:R-:W-:Y:S01]  /*18070*/  FFMA.FTZ R15, R12, R159, 1.1641532182693481445e-10 ;  /* 0x2f0000000c0f7423 */ /* 0x000fe2000001009f */
[----:B------:R-:W-:-:S04]  /*18080*/  SHF.L.U32 R12, R139, 0x10, RZ ;  /* 0x000000108b0c7819 */ /* 0x000fc800000006ff */
        /* <DEDUP_REMOVED lines=10> */
.L_x_6055:
        /* <DEDUP_REMOVED lines=12> */
.L_x_6056:
        /* <DEDUP_REMOVED lines=13> */
[----:B------:R-:W-:-:S04]  /*182c0*/  UIADD3 UR7, UPT, UPT, UR9, 0x32370b8f, URZ ;  /* 0x32370b8f09077890 */ /* 0x000fc8000fffe0ff */
[----:B------:R-:W-:-:S05]  /*182d0*/  IMAD.WIDE.U32 R14, R14, -0x2daee0ad, RZ ;  /* 0xd2511f530e0e7825 */ /* 0x000fca00078e00ff */
[----:B------:R-:W-:Y:S01]  /*182e0*/  LOP3.LUT R15, R4, UR7, R15, 0x96, !PT ;  /* 0x00000007040f7c12 */ /* 0x000fe2000f8e960f */
[----:B------:R-:W-:Y:S01]  /*182f0*/  IMAD.WIDE.U32 R4, R5, -0x326172a9, RZ ;  /* 0xcd9e8d5705047825 */ /* 0x000fe200078e00ff */
[----:B------:R-:W-:-:S04]  /*18300*/  UIADD3 UR7, UPT, UPT, UR9, -0x126145ec, URZ ;  /* 0xed9eba1409077890 */ /* 0x000fc8000fffe0ff */
[----:B------:R-:W-:-:S05]  /*18310*/  LOP3.LUT R136, R136, UR22, R5, 0x96, !PT ;  /* 0x0000001688887c12 */ /* 0x000fca000f8e9605 */
[----:B------:R-:W-:-:S05]  /*18320*/  IMAD.WIDE.U32 R136, R136, -0x2daee0ad, RZ ;  /* 0xd2511f5388887825 */ /* 0x000fca00078e00ff */
[----:B------:R-:W-:Y:S01]  /*18330*/  LOP3.LUT R137, R14, UR7, R137, 0x96, !PT ;  /* 0x000000070e897c12 */ /* 0x000fe2000f8e9689 */
[----:B------:R-:W-:Y:S01]  /*18340*/  UIADD3 UR7, UPT, UPT, UR8, 0x78dde6e4, URZ ;  /* 0x78dde6e408077890 */ /* 0x000fe2000fffe0ff */
[----:B------:R-:W-:-:S05]  /*18350*/  IMAD.WIDE.U32 R14, R15, -0x326172a9, RZ ;  /* 0xcd9e8d570f0e7825 */ /* 0x000fca00078e00ff */
[----:B------:R-:W-:Y:S01]  /*18360*/  LOP3.LUT R4, R4, UR7, R15, 0x96, !PT ;  /* 0x0000000704047c12 */ /* 0x000fe2000f8e960f */
[----:B------:R-:W-:-:S04]  /*18370*/  UIADD3 UR7, UPT, UPT, UR8, 0x1715609d, URZ ;  /* 0x1715609d08077890 */ /* 0x000fc8000fffe0ff */
[----:B------:R-:W-:-:S05]  /*18380*/  IMAD.WIDE.U32 R4, R4, -0x2daee0ad, RZ ;  /* 0xd2511f5304047825 */ /* 0x000fca00078e00ff */
[----:B------:R-:W-:Y:S01]  /*18390*/  LOP3.LUT R5, R136, UR25, R5, 0x96, !PT ;  /* 0x0000001988057c12 */ /* 0x000fe2000f8e9605 */
[----:B------:R-:W-:-:S05]  /*183a0*/  IMAD.WIDE.U32 R136, R137, -0x326172a9, RZ ;  /* 0xcd9e8d5789887825 */ /* 0x000fca00078e00ff */
[----:B------:R-:W-:Y:S01]  /*183b0*/  LOP3.LUT R14, R14, UR7, R137, 0x96, !PT ;  /* 0x000000070e0e7c12 */ /* 0x000fe2000f8e9689 */
[----:B------:R-:W-:-:S04]  /*183c0*/  UIADD3 UR7, UPT, UPT, UR9, 0x1fd5c5a3, URZ ;  /* 0x1fd5c5a309077890 */ /* 0x000fc8000fffe0ff */
[----:B------:R-:W-:-:S05]  /*183d0*/  IMAD.WIDE.U32 R14, R14, -0x2daee0ad, RZ ;  /* 0xd2511f530e0e7825 */ /* 0x000fca00078e00ff */
[----:B------:R-:W-:Y:S01]  /*183e0*/  LOP3.LUT R15, R4, UR26, R15, 0x96, !PT ;  /* 0x0000001a040f7c12 */ /* 0x000fe2000f8e960f */
[----:B------:R-:W-:-:S05]  /*183f0*/  IMAD.WIDE.U32 R4, R5, -0x326172a9, RZ ;  /* 0xcd9e8d5705047825 */ /* 0x000fca00078e00ff */
[----:B------:R-:W-:-:S05]  /*18400*/  LOP3.LUT R136, R136, UR30, R5, 0x96, !PT ;  /* 0x0000001e88887c12 */ /* 0x000fca000f8e9605 */
[----:B------:R-:W-:-:S05]  /*18410*/  IMAD.WIDE.U32 R136, R136, -0x2daee0ad, RZ ;  /* 0xd2511f5388887825 */ /* 0x000fca00078e00ff */
[----:B------:R-:W-:Y:S01]  /*18420*/  LOP3.LUT R138, R14, UR7, R137, 0x96, !PT ;  /* 0x000000070e8a7c12 */ /* 0x000fe2000f8e9689 */
[----:B------:R-:W-:Y:S01]  /*18430*/  UIADD3 UR7, UPT, UPT, UR8, 0x5384540f, URZ ;  /* 0x5384540f08077890 */ /* 0x000fe2000fffe0ff */
        /* <DEDUP_REMOVED lines=9> */
[----:B------:R-:W-:Y:S01]  /*184d0*/  IMAD.MOV.U32 R8, RZ, RZ, R136 ;  /* 0x000000ffff087224 */ /* 0x000fe200078e0088 */
[----:B------:R-:W-:Y:S01]  /*184e0*/  MOV R136, R7 ;  /* 0x0000000700887202 */ /* 0x000fe20000000f00 */
[----:B------:R-:W-:Y:S01]  /*184f0*/  IMAD.MOV.U32 R7, RZ, RZ, R14 ;  /* 0x000000ffff077224 */ /* 0x000fe200078e000e */
[----:B------:R-:W-:-:S07]  /*18500*/  LOP3.LUT R5, R138, UR27, R137, 0x96, !PT ;  /* 0x0000001b8a057c12 */ /* 0x000fce000f8e9689 */
.L_x_6054:
[----:B------:R-:W-:Y:S01]  /*18510*/  FMUL.FTZ R12, R12, UR5 ;  /* 0x000000050c0c7c20 */ /* 0x000fe20008410000 */
        /* <DEDUP_REMOVED lines=16> */
[----:B------:R-:W-:-:S02]  /*18620*/  P2R R14, PR, RZ, 0x1 ;  /* 0x00000001ff0e7803 */ /* 0x000fc40000000000 */
[----:B------:R-:W-:Y:S02]  /*18630*/  ISETP.NE.AND P0, PT, R155, RZ, PT ;  /* 0x000000ff9b00720c */ /* 0x000fe40003f05270 */
[----:B------:R-:W-:Y:S02]  /*18640*/  FSEL R15, R146, RZ, P5 ;  /* 0x000000ff920f7208 */ /* 0x000fe40002800000 */
        /* <DEDUP_REMOVED lines=16> */
[----:B------:R-:W-:-:S10]  /*18750*/  @P1 FADD.FTZ R139, R35, R139 ;  /* 0x0000008b238b1221 */ /* 0x000fd40000010000 */
.L_x_6032:
[----:B------:R-:W0:Y:S01]  /*18760*/  LDC.64 R158, c[0x0][0x3b0] ;  /* 0x0000ec00ff9e7b82 */ /* 0x000e220000000a00 */
[----:B------:R-:W-:Y:S01]  /*18770*/  ISETP.NE.AND P1, PT, R156, RZ, PT ;  /* 0x000000ff9c00720c */ /* 0x000fe20003f25270 */
[----:B------:R-:W-:Y:S01]  /*18780*/  IMAD.WIDE.U32 R144, R151, 0x20, R164 ;  /* 0x0000002097907825 */ /* 0x000fe200078e00a4 */
[----:B------:R-:W-:Y:S02]  /*18790*/  SEL R146, RZ, 0x1000000, !P5 ;  /* 0x01000000ff927807 */ /* 0x000fe40006800000 */
[----:B------:R-:W-:Y:S02]  /*187a0*/  SEL R147, RZ, 0x10000, !P4 ;  /* 0x00010000ff937807 */ /* 0x000fe40006000000 */
[----:B------:R-:W-:Y:S01]  /*187b0*/  SEL R156, RZ, 0x100, !P3 ;  /* 0x00000100ff9c7807 */ /* 0x000fe20005800000 */
[----:B------:R-:W-:Y:S01]  /*187c0*/  STG.E.128 desc[UR10][R144.64], R12 ;  /* 0x0000000c90007986 */ /* 0x000fe2000c101d0a */
[----:B------:R-:W-:Y:S02]  /*187d0*/  ISETP.NE.AND P6, PT, R155, RZ, PT ;  /* 0x000000ff9b00720c */ /* 0x000fe40003fc5270 */
[----:B------:R-:W-:Y:S01]  /*187e0*/  ISETP.NE.AND P5, PT, R149, RZ, PT ;  /* 0x000000ff9500720c */ /* 0x000fe20003fa5270 */
[----:B------:R1:W-:Y:S01]  /*187f0*/  STG.E.128 desc[UR10][R144.64+0x10], R136 ;  /* 0x0000108890007986 */ /* 0x0003e2000c101d0a */
[----:B------:R-:W-:-:S02]  /*18800*/  ISETP.NE.AND P4, PT, R148, RZ, PT ;  /* 0x000000ff9400720c */ /* 0x000fc40003f85270 */
[----:B------:R-:W-:Y:S02]  /*18810*/  LOP3.LUT R156, R156, R146, R147, 0xfe, !PT ;  /* 0x000000929c9c7212 */ /* 0x000fe400078efe93 */
[----:B------:R-:W-:Y:S02]  /*18820*/  SEL R148, RZ, 0x1000000, !P4 ;  /* 0x01000000ff947807 */ /* 0x000fe40006000000 */
[----:B------:R-:W-:Y:S02]  /*18830*/  SEL R147, RZ, 0x10000, !P5 ;  /* 0x00010000ff937807 */ /* 0x000fe40006800000 */
[----:B------:R-:W-:-:S04]  /*18840*/  SEL R146, RZ, 0x100, !P6 ;  /* 0x00000100ff927807 */ /* 0x000fc80007000000 */
[----:B------:R-:W-:Y:S02]  /*18850*/  LOP3.LUT R146, R146, R148, R147, 0xfe, !PT ;  /* 0x0000009492927212 */ /* 0x000fe400078efe93 */
[----:B------:R-:W-:-:S04]  /*18860*/  SEL R147, RZ, 0x1, !P2 ;  /* 0x00000001ff937807 */ /* 0x000fc80005000000 */
[----:B-1----:R-:W-:Y:S02]  /*18870*/  LOP3.LUT R145, R156, R147, RZ, 0xfc, !PT ;  /* 0x000000939c917212 */ /* 0x002fe400078efcff */
[----:B------:R-:W-:-:S04]  /*18880*/  SEL R147, RZ, 0x1, !P1 ;  /* 0x00000001ff937807 */ /* 0x000fc80004800000 */
[----:B------:R-:W-:Y:S01]  /*18890*/  LOP3.LUT R144, R146, R147, RZ, 0xfc, !PT ;  /* 0x0000009392907212 */ /* 0x000fe200078efcff */
[----:B0-----:R-:W-:-:S05]  /*188a0*/  IMAD.WIDE.U32 R146, R151, 0x8, R158 ;  /* 0x0000000897927825 */ /* 0x001fca00078e009e */
[----:B------:R0:W-:Y:S01]  /*188b0*/  STG.E.64 desc[UR10][R146.64], R144 ;  /* 0x0000009092007986 */ /* 0x0001e2000c101b0a */
[----:B------:R-:W-:Y:S05]  /*188c0*/  @!P0 BRA `(.L_x_6057) ;  /* 0x0000000000508947 */ /* 0x000fea0003800000 */
[----:B0-----:R-:W-:Y:S01]  /*188d0*/  IMAD.U32 R144, R9, 0x10000, RZ ;  /* 0x0001000009907824 */ /* 0x001fe200078e00ff */
[----:B------:R-:W-:Y:S02]  /*188e0*/  LOP3.LUT R146, R150, 0xff, RZ, 0xc0, !PT ;  /* 0x000000ff96927812 */ /* 0x000fe400078ec0ff */
[----:B------:R-:W-:Y:S02]  /*188f0*/  LOP3.LUT R148, R152, 0xff, RZ, 0xc0, !PT ;  /* 0x000000ff98947812 */ /* 0x000fe400078ec0ff */
[----:B------:R-:W-:Y:S01]  /*18900*/  LOP3.LUT R145, R144, 0xff0000, RZ, 0xc0, !PT ;  /* 0x00ff000090917812 */ /* 0x000fe200078ec0ff */
[----:B------:R-:W-:Y:S01]  /*18910*/  IMAD.WIDE.U32 R146, R146, 0x10000, RZ ;  /* 0x0001000092927825 */ /* 0x000fe200078e00ff */
[----:B------:R-:W-:-:S03]  /*18920*/  LOP3.LUT R144, R10, 0xffff, RZ, 0xc0, !PT ;  /* 0x0000ffff0a907812 */ /* 0x000fc600078ec0ff */
[----:B------:R-:W-:Y:S01]  /*18930*/  IMAD.WIDE.U32 R148, R148, 0x100, RZ ;  /* 0x0000010094947825 */ /* 0x000fe200078e00ff */
[----:B------:R-:W-:Y:S02]  /*18940*/  PRMT R144, R145, 0x4210, R144 ;  /* 0x0000421091907816 */ /* 0x000fe40000000090 */
[----:B------:R-:W-:-:S04]  /*18950*/  PRMT R145, R11, 0x7104, RZ ;  /* 0x000071040b917816 */ /* 0x000fc800000000ff */
[----:B------:R-:W-:Y:S02]  /*18960*/  LOP3.LUT R144, R144, 0xff00, R145, 0xf8, !PT ;  /* 0x0000ff0090907812 */ /* 0x000fe400078ef891 */
[----:B------:R-:W-:Y:S02]  /*18970*/  LOP3.LUT R145, R141, 0xff, RZ, 0xc0, !PT ;  /* 0x000000ff8d917812 */ /* 0x000fe400078ec0ff */
[----:B------:R-:W-:-:S03]  /*18980*/  LOP3.LUT R155, R144, 0xff, R153, 0xf8, !PT ;  /* 0x000000ff909b7812 */ /* 0x000fc600078ef899 */
[----:B------:R-:W-:-:S05]  /*18990*/  IMAD.WIDE.U32 R144, R145, 0x1000000, RZ ;  /* 0x0100000091907825 */ /* 0x000fca00078e00ff */
[----:B------:R-:W-:Y:S02]  /*189a0*/  LOP3.LUT R155, R147, R155, R145, 0xfe, !PT ;  /* 0x0000009b939b7212 */ /* 0x000fe400078efe91 */
[----:B------:R-:W-:Y:S02]  /*189b0*/  LOP3.LUT R157, R148, R144, R146, 0xfe, !PT ;  /* 0x00000090949d7212 */ /* 0x000fe400078efe92 */
[----:B------:R-:W0:Y:S01]  /*189c0*/  LDC.64 R146, c[0x0][0x3b8] ;  /* 0x0000ee00ff927b82 */ /* 0x000e220000000a00 */
[----:B------:R-:W-:Y:S02]  /*189d0*/  LOP3.LUT R145, R155, R149, RZ, 0xfc, !PT ;  /* 0x000000959b917212 */ /* 0x000fe400078efcff */
[----:B------:R-:W-:Y:S01]  /*189e0*/  LOP3.LUT R144, R157, 0xff, R154, 0xf8, !PT ;  /* 0x000000ff9d907812 */ /* 0x000fe200078ef89a */
[----:B0-----:R-:W-:-:S05]  /*189f0*/  IMAD.WIDE.U32 R146, R151, 0x8, R146 ;  /* 0x0000000897927825 */ /* 0x001fca00078e0092 */
[----:B------:R1:W-:Y:S02]  /*18a00*/  STG.E.64 desc[UR10][R146.64], R144 ;  /* 0x0000009092007986 */ /* 0x0003e4000c101b0a */
.L_x_6057:
[----:B01----:R-:W-:Y:S01]  /*18a10*/  FADD.FTZ R144, RZ, R24 ;  /* 0x00000018ff907221 */ /* 0x003fe20000010000 */
[----:B------:R-:W-:Y:S03]  /*18a20*/  BSSY.RECONVERGENT B0, `(.L_x_6058) ;  /* 0x0000067000007945 */ /* 0x000fe60003800200 */
        /* <DEDUP_REMOVED lines=102> */
.L_x_6059:
[----:B------:R-:W-:Y:S05]  /*19090*/  BSYNC.RECONVERGENT B0 ;  /* 0x0000000000007941 */ /* 0x000fea0003800200 */
.L_x_6058:
        /* <DEDUP_REMOVED lines=14> */
.L_x_6061:
[----:B------:R-:W-:Y:S05]  /*19180*/  BSYNC.RECONVERGENT B0 ;  /* 0x0000000000007941 */ /* 0x000fea0003800200 */
.L_x_6060:
[----:B0-----:R-:W0:Y:S01]  /*19190*/  SHFL.DOWN PT, R148, R144, 0x2, 0x1f ;  /* 0x08401f0090947f89 */ /* 0x001e2200000e0000 */
[----:B------:R-:W-:Y:S01]  /*191a0*/  I2FP.F32.U32 R157, R155 ;  /* 0x0000009b009d7245 */ /* 0x000fe20000201000 */
[----:B------:R-:W-:Y:S01]  /*191b0*/  UPLOP3.LUT UP1, UPT, UPT, UPT, UP1, 0x40, 0x4 ;  /* 0x000000000004789c */ /* 0x000fe20003f2e810 */
[----:B------:R-:W-:Y:S01]  /*191c0*/  ISETP.NE.AND P1, PT, R149, RZ, PT ;  /* 0x000000ff9500720c */ /* 0x000fe20003f25270 */
[----:B------:R-:W1:Y:S01]  /*191d0*/  SHFL.DOWN PT, R146, R155, 0x2, 0x1f ;  /* 0x08401f009b927f89 */ /* 0x000e6200000e0000 */
[----:B------:R-:W-:Y:S01]  /*191e0*/  ISETP.NE.AND P2, PT, RZ, UR20, PT ;  /* 0x00000014ff007c0c */ /* 0x000fe2000bf45270 */
[----:B0-----:R-:W-:-:S04]  /*191f0*/  FADD.FTZ R156, -R148, R144 ;  /* 0x00000090949c7221 */ /* 0x001fc80000010100 */
[----:B------:R-:W-:Y:S01]  /*19200*/  FMUL.FTZ R156, R156, R156 ;  /* 0x0000009c9c9c7220 */ /* 0x000fe20000410000 */
[----:B-1----:R-:W-:Y:S01]  /*19210*/  I2FP.F32.S32 R147, R146 ;  /* 0x0000009200937245 */ /* 0x002fe20000201400 */
[----:B------:R-:W-:Y:S02]  /*19220*/  IMAD.IADD R146, R146, 0x1, R155 ;  /* 0x0000000192927824 */ /* 0x000fe400078e029b */
[----:B------:R-:W-:Y:S02]  /*19230*/  FMUL.FTZ R158, R156, R157 ;  /* 0x0000009d9c9e7220 */ /* 0x000fe40000410000 */
[----:B------:R-:W0:Y:S01]  /*19240*/  SHFL.DOWN PT, R156, R145, 0x2, 0x1f ;  /* 0x08401f00919c7f89 */ /* 0x000e2200000e0000 */
[-C--:B------:R-:W-:Y:S01]  /*19250*/  FMUL.FTZ R148, R148, R147.reuse ;  /* 0x0000009394947220 */ /* 0x080fe20000410000 */
[----:B------:R-:W-:Y:S02]  /*19260*/  FMUL.FTZ R158, R158, R147 ;  /* 0x000000939e9e7220 */ /* 0x000fe40000410000 */
[----:B------:R-:W1:Y:S01]  /*19270*/  SHFL.DOWN PT, R155, R146, 0x1, 0x1f ;  /* 0x08201f00929b7f89 */ /* 0x000e6200000e0000 */
[----:B------:R-:W-:Y:S01]  /*19280*/  FFMA.FTZ R148, R157, R144, R148 ;  /* 0x000000909d947223 */ /* 0x000fe20000010094 */
[----:B------:R-:W-:-:S04]  /*19290*/  I2FP.F32.S32 R144, R146 ;  /* 0x0000009200907245 */ /* 0x000fc80000201400 */
[----:B------:R-:W2:Y:S01]  /*192a0*/  MUFU.RCP R147, R144 ;  /* 0x0000009000937308 */ /* 0x000ea20000001000 */
[----:B0-----:R-:W-:-:S04]  /*192b0*/  FADD.FTZ R156, R156, R145 ;  /* 0x000000919c9c7221 */ /* 0x001fc80000010000 */
[C---:B--2---:R-:W-:Y:S01]  /*192c0*/  FFMA.FTZ R158, R147.reuse, R158, R156 ;  /* 0x0000009e939e7223 */ /* 0x044fe2000001009c */
[----:B------:R-:W-:Y:S01]  /*192d0*/  FMUL.FTZ R147, R147, R148 ;  /* 0x0000009493937220 */ /* 0x000fe20000410000 */
[-C--:B-1----:R-:W-:Y:S02]  /*192e0*/  IADD3 R156, PT, PT, R146, R155.reuse, RZ ;  /* 0x0000009b929c7210 */ /* 0x082fe40007ffe0ff */
[----:B------:R-:W-:Y:S01]  /*192f0*/  I2FP.F32.S32 R155, R155 ;  /* 0x0000009b009b7245 */ /* 0x000fe20000201400 */
[----:B------:R-:W0:Y:S01]  /*19300*/  SHFL.DOWN PT, R157, R158, 0x1, 0x1f ;  /* 0x08201f009e9d7f89 */ /* 0x000e2200000e0000 */
[----:B------:R-:W-:-:S03]  /*19310*/  I2FP.F32.S32 R156, R156 ;  /* 0x0000009c009c7245 */ /* 0x000fc60000201400 */
[----:B------:R-:W1:Y:S03]  /*19320*/  SHFL.DOWN PT, R148, R147, 0x1, 0x1f ;  /* 0x08201f0093947f89 */ /* 0x000e6600000e0000 */
[----:B------:R-:W2:Y:S01]  /*19330*/  MUFU.RCP R156, R156 ;  /* 0x0000009c009c7308 */ /* 0x000ea20000001000 */
[----:B0-----:R-:W-:Y:S01]  /*19340*/  FADD.FTZ R145, R158, R157 ;  /* 0x0000009d9e917221 */ /* 0x001fe20000010000 */
[----:B-1----:R-:W-:Y:S01]  /*19350*/  FADD.FTZ R157, R147, -R148 ;  /* 0x80000094939d7221 */ /* 0x002fe20000010000 */
[----:B------:R-:W-:-:S03]  /*19360*/  FMUL.FTZ R159, R148, R155 ;  /* 0x0000009b949f7220 */ /* 0x000fc60000410000 */
[----:B------:R-:W-:Y:S01]  /*19370*/  FMUL.FTZ R157, R157, R157 ;  /* 0x0000009d9d9d7220 */ /* 0x000fe20000410000 */
[C---:B------:R-:W-:Y:S02]  /*19380*/  FFMA.FTZ R159, R144.reuse, R147, R159 ;  /* 0x00000093909f7223 */ /* 0x040fe4000001009f */
[----:B------:R-:W0:Y:S01]  /*19390*/  @!P1 LDC.64 R146, c[0x0][0x3c0] ;  /* 0x0000f000ff929b82 */ /* 0x000e220000000a00 */
[----:B------:R-:W-:-:S04]  /*193a0*/  FMUL.FTZ R157, R144, R157 ;  /* 0x0000009d909d7220 */ /* 0x000fc80000410000 */
[----:B------:R-:W-:-:S03]  /*193b0*/  FMUL.FTZ R157, R157, R155 ;  /* 0x0000009b9d9d7220 */ /* 0x000fc60000410000 */
[----:B------:R-:W1:Y:S01]  /*193c0*/  LDC R155, c[0x0][0x448] ;  /* 0x00011200ff9b7b82 */ /* 0x000e620000000800 */
[C---:B--2---:R-:W-:Y:S01]  /*193d0*/  FFMA.FTZ R148, R156.reuse, R157, R145 ;  /* 0x0000009d9c947223 */ /* 0x044fe20000010091 */
[----:B------:R-:W-:-:S05]  /*193e0*/  FMUL.FTZ R157, R156, R159 ;  /* 0x0000009f9c9d7220 */ /* 0x000fca0000410000 */
[----:B------:R-:W1:Y:S04]  /*193f0*/  SHFL.IDX PT, R148, R148, RZ, 0x1f ;  /* 0x00001fff94947589 */ /* 0x000e6800000e0000 */
[----:B------:R-:W2:Y:S01]  /*19400*/  SHFL.IDX PT, R157, R157, RZ, 0x1f ;  /* 0x00001fff9d9d7589 */ /* 0x000ea200000e0000 */
[----:B-1----:R-:W-:Y:S01]  /*19410*/  FFMA.FTZ R155, R148, UR21, R155 ;  /* 0x00000015949b7c23 */ /* 0x002fe2000801009b */
[----:B--2---:R-:W-:-:S05]  /*19420*/  FMUL.FTZ R144, R157, R157 ;  /* 0x0000009d9d907220 */ /* 0x004fca0000410000 */
[----:B------:R-:W-:Y:S02]  /*19430*/  FSEL R156, R144, RZ, P2 ;  /* 0x000000ff909c7208 */ /* 0x000fe40001000000 */
[----:B------:R-:W1:Y:S03]  /*19440*/  @!P1 LDC.64 R144, c[0x0][0x3c8] ;  /* 0x0000f200ff909b82 */ /* 0x000e660000000a00 */
[----:B------:R-:W-:Y:S01]  /*19450*/  FADD.FTZ R156, R155, R156 ;  /* 0x0000009c9b9c7221 */ /* 0x000fe20000010000 */
[----:B------:R-:W-:Y:S01]  /*19460*/  IMAD.U32 R155, RZ, RZ, UR18 ;  /* 0x00000012ff9b7e24 */ /* 0x000fe2000f8e00ff */
[----:B------:R-:W-:Y:S02]  /*19470*/  UIADD3 UR18, UPT, UPT, UR18, UR16, URZ ;  /* 0x0000001012127290 */ /* 0x000fe4000fffe0ff */
[----:B------:R-:W2:Y:S01]  /*19480*/  MUFU.RSQ R148, R156 ;  /* 0x0000009c00947308 */ /* 0x000ea20000001400 */
[----:B0-----:R-:W-:Y:S01]  /*19490*/  @!P1 IMAD.WIDE R146, R155, 0x4, R146 ;  /* 0x000000049b929825 */ /* 0x001fe200078e0292 */
[----:B------:R-:W-:-:S04]  /*194a0*/  UISETP.GE.AND UP0, UPT, UR18, UR17, UPT ;  /* 0x000000111200728c */ /* 0x000fc8000bf06270 */
[----:B------:R0:W-:Y:S01]  /*194b0*/  @!P1 STG.E desc[UR10][R146.64], R157 ;  /* 0x0000009d92009986 */ /* 0x0001e2000c10190a */
[----:B-1----:R-:W-:Y:S01]  /*194c0*/  @!P1 IMAD.WIDE R144, R155, 0x4, R144 ;  /* 0x000000049b909825 */ /* 0x002fe200078e0290 */
[----:B0-----:R-:W0:Y:S04]  /*194d0*/  LDC.64 R146, c[0x0][0x430] ;  /* 0x00010c00ff927b82 */ /* 0x001e280000000a00 */
[----:B--2---:R1:W-:Y:S02]  /*194e0*/  @!P1 STG.E desc[UR10][R144.64], R148 ;  /* 0x0000009490009986 */ /* 0x0043e4000c10190a */
[----:B-1----:R-:W-:-:S05]  /*194f0*/  FSEL R144, R157, RZ, !P2 ;  /* 0x000000ff9d907208 */ /* 0x002fca0005000000 */
[C---:B------:R-:W-:Y:S01]  /*19500*/  FADD.FTZ R155, -R144.reuse, R24 ;  /* 0x00000018909b7221 */ /* 0x040fe20000010100 */
[C---:B------:R-:W-:Y:S01]  /*19510*/  FADD.FTZ R25, -R144.reuse, R25 ;  /* 0x0000001990197221 */ /* 0x040fe20000010100 */
[C---:B------:R-:W-:Y:S01]  /*19520*/  FADD.FTZ R31, -R144.reuse, R31 ;  /* 0x0000001f901f7221 */ /* 0x040fe20000010100 */
[----:B------:R-:W-:Y:S01]  /*19530*/  FADD.FTZ R159, -R144, R26 ;  /* 0x0000001a909f7221 */ /* 0x000fe20000010100 */
[C---:B------:R-:W-:Y:S01]  /*19540*/  FMUL.FTZ R155, R148.reuse, R155 ;  /* 0x0000009b949b7220 */ /* 0x040fe20000410000 */
[----:B------:R-:W-:Y:S01]  /*19550*/  FMUL.FTZ R145, R148, R25 ;  /* 0x0000001994917220 */ /* 0x000fe20000410000 */
[C---:B------:R-:W-:Y:S01]  /*19560*/  FADD.FTZ R27, -R144.reuse, R27 ;  /* 0x0000001b901b7221 */ /* 0x040fe20000010100 */
[----:B------:R-:W-:Y:S01]  /*19570*/  FADD.FTZ R165, -R144, R30 ;  /* 0x0000001e90a57221 */ /* 0x000fe20000010100 */
[C---:B------:R-:W-:Y:S01]  /*19580*/  FMUL.FTZ R164, R148.reuse, R31 ;  /* 0x0000001f94a47220 */ /* 0x040fe20000410000 */
[----:B------:R-:W-:Y:S01]  /*19590*/  FFMA.FTZ R24, R155, R112, R116 ;  /* 0x000000709b187223 */ /* 0x000fe20000010074 */
[----:B------:R-:W-:Y:S01]  /*195a0*/  FFMA.FTZ R25, R145, R113, R117 ;  /* 0x0000007191197223 */ /* 0x000fe20000010075 */
[----:B------:R-:W1:Y:S01]  /*195b0*/  LDC.64 R30, c[0x0][0x428] ;  /* 0x00010a00ff1e7b82 */ /* 0x000e620000000a00 */
[C---:B------:R-:W-:Y:S01]  /*195c0*/  FMUL.FTZ R157, R148.reuse, R159 ;  /* 0x0000009f949d7220 */ /* 0x040fe20000410000 */
[----:B------:R-:W-:Y:S01]  /*195d0*/  FMUL.FTZ R156, R148, R27 ;  /* 0x0000001b949c7220 */ /* 0x000fe20000410000 */
[C---:B------:R-:W-:Y:S01]  /*195e0*/  FADD.FTZ R27, -R144.reuse, R28 ;  /* 0x0000001c901b7221 */ /* 0x040fe20000010100 */
[----:B------:R-:W-:Y:S01]  /*195f0*/  FADD.FTZ R159, -R144, R29 ;  /* 0x0000001d909f7221 */ /* 0x000fe20000010100 */
[----:B------:R-:W-:Y:S01]  /*19600*/  F2FP.BF16.F32.PACK_AB R24, R25, R24 ;  /* 0x000000181918723e */ /* 0x000fe200000010ff */
[----:B------:R-:W-:Y:S01]  /*19610*/  FFMA.FTZ R25, R157, R114, R118 ;  /* 0x000000729d197223 */ /* 0x000fe20000010076 */
[----:B------:R-:W-:Y:S01]  /*19620*/  FFMA.FTZ R26, R156, R115, R119 ;  /* 0x000000739c1a7223 */ /* 0x000fe20000010077 */
[C---:B------:R-:W-:Y:S01]  /*19630*/  FMUL.FTZ R158, R148.reuse, R27 ;  /* 0x0000001b949e7220 */ /* 0x040fe20000410000 */
[C---:B------:R-:W-:Y:S01]  /*19640*/  FMUL.FTZ R159, R148.reuse, R159 ;  /* 0x0000009f949f7220 */ /* 0x040fe20000410000 */
[----:B------:R-:W-:Y:S01]  /*19650*/  FMUL.FTZ R165, R148, R165 ;  /* 0x000000a594a57220 */ /* 0x000fe20000410000 */
        /* <DEDUP_REMOVED lines=8> */
[----:B------:R-:W-:Y:S01]  /*196e0*/  F2FP.BF16.F32.PACK_AB R26, R27, R26 ;  /* 0x0000001a1b1a723e */ /* 0x000fe200000010ff */
[C---:B------:R-:W-:Y:S01]  /*196f0*/  FFMA.FTZ R27, R165.reuse, R110, R122 ;  /* 0x0000006ea51b7223 */ /* 0x040fe2000001007a */
[----:B------:R-:W-:Y:S01]  /*19700*/  FFMA.FTZ R165, R165, R86, R50 ;  /* 0x00000056a5a57223 */ /* 0x000fe20000010032 */
[C---:B------:R-:W-:Y:S01]  /*19710*/  FADD.FTZ R13, -R144.reuse, R13 ;  /* 0x0000000d900d7221 */ /* 0x040fe20000010100 */
[C---:B------:R-:W-:Y:S01]  /*19720*/  FADD.FTZ R15, -R144.reuse, R15 ;  /* 0x0000000f900f7221 */ /* 0x040fe20000010100 */
[----:B------:R-:W-:Y:S01]  /*19730*/  FADD.FTZ R136, -R144, R136 ;  /* 0x0000008890887221 */ /* 0x000fe20000010100 */
[----:B------:R-:W-:Y:S01]  /*19740*/  F2FP.BF16.F32.PACK_AB R27, R28, R27 ;  /* 0x0000001b1c1b723e */ /* 0x000fe200000010ff */
[----:B-1----:R-:W-:-:S04]  /*19750*/  IMAD.WIDE.U32 R28, R142, 0x10, R30 ;  /* 0x000000108e1c7825 */ /* 0x002fc800078e001e */
[C---:B------:R-:W-:Y:S01]  /*19760*/  FADD.FTZ R137, -R144.reuse, R137 ;  /* 0x0000008990897221 */ /* 0x040fe20000010100 */
[C---:B------:R-:W-:Y:S01]  /*19770*/  FADD.FTZ R21, -R144.reuse, R21 ;  /* 0x0000001590157221 */ /* 0x040fe20000010100 */
[C---:B------:R-:W-:Y:S01]  /*19780*/  FADD.FTZ R138, -R144.reuse, R138 ;  /* 0x0000008a908a7221 */ /* 0x040fe20000010100 */
[----:B------:R-:W-:Y:S01]  /*19790*/  FADD.FTZ R139, -R144, R139 ;  /* 0x0000008b908b7221 */ /* 0x000fe20000010100 */
[----:B------:R1:W-:Y:S02]  /*197a0*/  STG.E.128 desc[UR10][R28.64], R24 ;  /* 0x000000181c007986 */ /* 0x0003e4000c101d0a */
[----:B-1----:R-:W-:Y:S01]  /*197b0*/  F2FP.BF16.F32.PACK_AB R27, R164, R165 ;  /* 0x000000a5a41b723e */ /* 0x002fe200000010ff */
[----:B------:R-:W-:Y:S01]  /*197c0*/  FFMA.FTZ R164, R158, R84, R48 ;  /* 0x000000549ea47223 */ /* 0x000fe20000010030 */
[----:B------:R-:W-:Y:S01]  /*197d0*/  FFMA.FTZ R158, R156, R91, R47 ;  /* 0x0000005b9c9e7223 */ /* 0x000fe2000001002f */
[----:B------:R-:W-:Y:S01]  /*197e0*/  FFMA.FTZ R156, R145, R89, R45 ;  /* 0x00000059919c7223 */ /* 0x000fe2000001002d */
[----:B0-----:R-:W-:-:S04]  /*197f0*/  IMAD.WIDE.U32 R28, R142, 0x10, R146 ;  /* 0x000000108e1c7825 */ /* 0x001fc800078e0092 */
[C---:B------:R-:W-:Y:S01]  /*19800*/  FADD.FTZ R165, -R144.reuse, R17 ;  /* 0x0000001190a57221 */ /* 0x040fe20000010100 */
[----:B------:R-:W-:Y:S01]  /*19810*/  F2FP.BF16.F32.PACK_AB R26, R159, R164 ;  /* 0x000000a49f1a723e */ /* 0x000fe200000010ff */
[----:B------:R-:W-:Y:S01]  /*19820*/  FADD.FTZ R142, -R144, R12 ;  /* 0x0000000c908e7221 */ /* 0x000fe20000010100 */
[----:B------:R-:W-:Y:S01]  /*19830*/  F2FP.BF16.F32.PACK_AB R25, R158, R157 ;  /* 0x0000009d9e19723e */ /* 0x000fe200000010ff */
[----:B------:R-:W-:Y:S01]  /*19840*/  FADD.FTZ R157, -R144, R23 ;  /* 0x00000017909d7221 */ /* 0x000fe20000010100 */
[----:B------:R-:W-:Y:S01]  /*19850*/  F2FP.BF16.F32.PACK_AB R24, R156, R155 ;  /* 0x0000009b9c18723e */ /* 0x000fe200000010ff */
[C---:B------:R-:W-:Y:S01]  /*19860*/  FADD.FTZ R155, -R144.reuse, R22 ;  /* 0x00000016909b7221 */ /* 0x040fe20000010100 */
[----:B------:R-:W-:Y:S01]  /*19870*/  FADD.FTZ R145, -R144, R20 ;  /* 0x0000001490917221 */ /* 0x000fe20000010100 */
[----:B------:R-:W-:Y:S01]  /*19880*/  FMUL.FTZ R12, R148, R157 ;  /* 0x0000009d940c7220 */ /* 0x000fe20000410000 */
[----:B------:R-:W-:Y:S01]  /*19890*/  FADD.FTZ R159, -R144, R16 ;  /* 0x00000010909f7221 */ /* 0x000fe20000010100 */
[----:B------:R-:W-:Y:S01]  /*198a0*/  FMUL.FTZ R17, R148, R155 ;  /* 0x0000009b94117220 */ /* 0x000fe20000410000 */
[----:B------:R0:W-:Y:S01]  /*198b0*/  STG.E.128 desc[UR10][R28.64], R24 ;  /* 0x000000181c007986 */ /* 0x0001e2000c101d0a */
[C---:B------:R-:W-:Y:S01]  /*198c0*/  FADD.FTZ R20, -R144.reuse, R18 ;  /* 0x0000001290147221 */ /* 0x040fe20000010100 */
[----:B------:R-:W-:Y:S01]  /*198d0*/  FADD.FTZ R22, -R144, R19 ;  /* 0x0000001390167221 */ /* 0x000fe20000010100 */
[C---:B------:R-:W-:Y:S01]  /*198e0*/  FMUL.FTZ R19, R148.reuse, R159 ;  /* 0x0000009f94137220 */ /* 0x040fe20000410000 */
[C---:B------:R-:W-:Y:S01]  /*198f0*/  FMUL.FTZ R18, R148.reuse, R165 ;  /* 0x000000a594127220 */ /* 0x040fe20000410000 */
[C---:B------:R-:W-:Y:S01]  /*19900*/  FMUL.FTZ R23, R148.reuse, R145 ;  /* 0x0000009194177220 */ /* 0x040fe20000410000 */
[C---:B------:R-:W-:Y:S01]  /*19910*/  FMUL.FTZ R155, R148.reuse, R136 ;  /* 0x00000088949b7220 */ /* 0x040fe20000410000 */
[C---:B------:R-:W-:Y:S01]  /*19920*/  FMUL.FTZ R16, R148.reuse, R21 ;  /* 0x0000001594107220 */ /* 0x040fe20000410000 */
[----:B------:R-:W-:Y:S01]  /*19930*/  FMUL.FTZ R21, R148, R138 ;  /* 0x0000008a94157220 */ /* 0x000fe20000410000 */
[----:B0-----:R-:W-:Y:S01]  /*19940*/  FADD.FTZ R29, -R144, R14 ;  /* 0x0000000e901d7221 */ /* 0x001fe20000010100 */
[----:B------:R-:W-:Y:S01]  /*19950*/  FMUL.FTZ R24, R148, R13 ;  /* 0x0000000d94187220 */ /* 0x000fe20000410000 */
        /* <DEDUP_REMOVED lines=9> */
[----:B------:R-:W-:-:S04]  /*199f0*/  IMAD.WIDE.U32 R28, R143, 0x10, R30 ;  /* 0x000000108f1c7825 */ /* 0x000fc800078e001e */
[----:B------:R-:W-:Y:S01]  /*19a00*/  FFMA.FTZ R14, R19, R100, R128 ;  /* 0x00000064130e7223 */ /* 0x000fe20000010080 */
[----:B------:R-:W-:Y:S01]  /*19a10*/  FFMA.FTZ R15, R18, R101, R129 ;  /* 0x00000065120f7223 */ /* 0x000fe20000010081 */
[----:B------:R-:W-:Y:S01]  /*19a20*/  FFMA.FTZ R22, R27, R102, R130 ;  /* 0x000000661b167223 */ /* 0x000fe20000010082 */
[----:B------:R-:W-:-:S04]  /*19a30*/  IMAD.WIDE.U32 R136, R143, 0x10, R146 ;  /* 0x000000108f887825 */ /* 0x000fc800078e0092 */
[----:B------:R-:W-:Y:S01]  /*19a40*/  FFMA.FTZ R143, R20, R103, R131 ;  /* 0x00000067148f7223 */ /* 0x000fe20000010083 */
[----:B------:R-:W-:Y:S01]  /*19a50*/  FFMA.FTZ R17, R17, R82, R54 ;  /* 0x0000005211117223 */ /* 0x000fe20000010036 */
[----:B------:R-:W-:Y:S01]  /*19a60*/  F2FP.BF16.F32.PACK_AB R14, R15, R14 ;  /* 0x0000000e0f0e723e */ /* 0x000fe200000010ff */
[----:B------:R-:W-:Y:S01]  /*19a70*/  FFMA.FTZ R12, R12, R83, R55 ;  /* 0x000000530c0c7223 */ /* 0x000fe20000010037 */
[----:B------:R-:W-:Y:S01]  /*19a80*/  FFMA.FTZ R20, R20, R79, R59 ;  /* 0x0000004f14147223 */ /* 0x000fe2000001003b */
[----:B------:R-:W-:Y:S01]  /*19a90*/  F2FP.BF16.F32.PACK_AB R15, R143, R22 ;  /* 0x000000168f0f723e */ /* 0x000fe200000010ff */
[----:B------:R-:W-:Y:S01]  /*19aa0*/  FFMA.FTZ R22, R19, R76, R56 ;  /* 0x0000004c13167223 */ /* 0x000fe20000010038 */
[----:B------:R-:W-:Y:S01]  /*19ab0*/  FFMA.FTZ R19, R27, R78, R58 ;  /* 0x0000004e1b137223 */ /* 0x000fe2000001003a */
[----:B------:R-:W-:Y:S01]  /*19ac0*/  FFMA.FTZ R27, R18, R77, R57 ;  /* 0x0000004d121b7223 */ /* 0x000fe20000010039 */
[----:B------:R-:W-:Y:S01]  /*19ad0*/  F2FP.BF16.F32.PACK_AB R17, R12, R17 ;  /* 0x000000110c11723e */ /* 0x000fe200000010ff */
[C---:B------:R-:W-:Y:S01]  /*19ae0*/  FFMA.FTZ R12, R23.reuse, R104, R124 ;  /* 0x00000068170c7223 */ /* 0x040fe2000001007c */
[----:B------:R-:W-:Y:S01]  /*19af0*/  FMUL.FTZ R148, R148, R139 ;  /* 0x0000008b94947220 */ /* 0x000fe20000410000 */
[----:B------:R-:W-:Y:S01]  /*19b00*/  F2FP.BF16.F32.PACK_AB R19, R20, R19 ;  /* 0x000000131413723e */ /* 0x000fe200000010ff */
[----:B------:R-:W-:Y:S01]  /*19b10*/  FFMA.FTZ R23, R23, R80, R52 ;  /* 0x0000005017177223 */ /* 0x000fe20000010034 */
[----:B------:R-:W-:Y:S01]  /*19b20*/  F2FP.BF16.F32.PACK_AB R18, R27, R22 ;  /* 0x000000161b12723e */ /* 0x000fe200000010ff */
[C---:B------:R-:W-:Y:S01]  /*19b30*/  FFMA.FTZ R27, R16.reuse, R105, R125 ;  /* 0x00000069101b7223 */ /* 0x040fe2000001007d */
        /* <DEDUP_REMOVED lines=12> */
[----:B------:R-:W-:Y:S01]  /*19c00*/  FFMA.FTZ R20, R25, R96, R132 ;  /* 0x0000006019147223 */ /* 0x000fe20000010084 */
[C---:B------:R-:W-:Y:S01]  /*19c10*/  FFMA.FTZ R21, R24.reuse, R97, R133 ;  /* 0x0000006118157223 */ /* 0x040fe20000010085 */
[----:B------:R-:W-:Y:S01]  /*19c20*/  FFMA.FTZ R24, R24, R73, R61 ;  /* 0x0000004918187223 */ /* 0x000fe2000001003d */
[----:B------:R-:W-:Y:S01]  /*19c30*/  IMAD.WIDE.U32 R30, R151, 0x10, R30 ;  /* 0x00000010971e7825 */ /* 0x000fe200078e001e */
[----:B------:R-:W-:Y:S01]  /*19c40*/  F2FP.BF16.F32.PACK_AB R27, R148, R27 ;  /* 0x0000001b941b723e */ /* 0x000fe200000010ff */
[----:B------:R0:W-:Y:S01]  /*19c50*/  STG.E.128 desc[UR10][R28.64], R12 ;  /* 0x0000000c1c007986 */ /* 0x0001e2000c101d0a */
[----:B------:R-:W-:Y:S01]  /*19c60*/  F2FP.BF16.F32.PACK_AB R20, R21, R20 ;  /* 0x000000141514723e */ /* 0x000fe200000010ff */
[----:B------:R-:W-:Y:S01]  /*19c70*/  FFMA.FTZ R21, R145, R98, R134 ;  /* 0x0000006291157223 */ /* 0x000fe20000010086 */
[----:B------:R-:W-:Y:S01]  /*19c80*/  IMAD.WIDE.U32 R138, R151, 0x10, R146 ;  /* 0x00000010978a7825 */ /* 0x000fe200078e0092 */
[----:B------:R0:W-:Y:S03]  /*19c90*/  STG.E.128 desc[UR10][R136.64], R16 ;  /* 0x0000001088007986 */ /* 0x0001e6000c101d0a */
[----:B------:R-:W-:-:S02]  /*19ca0*/  F2FP.BF16.F32.PACK_AB R21, R22, R21 ;  /* 0x000000151615723e */ /* 0x000fc400000010ff */
[----:B------:R-:W-:Y:S01]  /*19cb0*/  F2FP.BF16.F32.PACK_AB R22, R144, R143 ;  /* 0x0000008f9016723e */ /* 0x000fe200000010ff */
[----:B------:R-:W-:Y:S01]  /*19cc0*/  FFMA.FTZ R143, R25, R72, R60 ;  /* 0x00000048198f7223 */ /* 0x000fe2000001003c */
[----:B------:R-:W-:Y:S01]  /*19cd0*/  FFMA.FTZ R144, R142, R69, R65 ;  /* 0x000000458e907223 */ /* 0x000fe20000010041 */
[----:B------:R-:W-:Y:S01]  /*19ce0*/  FFMA.FTZ R25, R145, R74, R62 ;  /* 0x0000004a91197223 */ /* 0x000fe2000001003e */
[----:B------:R-:W-:Y:S01]  /*19cf0*/  FFMA.FTZ R142, R26, R75, R63 ;  /* 0x0000004b1a8e7223 */ /* 0x000fe2000001003f */
[----:B------:R0:W-:Y:S01]  /*19d00*/  STG.E.128 desc[UR10][R30.64], R20 ;  /* 0x000000141e007986 */ /* 0x0001e2000c101d0a */
[----:B------:R-:W-:Y:S02]  /*19d10*/  F2FP.BF16.F32.PACK_AB R24, R24, R143 ;  /* 0x0000008f1818723e */ /* 0x000fe400000010ff */
[----:B------:R-:W-:Y:S02]  /*19d20*/  F2FP.BF16.F32.PACK_AB R26, R144, R155 ;  /* 0x0000009b901a723e */ /* 0x000fe400000010ff */
[----:B------:R-:W-:-:S05]  /*19d30*/  F2FP.BF16.F32.PACK_AB R25, R142, R25 ;  /* 0x000000198e19723e */ /* 0x000fca00000010ff */
[----:B------:R0:W-:Y:S01]  /*19d40*/  STG.E.128 desc[UR10][R138.64], R24 ;  /* 0x000000188a007986 */ /* 0x0001e2000c101d0a */
[----:B------:R-:W-:Y:S05]  /*19d50*/  BRA.U !UP0, `(.L_x_6062) ;  /* 0xfffffe7108d07547 */ /* 0x000fea000b83ffff */
[----:B------:R-:W-:Y:S05]  /*19d60*/  EXIT ;  /* 0x000000000000794d */ /* 0x000fea0003800000 */
.L_x_6063:
        /* <DEDUP_REMOVED lines=9> */
.L_x_13601:


//--------------------- .text._ZN10layer_norm31ln_parallel_residual_fwd_kernelINS_13Kernel_traitsIf13__nv_bfloat16fS2_fjLj3072ELj1ELj1ELj4ELj16ENS_18Kernel_traits_baseILj3072EfS2_fS2_fjLj128EEEEELb1ELb1ELb0EEEvNS_9FwdParamsE --------------------------
	.section	.text._ZN10layer_norm31ln_parallel_residual_fwd_kernelINS_13Kernel_traitsIf13__nv_bfloat16fS2_fjLj3072ELj1ELj1ELj4ELj16ENS_18Kernel_traits_baseILj3072EfS2_fS2_fjLj128EEEEELb1ELb1ELb0EEEvNS_9FwdParamsE,"ax",@progbits
	.align	128
        .global         _ZN10layer_norm31ln_parallel_residual_fwd_kernelINS_13Kernel_traitsIf13__nv_bfloat16fS2_fjLj3072ELj1ELj1ELj4ELj16ENS_18Kernel_traits_baseILj3072EfS2_fS2_fjLj128EEEEELb1ELb1ELb0EEEvNS_9FwdParamsE
        .type           _ZN10layer_norm31ln_parallel_residual_fwd_kernelINS_13Kernel_traitsIf13__nv_bfloat16fS2_fjLj3072ELj1ELj1ELj4ELj16ENS_18Kernel_traits_baseILj3072EfS2_fS2_fjLj128EEEEELb1ELb1ELb0EEEvNS_9FwdParamsE,@function
        .size           _ZN10layer_norm31ln_parallel_residual_fwd_kernelINS_13Kernel_traitsIf13__nv_bfloat16fS2_fjLj3072ELj1ELj1ELj4ELj16ENS_18Kernel_traits_baseILj3072EfS2_fS2_fjLj128EEEEELb1ELb1ELb0EEEvNS_9FwdParamsE,(.L_x_13602 - _ZN10layer_norm31ln_parallel_residual_fwd_kernelINS_13Kernel_traitsIf13__nv_bfloat16fS2_fjLj3072ELj1ELj1ELj4ELj16ENS_18Kernel_traits_baseILj3072EfS2_fS2_fjLj128EEEEELb1ELb1ELb0EEEvNS_9FwdParamsE)
        .other          _ZN10layer_norm31ln_parallel_residual_fwd_kernelINS_13Kernel_traitsIf13__nv_bfloat16fS2_fjLj3072ELj1ELj1ELj4ELj16ENS_18Kernel_traits_baseILj3072EfS2_fS2_fjLj128EEEEELb1ELb1ELb0EEEvNS_9FwdParamsE,@"STO_CUDA_ENTRY STV_DEFAULT"
_ZN10layer_norm31ln_parallel_residual_fwd_kernelINS_13Kernel_traitsIf13__nv_bfloat16fS2_fjLj3072ELj1ELj1ELj4ELj16ENS_18Kernel_traits_baseILj3072EfS2_fS2_fjLj128EEEEELb1ELb1ELb0EEEvNS_9FwdParamsE:
.text._ZN10layer_norm31ln_parallel_residual_fwd_kernelINS_13Kernel_traitsIf13__nv_bfloat16fS2_fjLj3072ELj1ELj1ELj4ELj16ENS_18Kernel_traits_baseILj3072EfS2_fS2_fjLj128EEEEELb1ELb1ELb0EEEvNS_9FwdParamsE:
        /* <DEDUP_REMOVED lines=20> */
[----:B----4-:R-:W-:Y:S02]  /*0140*/  LOP3.LUT R112, R4, 0x1f, RZ, 0xc0, !PT ;  /* 0x0000001f04707812 */ /* 0x010fe400078ec0ff */
[----:B------:R-:W-:-:S03]  /*0150*/  LEA.HI R0, R0, R11, RZ, 0x3 ;  /* 0x0000000b00007211 */ /* 0x000fc600078f18ff */
[----:B------:R-:W0:Y:S01]  /*0160*/  LDC R109, c[0x0][0x360] ;  /* 0x0000d800ff6d7b82 */ /* 0x000e220000000800 */
[----:B------:R-:W-:Y:S01]  /*0170*/  SHF.R.S32.HI R0, RZ, 0x3, R0 ;  /* 0x00000003ff007819 */ /* 0x000fe20000011400 */
[--C-:B0-----:R-:W-:Y:S01]  /*0180*/  IMAD R109, R109, UR6, R4.reuse ;  /* 0x000000066d6d7c24 */ /* 0x101fe2000f8e0204 */
[----:B--2---:R-:W-:Y:S02]  /*0190*/  @P0 R2UR UR9, R3 ;  /* 0x00000000030902ca */ /* 0x004fe400000e0000 */
[----:B------:R-:W-:Y:S02]  /*01a0*/  LOP3.LUT R3, R4, 0x60, RZ, 0xc0, !PT ;  /* 0x0000006004037812 */ /* 0x000fe400078ec0ff */
[----:B------:R-:W-:Y:S02]  /*01b0*/  @P0 R2UR UR8, R2 ;  /* 0x00000000020802ca */ /* 0x000fe400000e0000 */
[----:B---3--:R-:W-:Y:S02]  /*01c0*/  @P0 IADD3 R6, P1, PT, R8, R5, RZ ;  /* 0x0000000508060210 */ /* 0x008fe40007f3e0ff */
[----:B------:R-:W-:-:S03]  /*01d0*/  LOP3.LUT R111, R3, 0x1f, R4, 0xf8, !PT ;  /* 0x0000001f036f7812 */ /* 0x000fc600078ef804 */
[----:B------:R-:W-:Y:S01]  /*01e0*/  @P0 IMAD.X R7, RZ, RZ, R9, P1 ;  /* 0x000000ffff070224 */ /* 0x000fe200008e0609 */
[----:B------:R-:W-:Y:S01]  /*01f0*/  LOP3.LUT R5, R111, 0x7f, RZ, 0x3c, !PT ;  /* 0x0000007f6f057812 */ /* 0x000fe200078e3cff */
[----:B------:R-:W-:Y:S02]  /*0200*/  UIADD3 UR20, UPT, UPT, UR9, -0x4498517b, URZ ;  /* 0xbb67ae8509147890 */ /* 0x000fe4000fffe0ff */
[----:B------:R-:W-:Y:S01]  /*0210*/  UIADD3 UR22, UPT, UPT, UR9, 0x76cf5d0a, URZ ;  /* 0x76cf5d0a09167890 */ /* 0x000fe2000fffe0ff */
[----:B------:R-:W-:Y:S01]  /*0220*/  IADD3 R110, PT, PT, R0, R5, RZ ;  /* 0x00000005006e7210 */ /* 0x000fe20007ffe0ff */
[----:B------:R-:W-:Y:S01]  /*0230*/  UIADD3 UR17, UPT, UPT, UR8, -0x61c88647, URZ ;  /* 0x9e3779b908117890 */ /* 0x000fe2000fffe0ff */
[--C-:B------:R-:W-:Y:S01]  /*0240*/  SHF.R.U64 R108, R6, 0x2, R7.reuse ;  /* 0x00000002066c7819 */ /* 0x100fe20000001207 */
        /* <DEDUP_REMOVED lines=49> */
.L_x_6065:
        /* <DEDUP_REMOVED lines=10> */
[----:B------:R-:W5:Y:S01]  /*0600*/  @P1 LDG.E.128 R28, desc[UR10][R8.64] ;  /* 0x0000000a081c1981 */ /* 0x000f62000c1e1d00 */
[----:B-1----:R-:W-:-:S03]  /*0610*/  @P2 IMAD.WIDE.U32 R10, R5, 0x20, R10 ;  /* 0x00000020050a2825 */ /* 0x002fc600078e000a */
[----:B------:R-:W5:Y:S04]  /*0620*/  @P1 LDG.E.128 R32, desc[UR10][R8.64+0x10] ;  /* 0x0000100a08201981 */ /* 0x000f68000c1e1d00 */
[----:B------:R-:W5:Y:S01]  /*0630*/  @P2 LDG.E.128 R44, desc[UR10][R10.64] ;  /* 0x0000000a0a2c2981 */ /* 0x000f62000c1e1d00 */
[----:B--2---:R-:W-:-:S03]  /*0640*/  @P0 IMAD.WIDE.U32 R20, R111, 0x20, R20 ;  /* 0x000000206f140825 */ /* 0x004fc600078e0014 */
[----:B------:R-:W5:Y:S01]  /*0650*/  @P2 LDG.E.128 R48, desc[UR10][R10.64+0x10] ;  /* 0x0000100a0a302981 */ /* 0x000f62000c1e1d00 */
[----:B------:R-:W-:Y:S02]  /*0660*/  CS2R R42, SRZ ;  /* 0x00000000002a7805 */ /* 0x000fe4000001ff00 */
[----:B------:R-:W-:Y:S02]  /*0670*/  CS2R R40, SRZ ;  /* 0x0000000000287805 */ /* 0x000fe4000001ff00 */
[----:B------:R-:W-:Y:S01]  /*0680*/  CS2R R38, SRZ ;  /* 0x0000000000267805 */ /* 0x000fe2000001ff00 */
[----:B------:R-:W5:Y:S01]  /*0690*/  @P0 LDG.E.128 R12, desc[UR10][R20.64] ;  /* 0x0000000a140c0981 */ /* 0x000f62000c1e1d00 */
[----:B------:R-:W-:Y:S02]  /*06a0*/  CS2R R36, SRZ ;  /* 0x0000000000247805 */ /* 0x000fe4000001ff00 */
[----:B------:R-:W-:Y:S02]  /*06b0*/  CS2R R26, SRZ ;  /* 0x00000000001a7805 */ /* 0x000fe4000001ff00 */
[----:B------:R-:W-:Y:S01]  /*06c0*/  CS2R R24, SRZ ;  /* 0x0000000000187805 */ /* 0x000fe2000001ff00 */
[----:B------:R0:W5:Y:S01]  /*06d0*/  @P0 LDG.E.128 R16, desc[UR10][R20.64+0x10] ;  /* 0x0000100a14100981 */ /* 0x000162000c1e1d00 */
[----:B------:R-:W-:-:S02]  /*06e0*/  CS2R R22, SRZ ;  /* 0x0000000000167805 */ /* 0x000fc4000001ff00 */
[----:B------:R-:W-:Y:S02]  /*06f0*/  @P2 CS2R R58, SRZ ;  /* 0x00000000003a2805 */ /* 0x000fe4000001ff00 */
[----:B------:R-:W-:Y:S02]  /*0700*/  @P2 CS2R R56, SRZ ;  /* 0x0000000000382805 */ /* 0x000fe4000001ff00 */
[----:B------:R-:W-:Y:S02]  /*0710*/  @P2 CS2R R54, SRZ ;  /* 0x0000000000362805 */ /* 0x000fe4000001ff00 */
[----:B------:R-:W-:Y:S02]  /*0720*/  @P2 CS2R R52, SRZ ;  /* 0x0000000000342805 */ /* 0x000fe4000001ff00 */
[----:B0-----:R-:W-:-:S07]  /*0730*/  CS2R R20, SRZ ;  /* 0x0000000000147805 */ /* 0x001fce000001ff00 */
.L_x_6066:
[----:B------:R-:W-:Y:S05]  /*0740*/  BSYNC.RECONVERGENT B0 ;  /* 0x0000000000007941 */ /* 0x000fea0003800200 */
.L_x_6064:
[----:B------:R-:W1:Y:S02]  /*0750*/  LDCU UR4, c[0x0][0x384] ;  /* 0x00007080ff0477ac */ /* 0x000e640008000800 */
[----:B-1----:R-:W-:-:S06]  /*0760*/  UISETP.GE.AND UP0, UPT, UR6, UR4, UPT ;  /* 0x000000040600728c */ /* 0x002fcc000bf06270 */
[----:B------:R-:W-:-:S13]  /*0770*/  PLOP3.LUT P1, PT, PT, PT, UP0, 0x80, 0x8 ;  /* 0x000000000008781c */ /* 0x000fda0003f2f008 */
[----:B------:R-:W-:Y:S05]  /*0780*/  @P1 EXIT ;  /* 0x000000000000194d */ /* 0x000fea0003800000 */
[----:B------:R-:W-:Y:S01]  /*0790*/  IMAD.HI.U32 R2, R109, -0x326172a9, RZ ;  /* 0xcd9e8d576d027827 */ /* 0x000fe200078e00ff */
[----:B------:R-:W1:Y:S03]  /*07a0*/  LDCU.U8 UR4, c[0x0][0x410] ;  /* 0x00008200ff0477ac */ /* 0x000e660008000000 */
[C---:B------:R-:W-:Y:S01]  /*07b0*/  IMAD.HI.U32 R5, R108.reuse, -0x2daee0ad, RZ ;  /* 0xd2511f536c057827 */ /* 0x040fe200078e00ff */
[----:B------:R-:W-:Y:S01]  /*07c0*/  LOP3.LUT R2, R107, UR8, R2, 0x96, !PT ;  /* 0x000000086b027c12 */ /* 0x000fe2000f8e9602 */
[----:B------:R-:W2:Y:S02]  /*07d0*/  LDCU UR7, c[0x0][0x408] ;  /* 0x00008100ff0777ac */ /* 0x000ea40008000800 */
[----:B0-----:R-:W-:Y:S01]  /*07e0*/  IMAD R10, R108, -0x2daee0ad, RZ ;  /* 0xd2511f536c0a7824 */ /* 0x001fe200078e02ff */
[----:B------:R-:W-:Y:S01]  /*07f0*/  LOP3.LUT R5, R5, UR9, RZ, 0x3c, !PT ;  /* 0x0000000905057c12 */ /* 0x000fe2000f8e3cff */
[----:B------:R-:W-:Y:S01]  /*0800*/  IMAD.HI.U32 R9, R2, -0x2daee0ad, RZ ;  /* 0xd2511f5302097827 */ /* 0x000fe200078e00ff */
[----:B------:R-:W0:Y:S03]  /*0810*/  LDCU UR37, c[0x0][0x388] ;  /* 0x00007100ff2577ac */ /* 0x000e260008000800 */
[----:B------:R-:W-:Y:S01]  /*0820*/  IMAD R8, R109, -0x326172a9, RZ ;  /* 0xcd9e8d576d087824 */ /* 0x000fe200078e02ff */
[----:B------:R-:W-:Y:S01]  /*0830*/  LOP3.LUT R9, R10, UR20, R9, 0x96, !PT ;  /* 0x000000140a097c12 */ /* 0x000fe2000f8e9609 */
[C---:B------:R-:W-:Y:S01]  /*0840*/  IMAD.HI.U32 R7, R5.reuse, -0x326172a9, RZ ;  /* 0xcd9e8d5705077827 */ /* 0x040fe200078e00ff */
[----:B------:R-:W3:Y:S03]  /*0850*/  LDCU UR16, c[0x0][0x400] ;  /* 0x00008000ff1077ac */ /* 0x000ee60008000800 */
[----:B------:R-:W-:Y:S01]  /*0860*/  IMAD R11, R2, -0x2daee0ad, RZ ;  /* 0xd2511f53020b7824 */ /* 0x000fe200078e02ff */
[----:B------:R-:W-:Y:S01]  /*0870*/  LOP3.LUT R7, R8, UR17, R7, 0x96, !PT ;  /* 0x0000001108077c12 */ /* 0x000fe2000f8e9607 */
[----:B------:R-:W-:Y:S01]  /*0880*/  IMAD R8, R5, -0x326172a9, RZ ;  /* 0xcd9e8d5705087824 */ /* 0x000fe200078e02ff */
[----:B------:R-:W4:Y:S01]  /*0890*/  LDCU.64 UR12, c[0x0][0x398] ;  /* 0x00007300ff0c77ac */ /* 0x000f220008000a00 */
[----:B------:R-:W-:Y:S01]  /*08a0*/  IMAD.HI.U32 R5, R9, -0x326172a9, RZ ;  /* 0xcd9e8d5709057827 */ /* 0x000fe200078e00ff */
[----:B------:R-:W0:Y:S03]  /*08b0*/  LDCU.64 UR14, c[0x0][0x3a0] ;  /* 0x00007400ff0e77ac */ /* 0x000e260008000a00 */
[----:B------:R-:W-:Y:S01]  /*08c0*/  IMAD.HI.U32 R2, R7, -0x2daee0ad, RZ ;  /* 0xd2511f5307027827 */ /* 0x000fe200078e00ff */
[----:B------:R-:W-:Y:S01]  /*08d0*/  LOP3.LUT R5, R8, UR21, R5, 0x96, !PT ;  /* 0x0000001508057c12 */ /* 0x000fe2000f8e9605 */
[----:B------:R-:W0:Y:S02]  /*08e0*/  LDCU.64 UR18, c[0x0][0x380] ;  /* 0x00007000ff1277ac */ /* 0x000e240008000a00 */
        /* <DEDUP_REMOVED lines=31> */
[----:B------:R-:W-:Y:S01]  /*0ae0*/  IMAD.HI.U32 R7, R2, -0x326172a9, RZ ;  /* 0xcd9e8d5702077827 */ /* 0x000fe200078e00ff */
[----:B------:R-:W-:-:S03]  /*0af0*/  LOP3.LUT R10, R0, 0x7f, RZ, 0xc0, !PT ;  /* 0x0000007f000a7812 */ /* 0x000fc600078ec0ff */
        /* <DEDUP_REMOVED lines=8> */
[----:B------:R-:W-:Y:S02]  /*0b80*/  HFMA2 R6, -RZ, RZ, 0, 0 ;  /* 0x00000000ff067431 */ /* 0x000fe400000001ff */
[----:B------:R-:W-:Y:S01]  /*0b90*/  IMAD.HI.U32 R2, R9, -0x326172a9, RZ ;  /* 0xcd9e8d5709027827 */ /* 0x000fe200078e00ff */
[----:B------:R-:W-:Y:S02]  /*0ba0*/  LOP3.LUT R8, R8, UR34, R3, 0x96, !PT ;  /* 0x0000002208087c12 */ /* 0x000fe4000f8e9603 */
[----:B------:R-:W-:Y:S01]  /*0bb0*/  LOP3.LUT R3, R0, 0xffffff00, RZ, 0xc0, !PT ;  /* 0xffffff0000037812 */ /* 0x000fe200078ec0ff */
[----:B------:R-:W-:Y:S01]  /*0bc0*/  IMAD R10, R112, -0x20, R10 ;  /* 0xffffffe0700a7824 */ /* 0x000fe200078e020a */
[----:B------:R-:W-:Y:S01]  /*0bd0*/  LOP3.LUT R11, R11, UR33, R2, 0x96, !PT ;  /* 0x000000210b0b7c12 */ /* 0x000fe2000f8e9602 */
[----:B------:R-:W-:Y:S02]  /*0be0*/  IMAD R7, R7, -0x2daee0ad, RZ ;  /* 0xd2511f5307077824 */ /* 0x000fe400078e02ff */
[----:B------:R-:W-:Y:S01]  /*0bf0*/  IMAD R60, R60, 0x8, R3 ;  /* 0x000000083c3c7824 */ /* 0x000fe200078e0203 */
[----:B------:R-:W-:Y:S01]  /*0c00*/  VIMNMX R10, PT, PT, RZ, R10, !PT ;  /* 0x0000000aff0a7248 */ /* 0x000fe20007fe0100 */
[----:B------:R-:W-:-:S03]  /*0c10*/  IMAD.HI.U32 R2, R11, -0x2daee0ad, RZ ;  /* 0xd2511f530b027827 */ /* 0x000fc600078e00ff */
[----:B------:R-:W-:Y:S01]  /*0c20*/  I2FP.F32.U32 R60, R60 ;  /* 0x0000003c003c7245 */ /* 0x000fe20000201000 */
[----:B------:R-:W-:Y:S01]  /*0c30*/  IMAD R9, R9, -0x326172a9, RZ ;  /* 0xcd9e8d5709097824 */ /* 0x000fe200078e02ff */
[----:B------:R-:W-:Y:S01]  /*0c40*/  VIMNMX R10, PT, PT, R10, 0x20, PT ;  /* 0x000000200a0a7848 */ /* 0x000fe20003fe0100 */
[----:B------:R-:W-:Y:S01]  /*0c50*/  IMAD.HI.U32 R0, R8, -0x326172a9, RZ ;  /* 0xcd9e8d5708007827 */ /* 0x000fe200078e00ff */
[----:B------:R1:W0:Y:S01]  /*0c60*/  MUFU.RCP R106, R60 ;  /* 0x0000003c006a7308 */ /* 0x0002220000001000 */
[----:B------:R-:W-:Y:S02]  /*0c70*/  LOP3.LUT R2, R7, UR36, R2, 0x96, !PT ;  /* 0x0000002407027c12 */ /* 0x000fe4000f8e9602 */
[----:B------:R-:W-:Y:S01]  /*0c80*/  IMAD R3, R10, 0x8, R3 ;  /* 0x000000080a037824 */ /* 0x000fe200078e0203 */
[----:B------:R-:W-:Y:S01]  /*0c90*/  LOP3.LUT R0, R9, UR35, R0, 0x96, !PT ;  /* 0x0000002309007c12 */ /* 0x000fe2000f8e9600 */
[----:B------:R-:W-:Y:S02]  /*0ca0*/  IMAD R7, R11, -0x2daee0ad, RZ ;  /* 0xd2511f530b077824 */ /* 0x000fe400078e02ff */
[----:B--234-:R-:W-:-:S07]  /*0cb0*/  IMAD R8, R8, -0x326172a9, RZ ;  /* 0xcd9e8d5708087824 */ /* 0x01cfce00078e02ff */
.L_x_6447:
[----:B0-----:R-:W-:Y:S01]  /*0cc0*/  UIMAD UR4, UR6, UR37, URZ ;  /* 0x00000025060472a4 */ /* 0x001fe2000f8e02ff */
[----:B------:R-:W-:Y:S03]  /*0cd0*/  BSSY.RECONVERGENT B0, `(.L_x_6067) ;  /* 0x00007c7000007945 */ /* 0x000fe60003800200 */
[----:B------:R-:W-:-:S04]  /*0ce0*/  USHF.R.S32.HI UR5, URZ, 0x1f, UR4 ;  /* 0x0000001fff057899 */ /* 0x000fc80008011404 */
[----:B------:R-:W-:-:S06]  /*0cf0*/  ULEA.HI UR5, UR5, UR4, URZ, 0x3 ;  /* 0x0000000405057291 */ /* 0x000fcc000f8f18ff */
[----:B-123--:R-:W-:-:S05]  /*0d00*/  IMAD.U32 R96, RZ, RZ, UR5 ;  /* 0x00000005ff607e24 */ /* 0x00efca000f8e00ff */
        /* <DEDUP_REMOVED lines=8> */
[----:B------:R-:W2:Y:S08]  /*0d90*/  @P0 LDC.64 R74, c[0x0][0x398] ;  /* 0x0000e600ff4a0b82 */ /* 0x000eb00000000a00 */
[----:B------:R-:W3:Y:S01]  /*0da0*/  @P1 LDC.64 R72, c[0x0][0x3a0] ;  /* 0x0000e800ff481b82 */ /* 0x000ee20000000a00 */
[----:B0-----:R-:W-:-:S06]  /*0db0*/  IMAD.WIDE.U32 R76, R9, 0x10, R76 ;  /* 0x00000010094c7825 */ /* 0x001fcc00078e004c */
[----:B------:R-:W5:Y:S01]  /*0dc0*/  LDG.E.128 R76, desc[UR10][R76.64] ;  /* 0x0000000a4c4c7981 */ /* 0x000f62000c1e1d00 */
[----:B--2---:R-:W-:-:S05]  /*0dd0*/  @P0 IMAD.WIDE.U32 R96, R9, 0x10, R74 ;  /* 0x0000001009600825 */ /* 0x004fca00078e004a */
[----:B-1----:R-:W2:Y:S01]  /*0de0*/  @P0 LDG.E.128 R60, desc[UR10][R96.64] ;  /* 0x0000000a603c0981 */ /* 0x002ea2000c1e1d00 */
[----:B---3--:R-:W-:-:S05]  /*0df0*/  @P1 IMAD.WIDE.U32 R114, R9, 0x20, R72 ;  /* 0x0000002009721825 */ /* 0x008fca00078e0048 */
[----:B------:R0:W5:Y:S04]  /*0e00*/  @P1 LDG.E.128 R64, desc[UR10][R114.64] ;  /* 0x0000000a72401981 */ /* 0x000168000c1e1d00 */
[----:B------:R0:W5:Y:S01]  /*0e10*/  @P1 LDG.E.128 R68, desc[UR10][R114.64+0x10] ;  /* 0x0000100a72441981 */ /* 0x000162000c1e1d00 */
[----:B------:R-:W-:-:S04]  /*0e20*/  UISETP.NE.U32.AND UP0, UPT, UR12, URZ, UPT ;  /* 0x000000ff0c00728c */ /* 0x000fc8000bf05070 */
[----:B------:R-:W-:Y:S01]  /*0e30*/  UISETP.NE.AND.EX UP0, UPT, UR13, URZ, UPT, UP0 ;  /* 0x000000ff0d00728c */ /* 0x000fe2000bf05300 */
[----:B--2---:R-:W-:Y:S02]  /*0e40*/  PRMT R98, R63, 0x7632, R98 ;  /* 0x000076323f627816 */ /* 0x004fe40000000062 */
        /* <DEDUP_REMOVED lines=20> */
.L_x_6072:
        /* <DEDUP_REMOVED lines=13> */
.L_x_6074:
[----:B------:R-:W-:Y:S05]  /*1060*/  BSYNC.RECONVERGENT B2 ;  /* 0x0000000000027941 */ /* 0x000fea0003800200 */
.L_x_6073:
        /* <DEDUP_REMOVED lines=42> */
.L_x_6071:
[----:B------:R-:W-:Y:S05]  /*1310*/  BSYNC.RECONVERGENT B1 ;  /* 0x0000000000017941 */ /* 0x000fea0003800200 */
.L_x_6070:
        /* <DEDUP_REMOVED lines=8> */
[----:B------:R-:W-:-:S05]  /*13a0*/  FFMA.FTZ R5, R72, R115, 1.1641532182693481445e-10 ;  /* 0x2f00000048057423 */ /* 0x000fca0000010073 */
        /* <DEDUP_REMOVED lines=12> */
.L_x_6077:
        /* <DEDUP_REMOVED lines=13> */
.L_x_6079:
[----:B------:R-:W-:Y:S05]  /*1540*/  BSYNC.RECONVERGENT B2 ;  /* 0x0000000000027941 */ /* 0x000fea0003800200 */
.L_x_6078:
        /* <DEDUP_REMOVED lines=43> */
.L_x_6076:
[----:B------:R-:W-:Y:S05]  /*1800*/  BSYNC.RECONVERGENT B1 ;  /* 0x0000000000017941 */ /* 0x000fea0003800200 */
.L_x_6075:
[----:B------:R-:W-:Y:S01]  /*1810*/  ISETP.NE.AND P2, PT, R74, 0x1, PT ;  /* 0x000000014a00780c */ /* 0x000fe20003f45270 */
[----:B------:R-:W-:Y:S01]  /*1820*/  BSSY.RECONVERGENT B1, `(.L_x_6080) ;  /* 0x000004a000017945 */ /* 0x000fe20003800200 */
[----:B------:R-:W-:Y:S01]  /*1830*/  I2FP.F32.U32 R72, R5 ;  /* 0x0000000500487245 */ /* 0x000fe20000201000 */
[----:B------:R-:W-:Y:S02]  /*1840*/  IMAD.U32 R117, R76, 0x10000, RZ ;  /* 0x000100004c757824 */ /* 0x000fe400078e00ff */
[----:B------:R-:W-:Y:S02]  /*1850*/  IMAD.MOV.U32 R75, RZ, RZ, 0x2 ;  /* 0x00000002ff4b7424 */ /* 0x000fe400078e00ff */
        /* <DEDUP_REMOVED lines=13> */
.L_x_6082:
        /* <DEDUP_REMOVED lines=13> */
.L_x_6084:
[----:B------:R-:W-:Y:S05]  /*1a00*/  BSYNC.RECONVERGENT B2 ;  /* 0x0000000000027941 */ /* 0x000fea0003800200 */
.L_x_6083:
        /* <DEDUP_REMOVED lines=43> */
.L_x_6081:
[----:B------:R-:W-:Y:S05]  /*1cc0*/  BSYNC.RECONVERGENT B1 ;  /* 0x0000000000017941 */ /* 0x000fea0003800200 */
.L_x_6080:
[----:B------:R-:W-:Y:S01]  /*1cd0*/  ISETP.NE.AND P2, PT, R75, 0x1, PT ;  /* 0x000000014b00780c */ /* 0x000fe20003f45270 */
[----:B------:R-:W-:Y:S01]  /*1ce0*/  BSSY.RECONVERGENT B1, `(.L_x_6085) ;  /* 0x000004b000017945 */ /* 0x000fe20003800200 */
[----:B------:R-:W-:Y:S01]  /*1cf0*/  I2FP.F32.U32 R72, R5 ;  /* 0x0000000500487245 */ /* 0x000fe20000201000 */
[----:B------:R-:W-:Y:S02]  /*1d00*/  HFMA2 R74, -RZ, RZ, 0, 1.1920928955078125e-07 ;  /* 0x00000002ff4a7431 */ /* 0x000fe400000001ff */
[----:B------:R-:W-:Y:S02]  /*1d10*/  IMAD.U32 R116, R77, 0x10000, RZ ;  /* 0x000100004d747824 */ /* 0x000fe400078e00ff */
[----:B------:R-:W-:Y:S02]  /*1d20*/  IMAD.MOV.U32 R73, RZ, RZ, R8 ;  /* 0x000000ffff497224 */ /* 0x000fe400078e0008 */
[----:B------:R-:W-:-:S05]  /*1d30*/  FFMA.FTZ R5, R72, R115, 1.1641532182693481445e-10 ;  /* 0x2f00000048057423 */ /* 0x000fca0000010073 */
[----:B------:R-:W-:Y:S02]  /*1d40*/  FSETP.LE.FTZ.AND P3, PT, R5, R98, PT ;  /* 0x000000620500720b */ /* 0x000fe40003f73000 */
        /* <DEDUP_REMOVED lines=11> */
.L_x_6087:
        /* <DEDUP_REMOVED lines=13> */
.L_x_6089:
[----:B------:R-:W-:Y:S05]  /*1ed0*/  BSYNC.RECONVERGENT B2 ;  /* 0x0000000000027941 */ /* 0x000fea0003800200 */
.L_x_6088:
        /* <DEDUP_REMOVED lines=43> */
.L_x_6086:
[----:B------:R-:W-:Y:S05]  /*2190*/  BSYNC.RECONVERGENT B1 ;  /* 0x0000000000017941 */ /* 0x000fea0003800200 */
.L_x_6085:
[----:B------:R-:W-:Y:S01]  /*21a0*/  ISETP.NE.AND P2, PT, R74, 0x1, PT ;  /* 0x000000014a00780c */ /* 0x000fe20003f45270 */
[----:B------:R-:W-:Y:S01]  /*21b0*/  BSSY.RECONVERGENT B1, `(.L_x_6090) ;  /* 0x000004a000017945 */ /* 0x000fe20003800200 */
[----:B------:R-:W-:Y:S01]  /*21c0*/  I2FP.F32.U32 R72, R73 ;  /* 0x0000004900487245 */ /* 0x000fe20000201000 */
[----:B------:R-:W-:Y:S02]  /*21d0*/  IMAD.U32 R118, R5, 0x10000, RZ ;  /* 0x0001000005767824 */ /* 0x000fe400078e00ff */
[----:B------:R-:W-:Y:S02]  /*21e0*/  IMAD.MOV.U32 R5, RZ, RZ, R8 ;  /* 0x000000ffff057224 */ /* 0x000fe400078e0008 */
[----:B------:R-:W-:-:S05]  /*21f0*/  FFMA.FTZ R73, R72, R115, 1.1641532182693481445e-10 ;  /* 0x2f00000048497423 */ /* 0x000fca0000010073 */
[----:B------:R-:W-:Y:S01]  /*2200*/  FSETP.LE.FTZ.AND P3, PT, R73, R98, PT ;  /* 0x000000624900720b */ /* 0x000fe20003f73000 */
[----:B------:R-:W-:-:S03]  /*2210*/  IMAD.MOV.U32 R73, RZ, RZ, 0x2 ;  /* 0x00000002ff497424 */ /* 0x000fc600078e00ff */
        /* <DEDUP_REMOVED lines=10> */
.L_x_6092:
        /* <DEDUP_REMOVED lines=13> */
.L_x_6094:
[----:B------:R-:W-:Y:S05]  /*2390*/  BSYNC.RECONVERGENT B2 ;  /* 0x0000000000027941 */ /* 0x000fea0003800200 */
.L_x_6093:
        /* <DEDUP_REMOVED lines=43> */
.L_x_6091:
[----:B------:R-:W-:Y:S05]  /*2650*/  BSYNC.RECONVERGENT B1 ;  /* 0x0000000000017941 */ /* 0x000fea0003800200 */
.L_x_6090:
[----:B------:R-:W-:Y:S01]  /*2660*/  ISETP.NE.AND P3, PT, R73, 0x1, PT ;  /* 0x000000014900780c */ /* 0x000fe20003f65270 */
[----:B------:R-:W-:Y:S01]  /*2670*/  BSSY.RECONVERGENT B1, `(.L_x_6095) ;  /* 0x000004a000017945 */ /* 0x000fe20003800200 */
[----:B------:R-:W-:Y:S01]  /*2680*/  I2FP.F32.U32 R72, R5 ;  /* 0x0000000500487245 */ /* 0x000fe20000201000 */
[----:B------:R-:W-:Y:S02]  /*2690*/  HFMA2 R74, -RZ, RZ, 0, 1.1920928955078125e-07 ;  /* 0x00000002ff4a7431 */ /* 0x000fe400000001ff */
[C---:B------:R-:W-:Y:S01]  /*26a0*/  IMAD.U32 R119, R78.reuse, 0x10000, RZ ;  /* 0x000100004e777824 */ /* 0x040fe200078e00ff */
[----:B------:R-:W-:Y:S01]  /*26b0*/  PRMT R78, R78, 0x7632, R78 ;  /* 0x000076324e4e7816 */ /* 0x000fe2000000004e */
[----:B------:R-:W-:-:S05]  /*26c0*/  FFMA.FTZ R5, R72, R115, 1.1641532182693481445e-10 ;  /* 0x2f00000048057423 */ /* 0x000fca0000010073 */
[----:B------:R-:W-:Y:S01]  /*26d0*/  FSETP.LE.FTZ.AND P2, PT, R5, R98, PT ;  /* 0x000000620500720b */ /* 0x000fe20003f53000 */
[----:B------:R-:W-:Y:S01]  /*26e0*/  IMAD.MOV.U32 R5, RZ, RZ, R8 ;  /* 0x000000ffff057224 */ /* 0x000fe200078e0008 */
        /* <DEDUP_REMOVED lines=9> */
.L_x_6097:
        /* <DEDUP_REMOVED lines=13> */
.L_x_6099:
[----:B------:R-:W-:Y:S05]  /*2850*/  BSYNC.RECONVERGENT B2 ;  /* 0x0000000000027941 */ /* 0x000fea0003800200 */
.L_x_6098:
        /* <DEDUP_REMOVED lines=43> */
.L_x_6096:
[----:B------:R-:W-:Y:S05]  /*2b10*/  BSYNC.RECONVERGENT B1 ;  /* 0x0000000000017941 */ /* 0x000fea0003800200 */
.L_x_6095:
        /* <DEDUP_REMOVED lines=17> */
.L_x_6102:
        /* <DEDUP_REMOVED lines=13> */
.L_x_6104:
[----:B------:R-:W-:Y:S05]  /*2d00*/  BSYNC.RECONVERGENT B2 ;  /* 0x0000000000027941 */ /* 0x000fea0003800200 */
.L_x_6103:
        /* <DEDUP_REMOVED lines=43> */
.L_x_6101:
[----:B------:R-:W-:Y:S05]  /*2fc0*/  BSYNC.RECONVERGENT B1 ;  /* 0x0000000000017941 */ /* 0x000fea0003800200 */
.L_x_6100:
        /* <DEDUP_REMOVED lines=18> */
.L_x_6107:
        /* <DEDUP_REMOVED lines=13> */
.L_x_6109:
[----:B------:R-:W-:Y:S05]  /*31c0*/  BSYNC.RECONVERGENT B2 ;  /* 0x0000000000027941 */ /* 0x000fea0003800200 */
.L_x_6108:
        /* <DEDUP_REMOVED lines=43> */
.L_x_6106:
[----:B------:R-:W-:Y:S05]  /*3480*/  BSYNC.RECONVERGENT B1 ;  /* 0x0000000000017941 */ /* 0x000fea0003800200 */
.L_x_6105:
        /* <DEDUP_REMOVED lines=38> */
.L_x_6069:
        /* <DEDUP_REMOVED lines=11> */
[--C-:B------:R-:W-:Y:S02]  /*37a0*/  @!P2 IMAD.MOV.U32 R96, RZ, RZ, R7.reuse ;  /* 0x000000ffff60a224 */ /* 0x100fe400078e0007 */
[----:B------:R-:W-:Y:S02]  /*37b0*/  @!P2 IMAD.MOV.U32 R10, RZ, RZ, R2 ;  /* 0x000000ffff0aa224 */ /* 0x000fe400078e0002 */
[----:B------:R-:W-:Y:S02]  /*37c0*/  @P2 IMAD.MOV.U32 R96, RZ, RZ, R7 ;  /* 0x000000ffff602224 */ /* 0x000fe400078e0007 */
[----:B------:R-:W-:Y:S01]  /*37d0*/  @P2 IMAD.MOV.U32 R10, RZ, RZ, R0 ;  /* 0x000000ffff0a2224 */ /* 0x000fe200078e0000 */
[----:B------:R-:W-:Y:S06]  /*37e0*/  BRA `(.L_x_6112) ;  /* 0x0000000000e07947 */ /* 0x000fec0003800000 */
.L_x_6113:
        /* <DEDUP_REMOVED lines=13> */
.L_x_6115:
[----:B------:R-:W-:Y:S05]  /*38c0*/  BSYNC.RECONVERGENT B2 ;  /* 0x0000000000027941 */ /* 0x000fea0003800200 */
.L_x_6114:
        /* <DEDUP_REMOVED lines=42> */
.L_x_6112:
[----:B------:R-:W-:Y:S05]  /*3b70*/  BSYNC.RECONVERGENT B1 ;  /* 0x0000000000017941 */ /* 0x000fea0003800200 */
.L_x_6111:
        /* <DEDUP_REMOVED lines=9> */
[----:B------:R-:W-:Y:S01]  /*3c10*/  FFMA.FTZ R10, R10, R121, 1.1641532182693481445e-10 ;  /* 0x2f0000000a0a7423 */ /* 0x000fe20000010079 */
[----:B------:R-:W-:-:S04]  /*3c20*/  MOV R7, R8 ;  /* 0x0000000800077202 */ /* 0x000fc80000000f00 */
[----:B0-----:R-:W-:-:S04]  /*3c30*/  FSETP.LE.FTZ.AND P4, PT, R10, R105, PT ;  /* 0x000000690a00720b */ /* 0x001fc80003f93000 */
        /* <DEDUP_REMOVED lines=11> */
.L_x_6118:
        /* <DEDUP_REMOVED lines=13> */
.L_x_6120:
[----:B------:R-:W-:Y:S05]  /*3dc0*/  BSYNC.RECONVERGENT B2 ;  /* 0x0000000000027941 */ /* 0x000fea0003800200 */
.L_x_6119:
        /* <DEDUP_REMOVED lines=43> */
.L_x_6117:
[----:B------:R-:W-:Y:S05]  /*4080*/  BSYNC.RECONVERGENT B1 ;  /* 0x0000000000017941 */ /* 0x000fea0003800200 */
.L_x_6116:
[----:B------:R-:W-:Y:S01]  /*4090*/  I2FP.F32.U32 R10, R7 ;  /* 0x00000007000a7245 */ /* 0x000fe20000201000 */
[----:B------:R-:W-:Y:S01]  /*40a0*/  BSSY.RECONVERGENT B1, `(.L_x_6121) ;  /* 0x000004f000017945 */ /* 0x000fe20003800200 */
[----:B------:R-:W-:Y:S01]  /*40b0*/  SHF.L.U32 R7, R60, 0x10, RZ ;  /* 0x000000103c077819 */ /* 0x000fe200000006ff */
[----:B------:R-:W-:Y:S01]  /*40c0*/  IMAD.MOV.U32 R99, RZ, RZ, 0x2 ;  /* 0x00000002ff637424 */ /* 0x000fe200078e00ff */
[----:B------:R-:W-:Y:S01]  /*40d0*/  ISETP.NE.AND P3, PT, R74, 0x1, PT ;  /* 0x000000014a00780c */ /* 0x000fe20003f65270 */
[----:B------:R-:W-:Y:S01]  /*40e0*/  FFMA.FTZ R10, R10, R121, 1.1641532182693481445e-10 ;  /* 0x2f0000000a0a7423 */ /* 0x000fe20000010079 */
[----:B------:R-:W-:Y:S01]  /*40f0*/  FSEL R72, R5, RZ, P4 ;  /* 0x000000ff05487208 */ /* 0x000fe20002000000 */
[----:B------:R-:W-:Y:S01]  /*4100*/  FMUL.FTZ R7, R7, R120 ;  /* 0x0000007807077220 */ /* 0x000fe20000410000 */
[----:B------:R-:W-:Y:S02]  /*4110*/  IMAD.MOV.U32 R5, RZ, RZ, R8 ;  /* 0x000000ffff057224 */ /* 0x000fe400078e0008 */
[----:B------:R-:W-:-:S04]  /*4120*/  FSETP.GTU.FTZ.AND P2, PT, R10, R105, PT ;  /* 0x000000690a00720b */ /* 0x000fc80003f5c000 */
        /* <DEDUP_REMOVED lines=13> */
.L_x_6123:
        /* <DEDUP_REMOVED lines=13> */
.L_x_6125:
[----:B------:R-:W-:Y:S05]  /*42d0*/  BSYNC.RECONVERGENT B2 ;  /* 0x0000000000027941 */ /* 0x000fea0003800200 */
.L_x_6124:
        /* <DEDUP_REMOVED lines=43> */
.L_x_6122:
[----:B------:R-:W-:Y:S05]  /*4590*/  BSYNC.RECONVERGENT B1 ;  /* 0x0000000000017941 */ /* 0x000fea0003800200 */
.L_x_6121:
        /* <DEDUP_REMOVED lines=19> */
.L_x_6128:
        /* <DEDUP_REMOVED lines=13> */
.L_x_6130:
[----:B------:R-:W-:Y:S05]  /*47a0*/  BSYNC.RECONVERGENT B2 ;  /* 0x0000000000027941 */ /* 0x000fea0003800200 */
.L_x_6129:
        /* <DEDUP_REMOVED lines=43> */
.L_x_6127:
[----:B------:R-:W-:Y:S05]  /*4a60*/  BSYNC.RECONVERGENT B1 ;  /* 0x0000000000017941 */ /* 0x000fea0003800200 */
.L_x_6126:
        /* <DEDUP_REMOVED lines=23> */
.L_x_6133:
        /* <DEDUP_REMOVED lines=13> */
.L_x_6135:
[----:B------:R-:W-:Y:S05]  /*4cb0*/  BSYNC.RECONVERGENT B2 ;  /* 0x0000000000027941 */ /* 0x000fea0003800200 */
.L_x_6134:
        /* <DEDUP_REMOVED lines=43> */
.L_x_6132:
[----:B------:R-:W-:Y:S05]  /*4f70*/  BSYNC.RECONVERGENT B1 ;  /* 0x0000000000017941 */ /* 0x000fea0003800200 */
.L_x_6131:
        /* <DEDUP_REMOVED lines=20> */
.L_x_6138:
        /* <DEDUP_REMOVED lines=13> */
.L_x_6140:
[----:B------:R-:W-:Y:S05]  /*5190*/  BSYNC.RECONVERGENT B2 ;  /* 0x0000000000027941 */ /* 0x000fea0003800200 */
.L_x_6139:
        /* <DEDUP_REMOVED lines=43> */
.L_x_6137:
[----:B------:R-:W-:Y:S05]  /*5450*/  BSYNC.RECONVERGENT B1 ;  /* 0x0000000000017941 */ /* 0x000fea0003800200 */
.L_x_6136:
        /* <DEDUP_REMOVED lines=23> */
.L_x_6143:
        /* <DEDUP_REMOVED lines=13> */
.L_x_6145:
[----:B------:R-:W-:Y:S05]  /*56a0*/  BSYNC.RECONVERGENT B2 ;  /* 0x0000000000027941 */ /* 0x000fea0003800200 */
.L_x_6144:
        /* <DEDUP_REMOVED lines=43> */
.L_x_6142:
[----:B------:R-:W-:Y:S05]  /*5960*/  BSYNC.RECONVERGENT B1 ;  /* 0x0000000000017941 */ /* 0x000fea0003800200 */
.L_x_6141:
        /* <DEDUP_REMOVED lines=19> */
.L_x_6148:
        /* <DEDUP_REMOVED lines=13> */
.L_x_6150:
[----:B------:R-:W-:Y:S05]  /*5b70*/  BSYNC.RECONVERGENT B2 ;  /* 0x0000000000027941 */ /* 0x000fea0003800200 */
.L_x_6149:
        /* <DEDUP_REMOVED lines=43> */
.L_x_6147:
[----:B------:R-:W-:Y:S05]  /*5e30*/  BSYNC.RECONVERGENT B1 ;  /* 0x0000000000017941 */ /* 0x000fea0003800200 */
.L_x_6146:
        /* <DEDUP_REMOVED lines=23> */
.L_x_6153:
        /* <DEDUP_REMOVED lines=13> */
.L_x_6155:
[----:B------:R-:W-:Y:S05]  /*6080*/  BSYNC.RECONVERGENT B2 ;  /* 0x0000000000027941 */ /* 0x000fea0003800200 */
.L_x_6154:
        /* <DEDUP_REMOVED lines=43> */
.L_x_6152:
[----:B------:R-:W-:Y:S05]  /*6340*/  BSYNC.RECONVERGENT B1 ;  /* 0x0000000000017941 */ /* 0x000fea0003800200 */
.L_x_6151:
        /* <DEDUP_REMOVED lines=19> */
.L_x_6158:
        /* <DEDUP_REMOVED lines=13> */
.L_x_6160:
[----:B------:R-:W-:Y:S05]  /*6550*/  BSYNC.RECONVERGENT B2 ;  /* 0x0000000000027941 */ /* 0x000fea0003800200 */
.L_x_6159:
        /* <DEDUP_REMOVED lines=43> */
.L_x_6157:
[----:B------:R-:W-:Y:S05]  /*6810*/  BSYNC.RECONVERGENT B1 ;  /* 0x0000000000017941 */ /* 0x000fea0003800200 */
.L_x_6156:
        /* <DEDUP_REMOVED lines=23> */
.L_x_6163:
        /* <DEDUP_REMOVED lines=13> */
.L_x_6165:
[----:B------:R-:W-:Y:S05]  /*6a60*/  BSYNC.RECONVERGENT B2 ;  /* 0x0000000000027941 */ /* 0x000fea0003800200 */
.L_x_6164:
        /* <DEDUP_REMOVED lines=43> */
.L_x_6162:
[----:B------:R-:W-:Y:S05]  /*6d20*/  BSYNC.RECONVERGENT B1 ;  /* 0x0000000000017941 */ /* 0x000fea0003800200 */
.L_x_6161:
        /* <DEDUP_REMOVED lines=18> */
.L_x_6168:
        /* <DEDUP_REMOVED lines=13> */
.L_x_6170:
[----:B------:R-:W-:Y:S05]  /*6f20*/  BSYNC.RECONVERGENT B2 ;  /* 0x0000000000027941 */ /* 0x000fea0003800200 */
.L_x_6169:
        /* <DEDUP_REMOVED lines=43> */
.L_x_6167:
[----:B------:R-:W-:Y:S05]  /*71e0*/  BSYNC.RECONVERGENT B1 ;  /* 0x0000000000017941 */ /* 0x000fea0003800200 */
.L_x_6166:
        /* <DEDUP_REMOVED lines=23> */
.L_x_6173:
        /* <DEDUP_REMOVED lines=13> */
.L_x_6175:
[----:B------:R-:W-:Y:S05]  /*7430*/  BSYNC.RECONVERGENT B2 ;  /* 0x0000000000027941 */ /* 0x000fea0003800200 */
.L_x_6174:
        /* <DEDUP_REMOVED lines=43> */
.L_x_6172:
[----:B------:R-:W-:Y:S05]  /*76f0*/  BSYNC.RECONVERGENT B1 ;  /* 0x0000000000017941 */ /* 0x000fea0003800200 */
.L_x_6171:
        /* <DEDUP_REMOVED lines=19> */
.L_x_6178:
        /* <DEDUP_REMOVED lines=13> */
.L_x_6180:
[----:B------:R-:W-:Y:S05]  /*7900*/  BSYNC.RECONVERGENT B2 ;  /* 0x0000000000027941 */ /* 0x000fea0003800200 */
.L_x_6179:
        /* <DEDUP_REMOVED lines=43> */
.L_x_6177:
[----:B------:R-:W-:Y:S05]  /*7bc0*/  BSYNC.RECONVERGENT B1 ;  /* 0x0000000000017941 */ /* 0x000fea0003800200 */
.L_x_6176:
        /* <DEDUP_REMOVED lines=23> */
.L_x_6183:
        /* <DEDUP_REMOVED lines=13> */
.L_x_6185:
[----:B------:R-:W-:Y:S05]  /*7e10*/  BSYNC.RECONVERGENT B2 ;  /* 0x0000000000027941 */ /* 0x000fea0003800200 */
.L_x_6184:
        /* <DEDUP_REMOVED lines=43> */
.L_x_6182:
[----:B------:R-:W-:Y:S05]  /*80d0*/  BSYNC.RECONVERGENT B1 ;  /* 0x0000000000017941 */ /* 0x000fea0003800200 */
.L_x_6181:
        /* <DEDUP_REMOVED lines=18> */
.L_x_6188:
        /* <DEDUP_REMOVED lines=15> */
.L_x_6190:
[----:B------:R-:W-:Y:S05]  /*82f0*/  BSYNC.RECONVERGENT B2 ;  /* 0x0000000000027941 */ /* 0x000fea0003800200 */
.L_x_6189:
        /* <DEDUP_REMOVED lines=43> */
.L_x_6187:
[----:B------:R-:W-:Y:S05]  /*85b0*/  BSYNC.RECONVERGENT B1 ;  /* 0x0000000000017941 */ /* 0x000fea0003800200 */
.L_x_6186:
        /* <DEDUP_REMOVED lines=9> */
[----:B------:R-:W-:-:S07]  /*8650*/  @P1 FADD.FTZ R79, R71, R79 ;  /* 0x0000004f474f1221 */ /* 0x000fce0000010000 */
.L_x_6110:
[----:B------:R-:W-:Y:S01]  /*8660*/  ISETP.NE.AND P6, PT, R7, RZ, PT ;  /* 0x000000ff0700720c */ /* 0x000fe20003fc5270 */
[----:B------:R-:W0:Y:S01]  /*8670*/  LDC.64 R114, c[0x0][0x3a8] ;  /* 0x0000ea00ff727b82 */ /* 0x000e220000000a00 */
[----:B------:R-:W-:Y:S02]  /*8680*/  SEL R7, RZ, 0x1000000, !P5 ;  /* 0x01000000ff077807 */ /* 0x000fe40006800000 */
        /* <DEDUP_REMOVED lines=21> */
[----:B------:R-:W-:Y:S01]  /*87e0*/  IMAD.U32 R97, R104, 0x10000, RZ ;  /* 0x0001000068617824 */ /* 0x000fe200078e00ff */
[----:B0-----:R-:W0:Y:S01]  /*87f0*/  LDC.64 R98, c[0x0][0x3b8] ;  /* 0x0000ee00ff627b82 */ /* 0x001e220000000a00 */
[----:B------:R-:W-:Y:S02]  /*8800*/  LOP3.LUT R7, R105, 0xffff, RZ, 0xc0, !PT ;  /* 0x0000ffff69077812 */ /* 0x000fe400078ec0ff */
[----:B------:R-:W-:Y:S02]  /*8810*/  LOP3.LUT R118, R101, 0xff, RZ, 0xc0, !PT ;  /* 0x000000ff65767812 */ /* 0x000fe400078ec0ff */
[----:B------:R-:W-:Y:S02]  /*8820*/  LOP3.LUT R114, R97, 0xff0000, RZ, 0xc0, !PT ;  /* 0x00ff000061727812 */ /* 0x000fe400078ec0ff */
[----:B------:R-:W-:Y:S01]  /*8830*/  PRMT R97, R103, 0x7104, RZ ;  /* 0x0000710467617816 */ /* 0x000fe200000000ff */
[----:B------:R-:W-:Y:S01]  /*8840*/  IMAD.WIDE.U32 R118, R118, 0x1000000, RZ ;  /* 0x0100000076767825 */ /* 0x000fe200078e00ff */
[----:B------:R-:W-:-:S02]  /*8850*/  PRMT R114, R114, 0x4210, R7 ;  /* 0x0000421072727816 */ /* 0x000fc40000000007 */
[----:B------:R-:W-:Y:S02]  /*8860*/  LOP3.LUT R116, R100, 0xff, RZ, 0xc0, !PT ;  /* 0x000000ff64747812 */ /* 0x000fe400078ec0ff */
[----:B------:R-:W-:Y:S02]  /*8870*/  LOP3.LUT R7, R114, 0xff00, R97, 0xf8, !PT ;  /* 0x0000ff0072077812 */ /* 0x000fe400078ef861 */
[----:B------:R-:W-:Y:S01]  /*8880*/  LOP3.LUT R114, R11, 0xff, RZ, 0xc0, !PT ;  /* 0x000000ff0b727812 */ /* 0x000fe200078ec0ff */
        /* <DEDUP_REMOVED lines=9> */
.L_x_6191:
[----:B------:R-:W-:Y:S01]  /*8920*/  MOV R7, R96 ;  /* 0x0000006000077202 */ /* 0x000fe20000000f00 */
[----:B------:R-:W-:-:S07]  /*8930*/  VIADD R96, R9, 0x80 ;  /* 0x0000008009607836 */ /* 0x000fce0000000000 */
.L_x_6068:
[----:B------:R-:W-:Y:S05]  /*8940*/  BSYNC.RECONVERGENT B0 ;  /* 0x0000000000007941 */ /* 0x000fea0003800200 */
.L_x_6067:
        /* <DEDUP_REMOVED lines=14> */
[----:B-1----:R1:W5:Y:S01]  /*8a30*/  @P0 LDG.E.128 R60, desc[UR10][R82.64] ;  /* 0x0000000a523c0981 */ /* 0x002362000c1e1d00 */
[----:B----4-:R-:W-:-:S05]  /*8a40*/  @P1 IMAD.WIDE.U32 R80, R96, 0x20, R80 ;  /* 0x0000002060501825 */ /* 0x010fca00078e0050 */
[----:B------:R1:W5:Y:S04]  /*8a50*/  @P1 LDG.E.128 R64, desc[UR10][R80.64] ;  /* 0x0000000a50401981 */ /* 0x000368000c1e1d00 */
[----:B------:R1:W5:Y:S01]  /*8a60*/  @P1 LDG.E.128 R68, desc[UR10][R80.64+0x10] ;  /* 0x0000100a50441981 */ /* 0x000362000c1e1d00 */
[----:B------:R-:W-:Y:S05]  /*8a70*/  @!P0 BRA `(.L_x_6194) ;  /* 0x0000004c00f08947 */ /* 0x000fea0003800000 */
[----:B------:R-:W-:Y:S01]  /*8a80*/  ISETP.NE.AND P2, PT, R5, 0x1, PT ;  /* 0x000000010500780c */ /* 0x000fe20003f45270 */
[----:B------:R-:W-:Y:S01]  /*8a90*/  BSSY.RECONVERGENT B1, `(.L_x_6195) ;  /* 0x000004b000017945 */ /* 0x000fe20003800200 */
[----:B-----5:R-:W-:Y:S01]  /*8aa0*/  PRMT R105, R63, 0x7632, R105 ;  /* 0x000076323f697816 */ /* 0x020fe20000000069 */
[----:B-1----:R-:W-:Y:S01]  /*8ab0*/  IMAD.MOV.U32 R80, RZ, RZ, 0x2 ;  /* 0x00000002ff507424 */ /* 0x002fe200078e00ff */
[----:B------:R-:W-:Y:S01]  /*8ac0*/  PRMT R103, R62, 0x7632, R103 ;  /* 0x000076323e677816 */ /* 0x000fe20000000067 */
[----:B0-----:R-:W-:Y:S01]  /*8ad0*/  IMAD.MOV.U32 R98, RZ, RZ, R7 ;  /* 0x000000ffff627224 */ /* 0x001fe200078e0007 */
        /* <DEDUP_REMOVED lines=14> */
.L_x_6197:
        /* <DEDUP_REMOVED lines=13> */
.L_x_6199:
[----:B------:R-:W-:Y:S05]  /*8c90*/  BSYNC.RECONVERGENT B2 ;  /* 0x0000000000027941 */ /* 0x000fea0003800200 */
.L_x_6198:
        /* <DEDUP_REMOVED lines=42> */
.L_x_6196:
[----:B------:R-:W-:Y:S05]  /*8f40*/  BSYNC.RECONVERGENT B1 ;  /* 0x0000000000017941 */ /* 0x000fea0003800200 */
.L_x_6195:
        /* <DEDUP_REMOVED lines=23> */
.L_x_6202:
        /* <DEDUP_REMOVED lines=13> */
.L_x_6204:
[----:B------:R-:W-:Y:S05]  /*9190*/  BSYNC.RECONVERGENT B2 ;  /* 0x0000000000027941 */ /* 0x000fea0003800200 */
.L_x_6203:
        /* <DEDUP_REMOVED lines=43> */
.L_x_6201:
[----:B------:R-:W-:Y:S05]  /*9450*/  BSYNC.RECONVERGENT B1 ;  /* 0x0000000000017941 */ /* 0x000fea0003800200 */
.L_x_6200:
        /* <DEDUP_REMOVED lines=23> */
.L_x_6207:
        /* <DEDUP_REMOVED lines=13> */
.L_x_6209:
[----:B------:R-:W-:Y:S05]  /*96a0*/  BSYNC.RECONVERGENT B2 ;  /* 0x0000000000027941 */ /* 0x000fea0003800200 */
.L_x_6208:
        /* <DEDUP_REMOVED lines=43> */
.L_x_6206:
[----:B------:R-:W-:Y:S05]  /*9960*/  BSYNC.RECONVERGENT B1 ;  /* 0x0000000000017941 */ /* 0x000fea0003800200 */
.L_x_6205:
        /* <DEDUP_REMOVED lines=19> */
.L_x_6212:
        /* <DEDUP_REMOVED lines=13> */
.L_x_6214:
[----:B------:R-:W-:Y:S05]  /*9b70*/  BSYNC.RECONVERGENT B2 ;  /* 0x0000000000027941 */ /* 0x000fea0003800200 */
.L_x_6213:
        /* <DEDUP_REMOVED lines=43> */
.L_x_6211:
[----:B------:R-:W-:Y:S05]  /*9e30*/  BSYNC.RECONVERGENT B1 ;  /* 0x0000000000017941 */ /* 0x000fea0003800200 */
.L_x_6210:
        /* <DEDUP_REMOVED lines=23> */
.L_x_6217:
        /* <DEDUP_REMOVED lines=13> */
.L_x_6219:
[----:B------:R-:W-:Y:S05]  /*a080*/  BSYNC.RECONVERGENT B2 ;  /* 0x0000000000027941 */ /* 0x000fea0003800200 */
.L_x_6218:
        /* <DEDUP_REMOVED lines=43> */
.L_x_6216:
[----:B------:R-:W-:Y:S05]  /*a340*/  BSYNC.RECONVERGENT B1 ;  /* 0x0000000000017941 */ /* 0x000fea0003800200 */
.L_x_6215:
        /* <DEDUP_REMOVED lines=20> */
.L_x_6222:
        /* <DEDUP_REMOVED lines=13> */
.L_x_6224:
[----:B------:R-:W-:Y:S05]  /*a560*/  BSYNC.RECONVERGENT B2 ;  /* 0x0000000000027941 */ /* 0x000fea0003800200 */
.L_x_6223:
        /* <DEDUP_REMOVED lines=43> */
.L_x_6221:
[----:B------:R-:W-:Y:S05]  /*a820*/  BSYNC.RECONVERGENT B1 ;  /* 0x0000000000017941 */ /* 0x000fea0003800200 */
.L_x_6220:
        /* <DEDUP_REMOVED lines=23> */
.L_x_6227:
        /* <DEDUP_REMOVED lines=13> */
.L_x_6229:
[----:B------:R-:W-:Y:S05]  /*aa70*/  BSYNC.RECONVERGENT B2 ;  /* 0x0000000000027941 */ /* 0x000fea0003800200 */
.L_x_6228:
        /* <DEDUP_REMOVED lines=43> */
.L_x_6226:
[----:B------:R-:W-:Y:S05]  /*ad30*/  BSYNC.RECONVERGENT B1 ;  /* 0x0000000000017941 */ /* 0x000fea0003800200 */
.L_x_6225:
        /* <DEDUP_REMOVED lines=19> */
.L_x_6232:
        /* <DEDUP_REMOVED lines=13> */
.L_x_6234:
[----:B------:R-:W-:Y:S05]  /*af40*/  BSYNC.RECONVERGENT B2 ;  /* 0x0000000000027941 */ /* 0x000fea0003800200 */
.L_x_6233:
        /* <DEDUP_REMOVED lines=43> */
.L_x_6231:
[----:B------:R-:W-:Y:S05]  /*b200*/  BSYNC.RECONVERGENT B1 ;  /* 0x0000000000017941 */ /* 0x000fea0003800200 */
.L_x_6230:
        /* <DEDUP_REMOVED lines=23> */
.L_x_6237:
        /* <DEDUP_REMOVED lines=13> */
.L_x_6239:
[----:B------:R-:W-:Y:S05]  /*b450*/  BSYNC.RECONVERGENT B2 ;  /* 0x0000000000027941 */ /* 0x000fea0003800200 */
.L_x_6238:
        /* <DEDUP_REMOVED lines=43> */
.L_x_6236:
[----:B------:R-:W-:Y:S05]  /*b710*/  BSYNC.RECONVERGENT B1 ;  /* 0x0000000000017941 */ /* 0x000fea0003800200 */
.L_x_6235:
        /* <DEDUP_REMOVED lines=19> */
.L_x_6242:
        /* <DEDUP_REMOVED lines=13> */
.L_x_6244:
[----:B------:R-:W-:Y:S05]  /*b920*/  BSYNC.RECONVERGENT B2 ;  /* 0x0000000000027941 */ /* 0x000fea0003800200 */
.L_x_6243:
        /* <DEDUP_REMOVED lines=43> */
.L_x_6241:
[----:B------:R-:W-:Y:S05]  /*bbe0*/  BSYNC.RECONVERGENT B1 ;  /* 0x0000000000017941 */ /* 0x000fea0003800200 */
.L_x_6240:
        /* <DEDUP_REMOVED lines=23> */
.L_x_6247:
        /* <DEDUP_REMOVED lines=13> */
.L_x_6249:
[----:B------:R-:W-:Y:S05]  /*be30*/  BSYNC.RECONVERGENT B2 ;  /* 0x0000000000027941 */ /* 0x000fea0003800200 */
.L_x_6248:
        /* <DEDUP_REMOVED lines=43> */
.L_x_6246:
[----:B------:R-:W-:Y:S05]  /*c0f0*/  BSYNC.RECONVERGENT B1 ;  /* 0x0000000000017941 */ /* 0x000fea0003800200 */
.L_x_6245:
        /* <DEDUP_REMOVED lines=18> */
.L_x_6252:
        /* <DEDUP_REMOVED lines=13> */
.L_x_6254:
[----:B------:R-:W-:Y:S05]  /*c2f0*/  BSYNC.RECONVERGENT B2 ;  /* 0x0000000000027941 */ /* 0x000fea0003800200 */
.L_x_6253:
        /* <DEDUP_REMOVED lines=43> */
.L_x_6251:
[----:B------:R-:W-:Y:S05]  /*c5b0*/  BSYNC.RECONVERGENT B1 ;  /* 0x0000000000017941 */ /* 0x000fea0003800200 */
.L_x_6250:
        /* <DEDUP_REMOVED lines=23> */
.L_x_6257:
        /* <DEDUP_REMOVED lines=13> */
.L_x_6259:
[----:B------:R-:W-:Y:S05]  /*c800*/  BSYNC.RECONVERGENT B2 ;  /* 0x0000000000027941 */ /* 0x000fea0003800200 */
.L_x_6258:
        /* <DEDUP_REMOVED lines=43> */
.L_x_6256:
[----:B------:R-:W-:Y:S05]  /*cac0*/  BSYNC.RECONVERGENT B1 ;  /* 0x0000000000017941 */ /* 0x000fea0003800200 */
.L_x_6255:
        /* <DEDUP_REMOVED lines=19> */
.L_x_6262:
        /* <DEDUP_REMOVED lines=13> */
.L_x_6264:
[----:B------:R-:W-:Y:S05]  /*ccd0*/  BSYNC.RECONVERGENT B2 ;  /* 0x0000000000027941 */ /* 0x000fea0003800200 */
.L_x_6263:
        /* <DEDUP_REMOVED lines=43> */
.L_x_6261:
[----:B------:R-:W-:Y:S05]  /*cf90*/  BSYNC.RECONVERGENT B1 ;  /* 0x0000000000017941 */ /* 0x000fea0003800200 */
.L_x_6260:
        /* <DEDUP_REMOVED lines=23> */
.L_x_6267:
        /* <DEDUP_REMOVED lines=13> */
.L_x_6269:
[----:B------:R-:W-:Y:S05]  /*d1e0*/  BSYNC.RECONVERGENT B2 ;  /* 0x0000000000027941 */ /* 0x000fea0003800200 */
.L_x_6268:
        /* <DEDUP_REMOVED lines=37> */
[----:B------:R-:W-:-:S05]  /*d440*/  IMAD.WIDE.U32 R120, R121, -0x326172a9, RZ ;  /* 0xcd9e8d5779787825 */ /* 0x000fca00078e00ff */
[----:B------:R-:W-:Y:S01]  /*d450*/  LOP3.LUT R0, R116, UR35, R121, 0x96, !PT ;  /* 0x0000002374007c12 */ /* 0x000fe2000f8e9679 */
[----:B------:R-:W-:Y:S01]  /*d460*/  IMAD.WIDE.U32 R116, R117, -0x2daee0ad, RZ ;  /* 0xd2511f5375747825 */ /* 0x000fe200078e00ff */
[----:B------:R-:W-:-:S03]  /*d470*/  MOV R8, R120 ;  /* 0x0000007800087202 */ /* 0x000fc60000000f00 */
[----:B------:R-:W-:Y:S01]  /*d480*/  IMAD.MOV.U32 R98, RZ, RZ, R116 ;  /* 0x000000ffff627224 */ /* 0x000fe200078e0074 */
[----:B------:R-:W-:-:S07]  /*d490*/  LOP3.LUT R2, R118, UR36, R117, 0x96, !PT ;  /* 0x0000002476027c12 */ /* 0x000fce000f8e9675 */
.L_x_6266:
[----:B------:R-:W-:Y:S05]  /*d4a0*/  BSYNC.RECONVERGENT B1 ;  /* 0x0000000000017941 */ /* 0x000fea0003800200 */
.L_x_6265:
        /* <DEDUP_REMOVED lines=18> */
.L_x_6272:
        /* <DEDUP_REMOVED lines=15> */
.L_x_6274:
[----:B------:R-:W-:Y:S05]  /*d6c0*/  BSYNC.RECONVERGENT B2 ;  /* 0x0000000000027941 */ /* 0x000fea0003800200 */
.L_x_6273:
        /* <DEDUP_REMOVED lines=43> */
.L_x_6271:
[----:B------:R-:W-:Y:S05]  /*d980*/  BSYNC.RECONVERGENT B1 ;  /* 0x0000000000017941 */ /* 0x000fea0003800200 */
.L_x_6270:
        /* <DEDUP_REMOVED lines=11> */
.L_x_6194:
[----:B------:R-:W-:Y:S01]  /*da40*/  ISETP.NE.AND P2, PT, R5, 0x1, PT ;  /* 0x000000010500780c */ /* 0x000fe20003f45270 */
[----:B------:R-:W-:Y:S01]  /*da50*/  BSSY.RECONVERGENT B1, `(.L_x_6276) ;  /* 0x0000047000017945 */ /* 0x000fe20003800200 */
[----:B-1----:R-:W-:Y:S01]  /*da60*/  IMAD.MOV.U32 R81, RZ, RZ, 0x2 ;  /* 0x00000002ff517424 */ /* 0x002fe200078e00ff */
[----:B------:R-:W-:Y:S01]  /*da70*/  MOV R80, R8 ;  /* 0x0000000800507202 */ /* 0x000fe20000000f00 */
[----:B0-----:R-:W-:-:S09]  /*da80*/  IMAD.MOV.U32 R98, RZ, RZ, R7 ;  /* 0x000000ffff627224 */ /* 0x001fd200078e0007 */
        /* <DEDUP_REMOVED lines=11> */
.L_x_6278:
        /* <DEDUP_REMOVED lines=13> */
.L_x_6280:
[----:B------:R-:W-:Y:S05]  /*dc10*/  BSYNC.RECONVERGENT B2 ;  /* 0x0000000000027941 */ /* 0x000fea0003800200 */
.L_x_6279:
        /* <DEDUP_REMOVED lines=42> */
.L_x_6277:
[----:B------:R-:W-:Y:S05]  /*dec0*/  BSYNC.RECONVERGENT B1 ;  /* 0x0000000000017941 */ /* 0x000fea0003800200 */
.L_x_6276:
        /* <DEDUP_REMOVED lines=21> */
.L_x_6283:
        /* <DEDUP_REMOVED lines=13> */
.L_x_6285:
[----:B------:R-:W-:Y:S05]  /*e0f0*/  BSYNC.RECONVERGENT B2 ;  /* 0x0000000000027941 */ /* 0x000fea0003800200 */
.L_x_6284:
        /* <DEDUP_REMOVED lines=43> */
.L_x_6282:
[----:B------:R-:W-:Y:S05]  /*e3b0*/  BSYNC.RECONVERGENT B1 ;  /* 0x0000000000017941 */ /* 0x000fea0003800200 */
.L_x_6281:
        /* <DEDUP_REMOVED lines=18> */
.L_x_6288:
        /* <DEDUP_REMOVED lines=13> */
.L_x_6290:
[----:B------:R-:W-:Y:S05]  /*e5b0*/  BSYNC.RECONVERGENT B2 ;  /* 0x0000000000027941 */ /* 0x000fea0003800200 */
.L_x_6289:
        /* <DEDUP_REMOVED lines=43> */
.L_x_6287:
[----:B------:R-:W-:Y:S05]  /*e870*/  BSYNC.RECONVERGENT B1 ;  /* 0x0000000000017941 */ /* 0x000fea0003800200 */
.L_x_6286:
[----:B------:R-:W-:Y:S01]  /*e880*/  ISETP.NE.AND P2, PT, R83, 0x1, PT ;  /* 0x000000015300780c */ /* 0x000fe20003f45270 */
[----:B------:R-:W-:Y:S01]  /*e890*/  BSSY.RECONVERGENT B1, `(.L_x_6291) ;  /* 0x000004b000017945 */ /* 0x000fe20003800200 */
[----:B------:R-:W-:Y:S01]  /*e8a0*/  I2FP.F32.U32 R5, R5 ;  /* 0x0000000500057245 */ /* 0x000fe20000201000 */
[----:B------:R-:W-:Y:S01]  /*e8b0*/  IMAD.U32 R117, R85, 0x10000, RZ ;  /* 0x0001000055757824 */ /* 0x000fe200078e00ff */
[----:B------:R-:W-:Y:S01]  /*e8c0*/  MOV R81, R8 ;  /* 0x0000000800517202 */ /* 0x000fe20000000f00 */
[----:B------:R-:W-:Y:S02]  /*e8d0*/  IMAD.MOV.U32 R82, RZ, RZ, 0x2 ;  /* 0x00000002ff527424 */ /* 0x000fe400078e00ff */
[----:B------:R-:W-:Y:S01]  /*e8e0*/  FFMA.FTZ R80, R5, R116, 1.1641532182693481445e-10 ;  /* 0x2f00000005507423 */ /* 0x000fe20000010074 */
[----:B------:R-:W-:-:S04]  /*e8f0*/  PRMT R5, R85, 0x7632, R5 ;  /* 0x0000763255057816 */ /* 0x000fc80000000005 */
        /* <DEDUP_REMOVED lines=11> */
.L_x_6293:
        /* <DEDUP_REMOVED lines=13> */
.L_x_6295:
[----:B------:R-:W-:Y:S05]  /*ea80*/  BSYNC.RECONVERGENT B2 ;  /* 0x0000000000027941 */ /* 0x000fea0003800200 */
.L_x_6294:
        /* <DEDUP_REMOVED lines=43> */
.L_x_6292:
[----:B------:R-:W-:Y:S05]  /*ed40*/  BSYNC.RECONVERGENT B1 ;  /* 0x0000000000017941 */ /* 0x000fea0003800200 */
.L_x_6291:
[----:B------:R-:W-:Y:S01]  /*ed50*/  ISETP.NE.AND P2, PT, R82, 0x1, PT ;  /* 0x000000015200780c */ /* 0x000fe20003f45270 */
[----:B------:R-:W-:Y:S01]  /*ed60*/  BSSY.RECONVERGENT B1, `(.L_x_6296) ;  /* 0x000004a000017945 */ /* 0x000fe20003800200 */
[----:B------:R-:W-:Y:S01]  /*ed70*/  I2FP.F32.U32 R81, R81 ;  /* 0x0000005100517245 */ /* 0x000fe20000201000 */
[----:B------:R-:W-:Y:S01]  /*ed80*/  IMAD.U32 R120, R5, 0x10000, RZ ;  /* 0x0001000005787824 */ /* 0x000fe200078e00ff */
[----:B------:R-:W-:-:S03]  /*ed90*/  MOV R5, R8 ;  /* 0x0000000800057202 */ /* 0x000fc60000000f00 */
[----:B------:R-:W-:Y:S01]  /*eda0*/  FFMA.FTZ R80, R81, R116, 1.1641532182693481445e-10 ;  /* 0x2f00000051507423 */ /* 0x000fe20000010074 */
[----:B------:R-:W-:-:S04]  /*edb0*/  IMAD.MOV.U32 R81, RZ, RZ, 0x2 ;  /* 0x00000002ff517424 */ /* 0x000fc800078e00ff */
        /* <DEDUP_REMOVED lines=11> */
.L_x_6298:
        /* <DEDUP_REMOVED lines=13> */
.L_x_6300:
[----:B------:R-:W-:Y:S05]  /*ef40*/  BSYNC.RECONVERGENT B2 ;  /* 0x0000000000027941 */ /* 0x000fea0003800200 */
.L_x_6299:
        /* <DEDUP_REMOVED lines=43> */
.L_x_6297:
[----:B------:R-:W-:Y:S05]  /*f200*/  BSYNC.RECONVERGENT B1 ;  /* 0x0000000000017941 */ /* 0x000fea0003800200 */
.L_x_6296:
        /* <DEDUP_REMOVED lines=18> */
.L_x_6303:
        /* <DEDUP_REMOVED lines=13> */
.L_x_6305:
[----:B------:R-:W-:Y:S05]  /*f400*/  BSYNC.RECONVERGENT B2 ;  /* 0x0000000000027941 */ /* 0x000fea0003800200 */
.L_x_6304:
        /* <DEDUP_REMOVED lines=43> */
.L_x_6302:
[----:B------:R-:W-:Y:S05]  /*f6c0*/  BSYNC.RECONVERGENT B1 ;  /* 0x0000000000017941 */ /* 0x000fea0003800200 */
.L_x_6301:
        /* <DEDUP_REMOVED lines=17> */
.L_x_6308:
        /* <DEDUP_REMOVED lines=13> */
.L_x_6310:
[----:B------:R-:W-:Y:S05]  /*f8b0*/  BSYNC.RECONVERGENT B2 ;  /* 0x0000000000027941 */ /* 0x000fea0003800200 */
.L_x_6309:
        /* <DEDUP_REMOVED lines=43> */
.L_x_6307:
[----:B------:R-:W-:Y:S05]  /*fb70*/  BSYNC.RECONVERGENT B1 ;  /* 0x0000000000017941 */ /* 0x000fea0003800200 */
.L_x_6306:
        /* <DEDUP_REMOVED lines=18> */
.L_x_6313:
        /* <DEDUP_REMOVED lines=13> */
.L_x_6315:
[----:B------:R-:W-:Y:S05]  /*fd70*/  BSYNC.RECONVERGENT B2 ;  /* 0x0000000000027941 */ /* 0x000fea0003800200 */
.L_x_6314:
        /* <DEDUP_REMOVED lines=43> */
.L_x_6312:
[----:B------:R-:W-:Y:S05]  /*10030*/  BSYNC.RECONVERGENT B1 ;  /* 0x0000000000017941 */ /* 0x000fea0003800200 */
.L_x_6311:
        /* <DEDUP_REMOVED lines=37> */
.L_x_6275:
        /* <DEDUP_REMOVED lines=44> */
.L_x_6316:
[----:B------:R-:W-:Y:S01]  /*10550*/  MOV R7, R98 ;  /* 0x0000006200077202 */ /* 0x000fe20000000f00 */
[----:B------:R-:W-:-:S07]  /*10560*/  VIADD R96, R96, 0x80 ;  /* 0x0000008060607836 */ /* 0x000fce0000000000 */
.L_x_6193:
[----:B------:R-:W-:Y:S05]  /*10570*/  BSYNC.RECONVERGENT B0 ;  /* 0x0000000000007941 */ /* 0x000fea0003800200 */
.L_x_6192:
        /* <DEDUP_REMOVED lines=39> */
.L_x_6322:
        /* <DEDUP_REMOVED lines=13> */
.L_x_6324:
[----:B------:R-:W-:Y:S05]  /*108c0*/  BSYNC.RECONVERGENT B2 ;  /* 0x0000000000027941 */ /* 0x000fea0003800200 */
.L_x_6323:
        /* <DEDUP_REMOVED lines=42> */
.L_x_6321:
[----:B------:R-:W-:Y:S05]  /*10b70*/  BSYNC.RECONVERGENT B1 ;  /* 0x0000000000017941 */ /* 0x000fea0003800200 */
.L_x_6320:
        /* <DEDUP_REMOVED lines=23> */
.L_x_6327:
        /* <DEDUP_REMOVED lines=13> */
.L_x_6329:
[----:B------:R-:W-:Y:S05]  /*10dc0*/  BSYNC.RECONVERGENT B2 ;  /* 0x0000000000027941 */ /* 0x000fea0003800200 */
.L_x_6328:
        /* <DEDUP_REMOVED lines=43> */
.L_x_6326:
[----:B------:R-:W-:Y:S05]  /*11080*/  BSYNC.RECONVERGENT B1 ;  /* 0x0000000000017941 */ /* 0x000fea0003800200 */
.L_x_6325:
        /* <DEDUP_REMOVED lines=23> */
.L_x_6332:
        /* <DEDUP_REMOVED lines=13> */
.L_x_6334:
[----:B------:R-:W-:Y:S05]  /*112d0*/  BSYNC.RECONVERGENT B2 ;  /* 0x0000000000027941 */ /* 0x000fea0003800200 */
.L_x_6333:
        /* <DEDUP_REMOVED lines=43> */
.L_x_6331:
[----:B------:R-:W-:Y:S05]  /*11590*/  BSYNC.RECONVERGENT B1 ;  /* 0x0000000000017941 */ /* 0x000fea0003800200 */
.L_x_6330:
        /* <DEDUP_REMOVED lines=19> */
.L_x_6337:
        /* <DEDUP_REMOVED lines=13> */
.L_x_6339:
[----:B------:R-:W-:Y:S05]  /*117a0*/  BSYNC.RECONVERGENT B2 ;  /* 0x0000000000027941 */ /* 0x000fea0003800200 */
.L_x_6338:
        /* <DEDUP_REMOVED lines=43> */
.L_x_6336:
[----:B------:R-:W-:Y:S05]  /*11a60*/  BSYNC.RECONVERGENT B1 ;  /* 0x0000000000017941 */ /* 0x000fea0003800200 */
.L_x_6335:
        /* <DEDUP_REMOVED lines=23> */
.L_x_6342:
        /* <DEDUP_REMOVED lines=13> */
.L_x_6344:
[----:B------:R-:W-:Y:S05]  /*11cb0*/  BSYNC.RECONVERGENT B2 ;  /* 0x0000000000027941 */ /* 0x000fea0003800200 */
.L_x_6343:
        /* <DEDUP_REMOVED lines=43> */
.L_x_6341:
[----:B------:R-:W-:Y:S05]  /*11f70*/  BSYNC.RECONVERGENT B1 ;  /* 0x0000000000017941 */ /* 0x000fea0003800200 */
.L_x_6340:
        /* <DEDUP_REMOVED lines=20> */
.L_x_6347:
        /* <DEDUP_REMOVED lines=13> */
.L_x_6349:
[----:B------:R-:W-:Y:S05]  /*12190*/  BSYNC.RECONVERGENT B2 ;  /* 0x0000000000027941 */ /* 0x000fea0003800200 */
.L_x_6348:
        /* <DEDUP_REMOVED lines=43> */
.L_x_6346:
[----:B------:R-:W-:Y:S05]  /*12450*/  BSYNC.RECONVERGENT B1 ;  /* 0x0000000000017941 */ /* 0x000fea0003800200 */
.L_x_6345:
        /* <DEDUP_REMOVED lines=23> */
.L_x_6352:
        /* <DEDUP_REMOVED lines=13> */
.L_x_6354:
[----:B------:R-:W-:Y:S05]  /*126a0*/  BSYNC.RECONVERGENT B2 ;  /* 0x0000000000027941 */ /* 0x000fea0003800200 */
.L_x_6353:
        /* <DEDUP_REMOVED lines=43> */
.L_x_6351:
[----:B------:R-:W-:Y:S05]  /*12960*/  BSYNC.RECONVERGENT B1 ;  /* 0x0000000000017941 */ /* 0x000fea0003800200 */
.L_x_6350:
        /* <DEDUP_REMOVED lines=19> */
.L_x_6357:
        /* <DEDUP_REMOVED lines=13> */
.L_x_6359:
[----:B------:R-:W-:Y:S05]  /*12b70*/  BSYNC.RECONVERGENT B2 ;  /* 0x0000000000027941 */ /* 0x000fea0003800200 */
.L_x_6358:
        /* <DEDUP_REMOVED lines=43> */
.L_x_6356:
[----:B------:R-:W-:Y:S05]  /*12e30*/  BSYNC.RECONVERGENT B1 ;  /* 0x0000000000017941 */ /* 0x000fea0003800200 */
.L_x_6355:
        /* <DEDUP_REMOVED lines=23> */
.L_x_6362:
        /* <DEDUP_REMOVED lines=13> */
.L_x_6364:
[----:B------:R-:W-:Y:S05]  /*13080*/  BSYNC.RECONVERGENT B2 ;  /* 0x0000000000027941 */ /* 0x000fea0003800200 */
.L_x_6363:
        /* <DEDUP_REMOVED lines=43> */
.L_x_6361:
[----:B------:R-:W-:Y:S05]  /*13340*/  BSYNC.RECONVERGENT B1 ;  /* 0x0000000000017941 */ /* 0x000fea0003800200 */
.L_x_6360:
        /* <DEDUP_REMOVED lines=19> */
.L_x_6367:
        /* <DEDUP_REMOVED lines=13> */
.L_x_6369:
[----:B------:R-:W-:Y:S05]  /*13550*/  BSYNC.RECONVERGENT B2 ;  /* 0x0000000000027941 */ /* 0x000fea0003800200 */
.L_x_6368:
        /* <DEDUP_REMOVED lines=43> */
.L_x_6366:
[----:B------:R-:W-:Y:S05]  /*13810*/  BSYNC.RECONVERGENT B1 ;  /* 0x0000000000017941 */ /* 0x000fea0003800200 */
.L_x_6365:
        /* <DEDUP_REMOVED lines=23> */
.L_x_6372:
        /* <DEDUP_REMOVED lines=13> */
.L_x_6374:
[----:B------:R-:W-:Y:S05]  /*13a60*/  BSYNC.RECONVERGENT B2 ;  /* 0x0000000000027941 */ /* 0x000fea0003800200 */
.L_x_6373:
        /* <DEDUP_REMOVED lines=43> */
.L_x_6371:
[----:B------:R-:W-:Y:S05]  /*13d20*/  BSYNC.RECONVERGENT B1 ;  /* 0x0000000000017941 */ /* 0x000fea0003800200 */
.L_x_6370:
        /* <DEDUP_REMOVED lines=18> */
.L_x_6377:
        /* <DEDUP_REMOVED lines=13> */
.L_x_6379:
[----:B------:R-:W-:Y:S05]  /*13f20*/  BSYNC.RECONVERGENT B2 ;  /* 0x0000000000027941 */ /* 0x000fea0003800200 */
.L_x_6378:
        /* <DEDUP_REMOVED lines=43> */
.L_x_6376:
[----:B------:R-:W-:Y:S05]  /*141e0*/  BSYNC.RECONVERGENT B1 ;  /* 0x0000000000017941 */ /* 0x000fea0003800200 */
.L_x_6375:
        /* <DEDUP_REMOVED lines=23> */
.L_x_6382:
        /* <DEDUP_REMOVED lines=13> */
.L_x_6384:
[----:B------:R-:W-:Y:S05]  /*14430*/  BSYNC.RECONVERGENT B2 ;  /* 0x0000000000027941 */ /* 0x000fea0003800200 */
.L_x_6383:
        /* <DEDUP_REMOVED lines=43> */
.L_x_6381:
[----:B------:R-:W-:Y:S05]  /*146f0*/  BSYNC.RECONVERGENT B1 ;  /* 0x0000000000017941 */ /* 0x000fea0003800200 */
.L_x_6380:
        /* <DEDUP_REMOVED lines=19> */
.L_x_6387:
        /* <DEDUP_REMOVED lines=13> */
.L_x_6389:
[----:B------:R-:W-:Y:S05]  /*14900*/  BSYNC.RECONVERGENT B2 ;  /* 0x0000000000027941 */ /* 0x000fea0003800200 */
.L_x_6388:
        /* <DEDUP_REMOVED lines=43> */
.L_x_6386:
[----:B------:R-:W-:Y:S05]  /*14bc0*/  BSYNC.RECONVERGENT B1 ;  /* 0x0000000000017941 */ /* 0x000fea0003800200 */
.L_x_6385:
        /* <DEDUP_REMOVED lines=23> */
.L_x_6392:
        /* <DEDUP_REMOVED lines=13> */
.L_x_6394:
[----:B------:R-:W-:Y:S05]  /*14e10*/  BSYNC.RECONVERGENT B2 ;  /* 0x0000000000027941 */ /* 0x000fea0003800200 */
.L_x_6393:
        /* <DEDUP_REMOVED lines=43> */
.L_x_6391:
[----:B------:R-:W-:Y:S05]  /*150d0*/  BSYNC.RECONVERGENT B1 ;  /* 0x0000000000017941 */ /* 0x000fea0003800200 */
.L_x_6390:
        /* <DEDUP_REMOVED lines=18> */
.L_x_6397:
        /* <DEDUP_REMOVED lines=15> */
.L_x_6399:
[----:B------:R-:W-:Y:S05]  /*152f0*/  BSYNC.RECONVERGENT B2 ;  /* 0x0000000000027941 */ /* 0x000fea0003800200 */
.L_x_6398:
        /* <DEDUP_REMOVED lines=43> */
.L_x_6396:
[----:B------:R-:W-:Y:S05]  /*155b0*/  BSYNC.RECONVERGENT B1 ;  /* 0x0000000000017941 */ /* 0x000fea0003800200 */
.L_x_6395:
        /* <DEDUP_REMOVED lines=11> */
.L_x_6319:
        /* <DEDUP_REMOVED lines=16> */
.L_x_6403:
        /* <DEDUP_REMOVED lines=13> */
.L_x_6405:
[----:B------:R-:W-:Y:S05]  /*15840*/  BSYNC.RECONVERGENT B2 ;  /* 0x0000000000027941 */ /* 0x000fea0003800200 */
.L_x_6404:
        /* <DEDUP_REMOVED lines=42> */
.L_x_6402:
[----:B------:R-:W-:Y:S05]  /*15af0*/  BSYNC.RECONVERGENT B1 ;  /* 0x0000000000017941 */ /* 0x000fea0003800200 */
.L_x_6401:
        /* <DEDUP_REMOVED lines=21> */
.L_x_6408:
        /* <DEDUP_REMOVED lines=13> */
.L_x_6410:
[----:B------:R-:W-:Y:S05]  /*15d20*/  BSYNC.RECONVERGENT B2 ;  /* 0x0000000000027941 */ /* 0x000fea0003800200 */
.L_x_6409:
        /* <DEDUP_REMOVED lines=43> */
.L_x_6407:
[----:B------:R-:W-:Y:S05]  /*15fe0*/  BSYNC.RECONVERGENT B1 ;  /* 0x0000000000017941 */ /* 0x000fea0003800200 */
.L_x_6406:
        /* <DEDUP_REMOVED lines=18> */
.L_x_6413:
        /* <DEDUP_REMOVED lines=13> */
.L_x_6415:
[----:B------:R-:W-:Y:S05]  /*161e0*/  BSYNC.RECONVERGENT B2 ;  /* 0x0000000000027941 */ /* 0x000fea0003800200 */
.L_x_6414:
        /* <DEDUP_REMOVED lines=43> */
.L_x_6412:
[----:B------:R-:W-:Y:S05]  /*164a0*/  BSYNC.RECONVERGENT B1 ;  /* 0x0000000000017941 */ /* 0x000fea0003800200 */
.L_x_6411:
[----:B------:R-:W-:Y:S01]  /*164b0*/  I2FP.F32.U32 R5, R5 ;  /* 0x0000000500057245 */ /* 0x000fe20000201000 */
[----:B------:R-:W-:Y:S01]  /*164c0*/  BSSY.RECONVERGENT B1, `(.L_x_6416) ;  /* 0x000004b000017945 */ /* 0x000fe20003800200 */
[----:B------:R-:W-:Y:S01]  /*164d0*/  IMAD.U32 R117, R93, 0x10000, RZ ;  /* 0x000100005d757824 */ /* 0x000fe200078e00ff */
[----:B------:R-:W-:Y:S01]  /*164e0*/  MOV R89, R8 ;  /* 0x0000000800597202 */ /* 0x000fe20000000f00 */
[----:B------:R-:W-:Y:S02]  /*164f0*/  IMAD.MOV.U32 R90, RZ, RZ, 0x2 ;  /* 0x00000002ff5a7424 */ /* 0x000fe400078e00ff */
[----:B------:R-:W-:Y:S01]  /*16500*/  FFMA.FTZ R88, R5, R116, 1.1641532182693481445e-10 ;  /* 0x2f00000005587423 */ /* 0x000fe20000010074 */
[----:B------:R-:W-:-:S04]  /*16510*/  PRMT R5, R93, 0x7632, R5 ;  /* 0x000076325d057816 */ /* 0x000fc80000000005 */
        /* <DEDUP_REMOVED lines=12> */
.L_x_6418:
        /* <DEDUP_REMOVED lines=13> */
.L_x_6420:
[----:B------:R-:W-:Y:S05]  /*166b0*/  BSYNC.RECONVERGENT B2 ;  /* 0x0000000000027941 */ /* 0x000fea0003800200 */
.L_x_6419:
        /* <DEDUP_REMOVED lines=43> */
.L_x_6417:
[----:B------:R-:W-:Y:S05]  /*16970*/  BSYNC.RECONVERGENT B1 ;  /* 0x0000000000017941 */ /* 0x000fea0003800200 */
.L_x_6416:
        /* <DEDUP_REMOVED lines=18> */
.L_x_6423:
        /* <DEDUP_REMOVED lines=13> */
.L_x_6425:
[----:B------:R-:W-:Y:S05]  /*16b70*/  BSYNC.RECONVERGENT B2 ;  /* 0x0000000000027941 */ /* 0x000fea0003800200 */
.L_x_6424:
        /* <DEDUP_REMOVED lines=43> */
.L_x_6422:
[----:B------:R-:W-:Y:S05]  /*16e30*/  BSYNC.RECONVERGENT B1 ;  /* 0x0000000000017941 */ /* 0x000fea0003800200 */
.L_x_6421:
        /* <DEDUP_REMOVED lines=18> */
.L_x_6428:
        /* <DEDUP_REMOVED lines=13> */
.L_x_6430:
[----:B------:R-:W-:Y:S05]  /*17030*/  BSYNC.RECONVERGENT B2 ;  /* 0x0000000000027941 */ /* 0x000fea0003800200 */
.L_x_6429:
        /* <DEDUP_REMOVED lines=43> */
.L_x_6427:
[----:B------:R-:W-:Y:S05]  /*172f0*/  BSYNC.RECONVERGENT B1 ;  /* 0x0000000000017941 */ /* 0x000fea0003800200 */
.L_x_6426:
        /* <DEDUP_REMOVED lines=17> */
.L_x_6433:
        /* <DEDUP_REMOVED lines=13> */
.L_x_6435:
[----:B------:R-:W-:Y:S05]  /*174e0*/  BSYNC.RECONVERGENT B2 ;  /* 0x0000000000027941 */ /* 0x000fea0003800200 */
.L_x_6434:
        /* <DEDUP_REMOVED lines=43> */
.L_x_6432:
[----:B------:R-:W-:Y:S05]  /*177a0*/  BSYNC.RECONVERGENT B1 ;  /* 0x0000000000017941 */ /* 0x000fea0003800200 */
.L_x_6431:
        /* <DEDUP_REMOVED lines=18> */
.L_x_6438:
        /* <DEDUP_REMOVED lines=13> */
.L_x_6440:
[----:B------:R-:W-:Y:S05]  /*179a0*/  BSYNC.RECONVERGENT B2 ;  /* 0x0000000000027941 */ /* 0x000fea0003800200 */
.L_x_6439:
        /* <DEDUP_REMOVED lines=43> */
.L_x_6437:
[----:B------:R-:W-:Y:S05]  /*17c60*/  BSYNC.RECONVERGENT B1 ;  /* 0x0000000000017941 */ /* 0x000fea0003800200 */
.L_x_6436:
        /* <DEDUP_REMOVED lines=37> */
.L_x_6400:
        /* <DEDUP_REMOVED lines=9> */
[----:B------:R-:W-:Y:S02]  /*17f50*/  LOP3.LUT R120, R120, R99, R7, 0xfe, !PT ;  /* 0x0000006378787212 */ /* 0x000fe400078efe07 */
        /* <DEDUP_REMOVED lines=11> */
[----:B------:R-:W-:Y:S01]  /*18010*/  LOP3.LUT R116, R7, R116, RZ, 0xfc, !PT ;  /* 0x0000007407747212 */ /* 0x000fe200078efcff */
[----:B------:R-:W-:-:S04]  /*18020*/  IMAD.MOV.U32 R7, RZ, RZ, R98 ;  /* 0x000000ffff077224 */ /* 0x000fc800078e0062 */
        /* <DEDUP_REMOVED lines=22> */
.L_x_6318:
[----:B------:R-:W-:Y:S05]  /*18190*/  BSYNC.RECONVERGENT B0 ;  /* 0x0000000000007941 */ /* 0x000fea0003800200 */
.L_x_6317:
        /* <DEDUP_REMOVED lines=184> */
[----:B------:R-:W-:-:S02]  /*18d20*/  FFMA.FTZ R117, R117, R16, R24 ;  /* 0x0000001075757223 */ /* 0x000fc40000010018 */
[----:B------:R-:W-:Y:S01]  /*18d30*/  FMUL.FTZ R98, R116, R97 ;  /* 0x0000006174627220 */ /* 0x000fe20000410000 */
[----:B------:R-:W-:Y:S01]  /*18d40*/  FADD.FTZ R97, R77, -R113 ;  /* 0x800000714d617221 */ /* 0x000fe20000010000 */
[----:B------:R-:W-:Y:S02]  /*18d50*/  FFMA.FTZ R120, R120, R19, R27 ;  /* 0x0000001378787223 */ /* 0x000fe4000001001b */
[----:B------:R-:W-:Y:S01]  /*18d60*/  FFMA.FTZ R98, R98, R15, R23 ;  /* 0x0000000f62627223 */ /* 0x000fe20000010017 */
[----:B------:R-:W-:Y:S01]  /*18d70*/  FMUL.FTZ R118, R116, R97 ;  /* 0x0000006174767220 */ /* 0x000fe20000410000 */
[----:B------:R-:W-:Y:S01]  /*18d80*/  FFMA.FTZ R97, R99, R14, R22 ;  /* 0x0000000e63617223 */ /* 0x000fe20000010016 */
[----:B------:R-:W-:Y:S01]  /*18d90*/  FFMA.FTZ R99, R119, R18, R26 ;  /* 0x0000001277637223 */ /* 0x000fe2000001001a */
[----:B0-----:R-:W-:-:S04]  /*18da0*/  IMAD.WIDE.U32 R114, R9, 0x10, R114 ;  /* 0x0000001009727825 */ /* 0x001fc800078e0072 */
[----:B------:R-:W-:Y:S01]  /*18db0*/  FFMA.FTZ R118, R118, R17, R25 ;  /* 0x0000001176767223 */ /* 0x000fe20000010019 */
[----:B------:R-:W-:Y:S02]  /*18dc0*/  IADD3 R9, PT, PT, R9, 0x80, RZ ;  /* 0x0000008009097810 */ /* 0x000fe40007ffe0ff */
[----:B------:R-:W-:Y:S02]  /*18dd0*/  F2FP.BF16.F32.PACK_AB R97, R98, R97 ;  /* 0x000000616261723e */ /* 0x000fe400000010ff */
[----:B------:R-:W-:Y:S02]  /*18de0*/  F2FP.BF16.F32.PACK_AB R98, R118, R117 ;  /* 0x000000757662723e */ /* 0x000fe400000010ff */
[----:B------:R-:W-:-:S05]  /*18df0*/  F2FP.BF16.F32.PACK_AB R99, R120, R99 ;  /* 0x000000637863723e */ /* 0x000fca00000010ff */
[----:B------:R0:W-:Y:S02]  /*18e00*/  STG.E.128 desc[UR10][R114.64], R96 ;  /* 0x0000006072007986 */ /* 0x0001e4000c101d0a */
.L_x_6442:
[----:B------:R-:W-:Y:S05]  /*18e10*/  BSYNC.RECONVERGENT B0 ;  /* 0x0000000000007941 */ /* 0x000fea0003800200 */
.L_x_6441:
        /* <DEDUP_REMOVED lines=35> */
.L_x_6444:
[----:B------:R-:W-:Y:S05]  /*19050*/  BSYNC.RECONVERGENT B0 ;  /* 0x0000000000007941 */ /* 0x000fea0003800200 */
.L_x_6443:
[----:B------:R-:W-:Y:S01]  /*19060*/  ISETP.GE.U32.AND P1, PT, R110, 0x180, PT ;  /* 0x000001806e00780c */ /* 0x000fe20003f26070 */
[----:B------:R-:W-:-:S12]  /*19070*/  BSSY.RECONVERGENT B0, `(.L_x_6445) ;  /* 0x0000021000007945 */ /* 0x000fd80003800200 */
[----:B------:R-:W-:Y:S05]  /*19080*/  @!P1 BRA `(.L_x_6446) ;  /* 0x00000000007c9947 */ /* 0x000fea0003800000 */
[--C-:B012---:R-:W-:Y:S01]  /*19090*/  FADD.FTZ R115, R94, -R113.reuse ;  /* 0x800000715e737221 */ /* 0x107fe20000010000 */
[--C-:B------:R-:W-:Y:S01]  /*190a0*/  FADD.FTZ R125, R95, -R113.reuse ;  /* 0x800000715f7d7221 */ /* 0x100fe20000010000 */
[--C-:B------:R-:W-:Y:S01]  /*190b0*/  FADD.FTZ R121, R89, -R113.reuse ;  /* 0x8000007159797221 */ /* 0x100fe20000010000 */
[--C-:B------:R-:W-:Y:S01]  /*190c0*/  FADD.FTZ R117, R88, -R113.reuse ;  /* 0x8000007158757221 */ /* 0x100fe20000010000 */
[C---:B------:R-:W-:Y:S01]  /*190d0*/  FMUL.FTZ R123, R116.reuse, R115 ;  /* 0x00000073747b7220 */ /* 0x040fe20000410000 */
[----:B------:R-:W-:Y:S01]  /*190e0*/  FMUL.FTZ R98, R116, R125 ;  /* 0x0000007d74627220 */ /* 0x000fe20000410000 */
[----:B------:R-:W0:Y:S01]  /*190f0*/  LDC.64 R114, c[0x0][0x428] ;  /* 0x00010a00ff727b82 */ /* 0x000e220000000a00 */
[--C-:B------:R-:W-:Y:S01]  /*19100*/  FADD.FTZ R119, R90, -R113.reuse ;  /* 0x800000715a777221 */ /* 0x100fe20000010000 */
[--C-:B------:R-:W-:Y:S01]  /*19110*/  FADD.FTZ R99, R91, -R113.reuse ;  /* 0x800000715b637221 */ /* 0x100fe20000010000 */
[--C-:B------:R-:W-:Y:S01]  /*19120*/  FADD.FTZ R97, R92, -R113.reuse ;  /* 0x800000715c617221 */ /* 0x100fe20000010000 */
[----:B------:R-:W-:Y:S01]  /*19130*/  FADD.FTZ R113, R93, -R113 ;  /* 0x800000715d717221 */ /* 0x000fe20000010000 */
[----:B------:R-:W-:Y:S01]  /*19140*/  FMUL.FTZ R96, R116, R121 ;  /* 0x0000007974607220 */ /* 0x000fe20000410000 */
[----:B-----5:R-:W-:Y:S01]  /*19150*/  FFMA.FTZ R123, R123, R50, R58 ;  /* 0x000000327b7b7223 */ /* 0x020fe2000001003a */
[----:B------:R-:W-:Y:S01]  /*19160*/  FFMA.FTZ R118, R98, R51, R59 ;  /* 0x0000003362767223 */ /* 0x000fe2000001003b */
[C---:B------:R-:W-:Y:S01]  /*19170*/  FMUL.FTZ R117, R116.reuse, R117 ;  /* 0x0000007574757220 */ /* 0x040fe20000410000 */
[C---:B------:R-:W-:Y:S01]  /*19180*/  FMUL.FTZ R119, R116.reuse, R119 ;  /* 0x0000007774777220 */ /* 0x040fe20000410000 */
[C---:B------:R-:W-:Y:S01]  /*19190*/  FMUL.FTZ R98, R116.reuse, R99 ;  /* 0x0000006374627220 */ /* 0x040fe20000410000 */
[C---:B------:R-:W-:Y:S01]  /*191a0*/  FMUL.FTZ R121, R116.reuse, R97 ;  /* 0x0000006174797220 */ /* 0x040fe20000410000 */
[----:B------:R-:W-:Y:S01]  /*191b0*/  FMUL.FTZ R116, R116, R113 ;  /* 0x0000007174747220 */ /* 0x000fe20000410000 */
[----:B------:R-:W-:Y:S01]  /*191c0*/  F2FP.BF16.F32.PACK_AB R99, R118, R123 ;  /* 0x0000007b7663723e */ /* 0x000fe200000010ff */
[----:B------:R-:W-:Y:S01]  /*191d0*/  FFMA.FTZ R117, R117, R44, R52 ;  /* 0x0000002c75757223 */ /* 0x000fe20000010034 */
[----:B------:R-:W-:Y:S01]  /*191e0*/  FFMA.FTZ R97, R119, R46, R54 ;  /* 0x0000002e77617223 */ /* 0x000fe20000010036 */
[----:B------:R-:W-:Y:S01]  /*191f0*/  FFMA.FTZ R118, R116, R49, R57 ;  /* 0x0000003174767223 */ /* 0x000fe20000010039 */
[----:B------:R-:W-:Y:S01]  /*19200*/  FFMA.FTZ R121, R121, R48, R56 ;  /* 0x0000003079797223 */ /* 0x000fe20000010038 */
[----:B------:R-:W-:Y:S01]  /*19210*/  FFMA.FTZ R116, R98, R47, R55 ;  /* 0x0000002f62747223 */ /* 0x000fe20000010037 */
[----:B------:R-:W-:-:S03]  /*19220*/  FFMA.FTZ R96, R96, R45, R53 ;  /* 0x0000002d60607223 */ /* 0x000fc60000010035 */
[----:B------:R-:W-:Y:S02]  /*19230*/  F2FP.BF16.F32.PACK_AB R98, R118, R121 ;  /* 0x000000797662723e */ /* 0x000fe400000010ff */
[----:B------:R-:W-:Y:S01]  /*19240*/  F2FP.BF16.F32.PACK_AB R97, R116, R97 ;  /* 0x000000617461723e */ /* 0x000fe200000010ff */
[----:B0-----:R-:W-:Y:S01]  /*19250*/  IMAD.WIDE.U32 R114, R9, 0x10, R114 ;  /* 0x0000001009727825 */ /* 0x001fe200078e0072 */
[----:B------:R-:W-:-:S05]  /*19260*/  F2FP.BF16.F32.PACK_AB R96, R96, R117 ;  /* 0x000000756060723e */ /* 0x000fca00000010ff */
[----:B------:R3:W-:Y:S02]  /*19270*/  STG.E.128 desc[UR10][R114.64], R96 ;  /* 0x0000006072007986 */ /* 0x0007e4000c101d0a */
.L_x_6446:
[----:B------:R-:W-:Y:S05]  /*19280*/  BSYNC.RECONVERGENT B0 ;  /* 0x0000000000007941 */ /* 0x000fea0003800200 */
.L_x_6445:
[----:B------:R-:W-:Y:S02]  /*19290*/  UIADD3 UR6, UPT, UPT, UR6, UR18, URZ ;  /* 0x0000001206067290 */ /* 0x000fe4000fffe0ff */
[----:B------:R-:W-:Y:S02]  /*192a0*/  UPLOP3.LUT UP1, UPT, UPT, UPT, UP1, 0x40, 0x4 ;  /* 0x000000000004789c */ /* 0x000fe40003f2e810 */
[----:B------:R-:W-:-:S09]  /*192b0*/  UISETP.GE.AND UP0, UPT, UR6, UR19, UPT ;  /* 0x000000130600728c */ /* 0x000fd2000bf06270 */
[----:B------:R-:W-:Y:S05]  /*192c0*/  BRA.U !UP0, `(.L_x_6447) ;  /* 0xfffffe79087c7547 */ /* 0x000fea000b83ffff */
[----:B------:R-:W-:Y:S05]  /*192d0*/  EXIT ;  /* 0x000000000000794d */ /* 0x000fea0003800000 */
.L_x_6448:
        /* <DEDUP_REMOVED lines=10> */
.L_x_13602:


//--------------------- .text._ZN10layer_norm31ln_parallel_residual_fwd_kernelINS_13Kernel_traitsIf13__nv_bfloat16fS2_fjLj3072ELj1ELj1ELj4ELj16ENS_18Kernel_traits_baseILj3072EfS2_fS2_fjLj128EEEEELb1ELb1ELb1EEEvNS_9FwdParamsE --------------------------
	.section	.text._ZN10layer_norm31ln_parallel_residual_fwd_kernelINS_13Kernel_traitsIf13__nv_bfloat16fS2_fjLj3072ELj1ELj1ELj4ELj16ENS_18Kernel_traits_baseILj3072EfS2_fS2_fjLj128EEEEELb1ELb1ELb1EEEvNS_9FwdParamsE,"ax",@progbits
	.align	128
        .global         _ZN10layer_norm31ln_parallel_residual_fwd_kernelINS_13Kernel_traitsIf13__nv_bfloat16fS2_fjLj3072ELj1ELj1ELj4ELj16ENS_18Kernel_traits_baseILj3072EfS2_fS2_fjLj128EEEEELb1ELb1ELb1EEEvNS_9FwdParamsE
        .type           _ZN10layer_norm31ln_parallel_residual_fwd_kernelINS_13Kernel_traitsIf13__nv_bfloat16fS2_fjLj3072ELj1ELj1ELj4ELj16ENS_18Kernel_traits_baseILj3072EfS2_fS2_fjLj128EEEEELb1ELb1ELb1EEEvNS_9FwdParamsE,@function
        .size           _ZN10layer_norm31ln_parallel_residual_fwd_kernelINS_13Kernel_traitsIf13__nv_bfloat16fS2_fjLj3072ELj1ELj1ELj4ELj16ENS_18Kernel_traits_baseILj3072EfS2_fS2_fjLj128EEEEELb1ELb1ELb1EEEvNS_9FwdParamsE,(.L_x_13603 - _ZN10layer_norm31ln_parallel_residual_fwd_kernelINS_13Kernel_traitsIf13__nv_bfloat16fS2_fjLj3072ELj1ELj1ELj4ELj16ENS_18Kernel_traits_baseILj3072EfS2_fS2_fjLj128EEEEELb1ELb1ELb1EEEvNS_9FwdParamsE)
        .other          _ZN10layer_norm31ln_parallel_residual_fwd_kernelINS_13Kernel_traitsIf13__nv_bfloat16fS2_fjLj3072ELj1ELj1ELj4ELj16ENS_18Kernel_traits_baseILj3072EfS2_fS2_fjLj128EEEEELb1ELb1ELb1EEEvNS_9FwdParamsE,@"STO_CUDA_ENTRY STV_DEFAULT"
_ZN10layer_norm31ln_parallel_residual_fwd_kernelINS_13Kernel_traitsIf13__nv_bfloat16fS2_fjLj3072ELj1ELj1ELj4ELj16ENS_18Kernel_traits_baseILj3072EfS2_fS2_fjLj128EEEEELb1ELb1ELb1EEEvNS_9FwdParamsE:
.text._ZN10layer_norm31ln_parallel_residual_fwd_kernelINS_13Kernel_traitsIf13__nv_bfloat16fS2_fjLj3072ELj1ELj1ELj4ELj16ENS_18Kernel_traits_baseILj3072EfS2_fS2_fjLj128EEEEELb1ELb1ELb1EEEvNS_9FwdParamsE:
        /* <DEDUP_REMOVED lines=8> */
[----:B------:R-:W3:Y:S05]  /*0080*/  S2R R8, SR_TID.X ;  /* 0x0000000000087919 */ /* 0x000eea0000002100 */
[----:B------:R-:W3:Y:S01]  /*0090*/  S2UR UR12, SR_CTAID.X ;  /* 0x00000000000c79c3 */ /* 0x000ee20000002500 */
[----:B--2---:R-:W-:-:S02]  /*00a0*/  IMAD.U32 R2, RZ, RZ, UR10 ;  /* 0x0000000aff027e24 */ /* 0x004fc4000f8e00ff */
[----:B------:R-:W-:-:S05]  /*00b0*/  IMAD.U32 R3, RZ, RZ, UR11 ;  /* 0x0000000bff037e24 */ /* 0x000fca000f8e00ff */
[----:B------:R-:W2:Y:S08]  /*00c0*/  LDC R15, c[0x0][0x360] ;  /* 0x0000d800ff0f7b82 */ /* 0x000eb00000000800 */
[----:B------:R-:W2:Y:S01]  /*00d0*/  @P1 LDC R13, c[0x0][0x460] ;  /* 0x00011800ff0d1b82 */ /* 0x000ea20000000800 */
[----:B0-----:R-:W-:Y:S01]  /*00e0*/  ISETP.NE.U32.AND P0, PT, RZ, UR4, PT ;  /* 0x00000004ff007c0c */ /* 0x001fe2000bf05070 */
[----:B------:R-:W0:Y:S01]  /*00f0*/  LDCU UR4, c[0x0][0x384] ;  /* 0x00007080ff0477ac */ /* 0x000e220008000800 */
[----:B-1----:R-:W-:Y:S01]  /*0100*/  @P1 IMAD.MOV.U32 R4, RZ, RZ, R0 ;  /* 0x000000ffff041224 */ /* 0x002fe200078e0000 */
[----:B----4-:R-:W-:Y:S01]  /*0110*/  @P1 MOV R5, R9 ;  /* 0x0000000900051202 */ /* 0x010fe20000000f00 */
[----:B---3--:R-:W5:Y:S01]  /*0120*/  @P1 LDG.E.64 R2, desc[UR8][R2.64] ;  /* 0x0000000802021981 */ /* 0x008f62000c1e1b00 */
[----:B------:R-:W-:-:S04]  /*0130*/  ISETP.NE.AND.EX P0, PT, RZ, UR5, PT, P0 ;  /* 0x00000005ff007c0c */ /* 0x000fc8000bf05300 */
[----:B------:R-:W5:Y:S09]  /*0140*/  @P1 LDG.E.64 R4, desc[UR8][R4.64] ;  /* 0x0000000804041981 */ /* 0x000f72000c1e1b00 */
[----:B------:R-:W1:Y:S08]  /*0150*/  @P0 LDC.64 R6, c[0x0][0x3d0] ;  /* 0x0000f400ff060b82 */ /* 0x000e700000000a00 */
[----:B------:R-:W3:Y:S01]  /*0160*/  @P0 LDC.64 R10, c[0x0][0x438] ;  /* 0x00010e00ff0a0b82 */ /* 0x000ee20000000a00 */
[----:B0-----:R-:W-:-:S06]  /*0170*/  UISETP.GE.AND UP0, UPT, UR12, UR4, UPT ;  /* 0x000000040c00728c */ /* 0x001fcc000bf06270 */
[----:B------:R-:W-:Y:S01]  /*0180*/  PLOP3.LUT P2, PT, PT, PT, UP0, 0x80, 0x8 ;  /* 0x000000000008781c */ /* 0x000fe20003f4f008 */
[----:B-1----:R-:W-:-:S05]  /*0190*/  @P0 IMAD.WIDE.U32 R6, R8, 0x20, R6 ;  /* 0x0000002008060825 */ /* 0x002fca00078e0006 */
[----:B------:R0:W5:Y:S01]  /*01a0*/  @P0 LDG.E.128 R88, desc[UR8][R6.64] ;  /* 0x0000000806580981 */ /* 0x000162000c1e1d00 */
[----:B---3--:R-:W-:-:S03]  /*01b0*/  @P0 IMAD.WIDE.U32 R10, R8, 0x20, R10 ;  /* 0x00000020080a0825 */ /* 0x008fc600078e000a */
        /* <DEDUP_REMOVED lines=32> */
.L_x_6449:
[----:B------:R-:W-:Y:S05]  /*03c0*/  @P2 EXIT ;  /* 0x000000000000294d */ /* 0x000fea0003800000 */
[----:B-----5:R-:W-:Y:S01]  /*03d0*/  @P1 IADD3 R0, P0, PT, R4, R13, RZ ;  /* 0x0000000d04001210 */ /* 0x020fe20007f1e0ff */
[----:B0-----:R-:W-:Y:S01]  /*03e0*/  IMAD R7, R15, UR12, R8 ;  /* 0x0000000c0f077c24 */ /* 0x001fe2000f8e0208 */
[----:B------:R-:W-:Y:S01]  /*03f0*/  @P1 R2UR UR10, R2 ;  /* 0x00000000020a12ca */ /* 0x000fe200000e0000 */
[----:B------:R-:W0:Y:S01]  /*0400*/  LDCU.64 UR4, c[0x0][0x398] ;  /* 0x00007300ff0477ac */ /* 0x000e220008000a00 */
[----:B------:R-:W-:Y:S01]  /*0410*/  @P1 R2UR UR11, R3 ;  /* 0x00000000030b12ca */ /* 0x000fe200000e0000 */
[----:B------:R-:W-:Y:S01]  /*0420*/  @P1 IMAD.X R9, RZ, RZ, R5, P0 ;  /* 0x000000ffff091224 */ /* 0x000fe200000e0605 */
[C---:B------:R-:W-:Y:S01]  /*0430*/  LOP3.LUT R103, R0.reuse, 0x3, RZ, 0xc0, !PT ;  /* 0x0000000300677812 */ /* 0x040fe200078ec0ff */
[C---:B------:R-:W-:Y:S01]  /*0440*/  IMAD.HI.U32 R2, R7.reuse, -0x326172a9, RZ ;  /* 0xcd9e8d5707027827 */ /* 0x040fe200078e00ff */
[----:B------:R-:W1:Y:S02]  /*0450*/  LDCU UR6, c[0x0][0x404] ;  /* 0x00008080ff0677ac */ /* 0x000e640008000800 */
[--C-:B------:R-:W-:Y:S01]  /*0460*/  SHF.R.U64 R6, R0, 0x2, R9.reuse ;  /* 0x0000000200067819 */ /* 0x100fe20000001209 */
[----:B------:R-:W-:Y:S01]  /*0470*/  IMAD.MOV.U32 R0, RZ, RZ, RZ ;  /* 0x000000ffff007224 */ /* 0x000fe200078e00ff */
[----:B------:R-:W-:Y:S01]  /*0480*/  SHF.R.U32.HI R5, RZ, 0x2, R9 ;  /* 0x00000002ff057819 */ /* 0x000fe20000011609 */
[----:B------:R-:W-:Y:S01]  /*0490*/  IMAD R9, R7, -0x326172a9, RZ ;  /* 0xcd9e8d5707097824 */ /* 0x000fe200078e02ff */
[----:B------:R-:W2:Y:S01]  /*04a0*/  LDCU UR7, c[0x0][0x408] ;  /* 0x00008100ff0777ac */ /* 0x000ea20008000800 */
[----:B------:R-:W-:Y:S01]  /*04b0*/  IMAD.HI.U32 R3, R6, -0x2daee0ad, RZ ;  /* 0xd2511f5306037827 */ /* 0x000fe200078e00ff */
[----:B------:R-:W-:Y:S01]  /*04c0*/  LOP3.LUT R2, R5, UR10, R2, 0x96, !PT ;  /* 0x0000000a05027c12 */ /* 0x000fe2000f8e9602 */
[----:B------:R-:W-:-:S02]  /*04d0*/  UIADD3 UR20, UPT, UPT, UR11, -0x4498517b, URZ ;  /* 0xbb67ae850b147890 */ /* 0x000fc4000fffe0ff */
[----:B------:R-:W-:Y:S01]  /*04e0*/  IMAD R11, R6, -0x2daee0ad, RZ ;  /* 0xd2511f53060b7824 */ /* 0x000fe200078e02ff */
[----:B------:R-:W-:Y:S01]  /*04f0*/  LOP3.LUT R3, R3, UR11, RZ, 0x3c, !PT ;  /* 0x0000000b03037c12 */ /* 0x000fe2000f8e3cff */
[----:B------:R-:W-:Y:S01]  /*0500*/  UIADD3 UR17, UPT, UPT, UR10, -0x61c88647, URZ ;  /* 0x9e3779b90a117890 */ /* 0x000fe2000fffe0ff */
[----:B------:R-:W-:Y:S01]  /*0510*/  IMAD.HI.U32 R10, R2, -0x2daee0ad, RZ ;  /* 0xd2511f53020a7827 */ /* 0x000fe200078e00ff */
[----:B------:R-:W-:Y:S02]  /*0520*/  UIADD3 UR21, UPT, UPT, UR10, 0x3c6ef372, URZ ;  /* 0x3c6ef3720a157890 */ /* 0x000fe4000fffe0ff */
[----:B------:R-:W-:Y:S01]  /*0530*/  UIADD3 UR22, UPT, UPT, UR11, 0x76cf5d0a, URZ ;  /* 0x76cf5d0a0b167890 */ /* 0x000fe2000fffe0ff */
[----:B------:R-:W-:Y:S01]  /*0540*/  IMAD.HI.U32 R4, R3, -0x326172a9, RZ ;  /* 0xcd9e8d5703047827 */ /* 0x000fe200078e00ff */
[----:B------:R-:W-:Y:S01]  /*0550*/  LOP3.LUT R10, R11, UR20, R10, 0x96, !PT ;  /* 0x000000140b0a7c12 */ /* 0x000fe2000f8e960a */
[----:B------:R-:W-:Y:S02]  /*0560*/  UIADD3 UR24, UPT, UPT, UR11, 0x32370b8f, URZ ;  /* 0x32370b8f0b187890 */ /* 0x000fe4000fffe0ff */
[----:B------:R-:W-:Y:S01]  /*0570*/  IMAD R12, R3, -0x326172a9, RZ ;  /* 0xcd9e8d57030c7824 */ /* 0x000fe200078e02ff */
[----:B------:R-:W-:Y:S01]  /*0580*/  LOP3.LUT R4, R9, UR17, R4, 0x96, !PT ;  /* 0x0000001109047c12 */ /* 0x000fe2000f8e9604 */
[----:B------:R-:W-:Y:S01]  /*0590*/  IMAD.HI.U32 R3, R10, -0x326172a9, RZ ;  /* 0xcd9e8d570a037827 */ /* 0x000fe200078e00ff */
[----:B------:R-:W-:-:S02]  /*05a0*/  UIADD3 UR23, UPT, UPT, UR10, -0x255992d5, URZ ;  /* 0xdaa66d2b0a177890 */ /* 0x000fc4000fffe0ff */
[----:B------:R-:W-:Y:S01]  /*05b0*/  UIADD3 UR25, UPT, UPT, UR10, 0x78dde6e4, URZ ;  /* 0x78dde6e40a197890 */ /* 0x000fe2000fffe0ff */
[----:B------:R-:W-:Y:S01]  /*05c0*/  IMAD R9, R2, -0x2daee0ad, RZ ;  /* 0xd2511f5302097824 */ /* 0x000fe200078e02ff */
[----:B------:R-:W-:Y:S01]  /*05d0*/  LOP3.LUT R3, R12, UR21, R3, 0x96, !PT ;  /* 0x000000150c037c12 */ /* 0x000fe2000f8e9603 */
[C---:B------:R-:W-:Y:S01]  /*05e0*/  IMAD.HI.U32 R2, R4.reuse, -0x2daee0ad, RZ ;  /* 0xd2511f5304027827 */ /* 0x040fe200078e00ff */
[----:B------:R-:W-:Y:S02]  /*05f0*/  UIADD3 UR26, UPT, UPT, UR11, -0x126145ec, URZ ;  /* 0xed9eba140b1a7890 */ /* 0x000fe4000fffe0ff */
[----:B------:R-:W-:Y:S01]  /*0600*/  UIADD3 UR28, UPT, UPT, UR11, -0x56f99767, URZ ;  /* 0xa90668990b1c7890 */ /* 0x000fe2000fffe0ff */
[----:B------:R-:W-:Y:S01]  /*0610*/  IMAD R12, R4, -0x2daee0ad, RZ ;  /* 0xd2511f53040c7824 */ /* 0x000fe200078e02ff */
[----:B------:R-:W-:Y:S01]  /*0620*/  LOP3.LUT R2, R9, UR22, R2, 0x96, !PT ;  /* 0x0000001609027c12 */ /* 0x000fe2000f8e9602 */
[----:B------:R-:W-:Y:S01]  /*0630*/  IMAD.HI.U32 R11, R3, -0x2daee0ad, RZ ;  /* 0xd2511f53030b7827 */ /* 0x000fe200078e00ff */
[----:B------:R-:W-:-:S02]  /*0640*/  UIADD3 UR27, UPT, UPT, UR10, 0x1715609d, URZ ;  /* 0x1715609d0a1b7890 */ /* 0x000fc4000fffe0ff */
[----:B------:R-:W-:Y:S01]  /*0650*/  UIADD3 UR29, UPT, UPT, UR10, -0x4ab325aa, URZ ;  /* 0xb54cda560a1d7890 */ /* 0x000fe2000fffe0ff */
[----:B------:R-:W-:Y:S01]  /*0660*/  IMAD R9, R10, -0x326172a9, RZ ;  /* 0xcd9e8d570a097824 */ /* 0x000fe200078e02ff */
        /* <DEDUP_REMOVED lines=13> */
[----:B0-----:R-:W-:Y:S02]  /*0740*/  UISETP.NE.U32.AND UP0, UPT, UR4, URZ, UPT ;  /* 0x000000ff0400728c */ /* 0x001fe4000bf05070 */
[----:B------:R-:W-:Y:S01]  /*0750*/  IMAD R11, R11, -0x326172a9, RZ ;  /* 0xcd9e8d570b0b7824 */ /* 0x000fe200078e02ff */
[----:B------:R-:W-:Y:S01]  /*0760*/  LOP3.LUT R3, R10, UR26, R3, 0x96, !PT ;  /* 0x0000001a0a037c12 */ /* 0x000fe2000f8e9603 */
[----:B------:R-:W-:Y:S01]  /*0770*/  IMAD R10, R4, -0x2daee0ad, RZ ;  /* 0xd2511f53040a7824 */ /* 0x000fe200078e02ff */
[----:B------:R-:W0:Y:S01]  /*0780*/  LDCU.U8 UR4, c[0x0][0x410] ;  /* 0x00008200ff0477ac */ /* 0x000e220008000000 */
[----:B------:R-:W-:Y:S01]  /*0790*/  IMAD.HI.U32 R9, R2, -0x2daee0ad, RZ ;  /* 0xd2511f5302097827 */ /* 0x000fe200078e00ff */
[----:B------:R-:W-:-:S03]  /*07a0*/  UIADD3 UR36, UPT, UPT, UR11, -0x695add53, URZ ;  /* 0x96a522ad0b247890 */ /* 0x000fc6000fffe0ff */
[C---:B------:R-:W-:Y:S01]  /*07b0*/  IMAD.HI.U32 R4, R3.reuse, -0x326172a9, RZ ;  /* 0xcd9e8d5703047827 */ /* 0x040fe200078e00ff */
[----:B------:R-:W-:Y:S01]  /*07c0*/  LOP3.LUT R9, R10, UR28, R9, 0x96, !PT ;  /* 0x0000001c0a097c12 */ /* 0x000fe2000f8e9609 */
[----:B------:R-:W-:Y:S02]  /*07d0*/  UIADD3 UR35, UPT, UPT, UR10, -0x700cb87f, URZ ;  /* 0x8ff347810a237890 */ /* 0x000fe4000fffe0ff */
[----:B------:R-:W-:Y:S01]  /*07e0*/  IMAD R3, R3, -0x326172a9, RZ ;  /* 0xcd9e8d5703037824 */ /* 0x000fe200078e02ff */
[----:B------:R-:W-:Y:S01]  /*07f0*/  LOP3.LUT R4, R11, UR27, R4, 0x96, !PT ;  /* 0x0000001b0b047c12 */ /* 0x000fe2000f8e9604 */
[----:B------:R-:W-:Y:S01]  /*0800*/  IMAD R11, R2, -0x2daee0ad, RZ ;  /* 0xd2511f53020b7824 */ /* 0x000fe200078e02ff */
[----:B------:R-:W-:Y:S01]  /*0810*/  UISETP.NE.AND.EX UP0, UPT, UR5, URZ, UPT, UP0 ;  /* 0x000000ff0500728c */ /* 0x000fe2000bf05300 */
[----:B------:R-:W-:Y:S01]  /*0820*/  IMAD.HI.U32 R2, R9, -0x326172a9, RZ ;  /* 0xcd9e8d5709027827 */ /* 0x000fe200078e00ff */
[----:B------:R-:W3:Y:S03]  /*0830*/  LDCU UR13, c[0x0][0x388] ;  /* 0x00007100ff0d77ac */ /* 0x000ee60008000800 */
[C---:B------:R-:W-:Y:S01]  /*0840*/  IMAD.HI.U32 R10, R4.reuse, -0x2daee0ad, RZ ;  /* 0xd2511f53040a7827 */ /* 0x040fe200078e00ff */
[----:B------:R-:W-:Y:S01]  /*0850*/  LOP3.LUT R2, R3, UR29, R2, 0x96, !PT ;  /* 0x0000001d03027c12 */ /* 0x000fe2000f8e9602 */
[----:B------:R-:W4:Y:S01]  /*0860*/  LDCU UR16, c[0x0][0x400] ;  /* 0x00008000ff1077ac */ /* 0x000f220008000800 */
[----:B------:R-:W-:Y:S01]  /*0870*/  PLOP3.LUT P0, PT, PT, PT, UP0, 0x80, 0x8 ;  /* 0x000000000008781c */ /* 0x000fe20003f0f008 */
[----:B------:R-:W-:Y:S01]  /*0880*/  IMAD R12, R9, -0x326172a9, RZ ;  /* 0xcd9e8d57090c7824 */ /* 0x000fe200078e02ff */
[----:B------:R-:W-:Y:S01]  /*0890*/  LOP3.LUT R10, R11, UR30, R10, 0x96, !PT ;  /* 0x0000001e0b0a7c12 */ /* 0x000fe2000f8e960a */
[----:B------:R-:W-:Y:S01]  /*08a0*/  IMAD R9, R4, -0x2daee0ad, RZ ;  /* 0xd2511f5304097824 */ /* 0x000fe200078e02ff */
[----:B------:R-:W1:Y:S01]  /*08b0*/  LDCU.64 UR38, c[0x0][0x398] ;  /* 0x00007300ff2677ac */ /* 0x000e620008000a00 */
        /* <DEDUP_REMOVED lines=8> */
[----:B------:R-:W-:Y:S01]  /*0940*/  UPLOP3.LUT UP1, UPT, UPT, UPT, UPT, 0x40, 0x4 ;  /* 0x000000000004789c */ /* 0x000fe20003f2e870 */
[----:B------:R-:W-:Y:S01]  /*0950*/  IMAD.HI.U32 R2, R4, -0x326172a9, RZ ;  /* 0xcd9e8d5704027827 */ /* 0x000fe200078e00ff */
[----:B0-----:R-:W-:-:S03]  /*0960*/  UISETP.NE.AND UP2, UPT, UR4, URZ, UPT ;  /* 0x000000ff0400728c */ /* 0x001fc6000bf45270 */
        /* <DEDUP_REMOVED lines=10> */
[----:B------:R-:W-:Y:S01]  /*0a10*/  IMAD R10, R10, -0x326172a9, RZ ;  /* 0xcd9e8d570a0a7824 */ /* 0x000fe200078e02ff */
[----:B-1234-:R-:W-:-:S07]  /*0a20*/  LOP3.LUT R2, R8, 0x1f, RZ, 0xc0, !PT ;  /* 0x0000001f08027812 */ /* 0x01efce00078ec0ff */
.L_x_6675:
        /* <DEDUP_REMOVED lines=15> */
[----:B------:R0:W5:Y:S04]  /*0b20*/  @P1 LDG.E.128 R36, desc[UR8][R22.64] ;  /* 0x0000000816241981 */ /* 0x000168000c1e1d00 */
[----:B------:R0:W5:Y:S01]  /*0b30*/  @P1 LDG.E.128 R32, desc[UR8][R22.64+0x10] ;  /* 0x0000100816201981 */ /* 0x000162000c1e1d00 */
[----:B------:R-:W-:-:S04]  /*0b40*/  UISETP.NE.U32.AND UP0, UPT, UR38, URZ, UPT ;  /* 0x000000ff2600728c */ /* 0x000fc8000bf05070 */
[----:B------:R-:W-:Y:S01]  /*0b50*/  UISETP.NE.AND.EX UP0, UPT, UR39, URZ, UPT, UP0 ;  /* 0x000000ff2700728c */ /* 0x000fe2000bf05300 */
[----:B------:R-:W-:Y:S01]  /*0b60*/  HFMA2 R111, -RZ, RZ, 0.1171875, 0 ;  /* 0x2f800000ff6f7431 */ /* 0x000fe200000001ff */
[----:B---3--:R-:W-:Y:S02]  /*0b70*/  PRMT R17, R43, 0x7632, R17 ;  /* 0x000076322b117816 */ /* 0x008fe40000000011 */
[----:B------:R-:W-:Y:S02]  /*0b80*/  PRMT R18, R42, 0x7632, R18 ;  /* 0x000076322a127816 */ /* 0x000fe40000000012 */
[----:B------:R-:W-:Y:S02]  /*0b90*/  PRMT R19, R41, 0x7632, R19 ;  /* 0x0000763229137816 */ /* 0x000fe40000000013 */
[----:B------:R-:W-:Y:S01]  /*0ba0*/  PRMT R20, R40, 0x7632, R20 ;  /* 0x0000763228147816 */ /* 0x000fe20000000014 */
[----:B0-----:R-:W-:Y:S06]  /*0bb0*/  BRA.U UP0, `(.L_x_6450) ;  /* 0x00000025008c7547 */ /* 0x001fec000b800000 */
        /* <DEDUP_REMOVED lines=15> */
.L_x_6452:
        /* <DEDUP_REMOVED lines=12> */
.L_x_6453:
        /* <DEDUP_REMOVED lines=41> */
[----:B------:R-:W-:Y:S02]  /*1000*/  IMAD.MOV.U32 R110, RZ, RZ, R20 ;  /* 0x000000ffff6e7224 */ /* 0x000fe400078e0014 */
[----:B------:R-:W-:-:S07]  /*1010*/  IMAD.MOV.U32 R16, RZ, RZ, R102 ;  /* 0x000000ffff107224 */ /* 0x000fce00078e0066 */
.L_x_6451:
[----:B------:R-:W-:Y:S01]  /*1020*/  ISETP.NE.AND P0, PT, R19, 0x1, PT ;  /* 0x000000011300780c */ /* 0x000fe20003f05270 */
[----:B------:R-:W-:Y:S01]  /*1030*/  UMOV UR4, UR6 ;  /* 0x0000000600047c82 */ /* 0x000fe20008000000 */
[----:B------:R-:W-:Y:S01]  /*1040*/  I2FP.F32.U32 R16, R16 ;  /* 0x0000001000107245 */ /* 0x000fe20000201000 */
[C---:B-----5:R-:W-:Y:S01]  /*1050*/  IMAD.U32 R17, R12.reuse, 0x10000, RZ ;  /* 0x000100000c117824 */ /* 0x060fe200078e00ff */
[----:B------:R-:W-:Y:S01]  /*1060*/  PRMT R18, R12, 0x7632, R18 ;  /* 0x000076320c127816 */ /* 0x000fe20000000012 */
[----:B------:R-:W-:Y:S02]  /*1070*/  IMAD.MOV.U32 R20, RZ, RZ, 0x2 ;  /* 0x00000002ff147424 */ /* 0x000fe400078e00ff */
[----:B------:R-:W-:Y:S01]  /*1080*/  FFMA.FTZ R16, R16, R111, 1.1641532182693481445e-10 ;  /* 0x2f00000010107423 */ /* 0x000fe2000001006f */
[----:B------:R-:W-:-:S04]  /*1090*/  IMAD.MOV.U32 R12, RZ, RZ, R10 ;  /* 0x000000ffff0c7224 */ /* 0x000fc800078e000a */
        /* <DEDUP_REMOVED lines=11> */
.L_x_6455:
        /* <DEDUP_REMOVED lines=12> */
.L_x_6456:
        /* <DEDUP_REMOVED lines=43> */
.L_x_6454:
[----:B------:R-:W-:Y:S01]  /*14c0*/  ISETP.NE.AND P0, PT, R20, 0x1, PT ;  /* 0x000000011400780c */ /* 0x000fe20003f05270 */
[----:B------:R-:W-:Y:S01]  /*14d0*/  HFMA2 R21, -RZ, RZ, 0, 1.1920928955078125e-07 ;  /* 0x00000002ff157431 */ /* 0x000fe200000001ff */
[----:B------:R-:W-:Y:S01]  /*14e0*/  I2FP.F32.U32 R12, R12 ;  /* 0x0000000c000c7245 */ /* 0x000fe20000201000 */
[----:B------:R-:W-:Y:S02]  /*14f0*/  IMAD.U32 R18, R18, 0x10000, RZ ;  /* 0x0001000012127824 */ /* 0x000fe400078e00ff */
        /* <DEDUP_REMOVED lines=13> */
.L_x_6458:
        /* <DEDUP_REMOVED lines=12> */
.L_x_6459:
        /* <DEDUP_REMOVED lines=43> */
.L_x_6457:
[----:B------:R-:W-:Y:S01]  /*1940*/  ISETP.NE.AND P0, PT, R21, 0x1, PT ;  /* 0x000000011500780c */ /* 0x000fe20003f05270 */
[----:B------:R-:W-:Y:S01]  /*1950*/  IMAD.MOV.U32 R23, RZ, RZ, 0x2 ;  /* 0x00000002ff177424 */ /* 0x000fe200078e00ff */
[----:B------:R-:W-:Y:S01]  /*1960*/  I2FP.F32.U32 R20, R19 ;  /* 0x0000001300147245 */ /* 0x000fe20000201000 */
[C---:B------:R-:W-:Y:S01]  /*1970*/  IMAD.U32 R19, R13.reuse, 0x10000, RZ ;  /* 0x000100000d137824 */ /* 0x040fe200078e00ff */
[----:B------:R-:W-:-:S03]  /*1980*/  PRMT R22, R13, 0x7632, R22 ;  /* 0x000076320d167816 */ /* 0x000fc60000000016 */
        /* <DEDUP_REMOVED lines=13> */
.L_x_6461:
        /* <DEDUP_REMOVED lines=12> */
.L_x_6462:
        /* <DEDUP_REMOVED lines=43> */
.L_x_6460:
[----:B------:R-:W-:Y:S01]  /*1dd0*/  ISETP.NE.AND P0, PT, R23, 0x1, PT ;  /* 0x000000011700780c */ /* 0x000fe20003f05270 */
[----:B------:R-:W-:Y:S01]  /*1de0*/  IMAD.MOV.U32 R24, RZ, RZ, 0x2 ;  /* 0x00000002ff187424 */ /* 0x000fe200078e00ff */
[----:B------:R-:W-:Y:S01]  /*1df0*/  I2FP.F32.U32 R20, R20 ;  /* 0x0000001400147245 */ /* 0x000fe20000201000 */
[----:B------:R-:W-:-:S04]  /*1e00*/  IMAD.MOV.U32 R21, RZ, RZ, R10 ;  /* 0x000000ffff157224 */ /* 0x000fc800078e000a */
[----:B------:R-:W-:-:S05]  /*1e10*/  FFMA.FTZ R20, R20, R111, 1.1641532182693481445e-10 ;  /* 0x2f00000014147423 */ /* 0x000fca000001006f */
[----:B------:R-:W-:Y:S02]  /*1e20*/  FSETP.LE.FTZ.AND P2, PT, R20, UR4, PT ;  /* 0x0000000414007c0b */ /* 0x000fe4000bf53000 */
[----:B------:R-:W-:Y:S01]  /*1e30*/  SHF.L.U32 R20, R22, 0x10, RZ ;  /* 0x0000001016147819 */ /* 0x000fe200000006ff */
        /* <DEDUP_REMOVED lines=9> */
.L_x_6464:
        /* <DEDUP_REMOVED lines=12> */
.L_x_6465:
        /* <DEDUP_REMOVED lines=43> */
.L_x_6463:
        /* <DEDUP_REMOVED lines=17> */
.L_x_6467:
        /* <DEDUP_REMOVED lines=12> */
.L_x_6468:
        /* <DEDUP_REMOVED lines=43> */
.L_x_6466:
        /* <DEDUP_REMOVED lines=16> */
.L_x_6470:
        /* <DEDUP_REMOVED lines=12> */
.L_x_6471:
        /* <DEDUP_REMOVED lines=43> */
.L_x_6469:
[----:B------:R-:W-:Y:S01]  /*2b30*/  ISETP.NE.AND P5, PT, R24, 0x1, PT ;  /* 0x000000011800780c */ /* 0x000fe20003fa5270 */
[----:B------:R-:W-:Y:S01]  /*2b40*/  IMAD.MOV.U32 R102, RZ, RZ, 0x2 ;  /* 0x00000002ff667424 */ /* 0x000fe200078e00ff */
[----:B------:R-:W-:Y:S01]  /*2b50*/  I2FP.F32.U32 R22, R23 ;  /* 0x0000001700167245 */ /* 0x000fe20000201000 */
[----:B------:R-:W-:-:S04]  /*2b60*/  IMAD.MOV.U32 R25, RZ, RZ, R10 ;  /* 0x000000ffff197224 */ /* 0x000fc800078e000a */
[----:B------:R-:W-:Y:S01]  /*2b70*/  FFMA.FTZ R23, R22, R111, 1.1641532182693481445e-10 ;  /* 0x2f00000016177423 */ /* 0x000fe2000001006f */
[C---:B------:R-:W-:Y:S02]  /*2b80*/  SHF.L.U32 R22, R15.reuse, 0x10, RZ ;  /* 0x000000100f167819 */ /* 0x040fe400000006ff */
[----:B------:R-:W-:Y:S02]  /*2b90*/  PRMT R15, R15, 0x7632, R15 ;  /* 0x000076320f0f7816 */ /* 0x000fe4000000000f */
        /* <DEDUP_REMOVED lines=10> */
.L_x_6473:
        /* <DEDUP_REMOVED lines=12> */
.L_x_6474:
        /* <DEDUP_REMOVED lines=43> */
.L_x_6472:
[----:B------:R-:W-:Y:S01]  /*2fb0*/  UMOV UR5, UR7 ;  /* 0x0000000700057c82 */ /* 0x000fe20008000000 */
        /* <DEDUP_REMOVED lines=34> */
[----:B------:R-:W-:Y:S09]  /*31e0*/  BRA `(.L_x_6475) ;  /* 0x0000004800d87947 */ /* 0x000ff20003800000 */
.L_x_6450:
        /* <DEDUP_REMOVED lines=15> */
.L_x_6477:
        /* <DEDUP_REMOVED lines=12> */
.L_x_6478:
        /* <DEDUP_REMOVED lines=43> */
.L_x_6476:
[----:B------:R-:W-:Y:S01]  /*3650*/  ISETP.NE.AND P0, PT, R21, 0x1, PT ;  /* 0x000000011500780c */ /* 0x000fe20003f05270 */
[----:B------:R-:W-:Y:S01]  /*3660*/  UMOV UR4, UR6 ;  /* 0x0000000600047c82 */ /* 0x000fe20008000000 */
[----:B------:R-:W-:Y:S01]  /*3670*/  I2FP.F32.U32 R16, R9 ;  /* 0x0000000900107245 */ /* 0x000fe20000201000 */
[----:B------:R-:W-:Y:S01]  /*3680*/  UMOV UR5, UR7 ;  /* 0x0000000700057c82 */ /* 0x000fe20008000000 */
[C---:B-----5:R-:W-:Y:S01]  /*3690*/  SHF.L.U32 R9, R12.reuse, 0x10, RZ ;  /* 0x000000100c097819 */ /* 0x060fe200000006ff */
[----:B------:R-:W-:Y:S01]  /*36a0*/  IMAD.MOV.U32 R23, RZ, RZ, 0x2 ;  /* 0x00000002ff177424 */ /* 0x000fe200078e00ff */
[----:B------:R-:W-:Y:S01]  /*36b0*/  PRMT R12, R12, 0x7632, R12 ;  /* 0x000076320c0c7816 */ /* 0x000fe2000000000c */
[----:B------:R-:W-:Y:S01]  /*36c0*/  FFMA.FTZ R16, R16, R111, 1.1641532182693481445e-10 ;  /* 0x2f00000010107423 */ /* 0x000fe2000001006f */
[----:B------:R-:W-:Y:S02]  /*36d0*/  IMAD.MOV.U32 R11, RZ, RZ, R10 ;  /* 0x000000ffff0b7224 */ /* 0x000fe400078e000a */
[----:B------:R-:W-:-:S02]  /*36e0*/  FMUL.FTZ R9, R9, UR5 ;  /* 0x0000000509097c20 */ /* 0x000fc40008410000 */
        /* <DEDUP_REMOVED lines=11> */
.L_x_6480:
        /* <DEDUP_REMOVED lines=12> */
.L_x_6481:
        /* <DEDUP_REMOVED lines=36> */
[----:B------:R-:W-:Y:S01]  /*3aa0*/  IMAD.WIDE.U32 R26, R27, -0x326172a9, RZ ;  /* 0xcd9e8d571b1a7825 */ /* 0x000fe200078e00ff */
[----:B------:R-:W-:-:S03]  /*3ab0*/  MOV R11, R110 ;  /* 0x0000006e000b7202 */ /* 0x000fc60000000f00 */
[----:B------:R-:W-:Y:S01]  /*3ac0*/  IMAD.WIDE.U32 R24, R24, -0x2daee0ad, RZ ;  /* 0xd2511f5318187825 */ /* 0x000fe200078e00ff */
[----:B------:R-:W-:-:S03]  /*3ad0*/  LOP3.LUT R3, R10, UR35, R27, 0x96, !PT ;  /* 0x000000230a037c12 */ /* 0x000fc6000f8e961b */
[----:B------:R-:W-:Y:S01]  /*3ae0*/  IMAD.MOV.U32 R10, RZ, RZ, R26 ;  /* 0x000000ffff0a7224 */ /* 0x000fe200078e001a */
[----:B------:R-:W-:Y:S01]  /*3af0*/  LOP3.LUT R4, R22, UR36, R25, 0x96, !PT ;  /* 0x0000002416047c12 */ /* 0x000fe2000f8e9619 */
[----:B------:R-:W-:-:S07]  /*3b00*/  IMAD.MOV.U32 R110, RZ, RZ, R24 ;  /* 0x000000ffff6e7224 */ /* 0x000fce00078e0018 */
.L_x_6479:
        /* <DEDUP_REMOVED lines=22> */
.L_x_6483:
        /* <DEDUP_REMOVED lines=12> */
.L_x_6484:
        /* <DEDUP_REMOVED lines=43> */
.L_x_6482:
        /* <DEDUP_REMOVED lines=18> */
.L_x_6486:
        /* <DEDUP_REMOVED lines=12> */
.L_x_6487:
        /* <DEDUP_REMOVED lines=43> */
.L_x_6485:
        /* <DEDUP_REMOVED lines=22> */
.L_x_6489:
        /* <DEDUP_REMOVED lines=12> */
.L_x_6490:
        /* <DEDUP_REMOVED lines=43> */
.L_x_6488:
[----:B------:R-:W-:Y:S01]  /*4940*/  ISETP.NE.AND P0, PT, R26, 0x1, PT ;  /* 0x000000011a00780c */ /* 0x000fe20003f05270 */
[----:B------:R-:W-:Y:S01]  /*4950*/  IMAD.MOV.U32 R27, RZ, RZ, 0x2 ;  /* 0x00000002ff1b7424 */ /* 0x000fe200078e00ff */
[----:B------:R-:W-:Y:S01]  /*4960*/  I2FP.F32.U32 R20, R20 ;  /* 0x0000001400147245 */ /* 0x000fe20000201000 */
[----:B------:R-:W-:Y:S01]  /*4970*/  IMAD.MOV.U32 R22, RZ, RZ, R10 ;  /* 0x000000ffff167224 */ /* 0x000fe200078e000a */
[----:B------:R-:W-:-:S03]  /*4980*/  SHF.L.U32 R21, R13, 0x10, RZ ;  /* 0x000000100d157819 */ /* 0x000fc600000006ff */
[----:B------:R-:W-:Y:S02]  /*4990*/  FFMA.FTZ R20, R20, R111, 1.1641532182693481445e-10 ;  /* 0x2f00000014147423 */ /* 0x000fe4000001006f */
[----:B------:R-:W-:-:S03]  /*49a0*/  FMUL.FTZ R21, R21, UR5 ;  /* 0x0000000515157c20 */ /* 0x000fc60008410000 */
[----:B------:R-:W-:Y:S02]  /*49b0*/  FSETP.LE.FTZ.AND P3, PT, R20, UR4, PT ;  /* 0x0000000414007c0b */ /* 0x000fe4000bf73000 */
[----:B------:R-:W-:Y:S02]  /*49c0*/  PRMT R20, R13, 0x7632, R20 ;  /* 0x000076320d147816 */ /* 0x000fe40000000014 */
        /* <DEDUP_REMOVED lines=10> */
.L_x_6492:
        /* <DEDUP_REMOVED lines=12> */
.L_x_6493:
        /* <DEDUP_REMOVED lines=43> */
.L_x_6491:
[----:B------:R-:W-:Y:S02]  /*4de0*/  I2FP.F32.U32 R22, R22 ;  /* 0x0000001600167245 */ /* 0x000fe40000201000 */
        /* <DEDUP_REMOVED lines=21> */
.L_x_6495:
        /* <DEDUP_REMOVED lines=12> */
.L_x_6496:
        /* <DEDUP_REMOVED lines=43> */
.L_x_6494:
        /* <DEDUP_REMOVED lines=17> */
.L_x_6498:
        /* <DEDUP_REMOVED lines=12> */
.L_x_6499:
        /* <DEDUP_REMOVED lines=43> */
.L_x_6497:
[----:B------:R-:W-:Y:S02]  /*5730*/  I2FP.F32.U32 R22, R21 ;  /* 0x0000001500167245 */ /* 0x000fe40000201000 */
[----:B------:R-:W-:Y:S02]  /*5740*/  SHF.L.U32 R19, R19, 0x10, RZ ;  /* 0x0000001013137819 */ /* 0x000fe400000006ff */
[----:B------:R-:W-:Y:S01]  /*5750*/  ISETP.NE.AND P3, PT, R28, 0x1, PT ;  /* 0x000000011c00780c */ /* 0x000fe20003f65270 */
[----:B------:R-:W-:Y:S01]  /*5760*/  FFMA.FTZ R22, R22, R111, 1.1641532182693481445e-10 ;  /* 0x2f00000016167423 */ /* 0x000fe2000001006f */
[----:B------:R-:W-:Y:S01]  /*5770*/  FSEL R20, R20, RZ, P2 ;  /* 0x000000ff14147208 */ /* 0x000fe20001000000 */
[----:B------:R-:W-:-:S03]  /*5780*/  FMUL.FTZ R19, R19, UR5 ;  /* 0x0000000513137c20 */ /* 0x000fc60008410000 */
[----:B------:R-:W-:Y:S01]  /*5790*/  FSETP.GTU.FTZ.AND P0, PT, R22, UR4, PT ;  /* 0x0000000416007c0b */ /* 0x000fe2000bf1c000 */
[----:B------:R-:W-:-:S03]  /*57a0*/  IMAD.MOV.U32 R22, RZ, RZ, 0x2 ;  /* 0x00000002ff167424 */ /* 0x000fc600078e00ff */
        /* <DEDUP_REMOVED lines=14> */
.L_x_6501:
        /* <DEDUP_REMOVED lines=12> */
.L_x_6502:
        /* <DEDUP_REMOVED lines=43> */
.L_x_6500:
        /* <DEDUP_REMOVED lines=18> */
.L_x_6504:
        /* <DEDUP_REMOVED lines=12> */
.L_x_6505:
        /* <DEDUP_REMOVED lines=43> */
.L_x_6503:
[----:B------:R-:W-:Y:S02]  /*6090*/  I2FP.F32.U32 R20, R21 ;  /* 0x0000001500147245 */ /* 0x000fe40000201000 */
[----:B------:R-:W-:Y:S02]  /*60a0*/  SHF.L.U32 R21, R42, 0x10, RZ ;  /* 0x000000102a157819 */ /* 0x000fe400000006ff */
[----:B------:R-:W-:Y:S01]  /*60b0*/  FSEL R28, R19, RZ, P3 ;  /* 0x000000ff131c7208 */ /* 0x000fe20001800000 */
[----:B------:R-:W-:Y:S01]  /*60c0*/  FFMA.FTZ R20, R20, R111, 1.1641532182693481445e-10 ;  /* 0x2f00000014147423 */ /* 0x000fe2000001006f */
[----:B------:R-:W-:Y:S02]  /*60d0*/  IMAD.MOV.U32 R19, RZ, RZ, R10 ;  /* 0x000000ffff137224 */ /* 0x000fe400078e000a */
[----:B------:R-:W-:Y:S02]  /*60e0*/  FMUL.FTZ R21, R21, UR5 ;  /* 0x0000000515157c20 */ /* 0x000fe40008410000 */
[----:B------:R-:W-:-:S04]  /*60f0*/  FSETP.GTU.FTZ.AND P0, PT, R20, UR4, PT ;  /* 0x0000000414007c0b */ /* 0x000fc8000bf1c000 */
        /* <DEDUP_REMOVED lines=15> */
.L_x_6507:
        /* <DEDUP_REMOVED lines=12> */
.L_x_6508:
        /* <DEDUP_REMOVED lines=43> */
.L_x_6506:
        /* <DEDUP_REMOVED lines=17> */
.L_x_6510:
        /* <DEDUP_REMOVED lines=12> */
.L_x_6511:
        /* <DEDUP_REMOVED lines=43> */
.L_x_6509:
[----:B------:R-:W-:Y:S01]  /*69e0*/  I2FP.F32.U32 R20, R19 ;  /* 0x0000001300147245 */ /* 0x000fe20000201000 */
[----:B------:R-:W-:Y:S01]  /*69f0*/  IMAD.MOV.U32 R21, RZ, RZ, 0x2 ;  /* 0x00000002ff157424 */ /* 0x000fe200078e00ff */
        /* <DEDUP_REMOVED lines=20> */
.L_x_6513:
        /* <DEDUP_REMOVED lines=12> */
.L_x_6514:
        /* <DEDUP_REMOVED lines=43> */
.L_x_6512:
        /* <DEDUP_REMOVED lines=18> */
.L_x_6516:
        /* <DEDUP_REMOVED lines=12> */
.L_x_6517:
        /* <DEDUP_REMOVED lines=43> */
.L_x_6515:
        /* <DEDUP_REMOVED lines=22> */
.L_x_6519:
        /* <DEDUP_REMOVED lines=12> */
.L_x_6520:
        /* <DEDUP_REMOVED lines=43> */
.L_x_6518:
        /* <DEDUP_REMOVED lines=17> */
.L_x_6522:
        /* <DEDUP_REMOVED lines=14> */
.L_x_6523:
        /* <DEDUP_REMOVED lines=43> */
.L_x_6521:
        /* <DEDUP_REMOVED lines=10> */
.L_x_6475:
[----:B------:R-:W-:Y:S01]  /*7d50*/  SEL R15, RZ, 0x100, !P0 ;  /* 0x00000100ff0f7807 */ /* 0x000fe20004000000 */
[----:B------:R-:W0:Y:S01]  /*7d60*/  LDC.64 R106, c[0x0][0x3a8] ;  /* 0x0000ea00ff6a7b82 */ /* 0x000e220000000a00 */
[----:B------:R-:W-:Y:S01]  /*7d70*/  ISETP.NE.U32.AND P0, PT, RZ, UR38, PT ;  /* 0x00000026ff007c0c */ /* 0x000fe2000bf05070 */
[----:B------:R-:W-:Y:S01]  /*7d80*/  VIADD R109, R108, 0x80 ;  /* 0x000000806c6d7836 */ /* 0x000fe20000000000 */
[----:B------:R-:W-:Y:S02]  /*7d90*/  ISETP.NE.AND P6, PT, R16, RZ, PT ;  /* 0x000000ff1000720c */ /* 0x000fe40003fc5270 */
[----:B------:R-:W-:Y:S02]  /*7da0*/  ISETP.NE.AND.EX P0, PT, RZ, UR39, PT, P0 ;  /* 0x00000027ff007c0c */ /* 0x000fe4000bf05300 */
[----:B------:R-:W-:Y:S01]  /*7db0*/  SEL R21, RZ, 0x1000000, !P5 ;  /* 0x01000000ff157807 */ /* 0x000fe20006800000 */
        /* <DEDUP_REMOVED lines=12> */
[----:B0-----:R-:W-:Y:S01]  /*7e80*/  IMAD.WIDE.U32 R22, R108, 0x20, R106 ;  /* 0x000000206c167825 */ /* 0x001fe200078e006a */
        /* <DEDUP_REMOVED lines=31> */
.L_x_6524:
        /* <DEDUP_REMOVED lines=24> */
.L_x_6527:
        /* <DEDUP_REMOVED lines=12> */
.L_x_6528:
        /* <DEDUP_REMOVED lines=40> */
[----:B------:R-:W-:-:S07]  /*8540*/  LOP3.LUT R4, R20, UR36, R113, 0x96, !PT ;  /* 0x0000002414047c12 */ /* 0x000fce000f8e9671 */
.L_x_6526:
        /* <DEDUP_REMOVED lines=19> */
.L_x_6530:
        /* <DEDUP_REMOVED lines=12> */
.L_x_6531:
        /* <DEDUP_REMOVED lines=42> */
.L_x_6529:
[----:B------:R-:W-:Y:S01]  /*89e0*/  I2FP.F32.U32 R20, R11 ;  /* 0x0000000b00147245 */ /* 0x000fe20000201000 */
[----:B------:R-:W-:Y:S01]  /*89f0*/  IMAD.U32 R11, R40, 0x10000, RZ ;  /* 0x00010000280b7824 */ /* 0x000fe200078e00ff */
[----:B------:R-:W-:Y:S01]  /*8a00*/  ISETP.NE.AND P3, PT, R22, 0x1, PT ;  /* 0x000000011600780c */ /* 0x000fe20003f65270 */
[----:B------:R-:W-:Y:S02]  /*8a10*/  HFMA2 R23, -RZ, RZ, 0, 1.1920928955078125e-07 ;  /* 0x00000002ff177431 */ /* 0x000fe400000001ff */
[----:B------:R-:W-:Y:S01]  /*8a20*/  FFMA.FTZ R20, R20, R111, 1.1641532182693481445e-10 ;  /* 0x2f00000014147423 */ /* 0x000fe2000001006f */
[----:B------:R-:W-:Y:S01]  /*8a30*/  FMUL.FTZ R21, R11, UR5 ;  /* 0x000000050b157c20 */ /* 0x000fe20008410000 */
[----:B------:R-:W-:-:S03]  /*8a40*/  FSEL R11, R9, RZ, P4 ;  /* 0x000000ff090b7208 */ /* 0x000fc60002000000 */
        /* <DEDUP_REMOVED lines=15> */
.L_x_6533:
        /* <DEDUP_REMOVED lines=12> */
.L_x_6534:
        /* <DEDUP_REMOVED lines=43> */
.L_x_6532:
[----:B------:R-:W-:Y:S01]  /*8eb0*/  ISETP.NE.AND P2, PT, R23, 0x1, PT ;  /* 0x000000011700780c */ /* 0x000fe20003f45270 */
[----:B------:R-:W-:Y:S01]  /*8ec0*/  IMAD.U32 R21, R12, 0x10000, RZ ;  /* 0x000100000c157824 */ /* 0x000fe200078e00ff */
[----:B------:R-:W-:Y:S01]  /*8ed0*/  I2FP.F32.U32 R22, R11 ;  /* 0x0000000b00167245 */ /* 0x000fe20000201000 */
[----:B------:R-:W-:Y:S01]  /*8ee0*/  IMAD.MOV.U32 R11, RZ, RZ, R10 ;  /* 0x000000ffff0b7224 */ /* 0x000fe200078e000a */
[----:B------:R-:W-:Y:S01]  /*8ef0*/  MOV R95, 0x2 ;  /* 0x00000002005f7802 */ /* 0x000fe20000000f00 */
[----:B------:R-:W-:Y:S02]  /*8f00*/  FMUL.FTZ R21, R21, UR5 ;  /* 0x0000000515157c20 */ /* 0x000fe40008410000 */
        /* <DEDUP_REMOVED lines=12> */
.L_x_6536:
        /* <DEDUP_REMOVED lines=12> */
.L_x_6537:
        /* <DEDUP_REMOVED lines=42> */
.L_x_6535:
[----:B------:R-:W-:Y:S01]  /*9330*/  I2FP.F32.U32 R22, R11 ;  /* 0x0000000b00167245 */ /* 0x000fe20000201000 */
[----:B------:R-:W-:Y:S01]  /*9340*/  IMAD.U32 R18, R18, 0x10000, RZ ;  /* 0x0001000012127824 */ /* 0x000fe200078e00ff */
[----:B------:R-:W-:Y:S02]  /*9350*/  ISETP.NE.AND P3, PT, R95, 0x1, PT ;  /* 0x000000015f00780c */ /* 0x000fe40003f65270 */
[----:B------:R-:W-:Y:S01]  /*9360*/  FSEL R21, R21, RZ, P4 ;  /* 0x000000ff15157208 */ /* 0x000fe20002000000 */
[----:B------:R-:W-:Y:S01]  /*9370*/  FFMA.FTZ R22, R22, R111, 1.1641532182693481445e-10 ;  /* 0x2f00000016167423 */ /* 0x000fe2000001006f */
[----:B------:R-:W-:-:S04]  /*9380*/  FMUL.FTZ R18, R18, UR5 ;  /* 0x0000000512127c20 */ /* 0x000fc80008410000 */
[----:B------:R-:W-:Y:S01]  /*9390*/  FSETP.GTU.FTZ.AND P2, PT, R22, UR4, PT ;  /* 0x0000000416007c0b */ /* 0x000fe2000bf5c000 */
[----:B------:R-:W-:-:S03]  /*93a0*/  IMAD.MOV.U32 R22, RZ, RZ, 0x2 ;  /* 0x00000002ff167424 */ /* 0x000fc600078e00ff */
        /* <DEDUP_REMOVED lines=14> */
.L_x_6539:
        /* <DEDUP_REMOVED lines=12> */
.L_x_6540:
        /* <DEDUP_REMOVED lines=43> */
.L_x_6538:
[----:B------:R-:W-:Y:S01]  /*9800*/  I2FP.F32.U32 R18, R18 ;  /* 0x0000001200127245 */ /* 0x000fe20000201000 */
[----:B------:R-:W-:Y:S01]  /*9810*/  IMAD.MOV.U32 R97, RZ, RZ, 0x2 ;  /* 0x00000002ff617424 */ /* 0x000fe200078e00ff */
[----:B------:R-:W-:Y:S02]  /*9820*/  ISETP.NE.AND P2, PT, R22, 0x1, PT ;  /* 0x000000011600780c */ /* 0x000fe40003f45270 */
[----:B------:R-:W-:Y:S01]  /*9830*/  MOV R23, R10 ;  /* 0x0000000a00177202 */ /* 0x000fe20000000f00 */
[----:B------:R-:W-:-:S05]  /*9840*/  FFMA.FTZ R18, R18, R111, 1.1641532182693481445e-10 ;  /* 0x2f00000012127423 */ /* 0x000fca000001006f */
[----:B------:R-:W-:Y:S01]  /*9850*/  FSETP.LE.FTZ.AND P4, PT, R18, UR4, PT ;  /* 0x0000000412007c0b */ /* 0x000fe2000bf93000 */
[C---:B------:R-:W-:Y:S01]  /*9860*/  IMAD.U32 R18, R13.reuse, 0x10000, RZ ;  /* 0x000100000d127824 */ /* 0x040fe200078e00ff */
[----:B------:R-:W-:Y:S02]  /*9870*/  PRMT R13, R13, 0x7632, R13 ;  /* 0x000076320d0d7816 */ /* 0x000fe4000000000d */
        /* <DEDUP_REMOVED lines=11> */
.L_x_6542:
        /* <DEDUP_REMOVED lines=12> */
.L_x_6543:
        /* <DEDUP_REMOVED lines=43> */
.L_x_6541:
[----:B------:R-:W-:Y:S01]  /*9ca0*/  I2FP.F32.U32 R22, R23 ;  /* 0x0000001700167245 */ /* 0x000fe20000201000 */
[----:B------:R-:W-:Y:S01]  /*9cb0*/  IMAD.U32 R23, R41, 0x10000, RZ ;  /* 0x0001000029177824 */ /* 0x000fe200078e00ff */
[----:B------:R-:W-:Y:S01]  /*9cc0*/  ISETP.NE.AND P3, PT, R97, 0x1, PT ;  /* 0x000000016100780c */ /* 0x000fe20003f65270 */
[----:B------:R-:W-:Y:S02]  /*9cd0*/  IMAD.MOV.U32 R98, RZ, RZ, 0x2 ;  /* 0x00000002ff627424 */ /* 0x000fe400078e00ff */
[----:B------:R-:W-:Y:S01]  /*9ce0*/  FFMA.FTZ R22, R22, R111, 1.1641532182693481445e-10 ;  /* 0x2f00000016167423 */ /* 0x000fe2000001006f */
[----:B------:R-:W-:Y:S01]  /*9cf0*/  FMUL.FTZ R96, R23, UR5 ;  /* 0x0000000517607c20 */ /* 0x000fe20008410000 */
[----:B------:R-:W-:Y:S02]  /*9d00*/  FSEL R23, R18, RZ, P4 ;  /* 0x000000ff12177208 */ /* 0x000fe40002000000 */
[----:B------:R-:W-:Y:S02]  /*9d10*/  MOV R18, R10 ;  /* 0x0000000a00127202 */ /* 0x000fe40000000f00 */
        /* <DEDUP_REMOVED lines=14> */
.L_x_6545:
        /* <DEDUP_REMOVED lines=12> */
.L_x_6546:
        /* <DEDUP_REMOVED lines=43> */
.L_x_6544:
[----:B------:R-:W-:Y:S01]  /*a170*/  I2FP.F32.U32 R18, R18 ;  /* 0x0000001200127245 */ /* 0x000fe20000201000 */
[----:B------:R-:W-:Y:S01]  /*a180*/  IMAD.MOV.U32 R99, RZ, RZ, 0x2 ;  /* 0x00000002ff637424 */ /* 0x000fe200078e00ff */
[----:B------:R-:W-:Y:S02]  /*a190*/  ISETP.NE.AND P2, PT, R98, 0x1, PT ;  /* 0x000000016200780c */ /* 0x000fe40003f45270 */
[----:B------:R-:W-:Y:S01]  /*a1a0*/  MOV R23, R10 ;  /* 0x0000000a00177202 */ /* 0x000fe20000000f00 */
[----:B------:R-:W-:-:S05]  /*a1b0*/  FFMA.FTZ R18, R18, R111, 1.1641532182693481445e-10 ;  /* 0x2f00000012127423 */ /* 0x000fca000001006f */
        /* <DEDUP_REMOVED lines=13> */
.L_x_6548:
        /* <DEDUP_REMOVED lines=12> */
.L_x_6549:
        /* <DEDUP_REMOVED lines=43> */
.L_x_6547:
[----:B------:R-:W-:Y:S01]  /*a600*/  I2FP.F32.U32 R98, R23 ;  /* 0x0000001700627245 */ /* 0x000fe20000201000 */
[----:B------:R-:W-:Y:S01]  /*a610*/  IMAD.U32 R16, R16, 0x10000, RZ ;  /* 0x0001000010107824 */ /* 0x000fe200078e00ff */
[----:B------:R-:W-:-:S03]  /*a620*/  FSEL R23, R18, RZ, P4 ;  /* 0x000000ff12177208 */ /* 0x000fc60002000000 */
[----:B------:R-:W-:Y:S01]  /*a630*/  FFMA.FTZ R98, R98, R111, 1.1641532182693481445e-10 ;  /* 0x2f00000062627423 */ /* 0x000fe2000001006f */
[----:B------:R-:W-:-:S04]  /*a640*/  FMUL.FTZ R16, R16, UR5 ;  /* 0x0000000510107c20 */ /* 0x000fc80008410000 */
[----:B------:R-:W-:Y:S01]  /*a650*/  FSETP.GTU.FTZ.AND P2, PT, R98, UR4, PT ;  /* 0x0000000462007c0b */ /* 0x000fe2000bf5c000 */
[----:B------:R-:W-:-:S03]  /*a660*/  IMAD.MOV.U32 R98, RZ, RZ, 0x2 ;  /* 0x00000002ff627424 */ /* 0x000fc600078e00ff */
        /* <DEDUP_REMOVED lines=15> */
.L_x_6551:
        /* <DEDUP_REMOVED lines=12> */
.L_x_6552:
        /* <DEDUP_REMOVED lines=43> */
.L_x_6550:
        /* <DEDUP_REMOVED lines=18> */
.L_x_6554:
        /* <DEDUP_REMOVED lines=12> */
.L_x_6555:
        /* <DEDUP_REMOVED lines=43> */
.L_x_6553:
        /* <DEDUP_REMOVED lines=22> */
.L_x_6557:
        /* <DEDUP_REMOVED lines=12> */
.L_x_6558:
        /* <DEDUP_REMOVED lines=43> */
.L_x_6556:
        /* <DEDUP_REMOVED lines=17> */
.L_x_6560:
        /* <DEDUP_REMOVED lines=12> */
.L_x_6561:
        /* <DEDUP_REMOVED lines=43> */
.L_x_6559:
        /* <DEDUP_REMOVED lines=22> */
.L_x_6563:
        /* <DEDUP_REMOVED lines=12> */
.L_x_6564:
        /* <DEDUP_REMOVED lines=43> */
.L_x_6562:
        /* <DEDUP_REMOVED lines=18> */
.L_x_6566:
        /* <DEDUP_REMOVED lines=12> */
.L_x_6567:
        /* <DEDUP_REMOVED lines=43> */
.L_x_6565:
        /* <DEDUP_REMOVED lines=22> */
.L_x_6569:
        /* <DEDUP_REMOVED lines=12> */
.L_x_6570:
        /* <DEDUP_REMOVED lines=43> */
.L_x_6568:
        /* <DEDUP_REMOVED lines=17> */
.L_x_6572:
        /* <DEDUP_REMOVED lines=14> */
.L_x_6573:
        /* <DEDUP_REMOVED lines=43> */
.L_x_6571:
[----:B------:R-:W-:Y:S01]  /*cb80*/  I2FP.F32.U32 R102, R102 ;  /* 0x0000006600667245 */ /* 0x000fe20000201000 */
[----:B------:R-:W-:-:S04]  /*cb90*/  IMAD.U32 R19, R19, 0x10000, RZ ;  /* 0x0001000013137824 */ /* 0x000fc800078e00ff */
[----:B------:R-:W-:Y:S01]  /*cba0*/  FFMA.FTZ R102, R102, R111, 1.1641532182693481445e-10 ;  /* 0x2f00000066667423 */ /* 0x000fe2000001006f */
[----:B------:R-:W-:-:S04]  /*cbb0*/  FMUL.FTZ R19, R19, UR5 ;  /* 0x0000000513137c20 */ /* 0x000fc80008410000 */
[----:B------:R-:W-:Y:S02]  /*cbc0*/  FSETP.GTU.FTZ.AND P6, PT, R102, UR4, PT ;  /* 0x0000000466007c0b */ /* 0x000fe4000bfdc000 */
[----:B------:R-:W-:Y:S02]  /*cbd0*/  FSEL R102, R101, RZ, P5 ;  /* 0x000000ff65667208 */ /* 0x000fe40002800000 */
[----:B------:R-:W-:Y:S02]  /*cbe0*/  FSEL R19, R19, RZ, !P6 ;  /* 0x000000ff13137208 */ /* 0x000fe40007000000 */
[----:B------:R-:W-:-:S03]  /*cbf0*/  SEL R15, RZ, 0x1, P6 ;  /* 0x00000001ff0f7807 */ /* 0x000fc60003000000 */
[----:B------:R-:W-:Y:S01]  /*cc00*/  FADD.FTZ R19, R19, R102 ;  /* 0x0000006613137221 */ /* 0x000fe20000010000 */
[----:B------:R-:W-:-:S03]  /*cc10*/  PRMT R101, R15, 0x7610, R101 ;  /* 0x000076100f657816 */ /* 0x000fc60000000065 */
[----:B------:R-:W-:Y:S01]  /*cc20*/  @P1 FADD.FTZ R19, R35, R19 ;  /* 0x0000001323131221 */ /* 0x000fe20000010000 */
[----:B------:R-:W-:Y:S06]  /*cc30*/  BRA `(.L_x_6574) ;  /* 0x00000024008c7947 */ /* 0x000fec0003800000 */
.L_x_6525:
        /* <DEDUP_REMOVED lines=15> */
.L_x_6576:
        /* <DEDUP_REMOVED lines=12> */
.L_x_6577:
        /* <DEDUP_REMOVED lines=41> */
[----:B------:R-:W-:-:S07]  /*d080*/  IMAD.MOV.U32 R16, RZ, RZ, R110 ;  /* 0x000000ffff107224 */ /* 0x000fce00078e006e */
.L_x_6575:
[----:B------:R-:W-:Y:S01]  /*d090*/  ISETP.NE.AND P2, PT, R18, 0x1, PT ;  /* 0x000000011200780c */ /* 0x000fe20003f45270 */
[----:B------:R-:W-:Y:S01]  /*d0a0*/  IMAD.MOV.U32 R19, RZ, RZ, 0x2 ;  /* 0x00000002ff137424 */ /* 0x000fe200078e00ff */
[----:B------:R-:W-:Y:S01]  /*d0b0*/  I2FP.F32.U32 R16, R16 ;  /* 0x0000001000107245 */ /* 0x000fe20000201000 */
[----:B------:R-:W-:Y:S01]  /*d0c0*/  IMAD.MOV.U32 R17, RZ, RZ, R10 ;  /* 0x000000ffff117224 */ /* 0x000fe200078e000a */
[C---:B-----5:R-:W-:Y:S02]  /*d0d0*/  SHF.L.U32 R22, R12.reuse, 0x10, RZ ;  /* 0x000000100c167819 */ /* 0x060fe400000006ff */
        /* <DEDUP_REMOVED lines=13> */
.L_x_6579:
        /* <DEDUP_REMOVED lines=12> */
.L_x_6580:
        /* <DEDUP_REMOVED lines=43> */
.L_x_6578:
        /* <DEDUP_REMOVED lines=17> */
.L_x_6582:
        /* <DEDUP_REMOVED lines=12> */
.L_x_6583:
        /* <DEDUP_REMOVED lines=43> */
.L_x_6581:
[----:B------:R-:W-:Y:S01]  /*d9a0*/  ISETP.NE.AND P2, PT, R18, 0x1, PT ;  /* 0x000000011200780c */ /* 0x000fe20003f45270 */
[----:B------:R-:W-:Y:S01]  /*d9b0*/  IMAD.MOV.U32 R19, RZ, RZ, 0x2 ;  /* 0x00000002ff137424 */ /* 0x000fe200078e00ff */
[----:B------:R-:W-:Y:S02]  /*d9c0*/  I2FP.F32.U32 R16, R17 ;  /* 0x0000001100107245 */ /* 0x000fe40000201000 */
[C---:B------:R-:W-:Y:S02]  /*d9d0*/  SHF.L.U32 R23, R13.reuse, 0x10, RZ ;  /* 0x000000100d177819 */ /* 0x040fe400000006ff */
[----:B------:R-:W-:Y:S01]  /*d9e0*/  PRMT R110, R13, 0x7632, R110 ;  /* 0x000076320d6e7816 */ /* 0x000fe2000000006e */
        /* <DEDUP_REMOVED lines=13> */
.L_x_6585:
        /* <DEDUP_REMOVED lines=12> */
.L_x_6586:
        /* <DEDUP_REMOVED lines=43> */
.L_x_6584:
        /* <DEDUP_REMOVED lines=17> */
.L_x_6588:
        /* <DEDUP_REMOVED lines=12> */
.L_x_6589:
        /* <DEDUP_REMOVED lines=43> */
.L_x_6587:
[----:B------:R-:W-:Y:S02]  /*e2b0*/  ISETP.NE.AND P3, PT, R18, 0x1, PT ;  /* 0x000000011200780c */ /* 0x000fe40003f65270 */
[----:B------:R-:W-:Y:S02]  /*e2c0*/  I2FP.F32.U32 R16, R17 ;  /* 0x0000001100107245 */ /* 0x000fe40000201000 */
[C---:B------:R-:W-:Y:S02]  /*e2d0*/  SHF.L.U32 R103, R14.reuse, 0x10, RZ ;  /* 0x000000100e677819 */ /* 0x040fe400000006ff */
[----:B------:R-:W-:Y:S01]  /*e2e0*/  PRMT R113, R14, 0x7632, R113 ;  /* 0x000076320e717816 */ /* 0x000fe20000000071 */
[----:B------:R-:W-:Y:S01]  /*e2f0*/  FFMA.FTZ R16, R16, R111, 1.1641532182693481445e-10 ;  /* 0x2f00000010107423 */ /* 0x000fe2000001006f */
[----:B------:R-:W-:-:S04]  /*e300*/  IMAD.MOV.U32 R14, RZ, RZ, R10 ;  /* 0x000000ffff0e7224 */ /* 0x000fc800078e000a */
[----:B------:R-:W-:Y:S01]  /*e310*/  FSETP.LE.FTZ.AND P2, PT, R16, UR4, PT ;  /* 0x0000000410007c0b */ /* 0x000fe2000bf53000 */
[----:B------:R-:W-:Y:S01]  /*e320*/  IMAD.MOV.U32 R16, RZ, RZ, 0x2 ;  /* 0x00000002ff107424 */ /* 0x000fe200078e00ff */
        /* <DEDUP_REMOVED lines=9> */
.L_x_6591:
        /* <DEDUP_REMOVED lines=12> */
.L_x_6592:
        /* <DEDUP_REMOVED lines=43> */
.L_x_6590:
        /* <DEDUP_REMOVED lines=16> */
.L_x_6594:
        /* <DEDUP_REMOVED lines=12> */
.L_x_6595:
        /* <DEDUP_REMOVED lines=43> */
.L_x_6593:
[----:B------:R-:W-:Y:S02]  /*eba0*/  ISETP.NE.AND P5, PT, R18, 0x1, PT ;  /* 0x000000011200780c */ /* 0x000fe40003fa5270 */
[----:B------:R-:W-:Y:S02]  /*ebb0*/  I2FP.F32.U32 R14, R17 ;  /* 0x00000011000e7245 */ /* 0x000fe40000201000 */
[C---:B------:R-:W-:Y:S02]  /*ebc0*/  SHF.L.U32 R114, R15.reuse, 0x10, RZ ;  /* 0x000000100f727819 */ /* 0x040fe400000006ff */
[----:B------:R-:W-:Y:S01]  /*ebd0*/  PRMT R115, R15, 0x7632, R115 ;  /* 0x000076320f737816 */ /* 0x000fe20000000073 */
[----:B------:R-:W-:Y:S01]  /*ebe0*/  FFMA.FTZ R16, R14, R111, 1.1641532182693481445e-10 ;  /* 0x2f0000000e107423 */ /* 0x000fe2000001006f */
[----:B------:R-:W-:Y:S02]  /*ebf0*/  IMAD.MOV.U32 R14, RZ, RZ, 0x2 ;  /* 0x00000002ff0e7424 */ /* 0x000fe400078e00ff */
[----:B------:R-:W-:-:S02]  /*ec00*/  IMAD.MOV.U32 R15, RZ, RZ, R10 ;  /* 0x000000ffff0f7224 */ /* 0x000fc400078e000a */
        /* <DEDUP_REMOVED lines=10> */
.L_x_6597:
        /* <DEDUP_REMOVED lines=12> */
.L_x_6598:
        /* <DEDUP_REMOVED lines=43> */
.L_x_6596:
        /* <DEDUP_REMOVED lines=16> */
[----:B------:R-:W-:Y:S01]  /*f120*/  FMUL.FTZ R115, R115, UR5 ;  /* 0x0000000573737c20 */ /* 0x000fe20008410000 */
[----:B------:R-:W-:-:S02]  /*f130*/  FSEL R22, R15, RZ, P5 ;  /* 0x000000ff0f167208 */ /* 0x000fc40002800000 */
[----:B------:R-:W-:Y:S02]  /*f140*/  ISETP.NE.AND P0, PT, R12, RZ, PT ;  /* 0x000000ff0c00720c */ /* 0x000fe40003f05270 */
        /* <DEDUP_REMOVED lines=17> */
[----:B------:R-:W-:-:S12]  /*f260*/  @P1 FADD.FTZ R19, R35, R19 ;  /* 0x0000001323131221 */ /* 0x000fd80000010000 */
.L_x_6574:
[----:B------:R-:W0:Y:S01]  /*f270*/  @P0 LDC.64 R116, c[0x0][0x398] ;  /* 0x0000e600ff740b82 */ /* 0x000e220000000a00 */
[----:B------:R-:W-:Y:S02]  /*f280*/  SEL R110, RZ, 0x1000000, !P5 ;  /* 0x01000000ff6e7807 */ /* 0x000fe40006800000 */
[----:B------:R-:W-:Y:S02]  /*f290*/  SEL R103, RZ, 0x10000, !P4 ;  /* 0x00010000ff677807 */ /* 0x000fe40006000000 */
[----:B------:R-:W-:Y:S02]  /*f2a0*/  SEL R102, RZ, 0x100, !P3 ;  /* 0x00000100ff667807 */ /* 0x000fe40005800000 */
[----:B------:R-:W-:Y:S01]  /*f2b0*/  ISETP.NE.AND P5, PT, R12, RZ, PT ;  /* 0x000000ff0c00720c */ /* 0x000fe20003fa5270 */
[----:B------:R-:W1:Y:S01]  /*f2c0*/  @P1 LDC.64 R114, c[0x0][0x3a0] ;  /* 0x0000e800ff721b82 */ /* 0x000e620000000a00 */
[----:B------:R-:W-:Y:S02]  /*f2d0*/  ISETP.NE.AND P4, PT, R95, RZ, PT ;  /* 0x000000ff5f00720c */ /* 0x000fe40003f85270 */
        /* <DEDUP_REMOVED lines=21> */
[----:B0-----:R-:W-:Y:S01]  /*f430*/  IMAD.U32 R12, R100, 0x10000, RZ ;  /* 0x00010000640c7824 */ /* 0x001fe200078e00ff */
[----:B------:R-:W-:Y:S02]  /*f440*/  LOP3.LUT R15, R101, 0xffff, RZ, 0xc0, !PT ;  /* 0x0000ffff650f7812 */ /* 0x000fe400078ec0ff */
[----:B------:R-:W-:Y:S02]  /*f450*/  LOP3.LUT R102, R97, 0xff, RZ, 0xc0, !PT ;  /* 0x000000ff61667812 */ /* 0x000fe400078ec0ff */
[----:B------:R-:W-:Y:S02]  /*f460*/  LOP3.LUT R92, R12, 0xff0000, RZ, 0xc0, !PT ;  /* 0x00ff00000c5c7812 */ /* 0x000fe400078ec0ff */
[----:B------:R-:W0:Y:S01]  /*f470*/  LDC.64 R12, c[0x0][0x3b8] ;  /* 0x0000ee00ff0c7b82 */ /* 0x000e220000000a00 */
[----:B------:R-:W-:Y:S01]  /*f480*/  LOP3.LUT R94, R96, 0xff, RZ, 0xc0, !PT ;  /* 0x000000ff605e7812 */ /* 0x000fe200078ec0ff */
[----:B------:R-:W-:Y:S01]  /*f490*/  IMAD.WIDE.U32 R102, R102, 0x1000000, RZ ;  /* 0x0100000066667825 */ /* 0x000fe200078e00ff */
[----:B------:R-:W-:-:S02]  /*f4a0*/  PRMT R15, R92, 0x4210, R15 ;  /* 0x000042105c0f7816 */ /* 0x000fc4000000000f */
        /* <DEDUP_REMOVED lines=12> */
.L_x_6599:
[----:B------:R2:W5:Y:S04]  /*f570*/  @P0 LDG.E.128 R40, desc[UR8][R116.64] ;  /* 0x0000000874280981 */ /* 0x000568000c1e1d00 */
[----:B------:R2:W5:Y:S04]  /*f580*/  @P1 LDG.E.128 R36, desc[UR8][R114.64] ;  /* 0x0000000872241981 */ /* 0x000568000c1e1d00 */
[----:B------:R2:W5:Y:S04]  /*f590*/  @P1 LDG.E.128 R32, desc[UR8][R114.64+0x10] ;  /* 0x0000100872201981 */ /* 0x000568000c1e1d00 */
[----:B01----:R2:W5:Y:S01]  /*f5a0*/  LDG.E.128 R92, desc[UR8][R118.64] ;  /* 0x00000008765c7981 */ /* 0x003562000c1e1d00 */
[----:B------:R-:W-:Y:S05]  /*f5b0*/  @!P0 BRA `(.L_x_6600) ;  /* 0x0000004800dc8947 */ /* 0x000fea0003800000 */
        /* <DEDUP_REMOVED lines=19> */
.L_x_6602:
        /* <DEDUP_REMOVED lines=12> */
.L_x_6603:
[----:B------:R-:W-:Y:S01]  /*f7b0*/  IMAD.WIDE.U32 R10, R7, -0x326172a9, RZ ;  /* 0xcd9e8d57070a7825 */ /* 0x000fe200078e00ff */
[----:B------:R-:W-:-:S03]  /*f7c0*/  LOP3.LUT R102, R0, UR11, R97, 0x96, !PT ;  /* 0x0000000b00667c12 */ /* 0x000fc6000f8e9661 */
[----:B------:R-:W-:Y:S01]  /*f7d0*/  IMAD.MOV.U32 R9, RZ, RZ, R112 ;  /* 0x000000ffff097224 */ /* 0x000fe200078e0070 */
[----:B--2---:R-:W-:Y:S01]  /*f7e0*/  LOP3.LUT R114, R5, UR10, R11, 0x96, !PT ;  /* 0x0000000a05727c12 */ /* 0x004fe2000f8e960b */
        /* <DEDUP_REMOVED lines=38> */
.L_x_6601:
        /* <DEDUP_REMOVED lines=19> */
.L_x_6605:
        /* <DEDUP_REMOVED lines=12> */
.L_x_6606:
        /* <DEDUP_REMOVED lines=42> */
.L_x_6604:
[----:B------:R-:W-:Y:S01]  /*fee0*/  I2FP.F32.U32 R12, R11 ;  /* 0x0000000b000c7245 */ /* 0x000fe20000201000 */
[----:B------:R-:W-:Y:S01]  /*fef0*/  IMAD.MOV.U32 R96, RZ, RZ, 0x2 ;  /* 0x00000002ff607424 */ /* 0x000fe200078e00ff */
[----:B------:R-:W-:Y:S02]  /*ff00*/  SHF.L.U32 R11, R40, 0x10, RZ ;  /* 0x00000010280b7819 */ /* 0x000fe400000006ff */
[----:B------:R-:W-:Y:S01]  /*ff10*/  ISETP.NE.AND P3, PT, R97, 0x1, PT ;  /* 0x000000016100780c */ /* 0x000fe20003f65270 */
[----:B------:R-:W-:Y:S02]  /*ff20*/  FFMA.FTZ R12, R12, R111, 1.1641532182693481445e-10 ;  /* 0x2f0000000c0c7423 */ /* 0x000fe4000001006f */
[----:B------:R-:W-:Y:S01]  /*ff30*/  FMUL.FTZ R14, R11, UR5 ;  /* 0x000000050b0e7c20 */ /* 0x000fe20008410000 */
[----:B------:R-:W-:Y:S02]  /*ff40*/  FSEL R11, R9, RZ, P4 ;  /* 0x000000ff090b7208 */ /* 0x000fe40002000000 */
        /* <DEDUP_REMOVED lines=15> */
.L_x_6608:
        /* <DEDUP_REMOVED lines=12> */
.L_x_6609:
        /* <DEDUP_REMOVED lines=42> */
.L_x_6607:
[----:B------:R-:W-:Y:S01]  /*103a0*/  I2FP.F32.U32 R14, R11 ;  /* 0x0000000b000e7245 */ /* 0x000fe20000201000 */
[----:B------:R-:W-:Y:S01]  /*103b0*/  HFMA2 R97, -RZ, RZ, 0, 1.1920928955078125e-07 ;  /* 0x00000002ff617431 */ /* 0x000fe200000001ff */
[----:B------:R-:W-:Y:S01]  /*103c0*/  ISETP.NE.AND P2, PT, R96, 0x1, PT ;  /* 0x000000016000780c */ /* 0x000fe20003f45270 */
[----:B------:R-:W-:Y:S02]  /*103d0*/  IMAD.MOV.U32 R11, RZ, RZ, R10 ;  /* 0x000000ffff0b7224 */ /* 0x000fe400078e000a */
        /* <DEDUP_REMOVED lines=14> */
.L_x_6611:
        /* <DEDUP_REMOVED lines=12> */
.L_x_6612:
        /* <DEDUP_REMOVED lines=42> */
.L_x_6610:
        /* <DEDUP_REMOVED lines=22> */
.L_x_6614:
        /* <DEDUP_REMOVED lines=12> */
.L_x_6615:
        /* <DEDUP_REMOVED lines=43> */
.L_x_6613:
[----:B------:R-:W-:Y:S01]  /*10cf0*/  I2FP.F32.U32 R14, R14 ;  /* 0x0000000e000e7245 */ /* 0x000fe20000201000 */
[----:B------:R-:W-:Y:S01]  /*10d00*/  IMAD.MOV.U32 R98, RZ, RZ, 0x2 ;  /* 0x00000002ff627424 */ /* 0x000fe200078e00ff */
[----:B------:R-:W-:Y:S02]  /*10d10*/  ISETP.NE.AND P2, PT, R92, 0x1, PT ;  /* 0x000000015c00780c */ /* 0x000fe40003f45270 */
[----:B------:R-:W-:Y:S01]  /*10d20*/  PRMT R97, R93, 0x7632, R97 ;  /* 0x000076325d617816 */ /* 0x000fe20000000061 */
[----:B------:R-:W-:-:S05]  /*10d30*/  FFMA.FTZ R14, R14, R111, 1.1641532182693481445e-10 ;  /* 0x2f0000000e0e7423 */ /* 0x000fca000001006f */
[----:B------:R-:W-:Y:S01]  /*10d40*/  FSETP.LE.FTZ.AND P4, PT, R14, UR4, PT ;  /* 0x000000040e007c0b */ /* 0x000fe2000bf93000 */
[----:B------:R-:W-:Y:S01]  /*10d50*/  IMAD.U32 R14, R93, 0x10000, RZ ;  /* 0x000100005d0e7824 */ /* 0x000fe200078e00ff */
[----:B------:R-:W-:Y:S02]  /*10d60*/  MOV R93, R10 ;  /* 0x0000000a005d7202 */ /* 0x000fe40000000f00 */
[----:B--2---:R-:W-:Y:S01]  /*10d70*/  P2R R115, PR, RZ, 0x10 ;  /* 0x00000010ff737803 */ /* 0x004fe20000000000 */
        /* <DEDUP_REMOVED lines=10> */
.L_x_6617:
        /* <DEDUP_REMOVED lines=12> */
.L_x_6618:
        /* <DEDUP_REMOVED lines=43> */
.L_x_6616:
        /* <DEDUP_REMOVED lines=22> */
.L_x_6620:
        /* <DEDUP_REMOVED lines=12> */
.L_x_6621:
        /* <DEDUP_REMOVED lines=43> */
.L_x_6619:
[----:B------:R-:W-:Y:S01]  /*11660*/  ISETP.NE.AND P2, PT, R100, 0x1, PT ;  /* 0x000000016400780c */ /* 0x000fe20003f45270 */
[----:B------:R-:W-:Y:S01]  /*11670*/  IMAD.U32 R97, R97, 0x10000, RZ ;  /* 0x0001000061617824 */ /* 0x000fe200078e00ff */
[----:B------:R-:W-:Y:S01]  /*11680*/  I2FP.F32.U32 R92, R93 ;  /* 0x0000005d005c7245 */ /* 0x000fe20000201000 */
[----:B------:R-:W-:Y:S01]  /*11690*/  IMAD.MOV.U32 R98, RZ, RZ, 0x2 ;  /* 0x00000002ff627424 */ /* 0x000fe200078e00ff */
[----:B------:R-:W-:Y:S01]  /*116a0*/  MOV R93, R10 ;  /* 0x0000000a005d7202 */ /* 0x000fe20000000f00 */
        /* <DEDUP_REMOVED lines=13> */
.L_x_6623:
        /* <DEDUP_REMOVED lines=12> */
.L_x_6624:
        /* <DEDUP_REMOVED lines=43> */
.L_x_6622:
[----:B------:R-:W-:Y:S01]  /*11af0*/  I2FP.F32.U32 R92, R93 ;  /* 0x0000005d005c7245 */ /* 0x000fe20000201000 */
[----:B------:R-:W-:Y:S01]  /*11b00*/  IMAD.U32 R15, R15, 0x10000, RZ ;  /* 0x000100000f0f7824 */ /* 0x000fe200078e00ff */
[----:B------:R-:W-:Y:S01]  /*11b10*/  MOV R93, R10 ;  /* 0x0000000a005d7202 */ /* 0x000fe20000000f00 */
        /* <DEDUP_REMOVED lines=19> */
.L_x_6626:
        /* <DEDUP_REMOVED lines=12> */
.L_x_6627:
        /* <DEDUP_REMOVED lines=43> */
.L_x_6625:
        /* <DEDUP_REMOVED lines=18> */
.L_x_6629:
        /* <DEDUP_REMOVED lines=12> */
.L_x_6630:
        /* <DEDUP_REMOVED lines=43> */
.L_x_6628:
        /* <DEDUP_REMOVED lines=23> */
.L_x_6632:
        /* <DEDUP_REMOVED lines=12> */
.L_x_6633:
        /* <DEDUP_REMOVED lines=43> */
.L_x_6631:
        /* <DEDUP_REMOVED lines=17> */
.L_x_6635:
        /* <DEDUP_REMOVED lines=12> */
.L_x_6636:
        /* <DEDUP_REMOVED lines=43> */
.L_x_6634:
        /* <DEDUP_REMOVED lines=22> */
.L_x_6638:
        /* <DEDUP_REMOVED lines=12> */
.L_x_6639:
        /* <DEDUP_REMOVED lines=43> */
.L_x_6637:
[----:B------:R-:W-:Y:S01]  /*13280*/  ISETP.NE.AND P5, PT, R118, 0x1, PT ;  /* 0x000000017600780c */ /* 0x000fe20003fa5270 */
[C---:B------:R-:W-:Y:S01]  /*13290*/  IMAD.U32 R103, R95.reuse, 0x10000, RZ ;  /* 0x000100005f677824 */ /* 0x040fe200078e00ff */
[----:B------:R-:W-:Y:S01]  /*132a0*/  I2FP.F32.U32 R94, R94 ;  /* 0x0000005e005e7245 */ /* 0x000fe20000201000 */
[----:B------:R-:W-:Y:S01]  /*132b0*/  IMAD.MOV.U32 R116, RZ, RZ, 0x2 ;  /* 0x00000002ff747424 */ /* 0x000fe200078e00ff */
        /* <DEDUP_REMOVED lines=14> */
.L_x_6641:
        /* <DEDUP_REMOVED lines=12> */
.L_x_6642:
        /* <DEDUP_REMOVED lines=43> */
.L_x_6640:
        /* <DEDUP_REMOVED lines=22> */
.L_x_6644:
        /* <DEDUP_REMOVED lines=12> */
.L_x_6645:
        /* <DEDUP_REMOVED lines=43> */
.L_x_6643:
        /* <DEDUP_REMOVED lines=17> */
.L_x_6647:
        /* <DEDUP_REMOVED lines=14> */
.L_x_6648:
        /* <DEDUP_REMOVED lines=43> */
.L_x_6646:
        /* <DEDUP_REMOVED lines=8> */
[----:B------:R-:W-:-:S04]  /*14100*/  FADD.FTZ R95, R111, R116 ;  /* 0x000000746f5f7221 */ /* 0x000fc80000010000 */
[----:B------:R-:W-:Y:S01]  /*14110*/  @P1 FADD.FTZ R95, R35, R95 ;  /* 0x0000005f235f1221 */ /* 0x000fe20000010000 */
[----:B------:R-:W-:Y:S06]  /*14120*/  BRA `(.L_x_6649) ;  /* 0x00000024008c7947 */ /* 0x000fec0003800000 */
.L_x_6600:
        /* <DEDUP_REMOVED lines=15> */
.L_x_6651:
        /* <DEDUP_REMOVED lines=12> */
.L_x_6652:
        /* <DEDUP_REMOVED lines=42> */
.L_x_6650:
[----:B------:R-:W-:Y:S01]  /*14580*/  ISETP.NE.AND P2, PT, R15, 0x1, PT ;  /* 0x000000010f00780c */ /* 0x000fe20003f45270 */
[----:B------:R-:W-:Y:S01]  /*14590*/  IMAD.MOV.U32 R14, RZ, RZ, 0x2 ;  /* 0x00000002ff0e7424 */ /* 0x000fe200078e00ff */
[----:B------:R-:W-:Y:S01]  /*145a0*/  I2FP.F32.U32 R12, R12 ;  /* 0x0000000c000c7245 */ /* 0x000fe20000201000 */
[----:B------:R-:W-:Y:S01]  /*145b0*/  IMAD.MOV.U32 R13, RZ, RZ, R10 ;  /* 0x000000ffff0d7224 */ /* 0x000fe200078e000a */
[C---:B--2--5:R-:W-:Y:S02]  /*145c0*/  SHF.L.U32 R116, R92.reuse, 0x10, RZ ;  /* 0x000000105c747819 */ /* 0x064fe400000006ff */
        /* <DEDUP_REMOVED lines=13> */
.L_x_6654:
        /* <DEDUP_REMOVED lines=12> */
.L_x_6655:
        /* <DEDUP_REMOVED lines=43> */
.L_x_6653:
        /* <DEDUP_REMOVED lines=17> */
.L_x_6657:
        /* <DEDUP_REMOVED lines=12> */
.L_x_6658:
        /* <DEDUP_REMOVED lines=43> */
.L_x_6656:
        /* <DEDUP_REMOVED lines=18> */
.L_x_6660:
        /* <DEDUP_REMOVED lines=12> */
.L_x_6661:
        /* <DEDUP_REMOVED lines=43> */
.L_x_6659:
        /* <DEDUP_REMOVED lines=17> */
.L_x_6663:
        /* <DEDUP_REMOVED lines=12> */
.L_x_6664:
        /* <DEDUP_REMOVED lines=43> */
.L_x_6662:
        /* <DEDUP_REMOVED lines=17> */
.L_x_6666:
        /* <DEDUP_REMOVED lines=12> */
.L_x_6667:
        /* <DEDUP_REMOVED lines=43> */
.L_x_6665:
        /* <DEDUP_REMOVED lines=16> */
.L_x_6669:
        /* <DEDUP_REMOVED lines=12> */
.L_x_6670:
        /* <DEDUP_REMOVED lines=43> */
.L_x_6668:
        /* <DEDUP_REMOVED lines=17> */
.L_x_6672:
        /* <DEDUP_REMOVED lines=12> */
.L_x_6673:
        /* <DEDUP_REMOVED lines=43> */
.L_x_6671:
[----:B------:R-:W-:Y:S01]  /*16510*/  I2FP.F32.U32 R12, R15 ;  /* 0x0000000f000c7245 */ /* 0x000fe20000201000 */
[----:B------:R-:W-:Y:S01]  /*16520*/  FMUL.FTZ R116, R116, UR5 ;  /* 0x0000000574747c20 */ /* 0x000fe20008410000 */
[----:B------:R-:W-:Y:S01]  /*16530*/  P2R R13, PR, RZ, 0x2 ;  /* 0x00000002ff0d7803 */ /* 0x000fe20000000000 */
[----:B------:R-:W-:Y:S01]  /*16540*/  FMUL.FTZ R120, R120, UR5 ;  /* 0x0000000578787c20 */ /* 0x000fe20008410000 */
[----:B------:R-:W-:Y:S01]  /*16550*/  ISETP.NE.AND P1, PT, R113, RZ, PT ;  /* 0x000000ff7100720c */ /* 0x000fe20003f25270 */
[----:B------:R-:W-:Y:S01]  /*16560*/  FFMA.FTZ R111, R12, R111, 1.1641532182693481445e-10 ;  /* 0x2f0000000c6f7423 */ /* 0x000fe2000001006f */
[----:B------:R-:W-:Y:S01]  /*16570*/  SHF.L.U32 R123, R123, 0x10, RZ ;  /* 0x000000107b7b7819 */ /* 0x000fe200000006ff */
[----:B------:R-:W-:Y:S01]  /*16580*/  FMUL.FTZ R118, R118, UR5 ;  /* 0x0000000576767c20 */ /* 0x000fe20008410000 */
        /* <DEDUP_REMOVED lines=29> */
.L_x_6649:
[----:B------:R-:W-:Y:S01]  /*16760*/  ISETP.NE.AND P6, PT, R112, RZ, PT ;  /* 0x000000ff7000720c */ /* 0x000fe20003fc5270 */
[----:B------:R-:W-:Y:S01]  /*16770*/  IMAD.WIDE.U32 R104, R110, 0x8, R104 ;  /* 0x000000086e687825 */ /* 0x000fe200078e0068 */
[----:B------:R-:W-:Y:S02]  /*16780*/  SEL R112, RZ, 0x1000000, !P5 ;  /* 0x01000000ff707807 */ /* 0x000fe40006800000 */
[----:B------:R-:W-:Y:S02]  /*16790*/  SEL R111, RZ, 0x10000, !P4 ;  /* 0x00010000ff6f7807 */ /* 0x000fe40006000000 */
[----:B------:R-:W-:Y:S02]  /*167a0*/  SEL R116, RZ, 0x100, !P3 ;  /* 0x00000100ff747807 */ /* 0x000fe40005800000 */
        /* <DEDUP_REMOVED lines=11> */
[----:B------:R-:W-:Y:S02]  /*16860*/  LOP3.LUT R107, R116, R115, RZ, 0xfc, !PT ;  /* 0x00000073746b7212 */ /* 0x000fe400078efcff */
[----:B------:R-:W-:Y:S01]  /*16870*/  LOP3.LUT R106, R111, R114, RZ, 0xfc, !PT ;  /* 0x000000726f6a7212 */ /* 0x000fe200078efcff */
[----:B------:R0:W-:Y:S04]  /*16880*/  STG.E.128 desc[UR8][R112.64], R12 ;  /* 0x0000000c70007986 */ /* 0x0001e8000c101d08 */
        /* <DEDUP_REMOVED lines=23> */
.L_x_6674:
[----:B01----:R-:W-:Y:S01]  /*16a00*/  FADD.FTZ R104, RZ, R24 ;  /* 0x00000018ff687221 */ /* 0x003fe20000010000 */
[----:B------:R-:W0:Y:S01]  /*16a10*/  S2UR UR5, SR_CgaCtaId ;  /* 0x00000000000579c3 */ /* 0x000e220000008800 */
[----:B------:R-:W-:Y:S01]  /*16a20*/  ISETP.NE.AND P1, PT, R2, RZ, PT ;  /* 0x000000ff0200720c */ /* 0x000fe20003f25270 */
[----:B------:R-:W-:Y:S01]  /*16a30*/  UMOV UR4, 0x400 ;  /* 0x0000040000047882 */ /* 0x000fe20000000000 */
[----:B------:R-:W-:Y:S01]  /*16a40*/  FADD.FTZ R105, R104, R25 ;  /* 0x0000001968697221 */ /* 0x000fe20000010000 */
[----:B------:R-:W-:Y:S01]  /*16a50*/  ISETP.GT.U32.AND P2, PT, R2, 0x3, PT ;  /* 0x000000030200780c */ /* 0x000fe20003f44070 */
[----:B------:R-:W-:Y:S02]  /*16a60*/  IMAD.MOV.U32 R115, RZ, RZ, RZ ;  /* 0x000000ffff737224 */ /* 0x000fe400078e00ff */
[----:B------:R-:W-:-:S04]  /*16a70*/  FADD.FTZ R104, R105, R26 ;  /* 0x0000001a69687221 */ /* 0x000fc80000010000 */
[----:B------:R-:W-:-:S04]  /*16a80*/  FADD.FTZ R105, R104, R27 ;  /* 0x0000001b68697221 */ /* 0x000fc80000010000 */
[----:B------:R-:W-:Y:S02]  /*16a90*/  FADD.FTZ R104, R105, R28 ;  /* 0x0000001c69687221 */ /* 0x000fe40000010000 */
[----:B------:R-:W-:Y:S02]  /*16aa0*/  @!P2 MOV R115, 0x300 ;  /* 0x000003000073a802 */ /* 0x000fe40000000f00 */
[----:B------:R-:W-:-:S03]  /*16ab0*/  FADD.FTZ R105, R104, R29 ;  /* 0x0000001d68697221 */ /* 0x000fc60000010000 */
[----:B------:R-:W-:Y:S01]  /*16ac0*/  SHFL.DOWN PT, R118, R115, 0x2, 0x1f ;  /* 0x08401f0073767f89 */ /* 0x000fe200000e0000 */
        /* <DEDUP_REMOVED lines=90> */
[----:B------:R-:W-:Y:S01]  /*17070*/  IMAD.IADD R112, R118, 0x1, R115 ;  /* 0x0000000176707824 */ /* 0x000fe200078e0273 */
[----:B------:R-:W-:-:S03]  /*17080*/  I2FP.F32.S32 R118, R118 ;  /* 0x0000007600767245 */ /* 0x000fc60000201400 */
[----:B------:R-:W0:Y:S02]  /*17090*/  SHFL.BFLY PT, R114, R111, 0x10, 0x1f ;  /* 0x0e001f006f727f89 */ /* 0x000e2400000e0000 */
[----:B0-----:R-:W-:Y:S01]  /*170a0*/  FADD.FTZ R105, R111, R114 ;  /* 0x000000726f697221 */ /* 0x001fe20000010000 */
[----:B------:R-:W-:Y:S02]  /*170b0*/  @!P1 LOP3.LUT R114, R106, 0x18, RZ, 0xc0, !PT ;  /* 0x000000186a729812 */ /* 0x000fe400078ec0ff */
[----:B------:R-:W-:Y:S02]  /*170c0*/  CS2R R106, SRZ ;  /* 0x00000000006a7805 */ /* 0x000fe4000001ff00 */
[----:B------:R-:W-:Y:S01]  /*170d0*/  I2FP.F32.S32 R111, R112 ;  /* 0x00000070006f7245 */ /* 0x000fe20000201400 */
[----:B------:R0:W-:Y:S03]  /*170e0*/  @!P1 STS.64 [R114+UR4], R104 ;  /* 0x0000006872009988 */ /* 0x0001e60008000a04 */
[----:B------:R-:W1:Y:S01]  /*170f0*/  MUFU.RCP R113, R111 ;  /* 0x0000006f00717308 */ /* 0x000e620000001000 */
[----:B------:R-:W-:Y:S01]  /*17100*/  BAR.SYNC.DEFER_BLOCKING 0x0 ;  /* 0x0000000000007b1d */ /* 0x000fe20000010000 */
[----:B------:R-:W-:-:S05]  /*17110*/  PLOP3.LUT P1, PT, PT, PT, UP2, 0x40, 0x4 ;  /* 0x000000000004781c */ /* 0x000fca0003f2e828 */
[----:B------:R-:W2:Y:S01]  /*17120*/  SHFL.DOWN PT, R105, R112, 0x1, 0x1f ;  /* 0x08201f0070697f89 */ /* 0x000ea200000e0000 */
[----:B0-----:R-:W-:-:S03]  /*17130*/  I2FP.F32.U32 R104, R115 ;  /* 0x0000007300687245 */ /* 0x001fc60000201000 */
[----:B------:R-:W0:Y:S01]  /*17140*/  @!P2 LDS.64 R106, [R116] ;  /* 0x00000000746aa984 */ /* 0x000e220000000a00 */
[----:B--2---:R-:W-:Y:S01]  /*17150*/  IMAD.IADD R112, R112, 0x1, R105 ;  /* 0x0000000170707824 */ /* 0x004fe200078e0269 */
[----:B------:R-:W-:-:S04]  /*17160*/  I2FP.F32.S32 R105, R105 ;  /* 0x0000006900697245 */ /* 0x000fc80000201400 */
        /* <DEDUP_REMOVED lines=8> */
[----:B---3--:R-:W-:-:S03]  /*171f0*/  FADD.FTZ R114, R114, R107 ;  /* 0x0000006b72727221 */ /* 0x008fc60000010000 */
[----:B------:R-:W-:Y:S01]  /*17200*/  FMUL.FTZ R117, R117, R104 ;  /* 0x0000006875757220 */ /* 0x000fe20000410000 */
[----:B-1----:R-:W-:-:S03]  /*17210*/  FMUL.FTZ R104, R113, R116 ;  /* 0x0000007471687220 */ /* 0x002fc60000410000 */
[----:B------:R-:W-:Y:S02]  /*17220*/  FMUL.FTZ R117, R117, R118 ;  /* 0x0000007675757220 */ /* 0x000fe40000410000 */
[----:B------:R-:W0:Y:S02]  /*17230*/  SHFL.DOWN PT, R115, R104, 0x1, 0x1f ;  /* 0x08201f0068737f89 */ /* 0x000e2400000e0000 */
[----:B------:R-:W-:-:S05]  /*17240*/  FFMA.FTZ R114, R113, R117, R114 ;  /* 0x0000007571727223 */ /* 0x000fca0000010072 */
[----:B------:R-:W1:Y:S01]  /*17250*/  SHFL.DOWN PT, R107, R114, 0x1, 0x1f ;  /* 0x08201f00726b7f89 */ /* 0x000e6200000e0000 */
[----:B0-----:R-:W-:Y:S01]  /*17260*/  FMUL.FTZ R106, R115, R105 ;  /* 0x00000069736a7220 */ /* 0x001fe20000410000 */
[----:B------:R-:W-:-:S03]  /*17270*/  FADD.FTZ R115, R104, -R115 ;  /* 0x8000007368737221 */ /* 0x000fc60000010000 */
[----:B------:R-:W-:Y:S01]  /*17280*/  FFMA.FTZ R113, R111, R104, R106 ;  /* 0x000000686f717223 */ /* 0x000fe2000001006a */
[----:B------:R-:W-:Y:S01]  /*17290*/  FMUL.FTZ R104, R115, R115 ;  /* 0x0000007373687220 */ /* 0x000fe20000410000 */
[----:B-1----:R-:W-:Y:S02]  /*172a0*/  FADD.FTZ R107, R114, R107 ;  /* 0x0000006b726b7221 */ /* 0x002fe40000010000 */
[----:B--2---:R-:W-:Y:S01]  /*172b0*/  FMUL.FTZ R113, R112, R113 ;  /* 0x0000007170717220 */ /* 0x004fe20000410000 */
[----:B------:R-:W-:Y:S01]  /*172c0*/  FMUL.FTZ R104, R111, R104 ;  /* 0x000000686f687220 */ /* 0x000fe20000410000 */
[----:B------:R-:W0:Y:S03]  /*172d0*/  LDC R114, c[0x0][0x448] ;  /* 0x00011200ff727b82 */ /* 0x000e260000000800 */
[----:B------:R-:W-:Y:S02]  /*172e0*/  FMUL.FTZ R105, R104, R105 ;  /* 0x0000006968697220 */ /* 0x000fe40000410000 */
[----:B------:R-:W1:Y:S02]  /*172f0*/  SHFL.IDX PT, R104, R113, RZ, 0x1f ;  /* 0x00001fff71687589 */ /* 0x000e6400000e0000 */
[----:B------:R-:W-:-:S05]  /*17300*/  FFMA.FTZ R112, R112, R105, R107 ;  /* 0x0000006970707223 */ /* 0x000fca000001006b */
[----:B------:R-:W0:Y:S01]  /*17310*/  SHFL.IDX PT, R115, R112, RZ, 0x1f ;  /* 0x00001fff70737589 */ /* 0x000e2200000e0000 */
[C---:B-1----:R-:W-:Y:S01]  /*17320*/  FSEL R106, R104.reuse, RZ, P1 ;  /* 0x000000ff686a7208 */ /* 0x042fe20000800000 */
[----:B------:R-:W-:Y:S01]  /*17330*/  FMUL.FTZ R111, R104, R104 ;  /* 0x00000068686f7220 */ /* 0x000fe20000410000 */
[----:B------:R-:W-:-:S03]  /*17340*/  PLOP3.LUT P1, PT, PT, PT, UP2, 0x40, 0x4 ;  /* 0x000000000004781c */ /* 0x000fc60003f2e828 */
[C---:B------:R-:W-:Y:S01]  /*17350*/  FADD.FTZ R105, -R106.reuse, R26 ;  /* 0x0000001a6a697221 */ /* 0x040fe20000010100 */
[C---:B------:R-:W-:Y:S01]  /*17360*/  FADD.FTZ R107, -R106.reuse, R27 ;  /* 0x0000001b6a6b7221 */ /* 0x040fe20000010100 */
[----:B0-----:R-:W-:Y:S01]  /*17370*/  FFMA.FTZ R26, R115, UR16, R114 ;  /* 0x00000010731a7c23 */ /* 0x001fe20008010072 */
[----:B------:R-:W-:Y:S01]  /*17380*/  FSEL R115, R111, RZ, !P1 ;  /* 0x000000ff6f737208 */ /* 0x000fe20004800000 */
[----:B------:R-:W-:Y:S01]  /*17390*/  FADD.FTZ R27, -R106, R28 ;  /* 0x0000001c6a1b7221 */ /* 0x000fe20000010100 */
        /* <DEDUP_REMOVED lines=20> */
[C---:B------:R-:W-:Y:S01]  /*174e0*/  FADD.FTZ R18, -R106.reuse, R18 ;  /* 0x000000126a127221 */ /* 0x040fe20000010100 */
[C---:B------:R-:W-:Y:S01]  /*174f0*/  FADD.FTZ R19, -R106.reuse, R19 ;  /* 0x000000136a137221 */ /* 0x040fe20000010100 */
[C---:B------:R-:W-:Y:S01]  /*17500*/  FADD.FTZ R92, -R106.reuse, R92 ;  /* 0x0000005c6a5c7221 */ /* 0x040fe20000010100 */
[----:B------:R-:W-:Y:S01]  /*17510*/  FADD.FTZ R93, -R106, R93 ;  /* 0x0000005d6a5d7221 */ /* 0x000fe20000010100 */
[----:B------:R-:W3:Y:S01]  /*17520*/  @!P1 LDC.64 R16, c[0x0][0x3c8] ;  /* 0x0000f200ff109b82 */ /* 0x000ee20000000a00 */
[C---:B0-----:R-:W-:Y:S01]  /*17530*/  FMUL.FTZ R113, R28.reuse, R113 ;  /* 0x000000711c717220 */ /* 0x041fe20000410000 */
[C---:B------:R-:W-:Y:S01]  /*17540*/  FMUL.FTZ R27, R28.reuse, R27 ;  /* 0x0000001b1c1b7220 */ /* 0x040fe20000410000 */
[----:B------:R-:W-:Y:S01]  /*17550*/  FMUL.FTZ R26, R28, R111 ;  /* 0x0000006f1c1a7220 */ /* 0x000fe20000410000 */
[----:B------:R-:W-:Y:S01]  /*17560*/  FADD.FTZ R94, -R106, R94 ;  /* 0x0000005e6a5e7221 */ /* 0x000fe20000010100 */
[----:B------:R-:W-:Y:S01]  /*17570*/  FFMA.FTZ R15, R113, R86, R62 ;  /* 0x00000056710f7223 */ /* 0x000fe2000001003e */
[----:B------:R-:W-:Y:S01]  /*17580*/  FFMA.FTZ R14, R27, R84, R60 ;  /* 0x000000541b0e7223 */ /* 0x000fe2000001003c */
[----:B------:R-:W-:Y:S01]  /*17590*/  FFMA.FTZ R113, R26, R85, R61 ;  /* 0x000000551a717223 */ /* 0x000fe2000001003d */
[----:B------:R-:W-:Y:S01]  /*175a0*/  FADD.FTZ R95, -R106, R95 ;  /* 0x0000005f6a5f7221 */ /* 0x000fe20000010100 */
[----:B------:R-:W-:Y:S01]  /*175b0*/  FMUL.FTZ R106, R28, R119 ;  /* 0x000000771c6a7220 */ /* 0x000fe20000410000 */
[----:B-1----:R-:W-:-:S04]  /*175c0*/  IMAD.WIDE.U32 R26, R108, 0x10, R20 ;  /* 0x000000106c1a7825 */ /* 0x002fc800078e0014 */
[----:B------:R-:W-:Y:S01]  /*175d0*/  FMUL.FTZ R115, R28, R115 ;  /* 0x000000731c737220 */ /* 0x000fe20000410000 */
[----:B------:R-:W-:Y:S01]  /*175e0*/  F2FP.BF16.F32.PACK_AB R14, R113, R14 ;  /* 0x0000000e710e723e */ /* 0x000fe200000010ff */
[----:B------:R-:W-:Y:S01]  /*175f0*/  FFMA.FTZ R106, R106, R87, R63 ;  /* 0x000000576a6a7223 */ /* 0x000fe2000001003f */
[----:B------:R-:W-:Y:S01]  /*17600*/  MOV R113, UR12 ;  /* 0x0000000c00717c02 */ /* 0x000fe20008000f00 */
[----:B------:R-:W-:-:S04]  /*17610*/  IMAD.WIDE.U32 R108, R109, 0x10, R20 ;  /* 0x000000106d6c7825 */ /* 0x000fc800078e0014 */
[----:B------:R-:W-:Y:S01]  /*17620*/  FMUL.FTZ R105, R28, R105 ;  /* 0x000000691c697220 */ /* 0x000fe20000410000 */
[----:B------:R-:W-:Y:S01]  /*17630*/  FFMA.FTZ R115, R115, R82, R58 ;  /* 0x0000005273737223 */ /* 0x000fe2000001003a */
[----:B------:R-:W-:Y:S01]  /*17640*/  F2FP.BF16.F32.PACK_AB R15, R106, R15 ;  /* 0x0000000f6a0f723e */ /* 0x000fe200000010ff */
[----:B------:R-:W-:-:S04]  /*17650*/  IMAD.WIDE.U32 R110, R110, 0x10, R20 ;  /* 0x000000106e6e7825 */ /* 0x000fc800078e0014 */
[C---:B------:R-:W-:Y:S01]  /*17660*/  FMUL.FTZ R20, R28.reuse, R25 ;  /* 0x000000191c147220 */ /* 0x040fe20000410000 */
[C---:B------:R-:W-:Y:S01]  /*17670*/  FMUL.FTZ R21, R28.reuse, R18 ;  /* 0x000000121c157220 */ /* 0x040fe20000410000 */
[C---:B------:R-:W-:Y:S01]  /*17680*/  FMUL.FTZ R123, R28.reuse, R123 ;  /* 0x0000007b1c7b7220 */ /* 0x040fe20000410000 */
[----:B------:R-:W-:Y:S02]  /*17690*/  IMAD.U32 R119, RZ, RZ, UR12 ;  /* 0x0000000cff777e24 */ /* 0x000fe4000f8e00ff */
[----:B------:R-:W-:Y:S01]  /*176a0*/  FMUL.FTZ R106, R28, R125 ;  /* 0x0000007d1c6a7220 */ /* 0x000fe20000410000 */
[----:B--2---:R-:W-:-:S04]  /*176b0*/  @!P1 IMAD.WIDE R112, R113, 0x4, R12 ;  /* 0x0000000471709825 */ /* 0x004fc800078e020c */
[C---:B------:R-:W-:Y:S01]  /*176c0*/  FMUL.FTZ R13, R28.reuse, R24 ;  /* 0x000000181c0d7220 */ /* 0x040fe20000410000 */
[C---:B------:R-:W-:Y:S01]  /*176d0*/  FMUL.FTZ R12, R28.reuse, R23 ;  /* 0x000000171c0c7220 */ /* 0x040fe20000410000 */
[----:B------:R-:W-:Y:S01]  /*176e0*/  FMUL.FTZ R24, R28, R107 ;  /* 0x0000006b1c187220 */ /* 0x000fe20000410000 */
[----:B---3--:R-:W-:-:S04]  /*176f0*/  @!P1 IMAD.WIDE R118, R119, 0x4, R16 ;  /* 0x0000000477769825 */ /* 0x008fc800078e0210 */
[----:B------:R-:W-:Y:S01]  /*17700*/  FFMA.FTZ R16, R13, R88, R64 ;  /* 0x000000580d107223 */ /* 0x000fe20000010040 */
[----:B------:R-:W-:Y:S01]  /*17710*/  FFMA.FTZ R17, R20, R89, R65 ;  /* 0x0000005914117223 */ /* 0x000fe20000010041 */
[----:B------:R-:W-:Y:S01]  /*17720*/  FFMA.FTZ R20, R12, R83, R59 ;  /* 0x000000530c147223 */ /* 0x000fe2000001003b */
[----:B------:R-:W-:Y:S01]  /*17730*/  FFMA.FTZ R13, R105, R90, R66 ;  /* 0x0000005a690d7223 */ /* 0x000fe20000010042 */
[----:B------:R-:W-:Y:S01]  /*17740*/  FFMA.FTZ R24, R24, R91, R67 ;  /* 0x0000005b18187223 */ /* 0x000fe20000010043 */
[----:B------:R-:W-:Y:S01]  /*17750*/  FMUL.FTZ R114, R28, R19 ;  /* 0x000000131c727220 */ /* 0x000fe20000410000 */
[----:B------:R-:W-:Y:S01]  /*17760*/  FFMA.FTZ R19, R21, R78, R54 ;  /* 0x0000004e15137223 */ /* 0x000fe20000010036 */
[----:B------:R-:W-:Y:S01]  /*17770*/  F2FP.BF16.F32.PACK_AB R12, R17, R16 ;  /* 0x00000010110c723e */ /* 0x000fe200000010ff */
[----:B------:R-:W-:Y:S01]  /*17780*/  FFMA.FTZ R18, R123, R76, R52 ;  /* 0x0000004c7b127223 */ /* 0x000fe20000010034 */
[----:B------:R-:W-:Y:S01]  /*17790*/  FFMA.FTZ R21, R106, R77, R53 ;  /* 0x0000004d6a157223 */ /* 0x000fe20000010035 */
[----:B------:R-:W-:Y:S01]  /*177a0*/  F2FP.BF16.F32.PACK_AB R17, R20, R115 ;  /* 0x000000731411723e */ /* 0x000fe200000010ff */
[C---:B------:R-:W-:Y:S01]  /*177b0*/  FMUL.FTZ R29, R28.reuse, R29 ;  /* 0x0000001d1c1d7220 */ /* 0x040fe20000410000 */
[C---:B------:R-:W-:Y:S01]  /*177c0*/  FMUL.FTZ R20, R28.reuse, R31 ;  /* 0x0000001f1c147220 */ /* 0x040fe20000410000 */
        /* <DEDUP_REMOVED lines=36> */
.L_x_6676:
        /* <DEDUP_REMOVED lines=15> */
.L_x_13603:


//--------------------- .text._ZN10layer_norm31ln_parallel_residual_fwd_kernelINS_13Kernel_traitsIf6__halfS2_S2_fjLj3072ELj1ELj1ELj4ELj16ENS_18Kernel_traits_baseILj3072EfS2_S2_S2_fjLj128EEEEELb0ELb0ELb0EEEvNS_9FwdParamsE --------------------------
	.section	.text._ZN10layer_norm31ln_parallel_residual_fwd_kernelINS_13Kernel_traitsIf6__halfS2_S2_fjLj3072ELj1ELj1ELj4ELj16ENS_18Kernel_traits_baseILj3072EfS2_S2_S2_fjLj128EEEEELb0ELb0ELb0EEEvNS_9FwdParamsE,"ax",@progbits
	.align	128
        .global         _ZN10layer_norm31ln_parallel_residual_fwd_kernelINS_13Kernel_traitsIf6__halfS2_S2_fjLj3072ELj1ELj1ELj4ELj16ENS_18Kernel_traits_baseILj3072EfS2_S2_S2_fjLj128EEEEELb0ELb0ELb0EEEvNS_9FwdParamsE
        .type           _ZN10layer_norm31ln_parallel_residual_fwd_kernelINS_13Kernel_traitsIf6__halfS2_S2_fjLj3072ELj1ELj1ELj4ELj16ENS_18Kernel_traits_baseILj3072EfS2_S2_S2_fjLj128EEEEELb0ELb0ELb0EEEvNS_9FwdParamsE,@function
        .size           _ZN10layer_norm31ln_parallel_residual_fwd_kernelINS_13Kernel_traitsIf6__halfS2_S2_fjLj3072ELj1ELj1ELj4ELj16ENS_18Kernel_traits_baseILj3072EfS2_S2_S2_fjLj128EEEEELb0ELb0ELb0EEEvNS_9FwdParamsE,(.L_x_13604 - _ZN10layer_norm31ln_parallel_residual_fwd_kernelINS_13Kernel_traitsIf6__halfS2_S2_fjLj3072ELj1ELj1ELj4ELj16ENS_18Kernel_traits_baseILj3072EfS2_S2_S2_fjLj128EEEEELb0ELb0ELb0EEEvNS_9FwdParamsE)
        .other          _ZN10layer_norm31ln_parallel_residual_fwd_kernelINS_13Kernel_traitsIf6__halfS2_S2_fjLj3072ELj1ELj1ELj4ELj16ENS_18Kernel_traits_baseILj3072EfS2_S2_S2_fjLj128EEEEELb0ELb0ELb0EEEvNS_9FwdParamsE,@"STO_CUDA_ENTRY STV_DEFAULT"
_ZN10layer_norm31ln_parallel_residual_fwd_kernelINS_13Kernel_traitsIf6__halfS2_S2_fjLj3072ELj1ELj1ELj4ELj16ENS_18Kernel_traits_baseILj3072EfS2_S2_S2_fjLj128EEEEELb0ELb0ELb0EEEvNS_9FwdParamsE:
.text._ZN10layer_norm31ln_parallel_residual_fwd_kernelINS_13Kernel_traitsIf6__halfS2_S2_fjLj3072ELj1ELj1ELj4ELj16ENS_18Kernel_traits_baseILj3072EfS2_S2_S2_fjLj128EEEEELb0ELb0ELb0EEEvNS_9FwdParamsE:
[----:B------:R-:W-:Y:S01]  /*0000*/  LDC R1, c[0x0][0x37c] ;  /* 0x0000df00ff017b82 */ /* 0x000fe20000000800 */
[----:B------:R-:W0:Y:S07]  /*0010*/  S2R R11, SR_TID.X ;  /* 0x00000000000b7919 */ /* 0x000e2e0000002100 */
[----:B------:R-:W1:Y:S01]  /*0020*/  LDC R3, c[0x0][0x388] ;  /* 0x0000e200ff037b82 */ /* 0x000e620000000800 */
[----:B------:R-:W2:Y:S01]  /*0030*/  LDCU.64 UR10, c[0x0][0x438] ;  /* 0x00008700ff0a77ac */ /* 0x000ea20008000a00 */
[----:B------:R-:W-:Y:S01]  /*0040*/  BSSY.RECONVERGENT B0, `(.L_x_6677) ;  /* 0x0000119000007945 */ /* 0x000fe20003800200 */
[----:B------:R-:W3:Y:S05]  /*0050*/  LDCU.64 UR8, c[0x0][0x3a0] ;  /* 0x00007400ff0877ac */ /* 0x000eea0008000a00 */
[----:B------:R-:W3:Y:S01]  /*0060*/  LDC.64 R4, c[0x0][0x398] ;  /* 0x0000e600ff047b82 */ /* 0x000ee20000000a00 */
[----:B------:R-:W4:Y:S07]  /*0070*/  LDCU.64 UR6, c[0x0][0x358] ;  /* 0x00006b00ff0677ac */ /* 0x000f2e0008000a00 */
[----:B------:R-:W5:Y:S01]  /*0080*/  S2UR UR4, SR_CTAID.X ;  /* 0x00000000000479c3 */ /* 0x000f620000002500 */
[----:B--2---:R-:W-:-:S04]  /*0090*/  UISETP.NE.U32.AND UP0, UPT, UR10, URZ, UPT ;  /* 0x000000ff0a00728c */ /* 0x004fc8000bf05070 */
[----:B------:R-:W-:Y:S01]  /*00a0*/  UISETP.NE.AND.EX UP0, UPT, UR11, URZ, UPT, UP0 ;  /* 0x000000ff0b00728c */ /* 0x000fe2000bf05300 */
[----:B-1----:R-:W-:-:S04]  /*00b0*/  SHF.R.S32.HI R2, RZ, 0x1f, R3 ;  /* 0x0000001fff027819 */ /* 0x002fc80000011403 */
        /* <DEDUP_REMOVED lines=86> */
.L_x_6679:
        /* <DEDUP_REMOVED lines=64> */
.L_x_6678:
        /* <DEDUP_REMOVED lines=60> */
.L_x_6681:
        /* <DEDUP_REMOVED lines=63> */
.L_x_6680:
[----:B------:R-:W-:Y:S05]  /*11d0*/  BSYNC.RECONVERGENT B0 ;  /* 0x0000000000007941 */ /* 0x000fea0003800200 */
.L_x_6677:
[----:B------:R-:W1:Y:S02]  /*11e0*/  LDCU UR4, c[0x0][0x384] ;  /* 0x00007080ff0477ac */ /* 0x000e640008000800 */
[----:B-1----:R-:W-:-:S13]  /*11f0*/  ISETP.GE.AND P2, PT, R8, UR4, PT ;  /* 0x0000000408007c0c */ /* 0x002fda000bf46270 */
[----:B------:R-:W-:Y:S05]  /*1200*/  @P2 EXIT ;  /* 0x000000000000294d */ /* 0x000fea0003800000 */
[----:B------:R-:W-:Y:S01]  /*1210*/  SHF.R.S32.HI R2, RZ, 0x3, R2 ;  /* 0x00000003ff027819 */ /* 0x000fe20000011402 */
[----:B------:R-:W1:Y:S03]  /*1220*/  LDCU UR10, c[0x0][0x388] ;  /* 0x00007100ff0a77ac */ /* 0x000e660008000800 */
[C---:B------:R-:W-:Y:S01]  /*1230*/  LOP3.LUT R3, R2.reuse, 0x7f, RZ, 0xc0, !PT ;  /* 0x0000007f02037812 */ /* 0x040fe200078ec0ff */
[----:B------:R-:W2:Y:S01]  /*1240*/  LDCU.U8 UR8, c[0x0][0x410] ;  /* 0x00008200ff0877ac */ /* 0x000ea20008000000 */
[----:B------:R-:W-:Y:S02]  /*1250*/  SHF.L.U32 R2, R2, 0x1, RZ ;  /* 0x0000000102027819 */ /* 0x000fe400000006ff */
[----:B------:R-:W-:Y:S01]  /*1260*/  VIADDMNMX R0, R3, -R0, RZ, !PT ;  /* 0x8000000003007246 */ /* 0x000fe200078001ff */
[----:B------:R-:W-:Y:S01]  /*1270*/  IMAD R3, R9, -0x20, R3 ;  /* 0xffffffe009037824 */ /* 0x000fe200078e0203 */
[----:B0-----:R-:W-:Y:S01]  /*1280*/  LOP3.LUT R5, R2, 0xffffff00, RZ, 0xc0, !PT ;  /* 0xffffff0002057812 */ /* 0x001fe200078ec0ff */
[----:B------:R-:W0:Y:S01]  /*1290*/  LDCU UR9, c[0x0][0x400] ;  /* 0x00008000ff0977ac */ /* 0x000e220008000800 */
        /* <DEDUP_REMOVED lines=9> */
[----:B-12---:R0:W0:Y:S10]  /*1330*/  MUFU.RCP R4, R0 ;  /* 0x0000000000047308 */ /* 0x0060340000001000 */
.L_x_6708:
        /* <DEDUP_REMOVED lines=22> */
[--C-:B-----5:R-:W-:Y:S02]  /*14a0*/  HADD2.F32 R7, -RZ, R120.reuse.H0_H0 ;  /* 0x20000078ff077230 */ /* 0x120fe40000004100 */
[----:B------:R-:W-:Y:S02]  /*14b0*/  HADD2.F32 R120, -RZ, R120.H1_H1 ;  /* 0x30000078ff787230 */ /* 0x000fe40000004100 */
[----:B------:R-:W-:Y:S02]  /*14c0*/  HADD2.F32 R14, -RZ, R121.H0_H0 ;  /* 0x20000079ff0e7230 */ /* 0x000fe40000004100 */
[--C-:B------:R-:W-:Y:S02]  /*14d0*/  HADD2.F32 R12, -RZ, R20.reuse.H0_H0 ;  /* 0x20000014ff0c7230 */ /* 0x100fe40000004100 */
[----:B------:R-:W-:Y:S02]  /*14e0*/  HADD2.F32 R13, -RZ, R20.H1_H1 ;  /* 0x30000014ff0d7230 */ /* 0x000fe40000004100 */
[----:B------:R-:W-:-:S02]  /*14f0*/  HADD2.F32 R15, -RZ, R21.H0_H0 ;  /* 0x20000015ff0f7230 */ /* 0x000fc40000004100 */
[----:B------:R-:W-:Y:S01]  /*1500*/  FADD.FTZ R7, R7, R12 ;  /* 0x0000000c07077221 */ /* 0x000fe20000010000 */
        /* <DEDUP_REMOVED lines=38> */
.L_x_6685:
        /* <DEDUP_REMOVED lines=29> */
.L_x_6684:
[----:B------:R-:W-:Y:S05]  /*1940*/  @!P2 BRA `(.L_x_6687) ;  /* 0x000000000074a947 */ /* 0x000fea0003800000 */
        /* <DEDUP_REMOVED lines=29> */
.L_x_6687:
        /* <DEDUP_REMOVED lines=8> */
.L_x_6686:
[----:B------:R-:W1:Y:S01]  /*1ba0*/  @P0 LDC.64 R120, c[0x0][0x3a8] ;  /* 0x0000ea00ff780b82 */ /* 0x000e620000000a00 */
[C---:B------:R-:W-:Y:S01]  /*1bb0*/  IADD3 R147, PT, PT, R0.reuse, 0x80, RZ ;  /* 0x0000008000937810 */ /* 0x040fe20007ffe0ff */
[----:B-1----:R-:W-:-:S05]  /*1bc0*/  @P0 IMAD.WIDE.U32 R120, R0, 0x10, R120 ;  /* 0x0000001000780825 */ /* 0x002fca00078e0078 */
[----:B------:R1:W-:Y:S02]  /*1bd0*/  @P0 STG.E.128 desc[UR6][R120.64], R12 ;  /* 0x0000000c78000986 */ /* 0x0003e4000c101d06 */
.L_x_6683:
[----:B---34-:R-:W-:Y:S05]  /*1be0*/  BSYNC.RECONVERGENT B0 ;  /* 0x0000000000007941 */ /* 0x018fea0003800200 */
.L_x_6682:
        /* <DEDUP_REMOVED lines=31> */
.L_x_6691:
        /* <DEDUP_REMOVED lines=29> */
.L_x_6690:
        /* <DEDUP_REMOVED lines=32> */
.L_x_6693:
[--C-:B-----5:R-:W-:Y:S02]  /*21b0*/  HADD2.F32 R5, -RZ, R120.reuse.H0_H0 ;  /* 0x20000078ff057230 */ /* 0x120fe40000004100 */
[----:B------:R-:W-:Y:S02]  /*21c0*/  HADD2.F32 R120, -RZ, R120.H1_H1 ;  /* 0x30000078ff787230 */ /* 0x000fe40000004100 */
[----:B------:R-:W-:Y:S02]  /*21d0*/  HADD2.F32 R14, -RZ, R121.H0_H0 ;  /* 0x20000079ff0e7230 */ /* 0x000fe40000004100 */
[--C-:B------:R-:W-:Y:S02]  /*21e0*/  HADD2.F32 R12, -RZ, R20.reuse.H0_H0 ;  /* 0x20000014ff0c7230 */ /* 0x100fe40000004100 */
[----:B------:R-:W-:Y:S02]  /*21f0*/  HADD2.F32 R13, -RZ, R20.H1_H1 ;  /* 0x30000014ff0d7230 */ /* 0x000fe40000004100 */
[----:B------:R-:W-:-:S02]  /*2200*/  HADD2.F32 R15, -RZ, R21.H0_H0 ;  /* 0x20000015ff0f7230 */ /* 0x000fc40000004100 */
[----:B------:R-:W-:Y:S01]  /*2210*/  FADD.FTZ R5, R12, R5 ;  /* 0x000000050c057221 */ /* 0x000fe20000010000 */
[--C-:B------:R-:W-:Y:S02]  /*2220*/  HADD2.F32 R126, -RZ, R123.reuse.H0_H0 ;  /* 0x2000007bff7e7230 */ /* 0x100fe40000004100 */
        /* <DEDUP_REMOVED lines=36> */
.L_x_6692:
[----:B------:R-:W0:Y:S02]  /*2470*/  @P0 LDC.64 R120, c[0x0][0x3a8] ;  /* 0x0000ea00ff780b82 */ /* 0x000e240000000a00 */
[C---:B0-----:R-:W-:Y:S01]  /*2480*/  @P0 IMAD.WIDE.U32 R120, R147.reuse, 0x10, R120 ;  /* 0x0000001093780825 */ /* 0x041fe200078e0078 */
[----:B------:R-:W-:-:S04]  /*2490*/  IADD3 R147, PT, PT, R147, 0x80, RZ ;  /* 0x0000008093937810 */ /* 0x000fc80007ffe0ff */
[----:B------:R2:W-:Y:S03]  /*24a0*/  @P0 STG.E.128 desc[UR6][R120.64], R12 ;  /* 0x0000000c78000986 */ /* 0x0005e6000c101d06 */
.L_x_6689:
[----:B------:R-:W-:Y:S05]  /*24b0*/  BSYNC.RECONVERGENT B0 ;  /* 0x0000000000007941 */ /* 0x000fea0003800200 */
.L_x_6688:
        /* <DEDUP_REMOVED lines=31> */
.L_x_6697:
        /* <DEDUP_REMOVED lines=29> */
.L_x_6696:
        /* <DEDUP_REMOVED lines=32> */
.L_x_6699:
        /* <DEDUP_REMOVED lines=44> */
.L_x_6698:
[----:B------:R-:W0:Y:S02]  /*2d40*/  @P0 LDC.64 R120, c[0x0][0x3a8] ;  /* 0x0000ea00ff780b82 */ /* 0x000e240000000a00 */
[----:B0-----:R-:W-:-:S05]  /*2d50*/  @P0 IMAD.WIDE.U32 R120, R147, 0x10, R120 ;  /* 0x0000001093780825 */ /* 0x001fca00078e0078 */
[----:B------:R3:W-:Y:S02]  /*2d60*/  @P0 STG.E.128 desc[UR6][R120.64], R12 ;  /* 0x0000000c78000986 */ /* 0x0007e4000c101d06 */
.L_x_6695:
[----:B------:R-:W-:Y:S05]  /*2d70*/  BSYNC.RECONVERGENT B0 ;  /* 0x0000000000007941 */ /* 0x000fea0003800200 */
.L_x_6694:
[----:B-123--:R-:W-:Y:S01]  /*2d80*/  FADD.FTZ R121, RZ, R7 ;  /* 0x00000007ff797221 */ /* 0x00efe20000010000 */
        /* <DEDUP_REMOVED lines=104> */
[----:B------:R-:W-:-:S04]  /*3410*/  @P5 IADD3 R124, PT, PT, R124, 0x20, RZ ;  /* 0x000000207c7c5810 */ /* 0x000fc80007ffe0ff */
        /* <DEDUP_REMOVED lines=12> */
.L_x_6701:
[----:B------:R-:W-:Y:S05]  /*34e0*/  BSYNC.RECONVERGENT B0 ;  /* 0x0000000000007941 */ /* 0x000fea0003800200 */
.L_x_6700:
        /* <DEDUP_REMOVED lines=37> */
[----:B---3--:R-:W-:Y:S01]  /*3740*/  FMUL.FTZ R126, R147, R120 ;  /* 0x00000078937e7220 */ /* 0x008fe20000410000 */
[----:B-1----:R-:W-:Y:S02]  /*3750*/  FADD.FTZ R124, R125, R124 ;  /* 0x0000007c7d7c7221 */ /* 0x002fe40000010000 */
[----:B------:R-:W-:Y:S02]  /*3760*/  FMUL.FTZ R121, R121, R156 ;  /* 0x0000009c79797220 */ /* 0x000fe40000410000 */
[----:B------:R-:W1:Y:S01]  /*3770*/  SHFL.IDX PT, R151, R126, RZ, 0x1f ;  /* 0x00001fff7e977589 */ /* 0x000e6200000e0000 */
[----:B------:R-:W2:Y:S01]  /*3780*/  @!P5 LDC.64 R122, c[0x0][0x3c0] ;  /* 0x0000f000ff7adb82 */ /* 0x000ea20000000a00 */
[----:B------:R-:W-:-:S06]  /*3790*/  FFMA.FTZ R124, R147, R121, R124 ;  /* 0x00000079937c7223 */ /* 0x000fcc000001007c */
[----:B------:R-:W0:Y:S01]  /*37a0*/  SHFL.IDX PT, R124, R124, RZ, 0x1f ;  /* 0x00001fff7c7c7589 */ /* 0x000e2200000e0000 */
[----:B------:R-:W3:Y:S01]  /*37b0*/  @!P5 LDC.64 R120, c[0x0][0x3c8] ;  /* 0x0000f200ff78db82 */ /* 0x000ee20000000a00 */
[C---:B-1----:R-:W-:Y:S01]  /*37c0*/  FMUL.FTZ R125, R151.reuse, R151 ;  /* 0x00000097977d7220 */ /* 0x042fe20000410000 */
[----:B--2---:R-:W-:Y:S01]  /*37d0*/  @!P5 IMAD.WIDE R122, R8, 0x4, R122 ;  /* 0x00000004087ad825 */ /* 0x004fe200078e027a */
[----:B------:R-:W-:-:S03]  /*37e0*/  FSEL R147, R151, RZ, !P2 ;  /* 0x000000ff97937208 */ /* 0x000fc60005000000 */
[----:B------:R-:W-:Y:S01]  /*37f0*/  FSEL R152, R125, RZ, P2 ;  /* 0x000000ff7d987208 */ /* 0x000fe20001000000 */
[----:B------:R1:W-:Y:S01]  /*3800*/  @!P5 STG.E desc[UR6][R122.64], R151 ;  /* 0x000000977a00d986 */ /* 0x0003e2000c101906 */
[----:B0-----:R-:W-:Y:S01]  /*3810*/  FFMA.FTZ R125, R124, UR9, R127 ;  /* 0x000000097c7d7c23 */ /* 0x001fe2000801007f */
[----:B---3--:R-:W-:-:S04]  /*3820*/  @!P5 IMAD.WIDE R120, R8, 0x4, R120 ;  /* 0x000000040878d825 */ /* 0x008fc800078e0278 */
[----:B------:R-:W-:-:S04]  /*3830*/  FADD.FTZ R125, R125, R152 ;  /* 0x000000987d7d7221 */ /* 0x000fc80000010000 */
[----:B------:R-:W0:Y:S02]  /*3840*/  MUFU.RSQ R149, R125 ;  /* 0x0000007d00957308 */ /* 0x000e240000001400 */
[----:B0-----:R1:W-:Y:S01]  /*3850*/  @!P5 STG.E desc[UR6][R120.64], R149 ;  /* 0x000000957800d986 */ /* 0x0013e2000c101906 */
[----:B------:R-:W-:Y:S05]  /*3860*/  @!P1 BRA `(.L_x_6703) ;  /* 0x0000000000bc9947 */ /* 0x000fea0003800000 */
[--C-:B-1----:R-:W-:Y:S01]  /*3870*/  FADD.FTZ R120, R7, -R147.reuse ;  /* 0x8000009307787221 */ /* 0x102fe20000010000 */
[--C-:B------:R-:W-:Y:S01]  /*3880*/  FADD.FTZ R126, R132, -R147.reuse ;  /* 0x80000093847e7221 */ /* 0x100fe20000010000 */
        /* <DEDUP_REMOVED lines=12> */
[----:B------:R-:W-:Y:S01]  /*3950*/  F2FP.F16.F32.PACK_AB R120, R121, R120 ;  /* 0x000000787978723e */ /* 0x000fe200000000ff */
[----:B------:R-:W0:Y:S01]  /*3960*/  LDC.64 R124, c[0x0][0x428] ;  /* 0x00010a00ff7c7b82 */ /* 0x000e220000000a00 */
[----:B------:R-:W-:Y:S01]  /*3970*/  F2FP.F16.F32.PACK_AB R121, R123, R122 ;  /* 0x0000007a7b79723e */ /* 0x000fe200000000ff */
[--C-:B------:R-:W-:Y:S01]  /*3980*/  FADD.FTZ R122, R135, -R147.reuse ;  /* 0x80000093877a7221 */ /* 0x100fe20000010000 */
[C---:B------:R-:W-:Y:S01]  /*3990*/  FMUL.FTZ R156, R149.reuse, R156 ;  /* 0x0000009c959c7220 */ /* 0x040fe20000410000 */
[----:B------:R-:W-:Y:S01]  /*39a0*/  FMUL.FTZ R158, R149, R152 ;  /* 0x00000098959e7220 */ /* 0x000fe20000410000 */
[----:B------:R-:W-:Y:S01]  /*39b0*/  FFMA.FTZ R151, R151, R108, R56 ;  /* 0x0000006c97977223 */ /* 0x000fe20000010038 */
[----:B------:R-:W-:Y:S01]  /*39c0*/  FMUL.FTZ R157, R149, R122 ;  /* 0x0000007a959d7220 */ /* 0x000fe20000410000 */
[----:B------:R-:W-:Y:S01]  /*39d0*/  FADD.FTZ R122, R141, -R147 ;  /* 0x800000938d7a7221 */ /* 0x000fe20000010000 */
[----:B------:R-:W-:Y:S01]  /*39e0*/  FFMA.FTZ R123, R156, R113, R77 ;  /* 0x000000719c7b7223 */ /* 0x000fe2000001004d */
[C---:B------:R-:W-:Y:S01]  /*39f0*/  FFMA.FTZ R153, R158.reuse, R115, R79 ;  /* 0x000000739e997223 */ /* 0x040fe2000001004f */
[----:B------:R-:W-:Y:S01]  /*3a00*/  FFMA.FTZ R158, R158, R107, R63 ;  /* 0x0000006b9e9e7223 */ /* 0x000fe2000001003f */
[----:B------:R-:W-:Y:S01]  /*3a10*/  FMUL.FTZ R127, R149, R122 ;  /* 0x0000007a957f7220 */ /* 0x000fe20000410000 */
[----:B------:R-:W-:Y:S01]  /*3a20*/  FFMA.FTZ R122, R157, R112, R76 ;  /* 0x000000709d7a7223 */ /* 0x000fe2000001004c */
[----:B------:R-:W-:Y:S01]  /*3a30*/  FFMA.FTZ R155, R155, R110, R58 ;  /* 0x0000006e9b9b7223 */ /* 0x000fe2000001003a */
[----:B------:R-:W-:Y:S01]  /*3a40*/  FFMA.FTZ R157, R157, R104, R60 ;  /* 0x000000689d9d7223 */ /* 0x000fe2000001003c */
[C---:B------:R-:W-:Y:S01]  /*3a50*/  FFMA.FTZ R152, R127.reuse, R114, R78 ;  /* 0x000000727f987223 */ /* 0x040fe2000001004e */
[----:B------:R-:W-:Y:S01]  /*3a60*/  FFMA.FTZ R127, R127, R106, R62 ;  /* 0x0000006a7f7f7223 */ /* 0x000fe2000001003e */
[----:B------:R-:W-:-:S03]  /*3a70*/  F2FP.F16.F32.PACK_AB R122, R123, R122 ;  /* 0x0000007a7b7a723e */ /* 0x000fc600000000ff */
[----:B------:R-:W-:Y:S02]  /*3a80*/  F2FP.F16.F32.PACK_AB R123, R153, R152 ;  /* 0x00000098997b723e */ /* 0x000fe400000000ff */
[----:B------:R-:W1:Y:S01]  /*3a90*/  LDC.64 R152, c[0x0][0x430] ;  /* 0x00010c00ff987b82 */ /* 0x000e620000000a00 */
[----:B------:R-:W-:Y:S01]  /*3aa0*/  F2FP.F16.F32.PACK_AB R127, R158, R127 ;  /* 0x0000007f9e7f723e */ /* 0x000fe200000000ff */
[----:B------:R-:W-:Y:S01]  /*3ab0*/  FFMA.FTZ R158, R156, R105, R61 ;  /* 0x000000699c9e7223 */ /* 0x000fe2000001003d */
[----:B0-----:R-:W-:-:S04]  /*3ac0*/  IMAD.WIDE.U32 R124, R0, 0x10, R124 ;  /* 0x00000010007c7825 */ /* 0x001fc800078e007c */
[----:B------:R-:W-:Y:S01]  /*3ad0*/  FFMA.FTZ R156, R154, R111, R59 ;  /* 0x0000006f9a9c7223 */ /* 0x000fe2000001003b */
[----:B------:R-:W-:Y:S01]  /*3ae0*/  FFMA.FTZ R154, R126, R109, R57 ;  /* 0x0000006d7e9a7223 */ /* 0x000fe20000010039 */
[----:B------:R-:W-:Y:S01]  /*3af0*/  F2FP.F16.F32.PACK_AB R126, R158, R157 ;  /* 0x0000009d9e7e723e */ /* 0x000fe200000000ff */
[----:B------:R0:W-:Y:S01]  /*3b00*/  STG.E.128 desc[UR6][R124.64], R120 ;  /* 0x000000787c007986 */ /* 0x0001e2000c101d06 */
[C---:B-1----:R-:W-:Y:S01]  /*3b10*/  IMAD.WIDE.U32 R152, R0.reuse, 0x10, R152 ;  /* 0x0000001000987825 */ /* 0x042fe200078e0098 */
[----:B------:R-:W-:Y:S02]  /*3b20*/  IADD3 R0, PT, PT, R0, 0x80, RZ ;  /* 0x0000008000007810 */ /* 0x000fe40007ffe0ff */
[----:B0-----:R-:W-:Y:S02]  /*3b30*/  F2FP.F16.F32.PACK_AB R125, R156, R155 ;  /* 0x0000009b9c7d723e */ /* 0x001fe400000000ff */
[----:B------:R-:W-:-:S05]  /*3b40*/  F2FP.F16.F32.PACK_AB R124, R154, R151 ;  /* 0x000000979a7c723e */ /* 0x000fca00000000ff */
[----:B------:R0:W-:Y:S02]  /*3b50*/  STG.E.128 desc[UR6][R152.64], R124 ;  /* 0x0000007c98007986 */ /* 0x0001e4000c101d06 */
.L_x_6703:
[----:B------:R-:W-:Y:S05]  /*3b60*/  BSYNC.RECONVERGENT B0 ;  /* 0x0000000000007941 */ /* 0x000fea0003800200 */
.L_x_6702:
[----:B------:R-:W-:Y:S04]  /*3b70*/  BSSY.RECONVERGENT B0, `(.L_x_6704) ;  /* 0x0000031000007945 */ /* 0x000fe80003800200 */
[----:B------:R-:W-:Y:S05]  /*3b80*/  @!P3 BRA `(.L_x_6705) ;  /* 0x0000000000bcb947 */ /* 0x000fea0003800000 */
[--C-:B-1----:R-:W-:Y:S01]  /*3b90*/  FADD.FTZ R120, R5, -R147.reuse ;  /* 0x8000009305787221 */ /* 0x102fe20000010000 */
[--C-:B0-----:R-:W-:Y:S01]  /*3ba0*/  FADD.FTZ R126, R130, -R147.reuse ;  /* 0x80000093827e7221 */ /* 0x101fe20000010000 */
        /* <DEDUP_REMOVED lines=39> */
[----:B------:R0:W-:Y:S02]  /*3e20*/  STG.E.128 desc[UR6][R124.64], R120 ;  /* 0x000000787c007986 */ /* 0x0001e4000c101d06 */
[----:B0-----:R-:W-:Y:S01]  /*3e30*/  F2FP.F16.F32.PACK_AB R125, R156, R155 ;  /* 0x0000009b9c7d723e */ /* 0x001fe200000000ff */
[----:B-1----:R-:W-:Y:S01]  /*3e40*/  IMAD.WIDE.U32 R120, R0, 0x10, R152 ;  /* 0x0000001000787825 */ /* 0x002fe200078e0098 */
[----:B------:R-:W-:Y:S02]  /*3e50*/  F2FP.F16.F32.PACK_AB R124, R154, R151 ;  /* 0x000000979a7c723e */ /* 0x000fe400000000ff */
[----:B------:R-:W-:-:S03]  /*3e60*/  IADD3 R0, PT, PT, R0, 0x80, RZ ;  /* 0x0000008000007810 */ /* 0x000fc60007ffe0ff */
[----:B------:R2:W-:Y:S04]  /*3e70*/  STG.E.128 desc[UR6][R120.64], R124 ;  /* 0x0000007c78007986 */ /* 0x0005e8000c101d06 */
.L_x_6705:
[----:B------:R-:W-:Y:S05]  /*3e80*/  BSYNC.RECONVERGENT B0 ;  /* 0x0000000000007941 */ /* 0x000fea0003800200 */
.L_x_6704:
[----:B------:R-:W-:Y:S04]  /*3e90*/  BSSY.RECONVERGENT B0, `(.L_x_6706) ;  /* 0x0000030000007945 */ /* 0x000fe80003800200 */
[----:B------:R-:W-:Y:S05]  /*3ea0*/  @!P4 BRA `(.L_x_6707) ;  /* 0x0000000000b8c947 */ /* 0x000fea0003800000 */
[--C-:B------:R-:W-:Y:S01]  /*3eb0*/  FADD.FTZ R154, R145, -R147.reuse ;  /* 0x80000093919a7221 */ /* 0x100fe20000010000 */
[--C-:B------:R-:W-:Y:S01]  /*3ec0*/  FADD.FTZ R158, R150, -R147.reuse ;  /* 0x80000093969e7221 */ /* 0x100fe20000010000 */
[--C-:B-12---:R-:W-:Y:S01]  /*3ed0*/  FADD.FTZ R120, R3, -R147.reuse ;  /* 0x8000009303787221 */ /* 0x106fe20000010000 */
[--C-:B0-----:R-:W-:Y:S01]  /*3ee0*/  FADD.FTZ R152, R139, -R147.reuse ;  /* 0x800000938b987221 */ /* 0x101fe20000010000 */
[C---:B------:R-:W-:Y:S01]  /*3ef0*/  FMUL.FTZ R121, R149.reuse, R154 ;  /* 0x0000009a95797220 */ /* 0x040fe20000410000 */
[C---:B------:R-:W-:Y:S01]  /*3f00*/  FMUL.FTZ R158, R149.reuse, R158 ;  /* 0x0000009e959e7220 */ /* 0x040fe20000410000 */
[----:B------:R-:W-:Y:S01]  /*3f10*/  FADD.FTZ R124, R128, -R147 ;  /* 0x80000093807c7221 */ /* 0x000fe20000010000 */
[----:B------:R-:W-:Y:S01]  /*3f20*/  FMUL.FTZ R125, R149, R120 ;  /* 0x00000078957d7220 */ /* 0x000fe20000410000 */
[----:B-----5:R-:W-:Y:S01]  /*3f30*/  FFMA.FTZ R123, R121, R50, R38 ;  /* 0x00000032797b7223 */ /* 0x020fe20000010026 */
[----:B------:R-:W-:Y:S01]  /*3f40*/  FFMA.FTZ R120, R158, R51, R39 ;  /* 0x000000339e787223 */ /* 0x000fe20000010027 */
[C---:B------:R-:W-:Y:S01]  /*3f50*/  FMUL.FTZ R151, R149.reuse, R152 ;  /* 0x0000009895977220 */ /* 0x040fe20000410000 */
[----:B------:R-:W0:Y:S01]  /*3f60*/  LDC.64 R154, c[0x0][0x428] ;  /* 0x00010a00ff9a7b82 */ /* 0x000e220000000a00 */
[----:B------:R-:W-:Y:S01]  /*3f70*/  FMUL.FTZ R124, R149, R124 ;  /* 0x0000007c957c7220 */ /* 0x000fe20000410000 */
[--C-:B------:R-:W-:Y:S01]  /*3f80*/  FADD.FTZ R122, R129, -R147.reuse ;  /* 0x80000093817a7221 */ /* 0x100fe20000010000 */
[--C-:B------:R-:W-:Y:S01]  /*3f90*/  FADD.FTZ R126, R138, -R147.reuse ;  /* 0x800000938a7e7221 */ /* 0x100fe20000010000 */
[----:B------:R-:W-:Y:S01]  /*3fa0*/  FADD.FTZ R156, R144, -R147 ;  /* 0x80000093909c7221 */ /* 0x000fe20000010000 */
[----:B------:R-:W-:Y:S01]  /*3fb0*/  F2FP.F16.F32.PACK_AB R123, R120, R123 ;  /* 0x0000007b787b723e */ /* 0x000fe200000000ff */
[----:B------:R-:W-:Y:S01]  /*3fc0*/  FFMA.FTZ R127, R121, R42, R30 ;  /* 0x0000002a797f7223 */ /* 0x000fe2000001001e */
[----:B------:R-:W-:Y:S01]  /*3fd0*/  FFMA.FTZ R120, R125, R52, R32 ;  /* 0x000000347d787223 */ /* 0x000fe20000010020 */
[----:B------:R-:W1:Y:S01]  /*3fe0*/  LDC.64 R152, c[0x0][0x430] ;  /* 0x00010c00ff987b82 */ /* 0x000e620000000a00 */
[----:B------:R-:W-:Y:S01]  /*3ff0*/  FFMA.FTZ R121, R124, R53, R33 ;  /* 0x000000357c797223 */ /* 0x000fe20000010021 */
[----:B------:R-:W-:Y:S01]  /*4000*/  FFMA.FTZ R158, R158, R43, R31 ;  /* 0x0000002b9e9e7223 */ /* 0x000fe2000001001f */
[C---:B------:R-:W-:Y:S01]  /*4010*/  FMUL.FTZ R147, R149.reuse, R122 ;  /* 0x0000007a95937220 */ /* 0x040fe20000410000 */
[C---:B------:R-:W-:Y:S01]  /*4020*/  FMUL.FTZ R126, R149.reuse, R126 ;  /* 0x0000007e957e7220 */ /* 0x040fe20000410000 */
[----:B------:R-:W-:Y:S01]  /*4030*/  FMUL.FTZ R156, R149, R156 ;  /* 0x0000009c959c7220 */ /* 0x000fe20000410000 */
[----:B------:R-:W-:Y:S01]  /*4040*/  F2FP.F16.F32.PACK_AB R120, R121, R120 ;  /* 0x000000787978723e */ /* 0x000fe200000000ff */
[----:B------:R-:W-:Y:S01]  /*4050*/  FFMA.FTZ R121, R147, R54, R34 ;  /* 0x0000003693797223 */ /* 0x000fe20000010022 */
[----:B------:R-:W-:Y:S01]  /*4060*/  F2FP.F16.F32.PACK_AB R127, R158, R127 ;  /* 0x0000007f9e7f723e */ /* 0x000fe200000000ff */
[----:B------:R-:W-:Y:S01]  /*4070*/  FFMA.FTZ R122, R126, R55, R35 ;  /* 0x000000377e7a7223 */ /* 0x000fe20000010023 */
[C---:B------:R-:W-:Y:S01]  /*4080*/  FFMA.FTZ R149, R151.reuse, R48, R36 ;  /* 0x0000003097957223 */ /* 0x040fe20000010024 */
[----:B------:R-:W-:Y:S01]  /*4090*/  FFMA.FTZ R158, R156, R49, R37 ;  /* 0x000000319c9e7223 */ /* 0x000fe20000010025 */
[----:B------:R-:W-:Y:S01]  /*40a0*/  FFMA.FTZ R151, R151, R40, R28 ;  /* 0x0000002897977223 */ /* 0x000fe2000001001c */
[----:B------:R-:W-:Y:S01]  /*40b0*/  FFMA.FTZ R124, R124, R45, R25 ;  /* 0x0000002d7c7c7223 */ /* 0x000fe20000010019 */
[----:B------:R-:W-:-:S02]  /*40c0*/  F2FP.F16.F32.PACK_AB R121, R122, R121 ;  /* 0x000000797a79723e */ /* 0x000fc400000000ff */
[----:B------:R-:W-:Y:S01]  /*40d0*/  F2FP.F16.F32.PACK_AB R122, R158, R149 ;  /* 0x000000959e7a723e */ /* 0x000fe200000000ff */
[----:B------:R-:W-:Y:S01]  /*40e0*/  FFMA.FTZ R149, R125, R44, R24 ;  /* 0x0000002c7d957223 */ /* 0x000fe20000010018 */
[----:B------:R-:W-:Y:S01]  /*40f0*/  FFMA.FTZ R158, R156, R41, R29 ;  /* 0x000000299c9e7223 */ /* 0x000fe2000001001d */
[----:B------:R-:W-:Y:S01]  /*4100*/  FFMA.FTZ R125, R147, R46, R26 ;  /* 0x0000002e937d7223 */ /* 0x000fe2000001001a */
[----:B------:R-:W-:Y:S01]  /*4110*/  FFMA.FTZ R156, R126, R47, R27 ;  /* 0x0000002f7e9c7223 */ /* 0x000fe2000001001b */
[----:B0-----:R-:W-:Y:S01]  /*4120*/  IMAD.WIDE.U32 R154, R0, 0x10, R154 ;  /* 0x00000010009a7825 */ /* 0x001fe200078e009a */
[----:B------:R-:W-:Y:S02]  /*4130*/  F2FP.F16.F32.PACK_AB R124, R124, R149 ;  /* 0x000000957c7c723e */ /* 0x000fe400000000ff */
[----:B------:R-:W-:Y:S01]  /*4140*/  F2FP.F16.F32.PACK_AB R126, R158, R151 ;  /* 0x000000979e7e723e */ /* 0x000fe200000000ff */
[----:B-1----:R-:W-:Y:S01]  /*4150*/  IMAD.WIDE.U32 R152, R0, 0x10, R152 ;  /* 0x0000001000987825 */ /* 0x002fe200078e0098 */
[----:B------:R-:W-:Y:S01]  /*4160*/  F2FP.F16.F32.PACK_AB R125, R156, R125 ;  /* 0x0000007d9c7d723e */ /* 0x000fe200000000ff */
[----:B------:R3:W-:Y:S04]  /*4170*/  STG.E.128 desc[UR6][R154.64], R120 ;  /* 0x000000789a007986 */ /* 0x0007e8000c101d06 */
[----:B------:R3:W-:Y:S02]  /*4180*/  STG.E.128 desc[UR6][R152.64], R124 ;  /* 0x0000007c98007986 */ /* 0x0007e4000c101d06 */
.L_x_6707:
[----:B------:R-:W-:Y:S05]  /*4190*/  BSYNC.RECONVERGENT B0 ;  /* 0x0000000000007941 */ /* 0x000fea0003800200 */
.L_x_6706:
[----:B-123--:R-:W1:Y:S01]  /*41a0*/  LDC.64 R120, c[0x0][0x380] ;  /* 0x0000e000ff787b82 */ /* 0x00ee620000000a00 */
[----:B------:R-:W-:Y:S01]  /*41b0*/  UPLOP3.LUT UP1, UPT, UPT, UPT, UP1, 0x40, 0x4 ;  /* 0x000000000004789c */ /* 0x000fe20003f2e810 */
[----:B-1----:R-:W-:-:S04]  /*41c0*/  IADD3 R8, PT, PT, R8, R120, RZ ;  /* 0x0000007808087210 */ /* 0x002fc80007ffe0ff */
[----:B------:R-:W-:-:S13]  /*41d0*/  ISETP.GE.AND P2, PT, R8, R121, PT ;  /* 0x000000790800720c */ /* 0x000fda0003f46270 */
[----:B------:R-:W-:Y:S05]  /*41e0*/  @!P2 BRA `(.L_x_6708) ;  /* 0xffffffd00054a947 */ /* 0x000fea000383ffff */
[----:B------:R-:W-:Y:S05]  /*41f0*/  EXIT ;  /* 0x000000000000794d */ /* 0x000fea0003800000 */
.L_x_6709:
        /* <DEDUP_REMOVED lines=16> */
.L_x_13604:


//--------------------- .text._ZN10layer_norm31ln_parallel_residual_fwd_kernelINS_13Kernel_traitsIf6__halfS2_S2_fjLj3072ELj1ELj1ELj4ELj16ENS_18Kernel_traits_baseILj3072EfS2_S2_S2_fjLj128EEEEELb0ELb0ELb1EEEvNS_9FwdParamsE --------------------------
	.section	.text._ZN10layer_norm31ln_parallel_residual_fwd_kernelINS_13Kernel_traitsIf6__halfS2_S2_fjLj3072ELj1ELj1ELj4ELj16ENS_18Kernel_traits_baseILj3072EfS2_S2_S2_fjLj128EEEEELb0ELb0ELb1EEEvNS_9FwdParamsE,"ax",@progbits
	.align	128
        .global         _ZN10layer_norm31ln_parallel_residual_fwd_kernelINS_13Kernel_traitsIf6__halfS2_S2_fjLj3072ELj1ELj1ELj4ELj16ENS_18Kernel_traits_baseILj3072EfS2_S2_S2_fjLj128EEEEELb0ELb0ELb1EEEvNS_9FwdParamsE
        .type           _ZN10layer_norm31ln_parallel_residual_fwd_kernelINS_13Kernel_traitsIf6__halfS2_S2_fjLj3072ELj1ELj1ELj4ELj16ENS_18Kernel_traits_baseILj3072EfS2_S2_S2_fjLj128EEEEELb0ELb0ELb1EEEvNS_9FwdParamsE,@function
        .size           _ZN10layer_norm31ln_parallel_residual_fwd_kernelINS_13Kernel_traitsIf6__halfS2_S2_fjLj3072ELj1ELj1ELj4ELj16ENS_18Kernel_traits_baseILj3072EfS2_S2_S2_fjLj128EEEEELb0ELb0ELb1EEEvNS_9FwdParamsE,(.L_x_13605 - _ZN10layer_norm31ln_parallel_residual_fwd_kernelINS_13Kernel_traitsIf6__halfS2_S2_fjLj3072ELj1ELj1ELj4ELj16ENS_18Kernel_traits_baseILj3072EfS2_S2_S2_fjLj128EEEEELb0ELb0ELb1EEEvNS_9FwdParamsE)
        .other          _ZN10layer_norm31ln_parallel_residual_fwd_kernelINS_13Kernel_traitsIf6__halfS2_S2_fjLj3072ELj1ELj1ELj4ELj16ENS_18Kernel_traits_baseILj3072EfS2_S2_S2_fjLj128EEEEELb0ELb0ELb1EEEvNS_9FwdParamsE,@"STO_CUDA_ENTRY STV_DEFAULT"
_ZN10layer_norm31ln_parallel_residual_fwd_kernelINS_13Kernel_traitsIf6__halfS2_S2_fjLj3072ELj1ELj1ELj4ELj16ENS_18Kernel_traits_baseILj3072EfS2_S2_S2_fjLj128EEEEELb0ELb0ELb1EEEvNS_9FwdParamsE:
.text._ZN10layer_norm31ln_parallel_residual_fwd_kernelINS_13Kernel_traitsIf6__halfS2_S2_fjLj3072ELj1ELj1ELj4ELj16ENS_18Kernel_traits_baseILj3072EfS2_S2_S2_fjLj128EEEEELb0ELb0ELb1EEEvNS_9FwdParamsE:
        /* <DEDUP_REMOVED lines=59> */
.L_x_6711:
        /* <DEDUP_REMOVED lines=25> */
.L_x_6710:
        /* <DEDUP_REMOVED lines=37> */
.L_x_6713:
        /* <DEDUP_REMOVED lines=36> */
.L_x_6712:
        /* <DEDUP_REMOVED lines=12> */
.L_x_6728:
        /* <DEDUP_REMOVED lines=19> */
[----:B------:R-:W-:Y:S02]  /*0bc0*/  HADD2.F32 R108, -RZ, R113.H0_H0 ;  /* 0x20000071ff6c7230 */ /* 0x000fe40000004100 */
[----:B------:R-:W-:Y:S02]  /*0bd0*/  HADD2.F32 R111, -RZ, R101.H0_H0 ;  /* 0x20000065ff6f7230 */ /* 0x000fe40000004100 */
[----:B------:R-:W-:Y:S01]  /*0be0*/  FADD.FTZ R0, R0, R109 ;  /* 0x0000006d00007221 */ /* 0x000fe20000010000 */
[----:B------:R-:W-:Y:S02]  /*0bf0*/  HADD2.F32 R112, -RZ, R112.H1_H1 ;  /* 0x30000070ff707230 */ /* 0x000fe40000004100 */
[----:B------:R-:W-:-:S02]  /*0c00*/  HADD2.F32 R109, -RZ, R100.H1_H1 ;  /* 0x30000064ff6d7230 */ /* 0x000fc40000004100 */
[----:B------:R-:W-:Y:S01]  /*0c10*/  FADD.FTZ R108, R108, R111 ;  /* 0x0000006f6c6c7221 */ /* 0x000fe20000010000 */
[--C-:B0-----:R-:W-:Y:S02]  /*0c20*/  HADD2.F32 R116, -RZ, R114.reuse.H0_H0 ;  /* 0x20000072ff747230 */ /* 0x101fe40000004100 */
[----:B------:R-:W-:Y:S02]  /*0c30*/  HADD2.F32 R113, -RZ, R113.H1_H1 ;  /* 0x30000071ff717230 */ /* 0x000fe40000004100 */
[----:B------:R-:W-:Y:S01]  /*0c40*/  FADD.FTZ R109, R112, R109 ;  /* 0x0000006d706d7221 */ /* 0x000fe20000010000 */
[----:B------:R-:W-:Y:S02]  /*0c50*/  HADD2.F32 R114, -RZ, R114.H1_H1 ;  /* 0x30000072ff727230 */ /* 0x000fe40000004100 */
[----:B------:R-:W-:Y:S02]  /*0c60*/  HADD2.F32 R118, -RZ, R115.H0_H0 ;  /* 0x20000073ff767230 */ /* 0x000fe40000004100 */
[----:B------:R-:W-:-:S02]  /*0c70*/  HADD2.F32 R110, -RZ, R101.H1_H1 ;  /* 0x30000065ff6e7230 */ /* 0x000fc40000004100 */
[--C-:B------:R-:W-:Y:S02]  /*0c80*/  HADD2.F32 R117, -RZ, R102.reuse.H1_H1 ;  /* 0x30000066ff757230 */ /* 0x100fe40000004100 */
[----:B------:R-:W-:Y:S02]  /*0c90*/  HADD2.F32 R111, -RZ, R103.H0_H0 ;  /* 0x20000067ff6f7230 */ /* 0x000fe40000004100 */
[----:B------:R-:W-:Y:S01]  /*0ca0*/  FADD.FTZ R110, R113, R110 ;  /* 0x0000006e716e7221 */ /* 0x000fe20000010000 */
[----:B------:R-:W-:Y:S02]  /*0cb0*/  HADD2.F32 R119, -RZ, R115.H1_H1 ;  /* 0x30000073ff777230 */ /* 0x000fe40000004100 */
[----:B------:R-:W-:Y:S01]  /*0cc0*/  FADD.FTZ R114, R114, R117 ;  /* 0x0000007572727221 */ /* 0x000fe20000010000 */
[----:B------:R-:W-:Y:S02]  /*0cd0*/  HADD2.F32 R115, -RZ, R102.H0_H0 ;  /* 0x20000066ff737230 */ /* 0x000fe40000004100 */
[----:B------:R-:W-:Y:S01]  /*0ce0*/  FADD.FTZ R118, R118, R111 ;  /* 0x0000006f76767221 */ /* 0x000fe20000010000 */
[----:B------:R-:W-:-:S02]  /*0cf0*/  HADD2.F32 R112, -RZ, R103.H1_H1 ;  /* 0x30000067ff707230 */ /* 0x000fc40000004100 */
[----:B------:R-:W-:Y:S02]  /*0d00*/  HADD2.F32 R147, -RZ, R104.H0_H0 ;  /* 0x20000068ff937230 */ /* 0x000fe40000004100 */
        /* <DEDUP_REMOVED lines=22> */
.L_x_6715:
        /* <DEDUP_REMOVED lines=19> */
[----:B0-----:R-:W-:Y:S01]  /*0fa0*/  FADD.FTZ R117, R115, R0 ;  /* 0x0000000073757221 */ /* 0x001fe20000010000 */
        /* <DEDUP_REMOVED lines=9> */
.L_x_6714:
        /* <DEDUP_REMOVED lines=30> */
.L_x_6717:
[--C-:B-----5:R-:W-:Y:S02]  /*1220*/  HADD2.F32 R147, -RZ, R112.reuse.H0_H0 ;  /* 0x20000070ff937230 */ /* 0x120fe40000004100 */
[----:B------:R-:W-:Y:S02]  /*1230*/  HADD2.F32 R126, -RZ, R112.H1_H1 ;  /* 0x30000070ff7e7230 */ /* 0x000fe40000004100 */
[--C-:B------:R-:W-:Y:S02]  /*1240*/  HADD2.F32 R149, -RZ, R113.reuse.H0_H0 ;  /* 0x20000071ff957230 */ /* 0x100fe40000004100 */
[----:B------:R-:W-:Y:S02]  /*1250*/  HADD2.F32 R146, -RZ, R113.H1_H1 ;  /* 0x30000071ff927230 */ /* 0x000fe40000004100 */
[--C-:B------:R-:W-:Y:S02]  /*1260*/  HADD2.F32 R134, -RZ, R114.reuse.H0_H0 ;  /* 0x20000072ff867230 */ /* 0x100fe40000004100 */
[----:B------:R-:W-:-:S02]  /*1270*/  HADD2.F32 R135, -RZ, R114.H1_H1 ;  /* 0x30000072ff877230 */ /* 0x000fc40000004100 */
[--C-:B------:R-:W-:Y:S02]  /*1280*/  HADD2.F32 R132, -RZ, R115.reuse.H0_H0 ;  /* 0x20000073ff847230 */ /* 0x100fe40000004100 */
[----:B0-----:R-:W-:-:S07]  /*1290*/  HADD2.F32 R117, -RZ, R115.H1_H1 ;  /* 0x30000073ff757230 */ /* 0x001fce0000004100 */
.L_x_6716:
        /* <DEDUP_REMOVED lines=27> */
.L_x_6719:
        /* <DEDUP_REMOVED lines=29> */
.L_x_6718:
        /* <DEDUP_REMOVED lines=32> */
.L_x_6721:
[----:B-----5:R-:W-:Y:S02]  /*1820*/  HADD2.F32 R0, -RZ, R112.H0_H0 ;  /* 0x20000070ff007230 */ /* 0x020fe40000004100 */
[----:B------:R-:W-:Y:S02]  /*1830*/  HADD2.F32 R109, -RZ, R100.H0_H0 ;  /* 0x20000064ff6d7230 */ /* 0x000fe40000004100 */
[--C-:B------:R-:W-:Y:S02]  /*1840*/  HADD2.F32 R108, -RZ, R113.reuse.H0_H0 ;  /* 0x20000071ff6c7230 */ /* 0x100fe40000004100 */
[----:B------:R-:W-:Y:S02]  /*1850*/  HADD2.F32 R112, -RZ, R112.H1_H1 ;  /* 0x30000070ff707230 */ /* 0x000fe40000004100 */
[----:B------:R-:W-:Y:S01]  /*1860*/  FADD.FTZ R0, R109, R0 ;  /* 0x000000006d007221 */ /* 0x000fe20000010000 */
[----:B------:R-:W-:Y:S02]  /*1870*/  HADD2.F32 R113, -RZ, R113.H1_H1 ;  /* 0x30000071ff717230 */ /* 0x000fe40000004100 */
[----:B------:R-:W-:-:S02]  /*1880*/  HADD2.F32 R109, -RZ, R100.H1_H1 ;  /* 0x30000064ff6d7230 */ /* 0x000fc40000004100 */
[--C-:B------:R-:W-:Y:S02]  /*1890*/  HADD2.F32 R111, -RZ, R101.reuse.H0_H0 ;  /* 0x20000065ff6f7230 */ /* 0x100fe40000004100 */
[----:B------:R-:W-:Y:S02]  /*18a0*/  HADD2.F32 R110, -RZ, R101.H1_H1 ;  /* 0x30000065ff6e7230 */ /* 0x000fe40000004100 */
[----:B------:R-:W-:Y:S01]  /*18b0*/  FADD.FTZ R109, R109, R112 ;  /* 0x000000706d6d7221 */ /* 0x000fe20000010000 */
[--C-:B------:R-:W-:Y:S02]  /*18c0*/  HADD2.F32 R118, -RZ, R115.reuse.H0_H0 ;  /* 0x20000073ff767230 */ /* 0x100fe40000004100 */
[----:B------:R-:W-:Y:S01]  /*18d0*/  FADD.FTZ R108, R111, R108 ;  /* 0x0000006c6f6c7221 */ /* 0x000fe20000010000 */
[----:B------:R-:W-:Y:S02]  /*18e0*/  HADD2.F32 R120, -RZ, R115.H1_H1 ;  /* 0x30000073ff787230 */ /* 0x000fe40000004100 */
[----:B------:R-:W-:Y:S01]  /*18f0*/  FADD.FTZ R110, R110, R113 ;  /* 0x000000716e6e7221 */ /* 0x000fe20000010000 */
[----:B------:R-:W-:-:S02]  /*1900*/  HADD2.F32 R116, -RZ, R114.H0_H0 ;  /* 0x20000072ff747230 */ /* 0x000fc40000004100 */
[----:B------:R-:W-:Y:S02]  /*1910*/  HADD2.F32 R115, -RZ, R102.H0_H0 ;  /* 0x20000066ff737230 */ /* 0x000fe40000004100 */
[----:B------:R-:W-:Y:S02]  /*1920*/  HADD2.F32 R114, -RZ, R114.H1_H1 ;  /* 0x30000072ff727230 */ /* 0x000fe40000004100 */
[----:B------:R-:W-:Y:S02]  /*1930*/  HADD2.F32 R119, -RZ, R102.H1_H1 ;  /* 0x30000066ff777230 */ /* 0x000fe40000004100 */
[----:B------:R-:W-:Y:S01]  /*1940*/  FADD.FTZ R115, R115, R116 ;  /* 0x0000007473737221 */ /* 0x000fe20000010000 */
[--C-:B------:R-:W-:Y:S02]  /*1950*/  HADD2.F32 R111, -RZ, R103.reuse.H0_H0 ;  /* 0x20000067ff6f7230 */ /* 0x100fe40000004100 */
        /* <DEDUP_REMOVED lines=24> */
.L_x_6720:
        /* <DEDUP_REMOVED lines=14> */
[--C-:B-----5:R-:W-:Y:S02]  /*1bc0*/  HADD2.F32 R127, -RZ, R112.reuse.H0_H0 ;  /* 0x20000070ff7f7230 */ /* 0x120fe40000004100 */
[----:B------:R-:W-:Y:S02]  /*1bd0*/  HADD2.F32 R122, -RZ, R112.H1_H1 ;  /* 0x30000070ff7a7230 */ /* 0x000fe40000004100 */
[--C-:B------:R-:W-:Y:S02]  /*1be0*/  HADD2.F32 R139, -RZ, R113.reuse.H0_H0 ;  /* 0x20000071ff8b7230 */ /* 0x100fe40000004100 */
[----:B------:R-:W-:Y:S02]  /*1bf0*/  HADD2.F32 R118, -RZ, R113.H1_H1 ;  /* 0x30000071ff767230 */ /* 0x000fe40000004100 */
[--C-:B------:R-:W-:Y:S02]  /*1c00*/  HADD2.F32 R116, -RZ, R114.reuse.H0_H0 ;  /* 0x20000072ff747230 */ /* 0x100fe40000004100 */
[----:B------:R-:W-:-:S02]  /*1c10*/  HADD2.F32 R155, -RZ, R114.H1_H1 ;  /* 0x30000072ff9b7230 */ /* 0x000fc40000004100 */
[--C-:B0-----:R-:W-:Y:S02]  /*1c20*/  HADD2.F32 R143, -RZ, R115.reuse.H0_H0 ;  /* 0x20000073ff8f7230 */ /* 0x101fe40000004100 */
[----:B------:R-:W-:Y:S01]  /*1c30*/  HADD2.F32 R2, -RZ, R115.H1_H1 ;  /* 0x30000073ff027230 */ /* 0x000fe20000004100 */
[----:B------:R-:W-:Y:S06]  /*1c40*/  BRA `(.L_x_6724) ;  /* 0x00000004009c7947 */ /* 0x000fec0003800000 */
.L_x_6723:
[----:B-----5:R-:W-:Y:S02]  /*1c50*/  HADD2.F32 R127, -RZ, R112.H0_H0 ;  /* 0x20000070ff7f7230 */ /* 0x020fe40000004100 */
[----:B------:R-:W-:Y:S02]  /*1c60*/  HADD2.F32 R139, -RZ, R113.H0_H0 ;  /* 0x20000071ff8b7230 */ /* 0x000fe40000004100 */
[----:B------:R-:W-:Y:S02]  /*1c70*/  HADD2.F32 R116, -RZ, R114.H0_H0 ;  /* 0x20000072ff747230 */ /* 0x000fe40000004100 */
[----:B------:R-:W-:Y:S02]  /*1c80*/  HADD2.F32 R0, -RZ, R104.H0_H0 ;  /* 0x20000068ff007230 */ /* 0x000fe40000004100 */
[----:B------:R-:W-:Y:S02]  /*1c90*/  HADD2.F32 R2, -RZ, R105.H0_H0 ;  /* 0x20000069ff027230 */ /* 0x000fe40000004100 */
[----:B------:R-:W-:-:S02]  /*1ca0*/  HADD2.F32 R3, -RZ, R106.H0_H0 ;  /* 0x2000006aff037230 */ /* 0x000fc40000004100 */
[----:B------:R-:W-:Y:S01]  /*1cb0*/  FADD.FTZ R127, R0, R127 ;  /* 0x0000007f007f7221 */ /* 0x000fe20000010000 */
[----:B0-----:R-:W-:Y:S02]  /*1cc0*/  HADD2.F32 R143, -RZ, R115.H0_H0 ;  /* 0x20000073ff8f7230 */ /* 0x001fe40000004100 */
        /* <DEDUP_REMOVED lines=21> */
.L_x_6722:
        /* <DEDUP_REMOVED lines=30> */
.L_x_6725:
[----:B0----5:R-:W-:Y:S02]  /*2000*/  HADD2.F32 R110, -RZ, R114.H0_H0 ;  /* 0x20000072ff6e7230 */ /* 0x021fe40000004100 */
[----:B------:R-:W-:Y:S02]  /*2010*/  HADD2.F32 R111, -RZ, R102.H0_H0 ;  /* 0x20000066ff6f7230 */ /* 0x000fe40000004100 */
[----:B------:R-:W-:Y:S02]  /*2020*/  HADD2.F32 R2, -RZ, R113.H0_H0 ;  /* 0x20000071ff027230 */ /* 0x000fe40000004100 */
[----:B------:R-:W-:Y:S02]  /*2030*/  HADD2.F32 R109, -RZ, R101.H0_H0 ;  /* 0x20000065ff6d7230 */ /* 0x000fe40000004100 */
[----:B------:R-:W-:Y:S01]  /*2040*/  FADD.FTZ R110, R111, R110 ;  /* 0x0000006e6f6e7221 */ /* 0x000fe20000010000 */
[----:B------:R-:W-:Y:S02]  /*2050*/  HADD2.F32 R0, -RZ, R112.H0_H0 ;  /* 0x20000070ff007230 */ /* 0x000fe40000004100 */
[----:B------:R-:W-:-:S02]  /*2060*/  HADD2.F32 R113, -RZ, R113.H1_H1 ;  /* 0x30000071ff717230 */ /* 0x000fc40000004100 */
[----:B------:R-:W-:Y:S01]  /*2070*/  FADD.FTZ R2, R109, R2 ;  /* 0x000000026d027221 */ /* 0x000fe20000010000 */
[----:B------:R-:W-:Y:S02]  /*2080*/  HADD2.F32 R3, -RZ, R100.H0_H0 ;  /* 0x20000064ff037230 */ /* 0x000fe40000004100 */
[----:B------:R-:W-:Y:S02]  /*2090*/  HADD2.F32 R108, -RZ, R101.H1_H1 ;  /* 0x30000065ff6c7230 */ /* 0x000fe40000004100 */
[----:B------:R-:W-:Y:S02]  /*20a0*/  HADD2.F32 R116, -RZ, R115.H0_H0 ;  /* 0x20000073ff747230 */ /* 0x000fe40000004100 */
[----:B------:R-:W-:Y:S01]  /*20b0*/  FADD.FTZ R0, R3, R0 ;  /* 0x0000000003007221 */ /* 0x000fe20000010000 */
[----:B------:R-:W-:Y:S02]  /*20c0*/  HADD2.F32 R111, -RZ, R103.H0_H0 ;  /* 0x20000067ff6f7230 */ /* 0x000fe40000004100 */
        /* <DEDUP_REMOVED lines=31> */
.L_x_6724:
        /* <DEDUP_REMOVED lines=106> */
.L_x_6727:
[----:B---3--:R-:W-:Y:S05]  /*2960*/  BSYNC.RECONVERGENT B0 ;  /* 0x0000000000007941 */ /* 0x008fea0003800200 */
.L_x_6726:
[----:B------:R-:W-:Y:S01]  /*2970*/  BAR.SYNC.DEFER_BLOCKING 0x0 ;  /* 0x0000000000007b1d */ /* 0x000fe20000010000 */
[----:B------:R-:W-:Y:S02]  /*2980*/  ISETP.GT.U32.AND P2, PT, R137, 0x3, PT ;  /* 0x000000038900780c */ /* 0x000fe40003f44070 */
[----:B0-----:R-:W-:Y:S02]  /*2990*/  CS2R R112, SRZ ;  /* 0x0000000000707805 */ /* 0x001fe4000001ff00 */
[----:B------:R-:W-:Y:S01]  /*29a0*/  PLOP3.LUT P5, PT, PT, PT, UP2, 0x80, 0x8 ;  /* 0x000000000008781c */ /* 0x000fe20003faf028 */
[----:B------:R-:W-:Y:S01]  /*29b0*/  UPLOP3.LUT UP2, UPT, UPT, UPT, UP2, 0x40, 0x4 ;  /* 0x000000000004789c */ /* 0x000fe20003f4e820 */
[----:B------:R-:W-:-:S07]  /*29c0*/  PLOP3.LUT P4, PT, PT, PT, PT, 0x8, 0x80 ;  /* 0x000000000080781c */ /* 0x000fce0003f8e170 */
[----:B------:R-:W0:Y:S01]  /*29d0*/  @!P2 S2R R3, SR_CgaCtaId ;  /* 0x000000000003a919 */ /* 0x000e220000008800 */
[----:B------:R-:W-:Y:S02]  /*29e0*/  @!P2 PLOP3.LUT P4, PT, P5, PT, PT, 0x80, 0x8 ;  /* 0x000000000008a81c */ /* 0x000fe40002f8f070 */
[----:B------:R-:W-:-:S04]  /*29f0*/  @!P2 MOV R0, 0x400 ;  /* 0x000004000000a802 */ /* 0x000fc80000000f00 */
[----:B0-----:R-:W-:Y:S01]  /*2a00*/  @!P2 LEA R0, R3, R0, 0x18 ;  /* 0x000000000300a211 */ /* 0x001fe200078ec0ff */
[----:B------:R-:W-:-:S06]  /*2a10*/  HFMA2 R3, -RZ, RZ, 0, 0 ;  /* 0x00000000ff037431 */ /* 0x000fcc00000001ff */
[----:B------:R-:W-:Y:S02]  /*2a20*/  @P4 IADD3 R0, PT, PT, R0, 0x20, RZ ;  /* 0x0000002000004810 */ /* 0x000fe40007ffe0ff */
[----:B------:R-:W-:Y:S02]  /*2a30*/  @!P2 MOV R3, 0x300 ;  /* 0x000003000003a802 */ /* 0x000fe40000000f00 */
[----:B------:R-:W-:-:S03]  /*2a40*/  @!P2 LEA R114, R137, R0, 0x3 ;  /* 0x000000008972a211 */ /* 0x000fc600078e18ff */
[----:B------:R-:W0:Y:S04]  /*2a50*/  SHFL.DOWN PT, R140, R3, 0x2, 0x1f ;  /* 0x08401f00038c7f89 */ /* 0x000e2800000e0000 */
[----:B------:R1:W2:Y:S01]  /*2a60*/  @!P2 LDS.64 R112, [R114] ;  /* 0x000000007270a984 */ /* 0x0002a20000000a00 */
[----:B------:R-:W-:Y:S02]  /*2a70*/  ISETP.NE.AND P2, PT, R138, RZ, PT ;  /* 0x000000ff8a00720c */ /* 0x000fe40003f45270 */
[-C--:B-1----:R-:W-:Y:S02]  /*2a80*/  I2FP.F32.U32 R114, R3.reuse ;  /* 0x0000000300727245 */ /* 0x082fe40000201000 */
[----:B0-----:R-:W-:Y:S02]  /*2a90*/  IADD3 R129, PT, PT, R140, R3, RZ ;  /* 0x000000038c817210 */ /* 0x001fe40007ffe0ff */
[----:B------:R-:W-:-:S02]  /*2aa0*/  I2FP.F32.S32 R140, R140 ;  /* 0x0000008c008c7245 */ /* 0x000fc40000201400 */
[----:B------:R-:W-:Y:S01]  /*2ab0*/  I2FP.F32.S32 R0, R129 ;  /* 0x0000008100007245 */ /* 0x000fe20000201400 */
[----:B------:R-:W0:Y:S03]  /*2ac0*/  SHFL.DOWN PT, R148, R129, 0x1, 0x1f ;  /* 0x08201f0081947f89 */ /* 0x000e2600000e0000 */
[----:B------:R-:W1:Y:S01]  /*2ad0*/  MUFU.RCP R141, R0 ;  /* 0x00000000008d7308 */ /* 0x000e620000001000 */
[----:B--2---:R-:W2:Y:S04]  /*2ae0*/  SHFL.DOWN PT, R115, R112, 0x2, 0x1f ;  /* 0x08401f0070737f89 */ /* 0x004ea800000e0000 */
[----:B------:R-:W3:Y:S01]  /*2af0*/  SHFL.DOWN PT, R142, R113, 0x2, 0x1f ;  /* 0x08401f00718e7f89 */ /* 0x000ee200000e0000 */
[----:B0-----:R-:W-:-:S02]  /*2b00*/  IADD3 R129, PT, PT, R129, R148, RZ ;  /* 0x0000009481817210 */ /* 0x001fc40007ffe0ff */
[----:B------:R-:W-:Y:S02]  /*2b10*/  I2FP.F32.S32 R148, R148 ;  /* 0x0000009400947245 */ /* 0x000fe40000201400 */
[----:B------:R-:W-:-:S06]  /*2b20*/  I2FP.F32.S32 R129, R129 ;  /* 0x0000008100817245 */ /* 0x000fcc0000201400 */
[----:B------:R-:W0:Y:S01]  /*2b30*/  MUFU.RCP R129, R129 ;  /* 0x0000008100817308 */ /* 0x000e220000001000 */
        /* <DEDUP_REMOVED lines=8> */
[----:B------:R-:W-:Y:S02]  /*2bc0*/  FMUL.FTZ R115, R115, R140 ;  /* 0x0000008c73737220 */ /* 0x000fe40000410000 */
[----:B------:R-:W2:Y:S02]  /*2bd0*/  LDC R140, c[0x0][0x448] ;  /* 0x00011200ff8c7b82 */ /* 0x000ea40000000800 */
[----:B------:R-:W-:-:S05]  /*2be0*/  FFMA.FTZ R115, R141, R115, R142 ;  /* 0x000000738d737223 */ /* 0x000fca000001008e */
[----:B------:R-:W3:Y:S01]  /*2bf0*/  SHFL.DOWN PT, R114, R115, 0x1, 0x1f ;  /* 0x08201f0073727f89 */ /* 0x000ee200000e0000 */
[----:B-1----:R-:W-:Y:S01]  /*2c00*/  FADD.FTZ R113, R3, -R112 ;  /* 0x8000007003717221 */ /* 0x002fe20000010000 */
[----:B------:R-:W-:-:S03]  /*2c10*/  FMUL.FTZ R141, R112, R148 ;  /* 0x00000094708d7220 */ /* 0x000fc60000410000 */
[----:B------:R-:W-:Y:S01]  /*2c20*/  FMUL.FTZ R113, R113, R113 ;  /* 0x0000007171717220 */ /* 0x000fe20000410000 */
[----:B------:R-:W-:-:S03]  /*2c30*/  FFMA.FTZ R112, R0, R3, R141 ;  /* 0x0000000300707223 */ /* 0x000fc6000001008d */
[----:B------:R-:W-:Y:S01]  /*2c40*/  FMUL.FTZ R113, R0, R113 ;  /* 0x0000007100717220 */ /* 0x000fe20000410000 */
[----:B0-----:R-:W-:Y:S01]  /*2c50*/  FMUL.FTZ R0, R129, R112 ;  /* 0x0000007081007220 */ /* 0x001fe20000410000 */
[----:B---3--:R-:W-:Y:S02]  /*2c60*/  FADD.FTZ R114, R115, R114 ;  /* 0x0000007273727221 */ /* 0x008fe40000010000 */
[----:B------:R-:W-:-:S03]  /*2c70*/  FMUL.FTZ R113, R113, R148 ;  /* 0x0000009471717220 */ /* 0x000fc60000410000 */
[----:B------:R-:W0:Y:S01]  /*2c80*/  SHFL.IDX PT, R0, R0, RZ, 0x1f ;  /* 0x00001fff00007589 */ /* 0x000e2200000e0000 */
[----:B------:R-:W-:Y:S02]  /*2c90*/  FFMA.FTZ R129, R129, R113, R114 ;  /* 0x0000007181817223 */ /* 0x000fe40000010072 */
[----:B------:R-:W1:Y:S04]  /*2ca0*/  @!P2 LDC.64 R112, c[0x0][0x3c0] ;  /* 0x0000f000ff70ab82 */ /* 0x000e680000000a00 */
[----:B------:R-:W2:Y:S04]  /*2cb0*/  SHFL.IDX PT, R129, R129, RZ, 0x1f ;  /* 0x00001fff81817589 */ /* 0x000ea800000e0000 */
[----:B------:R-:W3:Y:S01]  /*2cc0*/  @!P2 LDC.64 R114, c[0x0][0x3c8] ;  /* 0x0000f200ff72ab82 */ /* 0x000ee20000000a00 */
[----:B0-----:R-:W-:Y:S01]  /*2cd0*/  FMUL.FTZ R3, R0, R0 ;  /* 0x0000000000037220 */ /* 0x001fe20000410000 */
[----:B-1----:R-:W-:-:S04]  /*2ce0*/  @!P2 IMAD.WIDE R112, R136, 0x4, R112 ;  /* 0x000000048870a825 */ /* 0x002fc800078e0270 */
[----:B------:R-:W-:Y:S01]  /*2cf0*/  FSEL R141, R3, RZ, P3 ;  /* 0x000000ff038d7208 */ /* 0x000fe20001800000 */
[----:B--2---:R-:W-:Y:S01]  /*2d00*/  FFMA.FTZ R140, R129, UR9, R140 ;  /* 0x00000009818c7c23 */ /* 0x004fe2000801008c */
[----:B------:R-:W-:Y:S01]  /*2d10*/  FSEL R3, R0, RZ, !P3 ;  /* 0x000000ff00037208 */ /* 0x000fe20005800000 */
[----:B------:R0:W-:Y:S02]  /*2d20*/  @!P2 STG.E desc[UR6][R112.64], R0 ;  /* 0x000000007000a986 */ /* 0x0001e4000c101906 */
[----:B------:R-:W-:Y:S01]  /*2d30*/  FADD.FTZ R140, R140, R141 ;  /* 0x0000008d8c8c7221 */ /* 0x000fe20000010000 */
[----:B---3--:R-:W-:-:S04]  /*2d40*/  @!P2 IMAD.WIDE R114, R136, 0x4, R114 ;  /* 0x000000048872a825 */ /* 0x008fc800078e0272 */
[C---:B------:R-:W-:Y:S01]  /*2d50*/  FADD.FTZ R161, -R3.reuse, R128 ;  /* 0x0000008003a17221 */ /* 0x040fe20000010100 */
[C---:B------:R-:W-:Y:S01]  /*2d60*/  FADD.FTZ R135, -R3.reuse, R135 ;  /* 0x0000008703877221 */ /* 0x040fe20000010100 */
[----:B------:R-:W1:Y:S01]  /*2d70*/  MUFU.RSQ R144, R140 ;  /* 0x0000008c00907308 */ /* 0x000e620000001400 */
        /* <DEDUP_REMOVED lines=16> */
[C---:B-1----:R-:W-:Y:S01]  /*2e80*/  FMUL.FTZ R148, R144.reuse, R135 ;  /* 0x0000008790947220 */ /* 0x042fe20000410000 */
[C---:B------:R-:W-:Y:S01]  /*2e90*/  FMUL.FTZ R147, R144.reuse, R147 ;  /* 0x0000009390937220 */ /* 0x040fe20000410000 */
[----:B------:R-:W1:Y:S01]  /*2ea0*/  LDC.64 R134, c[0x0][0x430] ;  /* 0x00010c00ff867b82 */ /* 0x000e620000000a00 */
[C---:B------:R-:W-:Y:S01]  /*2eb0*/  FMUL.FTZ R126, R144.reuse, R126 ;  /* 0x0000007e907e7220 */ /* 0x040fe20000410000 */
[C---:B------:R-:W-:Y:S01]  /*2ec0*/  FMUL.FTZ R149, R144.reuse, R149 ;  /* 0x0000009590957220 */ /* 0x040fe20000410000 */
[C---:B------:R-:W-:Y:S01]  /*2ed0*/  FMUL.FTZ R146, R144.reuse, R146 ;  /* 0x0000009290927220 */ /* 0x040fe20000410000 */
[C---:B------:R-:W-:Y:S01]  /*2ee0*/  FADD.FTZ R159, -R3.reuse, R122 ;  /* 0x0000007a039f7221 */ /* 0x040fe20000010100 */
[C---:B------:R-:W-:Y:S01]  /*2ef0*/  FADD.FTZ R139, -R3.reuse, R139 ;  /* 0x0000008b038b7221 */ /* 0x040fe20000010100 */
[C---:B------:R-:W-:Y:S01]  /*2f00*/  FADD.FTZ R157, -R3.reuse, R118 ;  /* 0x00000076039d7221 */ /* 0x040fe20000010100 */
[C---:B------:R-:W-:Y:S01]  /*2f10*/  FADD.FTZ R141, -R3.reuse, R116 ;  /* 0x00000074038d7221 */ /* 0x040fe20000010100 */
[C---:B------:R-:W-:Y:S01]  /*2f20*/  FADD.FTZ R155, -R3.reuse, R155 ;  /* 0x0000009b039b7221 */ /* 0x040fe20000010100 */
[C---:B------:R-:W-:Y:S01]  /*2f30*/  FADD.FTZ R143, -R3.reuse, R143 ;  /* 0x0000008f038f7221 */ /* 0x040fe20000010100 */
[C---:B------:R-:W-:Y:S01]  /*2f40*/  FMUL.FTZ R151, R144.reuse, R151 ;  /* 0x0000009790977220 */ /* 0x040fe20000410000 */
[C---:B------:R-:W-:Y:S01]  /*2f50*/  FMUL.FTZ R153, R144.reuse, R153 ;  /* 0x0000009990997220 */ /* 0x040fe20000410000 */
[----:B------:R-:W-:Y:S01]  /*2f60*/  FMUL.FTZ R150, R144, R117 ;  /* 0x0000007590967220 */ /* 0x000fe20000410000 */
[----:B------:R-:W-:Y:S01]  /*2f70*/  FADD.FTZ R3, -R3, R2 ;  /* 0x0000000203037221 */ /* 0x000fe20000010100 */
[----:B------:R3:W-:Y:S01]  /*2f80*/  @!P2 STG.E desc[UR6][R114.64], R144 ;  /* 0x000000907200a986 */ /* 0x0007e2000c101906 */
[----:B------:R-:W-:Y:S01]  /*2f90*/  FFMA.FTZ R2, R147, R28, R24 ;  /* 0x0000001c93027223 */ /* 0x000fe20000010018 */
[----:B0-----:R-:W-:Y:S01]  /*2fa0*/  FFMA.FTZ R113, R126, R29, R25 ;  /* 0x0000001d7e717223 */ /* 0x001fe20000010019 */
[----:B------:R-:W-:Y:S01]  /*2fb0*/  FFMA.FTZ R0, R149, R30, R26 ;  /* 0x0000001e95007223 */ /* 0x000fe2000001001a */
[----:B------:R-:W-:Y:S01]  /*2fc0*/  FFMA.FTZ R117, R148, R33, R21 ;  /* 0x0000002194757223 */ /* 0x000fe20000010015 */
[----:B------:R-:W-:Y:S01]  /*2fd0*/  FFMA.FTZ R116, R153, R34, R22 ;  /* 0x0000002299747223 */ /* 0x000fe20000010016 */
[----:B------:R-:W-:Y:S01]  /*2fe0*/  FFMA.FTZ R118, R150, R35, R23 ;  /* 0x0000002396767223 */ /* 0x000fe20000010017 */
[----:B------:R-:W-:Y:S01]  /*2ff0*/  F2FP.F16.F32.PACK_AB R112, R113, R2 ;  /* 0x000000027170723e */ /* 0x000fe200000000ff */
        /* <DEDUP_REMOVED lines=9> */
[----:B------:R-:W-:Y:S01]  /*3090*/  F2FP.F16.F32.PACK_AB R113, R115, R0 ;  /* 0x000000007371723e */ /* 0x000fe200000000ff */
[C---:B------:R-:W-:Y:S01]  /*30a0*/  FMUL.FTZ R123, R144.reuse, R123 ;  /* 0x0000007b907b7220 */ /* 0x040fe20000410000 */
[----:B------:R-:W-:Y:S01]  /*30b0*/  F2FP.F16.F32.PACK_AB R114, R117, R114 ;  /* 0x000000727572723e */ /* 0x000fe200000000ff */
[----:B------:R-:W-:Y:S01]  /*30c0*/  FMUL.FTZ R122, R144, R161 ;  /* 0x000000a1907a7220 */ /* 0x000fe20000410000 */
[----:B------:R-:W-:Y:S01]  /*30d0*/  F2FP.F16.F32.PACK_AB R115, R118, R116 ;  /* 0x000000747673723e */ /* 0x000fe200000000ff */
[----:B--2---:R-:W-:-:S04]  /*30e0*/  IMAD.WIDE.U32 R116, R131, 0x10, R128 ;  /* 0x0000001083747825 */ /* 0x004fc800078e0080 */
        /* <DEDUP_REMOVED lines=16> */
[----:B-1----:R-:W-:-:S04]  /*31f0*/  IMAD.WIDE.U32 R130, R131, 0x10, R134 ;  /* 0x0000001083827825 */ /* 0x002fc800078e0086 */
[----:B0-----:R-:W-:Y:S01]  /*3200*/  FFMA.FTZ R116, R121, R36, R16 ;  /* 0x0000002479747223 */ /* 0x001fe20000010010 */
[----:B------:R-:W-:Y:S01]  /*3210*/  FFMA.FTZ R117, R120, R37, R17 ;  /* 0x0000002578757223 */ /* 0x000fe20000010011 */
[----:B------:R-:W-:Y:S01]  /*3220*/  IMAD.WIDE.U32 R132, R133, 0x10, R134 ;  /* 0x0000001085847825 */ /* 0x000fe200078e0086 */
[----:B------:R-:W-:-:S03]  /*3230*/  F2FP.F16.F32.PACK_AB R113, R146, R149 ;  /* 0x000000959271723e */ /* 0x000fc600000000ff */
[----:B------:R-:W-:Y:S01]  /*3240*/  FFMA.FTZ R146, R119, R64, R84 ;  /* 0x0000004077927223 */ /* 0x000fe20000010054 */
[----:B------:R-:W-:Y:S01]  /*3250*/  F2FP.F16.F32.PACK_AB R115, R150, R153 ;  /* 0x000000999673723e */ /* 0x000fe200000000ff */
[----:B------:R-:W-:Y:S01]  /*3260*/  IMAD.WIDE.U32 R128, R145, 0x10, R128 ;  /* 0x0000001091807825 */ /* 0x000fe200078e0080 */
[----:B------:R-:W-:-:S03]  /*3270*/  F2FP.F16.F32.PACK_AB R112, R126, R147 ;  /* 0x000000937e70723e */ /* 0x000fc600000000ff */
[----:B------:R-:W-:Y:S01]  /*3280*/  FFMA.FTZ R126, R124, R39, R19 ;  /* 0x000000277c7e7223 */ /* 0x000fe20000010013 */
[----:B------:R-:W-:Y:S01]  /*3290*/  F2FP.F16.F32.PACK_AB R116, R117, R116 ;  /* 0x000000747574723e */ /* 0x000fe200000000ff */
        /* <DEDUP_REMOVED lines=10> */
[----:B------:R-:W-:Y:S01]  /*3340*/  F2FP.F16.F32.PACK_AB R117, R126, R117 ;  /* 0x000000757e75723e */ /* 0x000fe200000000ff */
[----:B------:R-:W-:Y:S01]  /*3350*/  FFMA.FTZ R126, R121, R60, R88 ;  /* 0x0000003c797e7223 */ /* 0x000fe20000010058 */
[----:B------:R-:W-:Y:S01]  /*3360*/  F2FP.F16.F32.PACK_AB R123, R122, R123 ;  /* 0x0000007b7a7b723e */ /* 0x000fe200000000ff */
[----:B------:R-:W-:Y:S01]  /*3370*/  FFMA.FTZ R121, R125, R62, R90 ;  /* 0x0000003e7d797223 */ /* 0x000fe2000001005a */
[----:B------:R-:W-:Y:S01]  /*3380*/  F2FP.F16.F32.PACK_AB R122, R147, R146 ;  /* 0x00000092937a723e */ /* 0x000fe200000000ff */
[----:B------:R-:W-:Y:S01]  /*3390*/  FFMA.FTZ R124, R124, R63, R91 ;  /* 0x0000003f7c7c7223 */ /* 0x000fe2000001005b */
[----:B------:R-:W-:Y:S01]  /*33a0*/  F2FP.F16.F32.PACK_AB R118, R148, R145 ;  /* 0x000000919476723e */ /* 0x000fe200000000ff */
[----:B------:R-:W-:Y:S01]  /*33b0*/  FFMA.FTZ R125, R127, R44, R8 ;  /* 0x0000002c7f7d7223 */ /* 0x000fe20000010008 */
[----:B------:R-:W-:Y:S01]  /*33c0*/  FFMA.FTZ R146, R0, R45, R9 ;  /* 0x0000002d00927223 */ /* 0x000fe20000010009 */
[----:B------:R-:W-:Y:S01]  /*33d0*/  FFMA.FTZ R147, R139, R46, R10 ;  /* 0x0000002e8b937223 */ /* 0x000fe2000001000a */
[----:B------:R-:W-:Y:S01]  /*33e0*/  FFMA.FTZ R148, R140, R47, R11 ;  /* 0x0000002f8c947223 */ /* 0x000fe2000001000b */
[----:B------:R-:W-:Y:S01]  /*33f0*/  F2FP.F16.F32.PACK_AB R121, R124, R121 ;  /* 0x000000797c79723e */ /* 0x000fe200000000ff */
[----:B------:R-:W-:Y:S01]  /*3400*/  FFMA.FTZ R145, R120, R61, R89 ;  /* 0x0000003d78917223 */ /* 0x000fe20000010059 */
[----:B------:R-:W-:Y:S01]  /*3410*/  F2FP.F16.F32.PACK_AB R124, R146, R125 ;  /* 0x0000007d927c723e */ /* 0x000fe200000000ff */
[----:B------:R-:W-:Y:S01]  /*3420*/  FFMA.FTZ R149, R141, R48, R4 ;  /* 0x000000308d957223 */ /* 0x000fe20000010004 */
[----:B------:R-:W-:Y:S01]  /*3430*/  F2FP.F16.F32.PACK_AB R125, R148, R147 ;  /* 0x00000093947d723e */ /* 0x000fe200000000ff */
[----:B------:R-:W-:Y:S01]  /*3440*/  FFMA.FTZ R148, R144, R51, R7 ;  /* 0x0000003390947223 */ /* 0x000fe20000010007 */
[----:B------:R-:W0:Y:S01]  /*3450*/  LDC.64 R146, c[0x0][0x380] ;  /* 0x0000e000ff927b82 */ /* 0x000e220000000a00 */
[----:B------:R-:W-:Y:S01]  /*3460*/  F2FP.F16.F32.PACK_AB R119, R150, R119 ;  /* 0x000000779677723e */ /* 0x000fe200000000ff */
[----:B------:R-:W-:Y:S01]  /*3470*/  FFMA.FTZ R150, R142, R49, R5 ;  /* 0x000000318e967223 */ /* 0x000fe20000010005 */
[----:B------:R-:W-:Y:S01]  /*3480*/  F2FP.F16.F32.PACK_AB R120, R145, R126 ;  /* 0x0000007e9178723e */ /* 0x000fe200000000ff */
[----:B------:R-:W-:Y:S01]  /*3490*/  FFMA.FTZ R145, R127, R68, R80 ;  /* 0x000000447f917223 */ /* 0x000fe20000010050 */
[----:B------:R-:W-:Y:S01]  /*34a0*/  FFMA.FTZ R141, R141, R72, R76 ;  /* 0x000000488d8d7223 */ /* 0x000fe2000001004c */
        /* <DEDUP_REMOVED lines=8> */
[----:B------:R-:W-:-:S02]  /*3530*/  F2FP.F16.F32.PACK_AB R114, R114, R151 ;  /* 0x000000977272723e */ /* 0x000fc400000000ff */
[----:B------:R-:W-:Y:S02]  /*3540*/  F2FP.F16.F32.PACK_AB R127, R148, R127 ;  /* 0x0000007f947f723e */ /* 0x000fe400000000ff */
[----:B------:R-:W-:Y:S01]  /*3550*/  F2FP.F16.F32.PACK_AB R142, R142, R141 ;  /* 0x0000008d8e8e723e */ /* 0x000fe200000000ff */
[----:B------:R1:W-:Y:S01]  /*3560*/  STG.E.128 desc[UR6][R130.64], R112 ;  /* 0x0000007082007986 */ /* 0x0003e2000c101d06 */
[----:B------:R-:W-:Y:S02]  /*3570*/  F2FP.F16.F32.PACK_AB R143, R150, R143 ;  /* 0x0000008f968f723e */ /* 0x000fe400000000ff */
[----:B------:R-:W-:Y:S01]  /*3580*/  F2FP.F16.F32.PACK_AB R141, R144, R139 ;  /* 0x0000008b908d723e */ /* 0x000fe200000000ff */
[----:B------:R1:W-:Y:S01]  /*3590*/  STG.E.128 desc[UR6][R2.64], R116 ;  /* 0x0000007402007986 */ /* 0x0003e2000c101d06 */
[----:B------:R-:W-:Y:S02]  /*35a0*/  F2FP.F16.F32.PACK_AB R140, R140, R145 ;  /* 0x000000918c8c723e */ /* 0x000fe400000000ff */
[----:B0-----:R-:W-:Y:S01]  /*35b0*/  IADD3 R136, PT, PT, R136, R146, RZ ;  /* 0x0000009288887210 */ /* 0x001fe20007ffe0ff */
[----:B------:R1:W-:Y:S03]  /*35c0*/  STG.E.128 desc[UR6][R132.64], R120 ;  /* 0x0000007884007986 */ /* 0x0003e6000c101d06 */
[----:B------:R-:W-:Y:S01]  /*35d0*/  ISETP.GE.AND P2, PT, R136, R147, PT ;  /* 0x000000938800720c */ /* 0x000fe20003f46270 */
[----:B------:R1:W-:Y:S04]  /*35e0*/  STG.E.128 desc[UR6][R128.64], R124 ;  /* 0x0000007c80007986 */ /* 0x0003e8000c101d06 */
[----:B------:R1:W-:Y:S08]  /*35f0*/  STG.E.128 desc[UR6][R134.64], R140 ;  /* 0x0000008c86007986 */ /* 0x0003f0000c101d06 */
[----:B------:R-:W-:Y:S05]  /*3600*/  @!P2 BRA `(.L_x_6728) ;  /* 0xffffffd40020a947 */ /* 0x000fea000383ffff */
[----:B------:R-:W-:Y:S05]  /*3610*/  EXIT ;  /* 0x000000000000794d */ /* 0x000fea0003800000 */
.L_x_6729:
        /* <DEDUP_REMOVED lines=14> */
.L_x_13605:


//--------------------- .text._ZN10layer_norm31ln_parallel_residual_fwd_kernelINS_13Kernel_traitsIf6__halfS2_S2_fjLj3072ELj1ELj1ELj4ELj16ENS_18Kernel_traits_baseILj3072EfS2_S2_S2_fjLj128EEEEELb0ELb1ELb0EEEvNS_9FwdParamsE --------------------------
	.section	.text._ZN10layer_norm31ln_parallel_residual_fwd_kernelINS_13Kernel_traitsIf6__halfS2_S2_fjLj3072ELj1ELj1ELj4ELj16ENS_18Kernel_traits_baseILj3072EfS2_S2_S2_fjLj128EEEEELb0ELb1ELb0EEEvNS_9FwdParamsE,"ax",@progbits
	.align	128
        .global         _ZN10layer_norm31ln_parallel_residual_fwd_kernelINS_13Kernel_traitsIf6__halfS2_S2_fjLj3072ELj1ELj1ELj4ELj16ENS_18Kernel_traits_baseILj3072EfS2_S2_S2_fjLj128EEEEELb0ELb1ELb0EEEvNS_9FwdParamsE
        .type           _ZN10layer_norm31ln_parallel_residual_fwd_kernelINS_13Kernel_traitsIf6__halfS2_S2_fjLj3072ELj1ELj1ELj4ELj16ENS_18Kernel_traits_baseILj3072EfS2_S2_S2_fjLj128EEEEELb0ELb1ELb0EEEvNS_9FwdParamsE,@function
        .size           _ZN10layer_norm31ln_parallel_residual_fwd_kernelINS_13Kernel_traitsIf6__halfS2_S2_fjLj3072ELj1ELj1ELj4ELj16ENS_18Kernel_traits_baseILj3072EfS2_S2_S2_fjLj128EEEEELb0ELb1ELb0EEEvNS_9FwdParamsE,(.L_x_13606 - _ZN10layer_norm31ln_parallel_residual_fwd_kernelINS_13Kernel_traitsIf6__halfS2_S2_fjLj3072ELj1ELj1ELj4ELj16ENS_18Kernel_traits_baseILj3072EfS2_S2_S2_fjLj128EEEEELb0ELb1ELb0EEEvNS_9FwdParamsE)
        .other          _ZN10layer_norm31ln_parallel_residual_fwd_kernelINS_13Kernel_traitsIf6__halfS2_S2_fjLj3072ELj1ELj1ELj4ELj16ENS_18Kernel_traits_baseILj3072EfS2_S2_S2_fjLj128EEEEELb0ELb1ELb0EEEvNS_9FwdParamsE,@"STO_CUDA_ENTRY STV_DEFAULT"
_ZN10layer_norm31ln_parallel_residual_fwd_kernelINS_13Kernel_traitsIf6__halfS2_S2_fjLj3072ELj1ELj1ELj4ELj16ENS_18Kernel_traits_baseILj3072EfS2_S2_S2_fjLj128EEEEELb0ELb1ELb0EEEvNS_9FwdParamsE:
.text._ZN10layer_norm31ln_parallel_residual_fwd_kernelINS_13Kernel_traitsIf6__halfS2_S2_fjLj3072ELj1ELj1ELj4ELj16ENS_18Kernel_traits_baseILj3072EfS2_S2_S2_fjLj128EEEEELb0ELb1ELb0EEEvNS_9FwdParamsE:
        /* <DEDUP_REMOVED lines=54> */
.L_x_6731:
        /* <DEDUP_REMOVED lines=30> */
.L_x_6732:
[----:B------:R-:W-:Y:S05]  /*0540*/  BSYNC.RECONVERGENT B0 ;  /* 0x0000000000007941 */ /* 0x000fea0003800200 */
.L_x_6730:
        /* <DEDUP_REMOVED lines=23> */
.L_x_6757:
        /* <DEDUP_REMOVED lines=17> */
[----:B------:R0:W5:Y:S01]  /*07d0*/  @P1 LDG.E.128 R28, desc[UR6][R96.64] ;  /* 0x00000006601c1981 */ /* 0x000162000c1e1d00 */
[----:B----4-:R-:W-:-:S05]  /*07e0*/  @P2 IMAD.WIDE.U32 R100, R90, 0x10, R100 ;  /* 0x000000105a642825 */ /* 0x010fca00078e0064 */
        /* <DEDUP_REMOVED lines=8> */
[----:B------:R-:W-:Y:S02]  /*0870*/  HADD2.F32 R20, -RZ, R82.H0_H0 ;  /* 0x20000052ff147230 */ /* 0x000fe40000004100 */
[----:B------:R-:W-:-:S02]  /*0880*/  HADD2.F32 R17, -RZ, R28.H1_H1 ;  /* 0x3000001cff117230 */ /* 0x000fc40000004100 */
[----:B------:R-:W-:Y:S02]  /*0890*/  HADD2.F32 R21, -RZ, R29.H0_H0 ;  /* 0x2000001dff157230 */ /* 0x000fe40000004100 */
[----:B------:R-:W-:Y:S02]  /*08a0*/  HADD2.F32 R23, -RZ, R30.H0_H0 ;  /* 0x2000001eff177230 */ /* 0x000fe40000004100 */
[----:B------:R-:W-:Y:S01]  /*08b0*/  FADD.FTZ R80, R80, R17 ;  /* 0x0000001150507221 */ /* 0x000fe20000010000 */
[--C-:B------:R-:W-:Y:S02]  /*08c0*/  HADD2.F32 R22, -RZ, R83.reuse.H0_H0 ;  /* 0x20000053ff167230 */ /* 0x100fe40000004100 */
[----:B------:R-:W-:Y:S01]  /*08d0*/  FADD.FTZ R18, R18, R21 ;  /* 0x0000001512127221 */ /* 0x000fe20000010000 */
[----:B------:R-:W-:Y:S02]  /*08e0*/  HADD2.F32 R84, -RZ, R83.H1_H1 ;  /* 0x30000053ff547230 */ /* 0x000fe40000004100 */
[----:B------:R-:W-:Y:S01]  /*08f0*/  FADD.FTZ R20, R20, R23 ;  /* 0x0000001714147221 */ /* 0x000fe20000010000 */
[----:B------:R-:W-:-:S02]  /*0900*/  HADD2.F32 R81, -RZ, R81.H1_H1 ;  /* 0x30000051ff517230 */ /* 0x000fc40000004100 */
[----:B------:R-:W-:Y:S02]  /*0910*/  HADD2.F32 R82, -RZ, R82.H1_H1 ;  /* 0x30000052ff527230 */ /* 0x000fe40000004100 */
[----:B------:R-:W-:Y:S02]  /*0920*/  HADD2.F32 R10, -RZ, R29.H1_H1 ;  /* 0x3000001dff0a7230 */ /* 0x000fe40000004100 */
[----:B------:R-:W-:Y:S02]  /*0930*/  HADD2.F32 R83, -RZ, R30.H1_H1 ;  /* 0x3000001eff537230 */ /* 0x000fe40000004100 */
[--C-:B------:R-:W-:Y:S02]  /*0940*/  HADD2.F32 R21, -RZ, R31.reuse.H0_H0 ;  /* 0x2000001fff157230 */ /* 0x100fe40000004100 */
[----:B------:R-:W-:Y:S01]  /*0950*/  FADD.FTZ R81, R81, R10 ;  /* 0x0000000a51517221 */ /* 0x000fe20000010000 */
[----:B------:R-:W-:Y:S02]  /*0960*/  HADD2.F32 R23, -RZ, R31.H1_H1 ;  /* 0x3000001fff177230 */ /* 0x000fe40000004100 */
[----:B------:R-:W-:Y:S01]  /*0970*/  FADD.FTZ R82, R82, R83 ;  /* 0x0000005352527221 */ /* 0x000fe20000010000 */
[----:B------:R-:W-:-:S02]  /*0980*/  HADD2.F32 R17, -RZ, R25.H0_H0 ;  /* 0x20000019ff117230 */ /* 0x000fc40000004100 */
[----:B------:R-:W-:Y:S01]  /*0990*/  FADD.FTZ R22, R22, R21 ;  /* 0x0000001516167221 */ /* 0x000fe20000010000 */
[----:B------:R-:W-:Y:S02]  /*09a0*/  HADD2.F32 R10, -RZ, R24.H0_H0 ;  /* 0x20000018ff0a7230 */ /* 0x000fe40000004100 */
[----:B------:R-:W-:Y:S01]  /*09b0*/  FADD.FTZ R84, R84, R23 ;  /* 0x0000001754547221 */ /* 0x000fe20000010000 */
[--C-:B------:R-:W-:Y:S02]  /*09c0*/  HADD2.F32 R83, -RZ, R27.reuse.H1_H1 ;  /* 0x3000001bff537230 */ /* 0x100fe40000004100 */
        /* <DEDUP_REMOVED lines=18> */
.L_x_6736:
        /* <DEDUP_REMOVED lines=29> */
.L_x_6735:
        /* <DEDUP_REMOVED lines=30> */
.L_x_6738:
        /* <DEDUP_REMOVED lines=8> */
.L_x_6737:
[----:B------:R-:W3:Y:S01]  /*0f20*/  @P0 LDC.64 R80, c[0x0][0x3a8] ;  /* 0x0000ea00ff500b82 */ /* 0x000ee20000000a00 */
[C---:B0-----:R-:W-:Y:S01]  /*0f30*/  IADD3 R97, PT, PT, R90.reuse, 0x80, RZ ;  /* 0x000000805a617810 */ /* 0x041fe20007ffe0ff */
[----:B---3--:R-:W-:-:S05]  /*0f40*/  @P0 IMAD.WIDE.U32 R80, R90, 0x10, R80 ;  /* 0x000000105a500825 */ /* 0x008fca00078e0050 */
[----:B------:R0:W-:Y:S02]  /*0f50*/  @P0 STG.E.128 desc[UR6][R80.64], R20 ;  /* 0x0000001450000986 */ /* 0x0001e4000c101d06 */
.L_x_6734:
[----:B--234-:R-:W-:Y:S05]  /*0f60*/  BSYNC.RECONVERGENT B0 ;  /* 0x0000000000007941 */ /* 0x01cfea0003800200 */
.L_x_6733:
        /* <DEDUP_REMOVED lines=13> */
[----:B------:R0:W5:Y:S01]  /*1040*/  @P1 LDG.E.128 R28, desc[UR6][R86.64] ;  /* 0x00000006561c1981 */ /* 0x000162000c1e1d00 */
[----:B---3--:R-:W-:-:S05]  /*1050*/  @P2 IMAD.WIDE.U32 R100, R97, 0x10, R100 ;  /* 0x0000001061642825 */ /* 0x008fca00078e0064 */
        /* <DEDUP_REMOVED lines=9> */
[--C-:B-1----:R-:W-:Y:S02]  /*10f0*/  HADD2.F32 R15, -RZ, R81.reuse.H0_H0 ;  /* 0x20000051ff0f7230 */ /* 0x102fe40000004100 */
[----:B------:R-:W-:Y:S02]  /*1100*/  HADD2.F32 R16, -RZ, R81.H1_H1 ;  /* 0x30000051ff107230 */ /* 0x000fe40000004100 */
[--C-:B------:R-:W-:Y:S02]  /*1110*/  HADD2.F32 R87, -RZ, R82.reuse.H0_H0 ;  /* 0x20000052ff577230 */ /* 0x100fe40000004100 */
[----:B------:R-:W-:-:S02]  /*1120*/  HADD2.F32 R86, -RZ, R82.H1_H1 ;  /* 0x30000052ff567230 */ /* 0x000fc40000004100 */
[--C-:B------:R-:W-:Y:S02]  /*1130*/  HADD2.F32 R93, -RZ, R83.reuse.H0_H0 ;  /* 0x20000053ff5d7230 */ /* 0x100fe40000004100 */
[----:B------:R-:W-:Y:S01]  /*1140*/  HADD2.F32 R94, -RZ, R83.H1_H1 ;  /* 0x30000053ff5e7230 */ /* 0x000fe20000004100 */
[----:B------:R-:W-:Y:S06]  /*1150*/  BRA `(.L_x_6743) ;  /* 0x0000000400a47947 */ /* 0x000fec0003800000 */
.L_x_6742:
[----:B-----5:R-:W-:Y:S02]  /*1160*/  HADD2.F32 R11, -RZ, R80.H0_H0 ;  /* 0x20000050ff0b7230 */ /* 0x020fe40000004100 */
[----:B------:R-:W-:Y:S02]  /*1170*/  HADD2.F32 R8, -RZ, R24.H0_H0 ;  /* 0x20000018ff087230 */ /* 0x000fe40000004100 */
[----:B-1----:R-:W-:Y:S02]  /*1180*/  HADD2.F32 R15, -RZ, R81.H0_H0 ;  /* 0x20000051ff0f7230 */ /* 0x002fe40000004100 */
        /* <DEDUP_REMOVED lines=26> */
.L_x_6741:
[----:B------:R-:W-:-:S04]  /*1330*/  UISETP.NE.U32.AND UP0, UPT, UR12, URZ, UPT ;  /* 0x000000ff0c00728c */ /* 0x000fc8000bf05070 */
[----:B------:R-:W-:-:S09]  /*1340*/  UISETP.NE.AND.EX UP0, UPT, UR13, URZ, UPT, UP0 ;  /* 0x000000ff0d00728c */ /* 0x000fd2000bf05300 */
[----:B------:R-:W-:Y:S05]  /*1350*/  BRA.U UP0, `(.L_x_6744) ;  /* 0x0000000100747547 */ /* 0x000fea000b800000 */
        /* <DEDUP_REMOVED lines=29> */
.L_x_6744:
[----:B-----5:R-:W-:Y:S02]  /*1530*/  HADD2.F32 R8, -RZ, R80.H0_H0 ;  /* 0x20000050ff087230 */ /* 0x020fe40000004100 */
[----:B------:R-:W-:Y:S02]  /*1540*/  HADD2.F32 R11, -RZ, R28.H0_H0 ;  /* 0x2000001cff0b7230 */ /* 0x000fe40000004100 */
[----:B------:R-:W-:Y:S02]  /*1550*/  HADD2.F32 R80, -RZ, R80.H1_H1 ;  /* 0x30000050ff507230 */ /* 0x000fe40000004100 */
[----:B------:R-:W-:Y:S02]  /*1560*/  HADD2.F32 R16, -RZ, R81.H0_H0 ;  /* 0x20000051ff107230 */ /* 0x000fe40000004100 */
[----:B------:R-:W-:Y:S01]  /*1570*/  FADD.FTZ R11, R11, R8 ;  /* 0x000000080b0b7221 */ /* 0x000fe20000010000 */
[----:B------:R-:W-:Y:S02]  /*1580*/  HADD2.F32 R20, -RZ, R82.H0_H0 ;  /* 0x20000052ff147230 */ /* 0x000fe40000004100 */
[----:B-1----:R-:W-:-:S02]  /*1590*/  HADD2.F32 R15, -RZ, R28.H1_H1 ;  /* 0x3000001cff0f7230 */ /* 0x002fc40000004100 */
        /* <DEDUP_REMOVED lines=37> */
.L_x_6743:
[----:B------:R-:W0:Y:S02]  /*17f0*/  @P0 LDC.64 R80, c[0x0][0x3a8] ;  /* 0x0000ea00ff500b82 */ /* 0x000e240000000a00 */
[C---:B0-----:R-:W-:Y:S01]  /*1800*/  @P0 IMAD.WIDE.U32 R80, R97.reuse, 0x10, R80 ;  /* 0x0000001061500825 */ /* 0x041fe200078e0050 */
[----:B------:R-:W-:-:S04]  /*1810*/  IADD3 R97, PT, PT, R97, 0x80, RZ ;  /* 0x0000008061617810 */ /* 0x000fc80007ffe0ff */
[----:B------:R2:W-:Y:S03]  /*1820*/  @P0 STG.E.128 desc[UR6][R80.64], R20 ;  /* 0x0000001450000986 */ /* 0x0005e6000c101d06 */
.L_x_6740:
[----:B------:R-:W-:Y:S05]  /*1830*/  BSYNC.RECONVERGENT B0 ;  /* 0x0000000000007941 */ /* 0x000fea0003800200 */
.L_x_6739:
[----:B------:R-:W-:Y:S01]  /*1840*/  ISETP.GE.U32.AND P5, PT, R5, 0x180, PT ;  /* 0x000001800500780c */ /* 0x000fe20003fa6070 */
[----:B------:R-:W-:-:S12]  /*1850*/  BSSY.RECONVERGENT B0, `(.L_x_6745) ;  /* 0x000008a000007945 */ /* 0x000fd80003800200 */
[----:B------:R-:W-:Y:S05]  /*1860*/  @!P5 BRA `(.L_x_6746) ;  /* 0x000000080020d947 */ /* 0x000fea0003800000 */
[----:B------:R-:W-:Y:S01]  /*1870*/  ISETP.NE.U32.AND P1, PT, RZ, UR10, PT ;  /* 0x0000000aff007c0c */ /* 0x000fe2000bf25070 */
[----:B0-2---:R-:W0:Y:S01]  /*1880*/  LDC.64 R80, c[0x0][0x390] ;  /* 0x0000e400ff507b82 */ /* 0x005e220000000a00 */
        /* <DEDUP_REMOVED lines=26> */
.L_x_6748:
        /* <DEDUP_REMOVED lines=29> */
.L_x_6747:
        /* <DEDUP_REMOVED lines=32> */
.L_x_6750:
        /* <DEDUP_REMOVED lines=44> */
.L_x_6749:
[----:B------:R-:W0:Y:S02]  /*20c0*/  @P0 LDC.64 R80, c[0x0][0x3a8] ;  /* 0x0000ea00ff500b82 */ /* 0x000e240000000a00 */
[----:B0-----:R-:W-:-:S05]  /*20d0*/  @P0 IMAD.WIDE.U32 R80, R97, 0x10, R80 ;  /* 0x0000001061500825 */ /* 0x001fca00078e0050 */
[----:B------:R3:W-:Y:S02]  /*20e0*/  @P0 STG.E.128 desc[UR6][R80.64], R20 ;  /* 0x0000001450000986 */ /* 0x0007e4000c101d06 */
.L_x_6746:
[----:B------:R-:W-:Y:S05]  /*20f0*/  BSYNC.RECONVERGENT B0 ;  /* 0x0000000000007941 */ /* 0x000fea0003800200 */
.L_x_6745:
        /* <DEDUP_REMOVED lines=109> */
[----:B------:R-:W-:-:S04]  /*27d0*/  HFMA2 R97, -RZ, RZ, 0, 0 ;  /* 0x00000000ff617431 */ /* 0x000fc800000001ff */
[----:B------:R0:W-:Y:S01]  /*27e0*/  @!P2 STS.64 [R96+UR4], R80 ;  /* 0x000000506000a988 */ /* 0x0001e20008000a04 */
[----:B------:R-:W-:Y:S01]  /*27f0*/  BAR.SYNC.DEFER_BLOCKING 0x0 ;  /* 0x0000000000007b1d */ /* 0x000fe20000010000 */
[----:B------:R-:W-:Y:S02]  /*2800*/  @!P6 MOV R97, R7 ;  /* 0x000000070061e202 */ /* 0x000fe40000000f00 */
[----:B------:R-:W-:-:S03]  /*2810*/  ISETP.NE.AND P2, PT, R0, RZ, PT ;  /* 0x000000ff0000720c */ /* 0x000fc60003f45270 */
[----:B------:R-:W2:Y:S01]  /*2820*/  SHFL.DOWN PT, R100, R97, 0x2, 0x1f ;  /* 0x08401f0061647f89 */ /* 0x000ea200000e0000 */
[----:B0-----:R-:W-:-:S03]  /*2830*/  I2FP.F32.S32 R80, R97 ;  /* 0x0000006100507245 */ /* 0x001fc60000201400 */
[----:B------:R0:W-:Y:S01]  /*2840*/  @!P6 LDS.64 R82, [R99] ;  /* 0x000000006352e984 */ /* 0x0001e20000000a00 */
[----:B--2---:R-:W-:Y:S01]  /*2850*/  IADD3 R103, PT, PT, R100, R97, RZ ;  /* 0x0000006164677210 */ /* 0x004fe20007ffe0ff */
[----:B0-----:R-:W0:Y:S01]  /*2860*/  LDC R99, c[0x0][0x448] ;  /* 0x00011200ff637b82 */ /* 0x001e220000000800 */
[----:B------:R-:W-:Y:S02]  /*2870*/  I2FP.F32.S32 R100, R100 ;  /* 0x0000006400647245 */ /* 0x000fe40000201400 */
[----:B------:R-:W-:Y:S01]  /*2880*/  I2FP.F32.S32 R104, R103 ;  /* 0x0000006700687245 */ /* 0x000fe20000201400 */
[----:B------:R-:W2:Y:S03]  /*2890*/  SHFL.DOWN PT, R106, R103, 0x1, 0x1f ;  /* 0x08201f00676a7f89 */ /* 0x000ea600000e0000 */
[----:B------:R-:W3:Y:S01]  /*28a0*/  MUFU.RCP R105, R104 ;  /* 0x0000006800697308 */ /* 0x000ee20000001000 */
[----:B--2---:R-:W-:-:S02]  /*28b0*/  IADD3 R103, PT, PT, R103, R106, RZ ;  /* 0x0000006a67677210 */ /* 0x004fc40007ffe0ff */
[----:B------:R-:W-:Y:S01]  /*28c0*/  I2FP.F32.S32 R106, R106 ;  /* 0x0000006a006a7245 */ /* 0x000fe20000201400 */
[----:B------:R-:W2:Y:S01]  /*28d0*/  SHFL.DOWN PT, R101, R82, 0x2, 0x1f ;  /* 0x08401f0052657f89 */ /* 0x000ea200000e0000 */
[----:B------:R-:W-:-:S03]  /*28e0*/  I2FP.F32.S32 R103, R103 ;  /* 0x0000006700677245 */ /* 0x000fc60000201400 */
[----:B------:R-:W4:Y:S03]  /*28f0*/  SHFL.DOWN PT, R102, R83, 0x2, 0x1f ;  /* 0x08401f0053667f89 */ /* 0x000f2600000e0000 */
[----:B------:R-:W1:Y:S01]  /*2900*/  MUFU.RCP R103, R103 ;  /* 0x0000006700677308 */ /* 0x000e620000001000 */
[C---:B--2---:R-:W-:Y:S01]  /*2910*/  FMUL.FTZ R81, R101.reuse, R100 ;  /* 0x0000006465517220 */ /* 0x044fe20000410000 */
[----:B------:R-:W-:-:S03]  /*2920*/  FADD.FTZ R101, -R101, R82 ;  /* 0x0000005265657221 */ /* 0x000fc60000010100 */
[----:B------:R-:W-:Y:S01]  /*2930*/  FFMA.FTZ R96, R80, R82, R81 ;  /* 0x0000005250607223 */ /* 0x000fe20000010051 */
[----:B------:R-:W-:Y:S01]  /*2940*/  FMUL.FTZ R101, R101, R101 ;  /* 0x0000006565657220 */ /* 0x000fe20000410000 */
[----:B----4-:R-:W-:Y:S02]  /*2950*/  FADD.FTZ R102, R102, R83 ;  /* 0x0000005366667221 */ /* 0x010fe40000010000 */
[----:B---3--:R-:W-:Y:S01]  /*2960*/  FMUL.FTZ R81, R105, R96 ;  /* 0x0000006069517220 */ /* 0x008fe20000410000 */
        /* <DEDUP_REMOVED lines=10> */
[----:B-1----:R-:W-:Y:S01]  /*2a10*/  FMUL.FTZ R96, R103, R80 ;  /* 0x0000005067607220 */ /* 0x002fe20000410000 */
[----:B---3--:R-:W-:Y:S01]  /*2a20*/  FADD.FTZ R82, R101, R82 ;  /* 0x0000005265527221 */ /* 0x008fe20000010000 */
[----:B------:R-:W1:Y:S01]  /*2a30*/  @!P2 LDC.64 R80, c[0x0][0x3c8] ;  /* 0x0000f200ff50ab82 */ /* 0x000e620000000a00 */
[----:B------:R-:W-:Y:S02]  /*2a40*/  FMUL.FTZ R83, R83, R106 ;  /* 0x0000006a53537220 */ /* 0x000fe40000410000 */
[----:B------:R-:W2:Y:S02]  /*2a50*/  SHFL.IDX PT, R101, R96, RZ, 0x1f ;  /* 0x00001fff60657589 */ /* 0x000ea400000e0000 */
[----:B------:R-:W-:-:S03]  /*2a60*/  FFMA.FTZ R103, R103, R83, R82 ;  /* 0x0000005367677223 */ /* 0x000fc60000010052 */
[----:B------:R-:W3:Y:S02]  /*2a70*/  @!P2 LDC.64 R82, c[0x0][0x3c0] ;  /* 0x0000f000ff52ab82 */ /* 0x000ee40000000a00 */
[----:B------:R-:W0:Y:S01]  /*2a80*/  SHFL.IDX PT, R102, R103, RZ, 0x1f ;  /* 0x00001fff67667589 */ /* 0x000e2200000e0000 */
[----:B-1----:R-:W-:-:S04]  /*2a90*/  @!P2 IMAD.WIDE R80, R4, 0x4, R80 ;  /* 0x000000040450a825 */ /* 0x002fc800078e0250 */
[----:B--2---:R-:W-:-:S05]  /*2aa0*/  FMUL.FTZ R97, R101, R101 ;  /* 0x0000006565617220 */ /* 0x004fca0000410000 */
[----:B------:R-:W-:Y:S01]  /*2ab0*/  FSEL R100, R97, RZ, P3 ;  /* 0x000000ff61647208 */ /* 0x000fe20001800000 */
[----:B---3--:R-:W-:-:S04]  /*2ac0*/  @!P2 IMAD.WIDE R82, R4, 0x4, R82 ;  /* 0x000000040452a825 */ /* 0x008fc800078e0252 */
[----:B0-----:R-:W-:-:S04]  /*2ad0*/  FFMA.FTZ R97, R102, UR8, R99 ;  /* 0x0000000866617c23 */ /* 0x001fc80008010063 */
[----:B------:R-:W-:Y:S01]  /*2ae0*/  FADD.FTZ R97, R97, R100 ;  /* 0x0000006461617221 */ /* 0x000fe20000010000 */
[----:B------:R0:W-:Y:S01]  /*2af0*/  @!P2 STG.E desc[UR6][R82.64], R101 ;  /* 0x000000655200a986 */ /* 0x0001e2000c101906 */
[----:B------:R-:W-:Y:S02]  /*2b00*/  FSEL R100, R101, RZ, !P3 ;  /* 0x000000ff65647208 */ /* 0x000fe40005800000 */
[----:B------:R-:W1:Y:S02]  /*2b10*/  MUFU.RSQ R99, R97 ;  /* 0x0000006100637308 */ /* 0x000e640000001400 */
[----:B-1----:R0:W-:Y:S01]  /*2b20*/  @!P2 STG.E desc[UR6][R80.64], R99 ;  /* 0x000000635000a986 */ /* 0x0021e2000c101906 */
[----:B------:R-:W-:Y:S05]  /*2b30*/  @!P1 BRA `(.L_x_6752) ;  /* 0x0000000000809947 */ /* 0x000fea0003800000 */
[----:B------:R-:W1:Y:S01]  /*2b40*/  LDC.64 R96, c[0x0][0x428] ;  /* 0x00010a00ff607b82 */ /* 0x000e620000000a00 */
        /* <DEDUP_REMOVED lines=25> */
[----:B-1----:R-:W-:Y:S01]  /*2ce0*/  IMAD.WIDE.U32 R96, R90, 0x10, R96 ;  /* 0x000000105a607825 */ /* 0x002fe200078e0060 */
[----:B------:R-:W-:-:S02]  /*2cf0*/  F2FP.F16.F32.PACK_AB R81, R104, R83 ;  /* 0x000000536851723e */ /* 0x000fc400000000ff */
[----:B------:R-:W-:Y:S02]  /*2d00*/  F2FP.F16.F32.PACK_AB R82, R101, R82 ;  /* 0x000000526552723e */ /* 0x000fe400000000ff */
[----:B------:R-:W-:Y:S02]  /*2d10*/  F2FP.F16.F32.PACK_AB R83, R112, R103 ;  /* 0x000000677053723e */ /* 0x000fe400000000ff */
[----:B------:R-:W-:-:S03]  /*2d20*/  IADD3 R90, PT, PT, R90, 0x80, RZ ;  /* 0x000000805a5a7810 */ /* 0x000fc60007ffe0ff */
[----:B------:R1:W-:Y:S04]  /*2d30*/  STG.E.128 desc[UR6][R96.64], R80 ;  /* 0x0000005060007986 */ /* 0x0003e8000c101d06 */
.L_x_6752:
[----:B------:R-:W-:Y:S05]  /*2d40*/  BSYNC.RECONVERGENT B0 ;  /* 0x0000000000007941 */ /* 0x000fea0003800200 */
.L_x_6751:
[----:B------:R-:W-:Y:S04]  /*2d50*/  BSSY.RECONVERGENT B0, `(.L_x_6753) ;  /* 0x0000022000007945 */ /* 0x000fe80003800200 */
[----:B------:R-:W-:Y:S05]  /*2d60*/  @!P4 BRA `(.L_x_6754) ;  /* 0x000000000080c947 */ /* 0x000fea0003800000 */
[----:B-1----:R-:W1:Y:S01]  /*2d70*/  LDC.64 R96, c[0x0][0x428] ;  /* 0x00010a00ff607b82 */ /* 0x002e620000000a00 */
        /* <DEDUP_REMOVED lines=31> */
.L_x_6754:
[----:B------:R-:W-:Y:S05]  /*2f70*/  BSYNC.RECONVERGENT B0 ;  /* 0x0000000000007941 */ /* 0x000fea0003800200 */
.L_x_6753:
        /* <DEDUP_REMOVED lines=27> */
[----:B-1----:R-:W-:Y:S01]  /*3130*/  IMAD.WIDE.U32 R96, R90, 0x10, R96 ;  /* 0x000000105a607825 */ /* 0x002fe200078e0060 */
[----:B------:R-:W-:-:S02]  /*3140*/  F2FP.F16.F32.PACK_AB R83, R100, R83 ;  /* 0x000000536453723e */ /* 0x000fc400000000ff */
[----:B------:R-:W-:Y:S02]  /*3150*/  F2FP.F16.F32.PACK_AB R82, R108, R101 ;  /* 0x000000656c52723e */ /* 0x000fe400000000ff */
[----:B------:R-:W-:Y:S02]  /*3160*/  F2FP.F16.F32.PACK_AB R81, R104, R81 ;  /* 0x000000516851723e */ /* 0x000fe400000000ff */
[----:B------:R-:W-:-:S05]  /*3170*/  F2FP.F16.F32.PACK_AB R80, R99, R80 ;  /* 0x000000506350723e */ /* 0x000fca00000000ff */
[----:B------:R3:W-:Y:S02]  /*3180*/  STG.E.128 desc[UR6][R96.64], R80 ;  /* 0x0000005060007986 */ /* 0x0007e4000c101d06 */
.L_x_6756:
[----:B------:R-:W-:Y:S05]  /*3190*/  BSYNC.RECONVERGENT B0 ;  /* 0x0000000000007941 */ /* 0x000fea0003800200 */
.L_x_6755:
[----:B0123--:R-:W0:Y:S01]  /*31a0*/  LDC.64 R80, c[0x0][0x380] ;  /* 0x0000e000ff507b82 */ /* 0x00fe220000000a00 */
[----:B------:R-:W-:Y:S01]  /*31b0*/  UPLOP3.LUT UP1, UPT, UPT, UPT, UP1, 0x40, 0x4 ;  /* 0x000000000004789c */ /* 0x000fe20003f2e810 */
[----:B0-----:R-:W-:-:S04]  /*31c0*/  IADD3 R4, PT, PT, R4, R80, RZ ;  /* 0x0000005004047210 */ /* 0x001fc80007ffe0ff */
[----:B------:R-:W-:-:S13]  /*31d0*/  ISETP.GE.AND P2, PT, R4, R81, PT ;  /* 0x000000510400720c */ /* 0x000fda0003f46270 */
[----:B------:R-:W-:Y:S05]  /*31e0*/  @!P2 BRA `(.L_x_6757) ;  /* 0xffffffd40034a947 */ /* 0x000fea000383ffff */
[----:B------:R-:W-:Y:S05]  /*31f0*/  EXIT ;  /* 0x000000000000794d */ /* 0x000fea0003800000 */
.L_x_6758:
        /* <DEDUP_REMOVED lines=16> */
.L_x_13606:


//--------------------- .text._ZN10layer_norm31ln_parallel_residual_fwd_kernelINS_13Kernel_traitsIf6__halfS2_S2_fjLj3072ELj1ELj1ELj4ELj16ENS_18Kernel_traits_baseILj3072EfS2_S2_S2_fjLj128EEEEELb0ELb1ELb1EEEvNS_9FwdParamsE --------------------------
	.section	.text._ZN10layer_norm31ln_parallel_residual_fwd_kernelINS_13Kernel_traitsIf6__halfS2_S2_fjLj3072ELj1ELj1ELj4ELj16ENS_18Kernel_traits_baseILj3072EfS2_S2_S2_fjLj128EEEEELb0ELb1ELb1EEEvNS_9FwdParamsE,"ax",@progbits
	.align	128
        .global         _ZN10layer_norm31ln_parallel_residual_fwd_kernelINS_13Kernel_traitsIf6__halfS2_S2_fjLj3072ELj1ELj1ELj4ELj16ENS_18Kernel_traits_baseILj3072EfS2_S2_S2_fjLj128EEEEELb0ELb1ELb1EEEvNS_9FwdParamsE
        .type           _ZN10layer_norm31ln_parallel_residual_fwd_kernelINS_13Kernel_traitsIf6__halfS2_S2_fjLj3072ELj1ELj1ELj4ELj16ENS_18Kernel_traits_baseILj3072EfS2_S2_S2_fjLj128EEEEELb0ELb1ELb1EEEvNS_9FwdParamsE,@function
        .size           _ZN10layer_norm31ln_parallel_residual_fwd_kernelINS_13Kernel_traitsIf6__halfS2_S2_fjLj3072ELj1ELj1ELj4ELj16ENS_18Kernel_traits_baseILj3072EfS2_S2_S2_fjLj128EEEEELb0ELb1ELb1EEEvNS_9FwdParamsE,(.L_x_13607 - _ZN10layer_norm31ln_parallel_residual_fwd_kernelINS_13Kernel_traitsIf6__halfS2_S2_fjLj3072ELj1ELj1ELj4ELj16ENS_18Kernel_traits_baseILj3072EfS2_S2_S2_fjLj128EEEEELb0ELb1ELb1EEEvNS_9FwdParamsE)
        .other          _ZN10layer_norm31ln_parallel_residual_fwd_kernelINS_13Kernel_traitsIf6__halfS2_S2_fjLj3072ELj1ELj1ELj4ELj16ENS_18Kernel_traits_baseILj3072EfS2_S2_S2_fjLj128EEEEELb0ELb1ELb1EEEvNS_9FwdParamsE,@"STO_CUDA_ENTRY STV_DEFAULT"
_ZN10layer_norm31ln_parallel_residual_fwd_kernelINS_13Kernel_traitsIf6__halfS2_S2_fjLj3072ELj1ELj1ELj4ELj16ENS_18Kernel_traits_baseILj3072EfS2_S2_S2_fjLj128EEEEELb0ELb1ELb1EEEvNS_9FwdParamsE:
.text._ZN10layer_norm31ln_parallel_residual_fwd_kernelINS_13Kernel_traitsIf6__halfS2_S2_fjLj3072ELj1ELj1ELj4ELj16ENS_18Kernel_traits_baseILj3072EfS2_S2_S2_fjLj128EEEEELb0ELb1ELb1EEEvNS_9FwdParamsE:
        /* <DEDUP_REMOVED lines=49> */
.L_x_6759:
        /* <DEDUP_REMOVED lines=14> */
.L_x_6772:
[----:B----4-:R-:W-:Y:S01]  /*03f0*/  ISETP.NE.U32.AND P2, PT, RZ, UR12, PT ;  /* 0x0000000cff007c0c */ /* 0x010fe2000bf45070 */
[----:B-1----:R-:W1:Y:S01]  /*0400*/  LDC.64 R68, c[0x0][0x390] ;  /* 0x0000e400ff447b82 */ /* 0x002e620000000a00 */
[----:B--2---:R-:W-:Y:S02]  /*0410*/  IMAD R0, R2, UR10, RZ ;  /* 0x0000000a02007c24 */ /* 0x004fe4000f8e02ff */
[----:B------:R-:W-:-:S03]  /*0420*/  ISETP.NE.AND.EX P2, PT, RZ, UR13, PT, P2 ;  /* 0x0000000dff007c0c */ /* 0x000fc6000bf45320 */
[----:B------:R-:W-:Y:S02]  /*0430*/  SHF.R.S32.HI R71, RZ, 0x1f, R0 ;  /* 0x0000001fff477819 */ /* 0x000fe40000011400 */
[----:B------:R-:W2:Y:S02]  /*0440*/  @P1 LDC.64 R64, c[0x0][0x398] ;  /* 0x0000e600ff401b82 */ /* 0x000ea40000000a00 */
[----:B------:R-:W-:-:S04]  /*0450*/  LEA.HI R0, R71, R0, RZ, 0x3 ;  /* 0x0000000047007211 */ /* 0x000fc800078f18ff */
[----:B------:R-:W-:Y:S02]  /*0460*/  LEA.HI.SX32 R71, R0, R3, 0x1d ;  /* 0x0000000300477211 */ /* 0x000fe400078feaff */
[----:B------:R-:W4:Y:S03]  /*0470*/  @P2 LDC.64 R66, c[0x0][0x3a0] ;  /* 0x0000e800ff422b82 */ /* 0x000f260000000a00 */
[----:B-1----:R-:W-:-:S06]  /*0480*/  IMAD.WIDE.U32 R72, R71, 0x10, R68 ;  /* 0x0000001047487825 */ /* 0x002fcc00078e0044 */
[----:B-----5:R-:W5:Y:S01]  /*0490*/  LDG.E.128 R72, desc[UR6][R72.64] ;  /* 0x0000000648487981 */ /* 0x020f62000c1e1d00 */
[----:B--2---:R-:W-:-:S05]  /*04a0*/  @P1 IMAD.WIDE.U32 R64, R71, 0x10, R64 ;  /* 0x0000001047401825 */ /* 0x004fca00078e0040 */
[----:B------:R1:W5:Y:S01]  /*04b0*/  @P1 LDG.E.128 R12, desc[UR6][R64.64] ;  /* 0x00000006400c1981 */ /* 0x000362000c1e1d00 */
[----:B----4-:R-:W-:-:S05]  /*04c0*/  @P2 IMAD.WIDE.U32 R66, R71, 0x10, R66 ;  /* 0x0000001047422825 */ /* 0x010fca00078e0042 */
[----:B------:R1:W5:Y:S01]  /*04d0*/  @P2 LDG.E.128 R8, desc[UR6][R66.64] ;  /* 0x0000000642082981 */ /* 0x000362000c1e1d00 */
[----:B------:R-:W-:Y:S05]  /*04e0*/  @!P1 BRA `(.L_x_6760) ;  /* 0x00000004002c9947 */ /* 0x000fea0003800000 */
[----:B------:R-:W-:Y:S05]  /*04f0*/  @!P2 BRA `(.L_x_6761) ;  /* 0x0000000000b4a947 */ /* 0x000fea0003800000 */
[----:B-----5:R-:W-:Y:S02]  /*0500*/  HADD2.F32 R0, -RZ, R72.H0_H0 ;  /* 0x20000048ff007230 */ /* 0x020fe40000004100 */
[----:B0-----:R-:W-:Y:S02]  /*0510*/  HADD2.F32 R5, -RZ, R12.H0_H0 ;  /* 0x2000000cff057230 */ /* 0x001fe40000004100 */
[----:B------:R-:W-:Y:S02]  /*0520*/  HADD2.F32 R72, -RZ, R72.H1_H1 ;  /* 0x30000048ff487230 */ /* 0x000fe40000004100 */
[----:B-1----:R-:W-:Y:S02]  /*0530*/  HADD2.F32 R64, -RZ, R74.H0_H0 ;  /* 0x2000004aff407230 */ /* 0x002fe40000004100 */
[----:B------:R-:W-:Y:S01]  /*0540*/  FADD.FTZ R0, R0, R5 ;  /* 0x0000000500007221 */ /* 0x000fe20000010000 */
[----:B------:R-:W-:Y:S02]  /*0550*/  HADD2.F32 R5, -RZ, R12.H1_H1 ;  /* 0x3000000cff057230 */ /* 0x000fe40000004100 */
[----:B------:R-:W-:-:S02]  /*0560*/  HADD2.F32 R65, -RZ, R14.H0_H0 ;  /* 0x2000000eff417230 */ /* 0x000fc40000004100 */
[----:B------:R-:W-:Y:S02]  /*0570*/  HADD2.F32 R4, -RZ, R73.H0_H0 ;  /* 0x20000049ff047230 */ /* 0x000fe40000004100 */
[----:B------:R-:W-:Y:S01]  /*0580*/  FADD.FTZ R72, R72, R5 ;  /* 0x0000000548487221 */ /* 0x000fe20000010000 */
[----:B------:R-:W-:Y:S02]  /*0590*/  HADD2.F32 R66, -RZ, R75.H0_H0 ;  /* 0x2000004bff427230 */ /* 0x000fe40000004100 */
[----:B------:R-:W-:Y:S01]  /*05a0*/  FADD.FTZ R64, R64, R65 ;  /* 0x0000004140407221 */ /* 0x000fe20000010000 */
        /* <DEDUP_REMOVED lines=34> */
.L_x_6761:
[----:B-----5:R-:W-:Y:S02]  /*07d0*/  HADD2.F32 R77, -RZ, R72.H0_H0 ;  /* 0x20000048ff4d7230 */ /* 0x020fe40000004100 */
[----:B------:R-:W-:Y:S02]  /*07e0*/  HADD2.F32 R0, -RZ, R12.H0_H0 ;  /* 0x2000000cff007230 */ /* 0x000fe40000004100 */
[--C-:B------:R-:W-:Y:S02]  /*07f0*/  HADD2.F32 R81, -RZ, R74.reuse.H0_H0 ;  /* 0x2000004aff517230 */ /* 0x100fe40000004100 */
[----:B------:R-:W-:Y:S02]  /*0800*/  HADD2.F32 R76, -RZ, R74.H1_H1 ;  /* 0x3000004aff4c7230 */ /* 0x000fe40000004100 */
[----:B------:R-:W-:Y:S01]  /*0810*/  FADD.FTZ R77, R77, R0 ;  /* 0x000000004d4d7221 */ /* 0x000fe20000010000 */
[----:B------:R-:W-:Y:S02]  /*0820*/  HADD2.F32 R72, -RZ, R72.H1_H1 ;  /* 0x30000048ff487230 */ /* 0x000fe40000004100 */
[----:B------:R-:W-:-:S02]  /*0830*/  HADD2.F32 R79, -RZ, R73.H0_H0 ;  /* 0x20000049ff4f7230 */ /* 0x000fc40000004100 */
[----:B------:R-:W-:Y:S02]  /*0840*/  HADD2.F32 R70, -RZ, R73.H1_H1 ;  /* 0x30000049ff467230 */ /* 0x000fe40000004100 */
[----:B0-----:R-:W-:Y:S02]  /*0850*/  HADD2.F32 R4, -RZ, R13.H0_H0 ;  /* 0x2000000dff047230 */ /* 0x001fe40000004100 */
[----:B------:R-:W-:Y:S02]  /*0860*/  HADD2.F32 R6, -RZ, R14.H0_H0 ;  /* 0x2000000eff067230 */ /* 0x000fe40000004100 */
[--C-:B------:R-:W-:Y:S02]  /*0870*/  HADD2.F32 R83, -RZ, R75.reuse.H0_H0 ;  /* 0x2000004bff537230 */ /* 0x100fe40000004100 */
[----:B------:R-:W-:Y:S01]  /*0880*/  FADD.FTZ R79, R79, R4 ;  /* 0x000000044f4f7221 */ /* 0x000fe20000010000 */
[----:B------:R-:W-:Y:S02]  /*0890*/  HADD2.F32 R74, -RZ, R75.H1_H1 ;  /* 0x3000004bff4a7230 */ /* 0x000fe40000004100 */
[----:B------:R-:W-:Y:S01]  /*08a0*/  FADD.FTZ R81, R81, R6 ;  /* 0x0000000651517221 */ /* 0x000fe20000010000 */
[----:B------:R-:W-:-:S02]  /*08b0*/  HADD2.F32 R0, -RZ, R15.H0_H0 ;  /* 0x2000000fff007230 */ /* 0x000fc40000004100 */
[----:B-1----:R-:W-:Y:S02]  /*08c0*/  HADD2.F32 R67, -RZ, R15.H1_H1 ;  /* 0x3000000fff437230 */ /* 0x002fe40000004100 */
        /* <DEDUP_REMOVED lines=13> */
.L_x_6760:
        /* <DEDUP_REMOVED lines=30> */
.L_x_6763:
[----:B-----5:R-:W-:Y:S02]  /*0b80*/  HADD2.F32 R77, -RZ, R72.H0_H0 ;  /* 0x20000048ff4d7230 */ /* 0x020fe40000004100 */
[--C-:B------:R-:W-:Y:S02]  /*0b90*/  HADD2.F32 R81, -RZ, R74.reuse.H0_H0 ;  /* 0x2000004aff517230 */ /* 0x100fe40000004100 */
[----:B------:R-:W-:Y:S02]  /*0ba0*/  HADD2.F32 R76, -RZ, R74.H1_H1 ;  /* 0x3000004aff4c7230 */ /* 0x000fe40000004100 */
[----:B------:R-:W-:Y:S02]  /*0bb0*/  HADD2.F32 R72, -RZ, R72.H1_H1 ;  /* 0x30000048ff487230 */ /* 0x000fe40000004100 */
[--C-:B------:R-:W-:Y:S02]  /*0bc0*/  HADD2.F32 R79, -RZ, R73.reuse.H0_H0 ;  /* 0x20000049ff4f7230 */ /* 0x100fe40000004100 */
[----:B------:R-:W-:-:S02]  /*0bd0*/  HADD2.F32 R70, -RZ, R73.H1_H1 ;  /* 0x30000049ff467230 */ /* 0x000fc40000004100 */
[--C-:B------:R-:W-:Y:S02]  /*0be0*/  HADD2.F32 R83, -RZ, R75.reuse.H0_H0 ;  /* 0x2000004bff537230 */ /* 0x100fe40000004100 */
[----:B------:R-:W-:-:S07]  /*0bf0*/  HADD2.F32 R74, -RZ, R75.H1_H1 ;  /* 0x3000004bff4a7230 */ /* 0x000fce0000004100 */
.L_x_6762:
[----:B------:R-:W2:Y:S01]  /*0c00*/  @P0 LDC.64 R84, c[0x0][0x3a8] ;  /* 0x0000ea00ff540b82 */ /* 0x000ea20000000a00 */
[----:B------:R-:W-:-:S05]  /*0c10*/  IADD3 R73, PT, PT, R71, 0x80, RZ ;  /* 0x0000008047497810 */ /* 0x000fca0007ffe0ff */
[----:B-1----:R-:W-:Y:S02]  /*0c20*/  IMAD.WIDE.U32 R64, R73, 0x10, R68 ;  /* 0x0000001049407825 */ /* 0x002fe400078e0044 */
[----:B------:R-:W1:Y:S08]  /*0c30*/  @P1 LDC.64 R90, c[0x0][0x398] ;  /* 0x0000e600ff5a1b82 */ /* 0x000e700000000a00 */
[----:B------:R-:W4:Y:S01]  /*0c40*/  @P2 LDC.64 R92, c[0x0][0x3a0] ;  /* 0x0000e800ff5c2b82 */ /* 0x000f220000000a00 */
[----:B--2---:R-:W-:-:S05]  /*0c50*/  @P0 IMAD.WIDE.U32 R84, R71, 0x10, R84 ;  /* 0x0000001047540825 */ /* 0x004fca00078e0054 */
[----:B------:R2:W-:Y:S01]  /*0c60*/  @P0 STG.E.128 desc[UR6][R84.64], R4 ;  /* 0x0000000454000986 */ /* 0x0005e2000c101d06 */
[----:B-1----:R-:W-:-:S03]  /*0c70*/  @P1 IMAD.WIDE.U32 R90, R73, 0x10, R90 ;  /* 0x00000010495a1825 */ /* 0x002fc600078e005a */
[----:B------:R-:W5:Y:S04]  /*0c80*/  LDG.E.128 R64, desc[UR6][R64.64] ;  /* 0x0000000640407981 */ /* 0x000f68000c1e1d00 */
[----:B------:R2:W5:Y:S01]  /*0c90*/  @P1 LDG.E.128 R12, desc[UR6][R90.64] ;  /* 0x000000065a0c1981 */ /* 0x000562000c1e1d00 */
[----:B----4-:R-:W-:-:S05]  /*0ca0*/  @P2 IMAD.WIDE.U32 R92, R73, 0x10, R92 ;  /* 0x00000010495c2825 */ /* 0x010fca00078e005c */
[----:B------:R2:W5:Y:S01]  /*0cb0*/  @P2 LDG.E.128 R8, desc[UR6][R92.64] ;  /* 0x000000065c082981 */ /* 0x000562000c1e1d00 */
[----:B0-----:R-:W-:-:S04]  /*0cc0*/  UISETP.NE.U32.AND UP0, UPT, UR14, URZ, UPT ;  /* 0x000000ff0e00728c */ /* 0x001fc8000bf05070 */
[----:B------:R-:W-:-:S09]  /*0cd0*/  UISETP.NE.AND.EX UP0, UPT, UR15, URZ, UPT, UP0 ;  /* 0x000000ff0f00728c */ /* 0x000fd2000bf05300 */
[----:B--2---:R-:W-:Y:S05]  /*0ce0*/  BRA.U UP0, `(.L_x_6764) ;  /* 0x0000000100a47547 */ /* 0x004fea000b800000 */
        /* <DEDUP_REMOVED lines=12> */
.L_x_6765:
        /* <DEDUP_REMOVED lines=29> */
.L_x_6764:
        /* <DEDUP_REMOVED lines=32> */
.L_x_6767:
[--C-:B-----5:R-:W-:Y:S02]  /*1180*/  HADD2.F32 R4, -RZ, R65.reuse.H0_H0 ;  /* 0x20000041ff047230 */ /* 0x120fe40000004100 */
[--C-:B------:R-:W-:Y:S02]  /*1190*/  HADD2.F32 R75, -RZ, R66.reuse.H0_H0 ;  /* 0x20000042ff4b7230 */ /* 0x100fe40000004100 */
[----:B------:R-:W-:Y:S02]  /*11a0*/  HADD2.F32 R78, -RZ, R66.H1_H1 ;  /* 0x30000042ff4e7230 */ /* 0x000fe40000004100 */
[----:B------:R-:W-:Y:S02]  /*11b0*/  HADD2.F32 R65, -RZ, R65.H1_H1 ;  /* 0x30000041ff417230 */ /* 0x000fe40000004100 */
[----:B------:R-:W-:Y:S02]  /*11c0*/  HADD2.F32 R6, -RZ, R13.H1_H1 ;  /* 0x3000000dff067230 */ /* 0x000fe40000004100 */
[----:B------:R-:W-:-:S02]  /*11d0*/  HADD2.F32 R66, -RZ, R14.H0_H0 ;  /* 0x2000000eff427230 */ /* 0x000fc40000004100 */
[----:B------:R-:W-:Y:S02]  /*11e0*/  HADD2.F32 R0, -RZ, R64.H0_H0 ;  /* 0x20000040ff007230 */ /* 0x000fe40000004100 */
[----:B------:R-:W-:Y:S01]  /*11f0*/  FADD.FTZ R6, R6, R65 ;  /* 0x0000004106067221 */ /* 0x000fe20000010000 */
[----:B------:R-:W-:Y:S02]  /*1200*/  HADD2.F32 R5, -RZ, R12.H0_H0 ;  /* 0x2000000cff057230 */ /* 0x000fe40000004100 */
[----:B------:R-:W-:Y:S01]  /*1210*/  FADD.FTZ R66, R66, R75 ;  /* 0x0000004b42427221 */ /* 0x000fe20000010000 */
[--C-:B------:R-:W-:Y:S02]  /*1220*/  HADD2.F32 R80, -RZ, R67.reuse.H0_H0 ;  /* 0x20000043ff507230 */ /* 0x100fe40000004100 */
[----:B------:R-:W-:Y:S02]  /*1230*/  HADD2.F32 R82, -RZ, R67.H1_H1 ;  /* 0x30000043ff527230 */ /* 0x000fe40000004100 */
[----:B------:R-:W-:Y:S01]  /*1240*/  FADD.FTZ R0, R5, R0 ;  /* 0x0000000005007221 */ /* 0x000fe20000010000 */
[----:B------:R-:W-:-:S02]  /*1250*/  HADD2.F32 R7, -RZ, R13.H0_H0 ;  /* 0x2000000dff077230 */ /* 0x000fc40000004100 */
[----:B------:R-:W-:Y:S02]  /*1260*/  HADD2.F32 R67, -RZ, R14.H1_H1 ;  /* 0x3000000eff437230 */ /* 0x000fe40000004100 */
[--C-:B------:R-:W-:Y:S02]  /*1270*/  HADD2.F32 R65, -RZ, R15.reuse.H0_H0 ;  /* 0x2000000fff417230 */ /* 0x100fe40000004100 */
[----:B------:R-:W-:Y:S01]  /*1280*/  FADD.FTZ R4, R7, R4 ;  /* 0x0000000407047221 */ /* 0x000fe20000010000 */
[----:B------:R-:W-:Y:S02]  /*1290*/  HADD2.F32 R75, -RZ, R15.H1_H1 ;  /* 0x3000000fff4b7230 */ /* 0x000fe40000004100 */
[----:B------:R-:W-:Y:S01]  /*12a0*/  FADD.FTZ R67, R67, R78 ;  /* 0x0000004e43437221 */ /* 0x000fe20000010000 */
[----:B------:R-:W-:Y:S02]  /*12b0*/  HADD2.F32 R91, -RZ, R8.H0_H0 ;  /* 0x20000008ff5b7230 */ /* 0x000fe40000004100 */
[----:B------:R-:W-:Y:S01]  /*12c0*/  FADD.FTZ R65, R65, R80 ;  /* 0x0000005041417221 */ /* 0x000fe20000010000 */
[----:B------:R-:W-:-:S02]  /*12d0*/  HADD2.F32 R64, -RZ, R64.H1_H1 ;  /* 0x30000040ff407230 */ /* 0x000fc40000004100 */
[----:B------:R-:W-:Y:S01]  /*12e0*/  FADD.FTZ R75, R75, R82 ;  /* 0x000000524b4b7221 */ /* 0x000fe20000010000 */
[----:B------:R-:W-:Y:S02]  /*12f0*/  HADD2.F32 R5, -RZ, R12.H1_H1 ;  /* 0x3000000cff057230 */ /* 0x000fe40000004100 */
[----:B------:R-:W-:Y:S01]  /*1300*/  FADD.FTZ R91, R91, R0 ;  /* 0x000000005b5b7221 */ /* 0x000fe20000010000 */
[----:B------:R-:W-:Y:S02]  /*1310*/  HADD2.F32 R7, -RZ, R9.H0_H0 ;  /* 0x20000009ff077230 */ /* 0x000fe40000004100 */
        /* <DEDUP_REMOVED lines=18> */
.L_x_6766:
        /* <DEDUP_REMOVED lines=14> */
[--C-:B0----5:R-:W-:Y:S02]  /*1520*/  HADD2.F32 R96, -RZ, R64.reuse.H0_H0 ;  /* 0x20000040ff607230 */ /* 0x121fe40000004100 */
        /* <DEDUP_REMOVED lines=8> */
.L_x_6769:
[----:B0----5:R-:W-:Y:S02]  /*15b0*/  HADD2.F32 R96, -RZ, R64.H0_H0 ;  /* 0x20000040ff607230 */ /* 0x021fe40000004100 */
        /* <DEDUP_REMOVED lines=28> */
.L_x_6768:
[----:B------:R-:W-:Y:S05]  /*1780*/  BRA.U UP1, `(.L_x_6771) ;  /* 0x0000000101747547 */ /* 0x000fea000b800000 */
        /* <DEDUP_REMOVED lines=29> */
.L_x_6771:
[----:B-----5:R-:W-:Y:S02]  /*1960*/  HADD2.F32 R0, -RZ, R64.H0_H0 ;  /* 0x20000040ff007230 */ /* 0x020fe40000004100 */
[----:B0-----:R-:W-:Y:S02]  /*1970*/  HADD2.F32 R5, -RZ, R12.H0_H0 ;  /* 0x2000000cff057230 */ /* 0x001fe40000004100 */
        /* <DEDUP_REMOVED lines=42> */
.L_x_6770:
        /* <DEDUP_REMOVED lines=140> */
[----:B------:R-:W3:Y:S01]  /*24e0*/  LDC R68, c[0x0][0x448] ;  /* 0x00011200ff447b82 */ /* 0x000ee20000000800 */
[----:B------:R-:W-:Y:S01]  /*24f0*/  FMUL.FTZ R64, R105, R64 ;  /* 0x0000004069407220 */ /* 0x000fe20000410000 */
[----:B----4-:R-:W-:Y:S01]  /*2500*/  FMUL.FTZ R66, R104, R65 ;  /* 0x0000004168427220 */ /* 0x010fe20000410000 */
[----:B-1----:R-:W-:Y:S02]  /*2510*/  FADD.FTZ R65, R67, R0 ;  /* 0x0000000043417221 */ /* 0x002fe40000010000 */
[----:B------:R-:W-:Y:S02]  /*2520*/  FMUL.FTZ R64, R64, R69 ;  /* 0x0000004540407220 */ /* 0x000fe40000410000 */
[----:B------:R-:W0:Y:S02]  /*2530*/  SHFL.IDX PT, R0, R66, RZ, 0x1f ;  /* 0x00001fff42007589 */ /* 0x000e2400000e0000 */
[----:B------:R-:W-:-:S05]  /*2540*/  FFMA.FTZ R104, R104, R64, R65 ;  /* 0x0000004068687223 */ /* 0x000fca0000010041 */
[----:B------:R-:W3:Y:S01]  /*2550*/  SHFL.IDX PT, R65, R104, RZ, 0x1f ;  /* 0x00001fff68417589 */ /* 0x000ee200000e0000 */
[C---:B0-----:R-:W-:Y:S01]  /*2560*/  FMUL.FTZ R64, R0.reuse, R0 ;  /* 0x0000000000407220 */ /* 0x041fe20000410000 */
[----:B------:R-:W-:-:S04]  /*2570*/  FSEL R98, R0, RZ, !P3 ;  /* 0x000000ff00627208 */ /* 0x000fc80005800000 */
[----:B------:R-:W-:Y:S01]  /*2580*/  FSEL R69, R64, RZ, P3 ;  /* 0x000000ff40457208 */ /* 0x000fe20001800000 */
[C---:B------:R-:W-:Y:S01]  /*2590*/  FADD.FTZ R101, -R98.reuse, R84 ;  /* 0x0000005462657221 */ /* 0x040fe20000010100 */
[----:B---3--:R-:W-:Y:S01]  /*25a0*/  FFMA.FTZ R68, R65, UR11, R68 ;  /* 0x0000000b41447c23 */ /* 0x008fe20008010044 */
[C---:B------:R-:W-:Y:S01]  /*25b0*/  FADD.FTZ R67, -R98.reuse, R77 ;  /* 0x0000004d62437221 */ /* 0x040fe20000010100 */
[----:B------:R-:W0:Y:S01]  /*25c0*/  LDC.64 R64, c[0x0][0x428] ;  /* 0x00010a00ff407b82 */ /* 0x000e220000000a00 */
        /* <DEDUP_REMOVED lines=25> */
[C---:B------:R-:W-:Y:S01]  /*2760*/  FMUL.FTZ R81, R84.reuse, R81 ;  /* 0x0000005154517220 */ /* 0x040fe20000410000 */
[C---:B------:R-:W-:Y:S01]  /*2770*/  FMUL.FTZ R74, R84.reuse, R121 ;  /* 0x00000079544a7220 */ /* 0x040fe20000410000 */
[----:B------:R-:W-:Y:S01]  /*2780*/  FMUL.FTZ R66, R84, R115 ;  /* 0x0000007354427220 */ /* 0x000fe20000410000 */
[----:B------:R-:W-:Y:S01]  /*2790*/  FFMA.FTZ R68, R67, R60, R36 ;  /* 0x0000003c43447223 */ /* 0x000fe20000010024 */
[----:B0-----:R-:W-:-:S04]  /*27a0*/  IMAD.WIDE.U32 R78, R73, 0x10, R64 ;  /* 0x00000010494e7825 */ /* 0x001fc800078e0040 */
[----:B------:R-:W-:Y:S01]  /*27b0*/  FFMA.FTZ R67, R83, R58, R34 ;  /* 0x0000003a53437223 */ /* 0x000fe20000010022 */
[----:B------:R-:W-:Y:S01]  /*27c0*/  FFMA.FTZ R82, R80, R59, R35 ;  /* 0x0000003b50527223 */ /* 0x000fe20000010023 */
[----:B------:R-:W-:Y:S01]  /*27d0*/  FFMA.FTZ R72, R81, R56, R32 ;  /* 0x0000003851487223 */ /* 0x000fe20000010020 */
[----:B------:R-:W-:-:S04]  /*27e0*/  IMAD.WIDE.U32 R76, R71, 0x10, R64 ;  /* 0x00000010474c7825 */ /* 0x000fc800078e0040 */
[----:B------:R-:W-:Y:S01]  /*27f0*/  FFMA.FTZ R73, R74, R57, R33 ;  /* 0x000000394a497223 */ /* 0x000fe20000010021 */
[----:B------:R-:W-:Y:S01]  /*2800*/  FFMA.FTZ R71, R66, R61, R37 ;  /* 0x0000003d42477223 */ /* 0x000fe20000010025 */
[C---:B------:R-:W-:Y:S01]  /*2810*/  FMUL.FTZ R91, R84.reuse, R91 ;  /* 0x0000005b545b7220 */ /* 0x040fe20000410000 */
[----:B------:R-:W-:Y:S01]  /*2820*/  FMUL.FTZ R90, R84, R107 ;  /* 0x0000006b545a7220 */ /* 0x000fe20000410000 */
[----:B------:R-:W-:Y:S01]  /*2830*/  F2FP.F16.F32.PACK_AB R67, R82, R67 ;  /* 0x000000435243723e */ /* 0x000fe200000000ff */
[----:B------:R-:W-:Y:S01]  /*2840*/  IMAD.WIDE.U32 R80, R75, 0x10, R64 ;  /* 0x000000104b507825 */ /* 0x000fe200078e0040 */
[----:B------:R-:W-:Y:S01]  /*2850*/  F2FP.F16.F32.PACK_AB R66, R73, R72 ;  /* 0x000000484942723e */ /* 0x000fe200000000ff */
[----:B------:R-:W0:Y:S01]  /*2860*/  @!P2 LDC.64 R82, c[0x0][0x3c0] ;  /* 0x0000f000ff52ab82 */ /* 0x000e220000000a00 */
[----:B------:R-:W-:Y:S01]  /*2870*/  F2FP.F16.F32.PACK_AB R64, R71, R68 ;  /* 0x000000444740723e */ /* 0x000fe200000000ff */
[----:B------:R-:W-:Y:S01]  /*2880*/  FMUL.FTZ R74, R84, R87 ;  /* 0x00000057544a7220 */ /* 0x000fe20000410000 */
[----:B------:R-:W-:Y:S01]  /*2890*/  FFMA.FTZ R68, R91, R52, R28 ;  /* 0x000000345b447223 */ /* 0x000fe2000001001c */
[----:B------:R-:W-:Y:S01]  /*28a0*/  FFMA.FTZ R87, R90, R49, R25 ;  /* 0x000000315a577223 */ /* 0x000fe20000010019 */
[C---:B------:R-:W-:Y:S01]  /*28b0*/  FMUL.FTZ R117, R84.reuse, R117 ;  /* 0x0000007554757220 */ /* 0x040fe20000410000 */
[C---:B------:R-:W-:Y:S01]  /*28c0*/  FMUL.FTZ R70, R84.reuse, R119 ;  /* 0x0000007754467220 */ /* 0x040fe20000410000 */
[C---:B------:R-:W-:Y:S01]  /*28d0*/  FMUL.FTZ R109, R84.reuse, R109 ;  /* 0x0000006d546d7220 */ /* 0x040fe20000410000 */
[----:B------:R-:W1:Y:S01]  /*28e0*/  @!P2 LDC.64 R72, c[0x0][0x3c8] ;  /* 0x0000f200ff48ab82 */ /* 0x000e620000000a00 */
[----:B------:R-:W-:Y:S01]  /*28f0*/  FMUL.FTZ R92, R84, R111 ;  /* 0x0000006f545c7220 */ /* 0x000fe20000410000 */
[----:B------:R-:W-:Y:S01]  /*2900*/  FFMA.FTZ R117, R117, R62, R38 ;  /* 0x0000003e75757223 */ /* 0x000fe20000010026 */
[----:B------:R-:W-:Y:S01]  /*2910*/  FFMA.FTZ R70, R70, R63, R39 ;  /* 0x0000003f46467223 */ /* 0x000fe20000010027 */
[----:B------:R-:W-:Y:S01]  /*2920*/  FFMA.FTZ R71, R109, R50, R26 ;  /* 0x000000326d477223 */ /* 0x000fe2000001001a */
[----:B------:R-:W-:Y:S01]  /*2930*/  FFMA.FTZ R92, R92, R51, R27 ;  /* 0x000000335c5c7223 */ /* 0x000fe2000001001b */
[C---:B------:R-:W-:Y:S01]  /*2940*/  FMUL.FTZ R113, R84.reuse, R113 ;  /* 0x0000007154717220 */ /* 0x040fe20000410000 */
[----:B------:R-:W-:Y:S01]  /*2950*/  FMUL.FTZ R94, R84, R93 ;  /* 0x0000005d545e7220 */ /* 0x000fe20000410000 */
[----:B------:R-:W2:Y:S01]  /*2960*/  LDC.64 R90, c[0x0][0x380] ;  /* 0x0000e000ff5a7b82 */ /* 0x000ea20000000a00 */
[----:B------:R-:W-:Y:S01]  /*2970*/  F2FP.F16.F32.PACK_AB R65, R70, R117 ;  /* 0x000000754641723e */ /* 0x000fe200000000ff */
[C---:B------:R-:W-:Y:S01]  /*2980*/  FMUL.FTZ R70, R84.reuse, R69 ;  /* 0x0000004554467220 */ /* 0x040fe20000410000 */
[----:B------:R-:W-:Y:S01]  /*2990*/  FMUL.FTZ R101, R84, R101 ;  /* 0x0000006554657220 */ /* 0x000fe20000410000 */
[----:B------:R-:W-:Y:S01]  /*29a0*/  F2FP.F16.F32.PACK_AB R71, R92, R71 ;  /* 0x000000475c47723e */ /* 0x000fe200000000ff */
[----:B------:R-:W-:Y:S01]  /*29b0*/  FMUL.FTZ R92, R84, R103 ;  /* 0x00000067545c7220 */ /* 0x000fe20000410000 */
[----:B------:R-:W-:Y:S01]  /*29c0*/  FFMA.FTZ R75, R70, R53, R29 ;  /* 0x00000035464b7223 */ /* 0x000fe2000001001d */
[----:B------:R-:W-:Y:S01]  /*29d0*/  FFMA.FTZ R113, R113, R42, R18 ;  /* 0x0000002a71717223 */ /* 0x000fe20000010012 */
[----:B------:R-:W-:Y:S01]  /*29e0*/  FFMA.FTZ R94, R94, R43, R19 ;  /* 0x0000002b5e5e7223 */ /* 0x000fe20000010013 */
[----:B------:R-:W-:Y:S01]  /*29f0*/  FFMA.FTZ R69, R101, R54, R30 ;  /* 0x0000003665457223 */ /* 0x000fe2000001001e */
[----:B------:R-:W-:Y:S01]  /*2a00*/  FFMA.FTZ R74, R74, R55, R31 ;  /* 0x000000374a4a7223 */ /* 0x000fe2000001001f */
[----:B------:R-:W-:Y:S01]  /*2a10*/  FFMA.FTZ R96, R92, R47, R23 ;  /* 0x0000002f5c607223 */ /* 0x000fe20000010017 */
[----:B0-----:R-:W-:-:S04]  /*2a20*/  @!P2 IMAD.WIDE R82, R2, 0x4, R82 ;  /* 0x000000040252a825 */ /* 0x001fc800078e0252 */
[C---:B------:R-:W-:Y:S01]  /*2a30*/  FADD.FTZ R99, -R98.reuse, R99 ;  /* 0x0000006362637221 */ /* 0x040fe20000010100 */
[----:B------:R-:W-:Y:S01]  /*2a40*/  FADD.FTZ R97, -R98, R97 ;  /* 0x0000006162617221 */ /* 0x000fe20000010100 */
[----:B------:R-:W-:Y:S01]  /*2a50*/  F2FP.F16.F32.PACK_AB R68, R75, R68 ;  /* 0x000000444b44723e */ /* 0x000fe200000000ff */
[----:B-1----:R-:W-:Y:S01]  /*2a60*/  @!P2 IMAD.WIDE R92, R2, 0x4, R72 ;  /* 0x00000004025ca825 */ /* 0x002fe200078e0248 */
[----:B------:R-:W-:-:S03]  /*2a70*/  F2FP.F16.F32.PACK_AB R75, R94, R113 ;  /* 0x000000715e4b723e */ /* 0x000fc600000000ff */
[----:B------:R-:W-:Y:S01]  /*2a80*/  FMUL.FTZ R89, R84, R89 ;  /* 0x0000005954597220 */ /* 0x000fe20000410000 */
[----:B------:R-:W-:Y:S01]  /*2a90*/  F2FP.F16.F32.PACK_AB R69, R74, R69 ;  /* 0x000000454a45723e */ /* 0x000fe200000000ff */
[C---:B------:R-:W-:Y:S01]  /*2aa0*/  FMUL.FTZ R94, R84.reuse, R95 ;  /* 0x0000005f545e7220 */ /* 0x040fe20000410000 */
[C---:B------:R-:W-:Y:S01]  /*2ab0*/  FMUL.FTZ R85, R84.reuse, R85 ;  /* 0x0000005554557220 */ /* 0x040fe20000410000 */
[C---:B------:R-:W-:Y:S01]  /*2ac0*/  FMUL.FTZ R74, R84.reuse, R99 ;  /* 0x00000063544a7220 */ /* 0x040fe20000410000 */
[----:B------:R-:W-:Y:S01]  /*2ad0*/  FMUL.FTZ R97, R84, R97 ;  /* 0x0000006154617220 */ /* 0x000fe20000410000 */
[----:B--2---:R-:W-:Y:S01]  /*2ae0*/  IADD3 R2, PT, PT, R2, R90, RZ ;  /* 0x0000005a02027210 */ /* 0x004fe20007ffe0ff */
[----:B------:R-:W-:Y:S01]  /*2af0*/  FMUL.FTZ R105, R84, R105 ;  /* 0x0000006954697220 */ /* 0x000fe20000410000 */
[----:B------:R1:W-:Y:S01]  /*2b00*/  @!P2 STG.E desc[UR6][R82.64], R0 ;  /* 0x000000005200a986 */ /* 0x0003e2000c101906 */
[----:B------:R-:W-:Y:S01]  /*2b10*/  FFMA.FTZ R70, R89, R48, R24 ;  /* 0x0000003059467223 */ /* 0x000fe20000010018 */
[----:B------:R-:W-:Y:S01]  /*2b20*/  FFMA.FTZ R98, R94, R41, R17 ;  /* 0x000000295e627223 */ /* 0x000fe20000010011 */
[----:B------:R-:W-:Y:S01]  /*2b30*/  FFMA.FTZ R85, R85, R44, R20 ;  /* 0x0000002c55557223 */ /* 0x000fe20000010014 */
[----:B------:R1:W-:Y:S01]  /*2b40*/  @!P2 STG.E desc[UR6][R92.64], R84 ;  /* 0x000000545c00a986 */ /* 0x0003e2000c101906 */
[----:B------:R-:W-:Y:S01]  /*2b50*/  ISETP.GE.AND P2, PT, R2, R91, PT ;  /* 0x0000005b0200720c */ /* 0x000fe20003f46270 */
[----:B------:R-:W-:Y:S01]  /*2b60*/  FFMA.FTZ R97, R97, R46, R22 ;  /* 0x0000002e61617223 */ /* 0x000fe20000010016 */
[----:B------:R-:W-:Y:S01]  /*2b70*/  FFMA.FTZ R105, R105, R40, R16 ;  /* 0x0000002869697223 */ /* 0x000fe20000010010 */
[----:B------:R-:W-:Y:S01]  /*2b80*/  FFMA.FTZ R94, R74, R45, R21 ;  /* 0x0000002d4a5e7223 */ /* 0x000fe20000010015 */
[----:B------:R-:W-:Y:S01]  /*2b90*/  F2FP.F16.F32.PACK_AB R70, R87, R70 ;  /* 0x000000465746723e */ /* 0x000fe200000000ff */
[----:B------:R1:W-:Y:S01]  /*2ba0*/  STG.E.128 desc[UR6][R76.64], R64 ;  /* 0x000000404c007986 */ /* 0x0003e2000c101d06 */
[----:B------:R-:W-:-:S02]  /*2bb0*/  F2FP.F16.F32.PACK_AB R73, R96, R97 ;  /* 0x000000616049723e */ /* 0x000fc400000000ff */
[----:B------:R-:W-:Y:S01]  /*2bc0*/  F2FP.F16.F32.PACK_AB R74, R98, R105 ;  /* 0x00000069624a723e */ /* 0x000fe200000000ff */
[----:B------:R1:W-:Y:S01]  /*2bd0*/  STG.E.128 desc[UR6][R78.64], R68 ;  /* 0x000000444e007986 */ /* 0x0003e2000c101d06 */
[----:B------:R-:W-:-:S05]  /*2be0*/  F2FP.F16.F32.PACK_AB R72, R94, R85 ;  /* 0x000000555e48723e */ /* 0x000fca00000000ff */
[----:B------:R1:W-:Y:S01]  /*2bf0*/  STG.E.128 desc[UR6][R80.64], R72 ;  /* 0x0000004850007986 */ /* 0x0003e2000c101d06 */
[----:B------:R-:W-:Y:S05]  /*2c00*/  @!P2 BRA `(.L_x_6772) ;  /* 0xffffffd400f8a947 */ /* 0x000fea000383ffff */
[----:B------:R-:W-:Y:S05]  /*2c10*/  EXIT ;  /* 0x000000000000794d */ /* 0x000fea0003800000 */
.L_x_6773:
        /* <DEDUP_REMOVED lines=14> */
.L_x_13607:


//--------------------- .text._ZN10layer_norm31ln_parallel_residual_fwd_kernelINS_13Kernel_traitsIf6__halfS2_S2_fjLj3072ELj1ELj1ELj4ELj16ENS_18Kernel_traits_baseILj3072EfS2_S2_S2_fjLj128EEEEELb1ELb0ELb0EEEvNS_9FwdParamsE --------------------------
	.section	.text._ZN10layer_norm31ln_parallel_residual_fwd_kernelINS_13Kernel_traitsIf6__halfS2_S2_fjLj3072ELj1ELj1ELj4ELj16ENS_18Kernel_traits_baseILj3072EfS2_S2_S2_fjLj128EEEEELb1ELb0ELb0EEEvNS_9FwdParamsE,"ax",@progbits
	.align	128
        .global         _ZN10layer_norm31ln_parallel_residual_fwd_kernelINS_13Kernel_traitsIf6__halfS2_S2_fjLj3072ELj1ELj1ELj4ELj16ENS_18Kernel_traits_baseILj3072EfS2_S2_S2_fjLj128EEEEELb1ELb0ELb0EEEvNS_9FwdParamsE
        .type           _ZN10layer_norm31ln_parallel_residual_fwd_kernelINS_13Kernel_traitsIf6__halfS2_S2_fjLj3072ELj1ELj1ELj4ELj16ENS_18Kernel_traits_baseILj3072EfS2_S2_S2_fjLj128EEEEELb1ELb0ELb0EEEvNS_9FwdParamsE,@function
        .size           _ZN10layer_norm31ln_parallel_residual_fwd_kernelINS_13Kernel_traitsIf6__halfS2_S2_fjLj3072ELj1ELj1ELj4ELj16ENS_18Kernel_traits_baseILj3072EfS2_S2_S2_fjLj128EEEEELb1ELb0ELb0EEEvNS_9FwdParamsE,(.L_x_13608 - _ZN10layer_norm31ln_parallel_residual_fwd_kernelINS_13Kernel_traitsIf6__halfS2_S2_fjLj3072ELj1ELj1ELj4ELj16ENS_18Kernel_traits_baseILj3072EfS2_S2_S2_fjLj128EEEEELb1ELb0ELb0EEEvNS_9FwdParamsE)
        .other          _ZN10layer_norm31ln_parallel_residual_fwd_kernelINS_13Kernel_traitsIf6__halfS2_S2_fjLj3072ELj1ELj1ELj4ELj16ENS_18Kernel_traits_baseILj3072EfS2_S2_S2_fjLj128EEEEELb1ELb0ELb0EEEvNS_9FwdParamsE,@"STO_CUDA_ENTRY STV_DEFAULT"
_ZN10layer_norm31ln_parallel_residual_fwd_kernelINS_13Kernel_traitsIf6__halfS2_S2_fjLj3072ELj1ELj1ELj4ELj16ENS_18Kernel_traits_baseILj3072EfS2_S2_S2_fjLj128EEEEELb1ELb0ELb0EEEvNS_9FwdParamsE:
.text._ZN10layer_norm31ln_parallel_residual_fwd_kernelINS_13Kernel_traitsIf6__halfS2_S2_fjLj3072ELj1ELj1ELj4ELj16ENS_18Kernel_traits_baseILj3072EfS2_S2_S2_fjLj128EEEEELb1ELb0ELb0EEEvNS_9FwdParamsE:
        /* <DEDUP_REMOVED lines=124> */
.L_x_6776:
        /* <DEDUP_REMOVED lines=65> */
.L_x_6775:
        /* <DEDUP_REMOVED lines=61> */
.L_x_6778:
        /* <DEDUP_REMOVED lines=64> */
.L_x_6777:
[----:B------:R-:W-:Y:S05]  /*13a0*/  BSYNC.RECONVERGENT B0 ;  /* 0x0000000000007941 */ /* 0x000fea0003800200 */
.L_x_6774:
        /* <DEDUP_REMOVED lines=91> */
.L_x_7163:
        /* <DEDUP_REMOVED lines=40> */
.L_x_6784:
        /* <DEDUP_REMOVED lines=13> */
.L_x_6786:
[----:B------:R-:W-:Y:S05]  /*1cb0*/  BSYNC.RECONVERGENT B2 ;  /* 0x0000000000027941 */ /* 0x000fea0003800200 */
.L_x_6785:
        /* <DEDUP_REMOVED lines=60> */
.L_x_6783:
[----:B------:R-:W-:Y:S05]  /*2080*/  BSYNC.RECONVERGENT B1 ;  /* 0x0000000000017941 */ /* 0x000fea0003800200 */
.L_x_6782:
[----:B------:R-:W0:Y:S01]  /*2090*/  LDC R113, c[0x0][0x408] ;  /* 0x00010200ff717b82 */ /* 0x000e220000000800 */
[----:B------:R-:W-:Y:S01]  /*20a0*/  I2FP.F32.U32 R112, R112 ;  /* 0x0000007000707245 */ /* 0x000fe20000201000 */
[----:B------:R-:W-:Y:S01]  /*20b0*/  IMAD.MOV.U32 R115, RZ, RZ, 0x2f800000 ;  /* 0x2f800000ff737424 */ /* 0x000fe200078e00ff */
[----:B------:R-:W-:Y:S01]  /*20c0*/  ISETP.NE.AND P3, PT, R142, 0x1, PT ;  /* 0x000000018e00780c */ /* 0x000fe20003f65270 */
[----:B-----5:R-:W-:Y:S01]  /*20d0*/  HADD2.F32 R134, -RZ, R108.H0_H0 ;  /* 0x2000006cff867230 */ /* 0x020fe20000004100 */
[----:B------:R-:W-:Y:S01]  /*20e0*/  LOP3.LUT R148, R148, 0xffffffef, RZ, 0xc0, !PT ;  /* 0xffffffef94947812 */ /* 0x000fe200078ec0ff */
[----:B------:R-:W-:Y:S01]  /*20f0*/  FFMA.FTZ R133, R112, R115, 1.1641532182693481445e-10 ;  /* 0x2f00000070857423 */ /* 0x000fe20000010073 */
[----:B------:R-:W-:Y:S01]  /*2100*/  @P1 HADD2.F32 R112, -RZ, R4.H0_H0 ;  /* 0x20000004ff701230 */ /* 0x000fe20000004100 */
[----:B------:R-:W1:Y:S01]  /*2110*/  LDC R114, c[0x0][0x404] ;  /* 0x00010100ff727b82 */ /* 0x000e620000000800 */
[----:B------:R-:W-:Y:S01]  /*2120*/  BSSY.RECONVERGENT B1, `(.L_x_6787) ;  /* 0x000005e000017945 */ /* 0x000fe20003800200 */
[----:B------:R-:W-:-:S02]  /*2130*/  IMAD.MOV.U32 R140, RZ, RZ, 0x2 ;  /* 0x00000002ff8c7424 */ /* 0x000fc400078e00ff */
[----:B0-----:R-:W-:Y:S01]  /*2140*/  FMUL.FTZ R134, R134, R113 ;  /* 0x0000007186867220 */ /* 0x001fe20000410000 */
[----:B-1----:R-:W-:-:S04]  /*2150*/  FSETP.GTU.FTZ.AND P2, PT, R133, R114, PT ;  /* 0x000000728500720b */ /* 0x002fc80003f5c000 */
[----:B------:R-:W-:Y:S02]  /*2160*/  FSEL R133, R134, RZ, !P2 ;  /* 0x000000ff86857208 */ /* 0x000fe40005000000 */
[----:B------:R-:W-:Y:S02]  /*2170*/  PLOP3.LUT P2, PT, P2, PT, PT, 0x8, 0x80 ;  /* 0x000000000080781c */ /* 0x000fe4000174e170 */
[----:B------:R-:W-:Y:S01]  /*2180*/  MOV R134, R132 ;  /* 0x0000008400867202 */ /* 0x000fe20000000f00 */
[----:B------:R-:W-:-:S05]  /*2190*/  @P1 FADD.FTZ R133, R112, R133 ;  /* 0x0000008570851221 */ /* 0x000fca0000010000 */
[----:B------:R-:W-:-:S05]  /*21a0*/  F2FP.F16.F32.PACK_AB R112, RZ, R133 ;  /* 0x00000085ff70723e */ /* 0x000fca00000000ff */
        /* <DEDUP_REMOVED lines=10> */
.L_x_6789:
        /* <DEDUP_REMOVED lines=13> */
.L_x_6791:
[----:B------:R-:W-:Y:S05]  /*2320*/  BSYNC.RECONVERGENT B2 ;  /* 0x0000000000027941 */ /* 0x000fea0003800200 */
.L_x_6790:
        /* <DEDUP_REMOVED lines=61> */
.L_x_6788:
[----:B------:R-:W-:Y:S05]  /*2700*/  BSYNC.RECONVERGENT B1 ;  /* 0x0000000000017941 */ /* 0x000fea0003800200 */
.L_x_6787:
[----:B------:R-:W-:Y:S01]  /*2710*/  I2FP.F32.U32 R134, R134 ;  /* 0x0000008600867245 */ /* 0x000fe20000201000 */
[----:B------:R-:W-:Y:S01]  /*2720*/  HADD2.F32 R108, -RZ, R108.H1_H1 ;  /* 0x3000006cff6c7230 */ /* 0x000fe20000004100 */
[----:B------:R-:W-:Y:S01]  /*2730*/  ISETP.NE.AND P3, PT, R140, 0x1, PT ;  /* 0x000000018c00780c */ /* 0x000fe20003f65270 */
[----:B------:R-:W-:Y:S01]  /*2740*/  BSSY.RECONVERGENT B1, `(.L_x_6792) ;  /* 0x0000061000017945 */ /* 0x000fe20003800200 */
[----:B------:R-:W-:Y:S01]  /*2750*/  LOP3.LUT R148, R148, 0xfffffff7, RZ, 0xc0, !PT ;  /* 0xfffffff794947812 */ /* 0x000fe200078ec0ff */
[----:B------:R-:W-:Y:S01]  /*2760*/  FFMA.FTZ R145, R134, R115, 1.1641532182693481445e-10 ;  /* 0x2f00000086917423 */ /* 0x000fe20000010073 */
[----:B------:R-:W-:Y:S01]  /*2770*/  FMUL.FTZ R108, R108, R113 ;  /* 0x000000716c6c7220 */ /* 0x000fe20000410000 */
[----:B------:R-:W-:Y:S02]  /*2780*/  @P1 HADD2.F32 R134, -RZ, R4.H1_H1 ;  /* 0x30000004ff861230 */ /* 0x000fe40000004100 */
[----:B------:R-:W-:Y:S01]  /*2790*/  IMAD.MOV.U32 R142, RZ, RZ, 0x2 ;  /* 0x00000002ff8e7424 */ /* 0x000fe200078e00ff */
[----:B------:R-:W-:-:S04]  /*27a0*/  FSETP.GTU.FTZ.AND P2, PT, R145, R114, PT ;  /* 0x000000729100720b */ /* 0x000fc80003f5c000 */
[----:B------:R-:W-:Y:S02]  /*27b0*/  FSEL R147, R108, RZ, !P2 ;  /* 0x000000ff6c937208 */ /* 0x000fe40005000000 */
[----:B------:R-:W-:-:S03]  /*27c0*/  PLOP3.LUT P2, PT, P2, PT, PT, 0x8, 0x80 ;  /* 0x000000000080781c */ /* 0x000fc6000174e170 */
[----:B------:R-:W-:Y:S01]  /*27d0*/  @P1 FADD.FTZ R147, R134, R147 ;  /* 0x0000009386931221 */ /* 0x000fe20000010000 */
[----:B------:R-:W-:-:S04]  /*27e0*/  IMAD.MOV.U32 R134, RZ, RZ, R132 ;  /* 0x000000ffff867224 */ /* 0x000fc800078e0084 */
[----:B------:R-:W-:-:S05]  /*27f0*/  F2FP.F16.F32.PACK_AB R108, RZ, R147 ;  /* 0x00000093ff6c723e */ /* 0x000fca00000000ff */
        /* <DEDUP_REMOVED lines=10> */
.L_x_6794:
        /* <DEDUP_REMOVED lines=13> */
.L_x_6796:
[----:B------:R-:W-:Y:S05]  /*2970*/  BSYNC.RECONVERGENT B2 ;  /* 0x0000000000027941 */ /* 0x000fea0003800200 */
.L_x_6795:
        /* <DEDUP_REMOVED lines=61> */
.L_x_6793:
[----:B------:R-:W-:Y:S05]  /*2d50*/  BSYNC.RECONVERGENT B1 ;  /* 0x0000000000017941 */ /* 0x000fea0003800200 */
.L_x_6792:
[----:B------:R-:W-:Y:S01]  /*2d60*/  I2FP.F32.U32 R134, R134 ;  /* 0x0000008600867245 */ /* 0x000fe20000201000 */
[----:B------:R-:W-:Y:S01]  /*2d70*/  HADD2.F32 R140, -RZ, R109.H0_H0 ;  /* 0x2000006dff8c7230 */ /* 0x000fe20000004100 */
[----:B------:R-:W-:Y:S01]  /*2d80*/  ISETP.NE.AND P2, PT, R142, 0x1, PT ;  /* 0x000000018e00780c */ /* 0x000fe20003f45270 */
[----:B------:R-:W-:Y:S01]  /*2d90*/  BSSY.RECONVERGENT B1, `(.L_x_6797) ;  /* 0x0000061000017945 */ /* 0x000fe20003800200 */
[----:B------:R-:W-:Y:S01]  /*2da0*/  LOP3.LUT R148, R148, 0xfffffffb, RZ, 0xc0, !PT ;  /* 0xfffffffb94947812 */ /* 0x000fe200078ec0ff */
[----:B------:R-:W-:Y:S01]  /*2db0*/  FFMA.FTZ R145, R134, R115, 1.1641532182693481445e-10 ;  /* 0x2f00000086917423 */ /* 0x000fe20000010073 */
[----:B------:R-:W-:Y:S01]  /*2dc0*/  FMUL.FTZ R140, R140, R113 ;  /* 0x000000718c8c7220 */ /* 0x000fe20000410000 */
[----:B------:R-:W-:Y:S02]  /*2dd0*/  @P1 HADD2.F32 R134, -RZ, R5.H0_H0 ;  /* 0x20000005ff861230 */ /* 0x000fe40000004100 */
[----:B------:R-:W-:Y:S01]  /*2de0*/  HFMA2 R144, -RZ, RZ, 0, 1.1920928955078125e-07 ;  /* 0x00000002ff907431 */ /* 0x000fe200000001ff */
        /* <DEDUP_REMOVED lines=16> */
.L_x_6799:
        /* <DEDUP_REMOVED lines=13> */
.L_x_6801:
[----:B------:R-:W-:Y:S05]  /*2fc0*/  BSYNC.RECONVERGENT B2 ;  /* 0x0000000000027941 */ /* 0x000fea0003800200 */
.L_x_6800:
        /* <DEDUP_REMOVED lines=61> */
.L_x_6798:
[----:B------:R-:W-:Y:S05]  /*33a0*/  BSYNC.RECONVERGENT B1 ;  /* 0x0000000000017941 */ /* 0x000fea0003800200 */
.L_x_6797:
[----:B------:R-:W-:Y:S01]  /*33b0*/  I2FP.F32.U32 R134, R134 ;  /* 0x0000008600867245 */ /* 0x000fe20000201000 */
[----:B------:R-:W-:Y:S01]  /*33c0*/  HADD2.F32 R142, -RZ, R109.H1_H1 ;  /* 0x3000006dff8e7230 */ /* 0x000fe20000004100 */
[----:B------:R-:W-:Y:S01]  /*33d0*/  LOP3.LUT R148, R148, 0xfffffffd, RZ, 0xc0, !PT ;  /* 0xfffffffd94947812 */ /* 0x000fe200078ec0ff */
[----:B------:R-:W-:Y:S01]  /*33e0*/  BSSY.RECONVERGENT B1, `(.L_x_6802) ;  /* 0x0000061000017945 */ /* 0x000fe20003800200 */
[----:B------:R-:W-:Y:S02]  /*33f0*/  IMAD.MOV.U32 R146, RZ, RZ, 0x2 ;  /* 0x00000002ff927424 */ /* 0x000fe400078e00ff */
[----:B------:R-:W-:Y:S01]  /*3400*/  FFMA.FTZ R109, R134, R115, 1.1641532182693481445e-10 ;  /* 0x2f000000866d7423 */ /* 0x000fe20000010073 */
[----:B------:R-:W-:Y:S01]  /*3410*/  FMUL.FTZ R142, R142, R113 ;  /* 0x000000718e8e7220 */ /* 0x000fe20000410000 */
[----:B------:R-:W-:-:S03]  /*3420*/  @P1 HADD2.F32 R134, -RZ, R5.H1_H1 ;  /* 0x30000005ff861230 */ /* 0x000fc60000004100 */
[----:B------:R-:W-:-:S04]  /*3430*/  FSETP.GTU.FTZ.AND P2, PT, R109, R114, PT ;  /* 0x000000726d00720b */ /* 0x000fc80003f5c000 */
[----:B------:R-:W-:Y:S02]  /*3440*/  FSEL R157, R142, RZ, !P2 ;  /* 0x000000ff8e9d7208 */ /* 0x000fe40005000000 */
[----:B------:R-:W-:Y:S02]  /*3450*/  PLOP3.LUT P3, PT, P2, PT, PT, 0x8, 0x80 ;  /* 0x000000000080781c */ /* 0x000fe4000176e170 */
[----:B------:R-:W-:Y:S01]  /*3460*/  ISETP.NE.AND P2, PT, R144, 0x1, PT ;  /* 0x000000019000780c */ /* 0x000fe20003f45270 */
[----:B------:R-:W-:Y:S01]  /*3470*/  @P1 FADD.FTZ R157, R134, R157 ;  /* 0x0000009d869d1221 */ /* 0x000fe20000010000 */
[----:B------:R-:W-:-:S04]  /*3480*/  MOV R134, R132 ;  /* 0x0000008400867202 */ /* 0x000fc80000000f00 */
[----:B------:R-:W-:-:S05]  /*3490*/  F2FP.F16.F32.PACK_AB R109, RZ, R157 ;  /* 0x0000009dff6d723e */ /* 0x000fca00000000ff */
        /* <DEDUP_REMOVED lines=10> */
.L_x_6804:
        /* <DEDUP_REMOVED lines=13> */
.L_x_6806:
[----:B------:R-:W-:Y:S05]  /*3610*/  BSYNC.RECONVERGENT B2 ;  /* 0x0000000000027941 */ /* 0x000fea0003800200 */
.L_x_6805:
        /* <DEDUP_REMOVED lines=61> */
.L_x_6803:
[----:B------:R-:W-:Y:S05]  /*39f0*/  BSYNC.RECONVERGENT B1 ;  /* 0x0000000000017941 */ /* 0x000fea0003800200 */
.L_x_6802:
[----:B------:R-:W-:Y:S01]  /*3a00*/  I2FP.F32.U32 R134, R134 ;  /* 0x0000008600867245 */ /* 0x000fe20000201000 */
[----:B------:R-:W-:Y:S01]  /*3a10*/  HADD2.F32 R142, -RZ, R110.H0_H0 ;  /* 0x2000006eff8e7230 */ /* 0x000fe20000004100 */
[----:B------:R-:W-:Y:S01]  /*3a20*/  ISETP.NE.AND P3, PT, R146, 0x1, PT ;  /* 0x000000019200780c */ /* 0x000fe20003f65270 */
[----:B------:R-:W-:Y:S01]  /*3a30*/  BSSY.RECONVERGENT B1, `(.L_x_6807) ;  /* 0x000005f000017945 */ /* 0x000fe20003800200 */
[----:B------:R-:W-:Y:S02]  /*3a40*/  IMAD.MOV.U32 R144, RZ, RZ, 0x2 ;  /* 0x00000002ff907424 */ /* 0x000fe400078e00ff */
[----:B------:R-:W-:Y:S01]  /*3a50*/  FFMA.FTZ R155, R134, R115, 1.1641532182693481445e-10 ;  /* 0x2f000000869b7423 */ /* 0x000fe20000010073 */
[----:B------:R-:W-:Y:S01]  /*3a60*/  FMUL.FTZ R142, R142, R113 ;  /* 0x000000718e8e7220 */ /* 0x000fe20000410000 */
[----:B------:R-:W-:-:S03]  /*3a70*/  @P1 HADD2.F32 R134, -RZ, R6.H0_H0 ;  /* 0x20000006ff861230 */ /* 0x000fc60000004100 */
[----:B------:R-:W-:-:S04]  /*3a80*/  FSETP.GTU.FTZ.AND P2, PT, R155, R114, PT ;  /* 0x000000729b00720b */ /* 0x000fc80003f5c000 */
        /* <DEDUP_REMOVED lines=14> */
.L_x_6809:
        /* <DEDUP_REMOVED lines=13> */
.L_x_6811:
[----:B------:R-:W-:Y:S05]  /*3c40*/  BSYNC.RECONVERGENT B2 ;  /* 0x0000000000027941 */ /* 0x000fea0003800200 */
.L_x_6810:
        /* <DEDUP_REMOVED lines=61> */
.L_x_6808:
[----:B------:R-:W-:Y:S05]  /*4020*/  BSYNC.RECONVERGENT B1 ;  /* 0x0000000000017941 */ /* 0x000fea0003800200 */
.L_x_6807:
        /* <DEDUP_REMOVED lines=23> */
.L_x_6814:
        /* <DEDUP_REMOVED lines=13> */
.L_x_6816:
[----:B------:R-:W-:Y:S05]  /*4270*/  BSYNC.RECONVERGENT B2 ;  /* 0x0000000000027941 */ /* 0x000fea0003800200 */
.L_x_6815:
        /* <DEDUP_REMOVED lines=61> */
.L_x_6813:
[----:B------:R-:W-:Y:S05]  /*4650*/  BSYNC.RECONVERGENT B1 ;  /* 0x0000000000017941 */ /* 0x000fea0003800200 */
.L_x_6812:
[----:B------:R-:W-:Y:S01]  /*4660*/  I2FP.F32.U32 R134, R134 ;  /* 0x0000008600867245 */ /* 0x000fe20000201000 */
[----:B------:R-:W-:Y:S01]  /*4670*/  HADD2.F32 R144, -RZ, R111.H0_H0 ;  /* 0x2000006fff907230 */ /* 0x000fe20000004100 */
[----:B------:R-:W-:Y:S01]  /*4680*/  ISETP.NE.AND P5, PT, R154, 0x1, PT ;  /* 0x000000019a00780c */ /* 0x000fe20003fa5270 */
[----:B------:R-:W-:Y:S01]  /*4690*/  BSSY.RECONVERGENT B1, `(.L_x_6817) ;  /* 0x000005f000017945 */ /* 0x000fe20003800200 */
[----:B------:R-:W-:Y:S01]  /*46a0*/  MOV R146, R132 ;  /* 0x0000008400927202 */ /* 0x000fe20000000f00 */
[----:B------:R-:W-:Y:S01]  /*46b0*/  FFMA.FTZ R165, R134, R115, 1.1641532182693481445e-10 ;  /* 0x2f00000086a57423 */ /* 0x000fe20000010073 */
[----:B------:R-:W-:Y:S01]  /*46c0*/  FMUL.FTZ R144, R144, R113 ;  /* 0x0000007190907220 */ /* 0x000fe20000410000 */
[----:B------:R-:W-:-:S03]  /*46d0*/  @P1 HADD2.F32 R134, -RZ, R7.H0_H0 ;  /* 0x20000007ff861230 */ /* 0x000fc60000004100 */
[----:B------:R-:W-:-:S04]  /*46e0*/  FSETP.GTU.FTZ.AND P4, PT, R165, R114, PT ;  /* 0x00000072a500720b */ /* 0x000fc80003f9c000 */
        /* <DEDUP_REMOVED lines=14> */
.L_x_6819:
        /* <DEDUP_REMOVED lines=13> */
.L_x_6821:
[----:B------:R-:W-:Y:S05]  /*48a0*/  BSYNC.RECONVERGENT B2 ;  /* 0x0000000000027941 */ /* 0x000fea0003800200 */
.L_x_6820:
        /* <DEDUP_REMOVED lines=61> */
.L_x_6818:
[----:B------:R-:W-:Y:S05]  /*4c80*/  BSYNC.RECONVERGENT B1 ;  /* 0x0000000000017941 */ /* 0x000fea0003800200 */
.L_x_6817:
[----:B------:R-:W-:Y:S01]  /*4c90*/  I2FP.F32.U32 R146, R146 ;  /* 0x0000009200927245 */ /* 0x000fe20000201000 */
[----:B------:R-:W-:Y:S01]  /*4ca0*/  HADD2.F32 R154, -RZ, R111.H1_H1 ;  /* 0x3000006fff9a7230 */ /* 0x000fe20000004100 */
[----:B------:R-:W-:Y:S02]  /*4cb0*/  PRMT R110, R142, 0x5410, R110 ;  /* 0x000054108e6e7816 */ /* 0x000fe4000000006e */
[----:B------:R-:W-:Y:S01]  /*4cc0*/  PRMT R109, R140, 0x5410, R109 ;  /* 0x000054108c6d7816 */ /* 0x000fe2000000006d */
[----:B------:R-:W-:Y:S01]  /*4cd0*/  FFMA.FTZ R115, R146, R115, 1.1641532182693481445e-10 ;  /* 0x2f00000092737423 */ /* 0x000fe20000010073 */
[----:B------:R-:W-:Y:S01]  /*4ce0*/  FMUL.FTZ R154, R154, R113 ;  /* 0x000000719a9a7220 */ /* 0x000fe20000410000 */
[----:B------:R-:W-:Y:S01]  /*4cf0*/  @P1 HADD2.F32 R146, -RZ, R7.H1_H1 ;  /* 0x30000007ff921230 */ /* 0x000fe20000004100 */
[----:B------:R-:W-:Y:S02]  /*4d00*/  PRMT R108, R112, 0x5410, R108 ;  /* 0x00005410706c7816 */ /* 0x000fe4000000006c */
[----:B------:R-:W-:-:S04]  /*4d10*/  FSETP.GTU.FTZ.AND P5, PT, R115, R114, PT ;  /* 0x000000727300720b */ /* 0x000fc80003fbc000 */
[----:B------:R-:W-:Y:S02]  /*4d20*/  FSEL R177, R154, RZ, !P5 ;  /* 0x000000ff9ab17208 */ /* 0x000fe40006800000 */
[----:B------:R-:W-:-:S03]  /*4d30*/  PLOP3.LUT P5, PT, P5, PT, PT, 0x8, 0x80 ;  /* 0x000000000080781c */ /* 0x000fc60002fae170 */
[----:B------:R-:W-:-:S05]  /*4d40*/  @P1 FADD.FTZ R177, R146, R177 ;  /* 0x000000b192b11221 */ /* 0x000fca0000010000 */
[----:B------:R-:W-:-:S04]  /*4d50*/  F2FP.F16.F32.PACK_AB R111, RZ, R177 ;  /* 0x000000b1ff6f723e */ /* 0x000fc800000000ff */
[----:B------:R-:W-:Y:S01]  /*4d60*/  PRMT R111, R144, 0x5410, R111 ;  /* 0x00005410906f7816 */ /* 0x000fe2000000006f */
[----:B------:R-:W-:Y:S06]  /*4d70*/  BRA `(.L_x_6822) ;  /* 0x0000006000347947 */ /* 0x000fec0003800000 */
.L_x_6781:
[----:B------:R-:W-:Y:S01]  /*4d80*/  ISETP.NE.AND P2, PT, R134, 0x1, PT ;  /* 0x000000018600780c */ /* 0x000fe20003f45270 */
[----:B------:R-:W-:Y:S01]  /*4d90*/  BSSY.RECONVERGENT B1, `(.L_x_6823) ;  /* 0x0000059000017945 */ /* 0x000fe20003800200 */
[----:B------:R-:W-:Y:S01]  /*4da0*/  VIADD R112, R2, 0x8ff34781 ;  /* 0x8ff3478102707836 */ /* 0x000fe20000000000 */
[C---:B------:R-:W-:Y:S01]  /*4db0*/  IADD3 R114, PT, PT, R3.reuse, -0x695add53, RZ ;  /* 0x96a522ad03727810 */ /* 0x040fe20007ffe0ff */
        /* <DEDUP_REMOVED lines=15> */
.L_x_6825:
        /* <DEDUP_REMOVED lines=13> */
.L_x_6827:
[----:B------:R-:W-:Y:S05]  /*4f80*/  BSYNC.RECONVERGENT B2 ;  /* 0x0000000000027941 */ /* 0x000fea0003800200 */
.L_x_6826:
        /* <DEDUP_REMOVED lines=41> */
[C---:B------:R-:W-:Y:S01]  /*5220*/  VIADD R121, R2.reuse, 0x5384540f ;  /* 0x5384540f02797836 */ /* 0x040fe20000000000 */
[----:B------:R-:W-:Y:S01]  /*5230*/  LOP3.LUT R122, R113, R122, R127, 0x96, !PT ;  /* 0x0000007a717a7212 */ /* 0x000fe200078e967f */
[----:B------:R-:W-:-:S03]  /*5240*/  VIADD R115, R2, 0xf1bbcdc8 ;  /* 0xf1bbcdc802737836 */ /* 0x000fc60000000000 */
[----:B------:R-:W-:Y:S01]  /*5250*/  LOP3.LUT R121, R121, R124, R133, 0x96, !PT ;  /* 0x0000007c79797212 */ /* 0x000fe200078e9685 */
[----:B------:R-:W-:-:S04]  /*5260*/  IMAD.WIDE.U32 R122, R122, -0x326172a9, RZ ;  /* 0xcd9e8d577a7a7825 */ /* 0x000fc800078e00ff */
[----:B------:R-:W-:Y:S01]  /*5270*/  IMAD.WIDE.U32 R144, R121, -0x2daee0ad, RZ ;  /* 0xd2511f5379907825 */ /* 0x000fe200078e00ff */
[----:B------:R-:W-:Y:S02]  /*5280*/  IADD3 R121, PT, PT, R3, -0x24c28bd8, RZ ;  /* 0xdb3d742803797810 */ /* 0x000fe40007ffe0ff */
[----:B------:R-:W-:Y:S02]  /*5290*/  LOP3.LUT R124, R115, R132, R123, 0x96, !PT ;  /* 0x00000084737c7212 */ /* 0x000fe400078e967b */
[----:B------:R-:W-:Y:S02]  /*52a0*/  LOP3.LUT R121, R121, R126, R145, 0x96, !PT ;  /* 0x0000007e79797212 */ /* 0x000fe400078e9691 */
[----:B------:R-:W-:Y:S01]  /*52b0*/  MOV R123, R140 ;  /* 0x0000008c007b7202 */ /* 0x000fe20000000f00 */
[----:B------:R-:W-:-:S04]  /*52c0*/  IMAD.WIDE.U32 R124, R124, -0x2daee0ad, RZ ;  /* 0xd2511f537c7c7825 */ /* 0x000fc800078e00ff */
[----:B------:R-:W-:Y:S01]  /*52d0*/  IMAD.WIDE.U32 R132, R121, -0x326172a9, RZ ;  /* 0xcd9e8d5779847825 */ /* 0x000fe200078e00ff */
[----:B------:R-:W-:-:S03]  /*52e0*/  LOP3.LUT R121, R114, R144, R125, 0x96, !PT ;  /* 0x0000009072797212 */ /* 0x000fc600078e967d */
[----:B------:R-:W-:Y:S01]  /*52f0*/  IMAD.MOV.U32 R0, RZ, RZ, R124 ;  /* 0x000000ffff007224 */ /* 0x000fe200078e007c */
[----:B------:R-:W-:Y:S01]  /*5300*/  LOP3.LUT R122, R112, R122, R133, 0x96, !PT ;  /* 0x0000007a707a7212 */ /* 0x000fe200078e9685 */
[----:B------:R-:W-:-:S07]  /*5310*/  IMAD.MOV.U32 R125, RZ, RZ, RZ ;  /* 0x000000ffff7d7224 */ /* 0x000fce00078e00ff */
.L_x_6824:
[----:B------:R-:W-:Y:S05]  /*5320*/  BSYNC.RECONVERGENT B1 ;  /* 0x0000000000017941 */ /* 0x000fea0003800200 */
.L_x_6823:
[----:B------:R-:W0:Y:S01]  /*5330*/  LDC R115, c[0x0][0x404] ;  /* 0x00010100ff737b82 */ /* 0x000e220000000800 */
[----:B------:R-:W-:Y:S01]  /*5340*/  I2FP.F32.U32 R123, R123 ;  /* 0x0000007b007b7245 */ /* 0x000fe20000201000 */
[----:B------:R-:W-:Y:S01]  /*5350*/  IMAD.MOV.U32 R140, RZ, RZ, 0x2f800000 ;  /* 0x2f800000ff8c7424 */ /* 0x000fe200078e00ff */
[----:B------:R-:W-:Y:S01]  /*5360*/  ISETP.NE.AND P3, PT, R125, 0x1, PT ;  /* 0x000000017d00780c */ /* 0x000fe20003f65270 */
[----:B------:R-:W-:Y:S01]  /*5370*/  BSSY.RECONVERGENT B1, `(.L_x_6828) ;  /* 0x000005c000017945 */ /* 0x000fe20003800200 */
[----:B------:R-:W-:Y:S01]  /*5380*/  LOP3.LUT R148, R148, 0xffffffef, RZ, 0xc0, !PT ;  /* 0xffffffef94947812 */ /* 0x000fe200078ec0ff */
[----:B------:R-:W-:Y:S01]  /*5390*/  FFMA.FTZ R124, R123, R140, 1.1641532182693481445e-10 ;  /* 0x2f0000007b7c7423 */ /* 0x000fe2000001008c */
[----:B-----5:R-:W-:Y:S01]  /*53a0*/  HADD2.F32 R123, -RZ, R108.H0_H0 ;  /* 0x2000006cff7b7230 */ /* 0x020fe20000004100 */
[----:B------:R-:W1:Y:S01]  /*53b0*/  LDC R138, c[0x0][0x408] ;  /* 0x00010200ff8a7b82 */ /* 0x000e620000000800 */
[----:B------:R-:W-:Y:S02]  /*53c0*/  HFMA2 R126, -RZ, RZ, 0, 1.1920928955078125e-07 ;  /* 0x00000002ff7e7431 */ /* 0x000fe400000001ff */
[----:B0-----:R-:W-:-:S04]  /*53d0*/  FSETP.GTU.FTZ.AND P2, PT, R124, R115, PT ;  /* 0x000000737c00720b */ /* 0x001fc80003f5c000 */
[----:B------:R-:W-:Y:S01]  /*53e0*/  PLOP3.LUT P4, PT, P2, PT, PT, 0x8, 0x80 ;  /* 0x000000000080781c */ /* 0x000fe2000178e170 */
[----:B-1----:R-:W-:Y:S01]  /*53f0*/  FMUL.FTZ R128, R123, R138 ;  /* 0x0000008a7b807220 */ /* 0x002fe20000410000 */
[----:B------:R-:W-:-:S04]  /*5400*/  IMAD.MOV.U32 R123, RZ, RZ, R132 ;  /* 0x000000ffff7b7224 */ /* 0x000fc800078e0084 */
[----:B------:R-:W-:-:S07]  /*5410*/  FSEL R128, R128, RZ, !P2 ;  /* 0x000000ff80807208 */ /* 0x000fce0005000000 */
        /* <DEDUP_REMOVED lines=10> */
.L_x_6830:
        /* <DEDUP_REMOVED lines=13> */
.L_x_6832:
[----:B------:R-:W-:Y:S05]  /*5590*/  BSYNC.RECONVERGENT B2 ;  /* 0x0000000000027941 */ /* 0x000fea0003800200 */
.L_x_6831:
        /* <DEDUP_REMOVED lines=54> */
[----:B------:R-:W-:Y:S02]  /*5900*/  IMAD.MOV.U32 R0, RZ, RZ, R126 ;  /* 0x000000ffff007224 */ /* 0x000fe400078e007e */
[----:B------:R-:W-:Y:S01]  /*5910*/  HFMA2 R126, -RZ, RZ, 0, 0 ;  /* 0x00000000ff7e7431 */ /* 0x000fe200000001ff */
[----:B------:R-:W-:-:S07]  /*5920*/  LOP3.LUT R121, R114, R124, R127, 0x96, !PT ;  /* 0x0000007c72797212 */ /* 0x000fce00078e967f */
.L_x_6829:
[----:B------:R-:W-:Y:S05]  /*5930*/  BSYNC.RECONVERGENT B1 ;  /* 0x0000000000017941 */ /* 0x000fea0003800200 */
.L_x_6828:
[----:B------:R-:W-:Y:S01]  /*5940*/  I2FP.F32.U32 R123, R123 ;  /* 0x0000007b007b7245 */ /* 0x000fe20000201000 */
[----:B------:R-:W-:Y:S01]  /*5950*/  HADD2.F32 R125, -RZ, R8.H0_H0 ;  /* 0x20000008ff7d7230 */ /* 0x000fe20000004100 */
[----:B------:R-:W-:Y:S01]  /*5960*/  ISETP.NE.AND P3, PT, R126, 0x1, PT ;  /* 0x000000017e00780c */ /* 0x000fe20003f65270 */
[----:B------:R-:W-:Y:S02]  /*5970*/  BSSY.RECONVERGENT B1, `(.L_x_6833) ;  /* 0x000005e000017945 */ /* 0x000fe40003800200 */
[----:B------:R-:W-:Y:S01]  /*5980*/  FFMA.FTZ R124, R123, R140, 1.1641532182693481445e-10 ;  /* 0x2f0000007b7c7423 */ /* 0x000fe2000001008c */
[----:B------:R-:W-:-:S04]  /*5990*/  FMUL.FTZ R125, R125, R138 ;  /* 0x0000008a7d7d7220 */ /* 0x000fc80000410000 */
[----:B------:R-:W-:Y:S01]  /*59a0*/  FSETP.GTU.FTZ.AND P2, PT, R124, R115, PT ;  /* 0x000000737c00720b */ /* 0x000fe20003f5c000 */
[----:B------:R-:W-:-:S03]  /*59b0*/  @P1 HADD2.F32 R124, -RZ, R4.H0_H0 ;  /* 0x20000004ff7c1230 */ /* 0x000fc60000004100 */
        /* <DEDUP_REMOVED lines=17> */
.L_x_6835:
        /* <DEDUP_REMOVED lines=13> */
.L_x_6837:
[----:B------:R-:W-:Y:S05]  /*5ba0*/  BSYNC.RECONVERGENT B2 ;  /* 0x0000000000027941 */ /* 0x000fea0003800200 */
.L_x_6836:
        /* <DEDUP_REMOVED lines=49> */
[----:B------:R-:W-:Y:S01]  /*5ec0*/  HFMA2 R125, -RZ, RZ, 0, 0 ;  /* 0x00000000ff7d7431 */ /* 0x000fe200000001ff */
[----:B------:R-:W-:Y:S01]  /*5ed0*/  LOP3.LUT R121, R121, R144, R123, 0x96, !PT ;  /* 0x0000009079797212 */ /* 0x000fe200078e967b */
[----:B------:R-:W-:Y:S02]  /*5ee0*/  IMAD.MOV.U32 R123, RZ, RZ, R0 ;  /* 0x000000ffff7b7224 */ /* 0x000fe400078e0000 */
[----:B------:R-:W-:-:S04]  /*5ef0*/  IMAD.WIDE.U32 R144, R127, -0x326172a9, RZ ;  /* 0xcd9e8d577f907825 */ /* 0x000fc800078e00ff */
[----:B------:R-:W-:Y:S01]  /*5f00*/  IMAD.WIDE.U32 R126, R121, -0x2daee0ad, RZ ;  /* 0xd2511f53797e7825 */ /* 0x000fe200078e00ff */
[----:B------:R-:W-:Y:S02]  /*5f10*/  LOP3.LUT R122, R112, R122, R145, 0x96, !PT ;  /* 0x0000007a707a7212 */ /* 0x000fe400078e9691 */
[----:B------:R-:W-:Y:S01]  /*5f20*/  MOV R132, R144 ;  /* 0x0000009000847202 */ /* 0x000fe20000000f00 */
[----:B------:R-:W-:Y:S01]  /*5f30*/  IMAD.MOV.U32 R0, RZ, RZ, R126 ;  /* 0x000000ffff007224 */ /* 0x000fe200078e007e */
[----:B------:R-:W-:-:S07]  /*5f40*/  LOP3.LUT R121, R114, R124, R127, 0x96, !PT ;  /* 0x0000007c72797212 */ /* 0x000fce00078e967f */
.L_x_6834:
[----:B------:R-:W-:Y:S05]  /*5f50*/  BSYNC.RECONVERGENT B1 ;  /* 0x0000000000017941 */ /* 0x000fea0003800200 */
.L_x_6833:
[----:B------:R-:W-:Y:S01]  /*5f60*/  I2FP.F32.U32 R123, R123 ;  /* 0x0000007b007b7245 */ /* 0x000fe20000201000 */
[----:B------:R-:W-:Y:S01]  /*5f70*/  BSSY.RECONVERGENT B1, `(.L_x_6838) ;  /* 0x000005d000017945 */ /* 0x000fe20003800200 */
[----:B------:R-:W-:Y:S02]  /*5f80*/  ISETP.NE.AND P3, PT, R125, 0x1, PT ;  /* 0x000000017d00780c */ /* 0x000fe40003f65270 */
[----:B------:R-:W-:Y:S01]  /*5f90*/  LOP3.LUT R148, R148, 0xfffffff7, RZ, 0xc0, !PT ;  /* 0xfffffff794947812 */ /* 0x000fe200078ec0ff */
[----:B------:R-:W-:Y:S01]  /*5fa0*/  FFMA.FTZ R124, R123, R140, 1.1641532182693481445e-10 ;  /* 0x2f0000007b7c7423 */ /* 0x000fe2000001008c */
[----:B------:R-:W-:Y:S02]  /*5fb0*/  HADD2.F32 R123, -RZ, R108.H1_H1 ;  /* 0x3000006cff7b7230 */ /* 0x000fe40000004100 */
[----:B------:R-:W-:Y:S02]  /*5fc0*/  IMAD.MOV.U32 R108, RZ, RZ, R132 ;  /* 0x000000ffff6c7224 */ /* 0x000fe400078e0084 */
[----:B------:R-:W-:Y:S01]  /*5fd0*/  FSETP.GTU.FTZ.AND P2, PT, R124, R115, PT ;  /* 0x000000737c00720b */ /* 0x000fe20003f5c000 */
[----:B------:R-:W-:Y:S01]  /*5fe0*/  FMUL.FTZ R123, R123, R138 ;  /* 0x0000008a7b7b7220 */ /* 0x000fe20000410000 */
[----:B------:R-:W-:-:S02]  /*5ff0*/  IMAD.MOV.U32 R124, RZ, RZ, 0x2 ;  /* 0x00000002ff7c7424 */ /* 0x000fc400078e00ff */
[----:B------:R-:W-:Y:S02]  /*6000*/  PLOP3.LUT P4, PT, P2, PT, PT, 0x8, 0x80 ;  /* 0x000000000080781c */ /* 0x000fe4000178e170 */
[----:B------:R-:W-:-:S11]  /*6010*/  FSEL R128, R123, RZ, !P2 ;  /* 0x000000ff7b807208 */ /* 0x000fd60005000000 */
        /* <DEDUP_REMOVED lines=10> */
.L_x_6840:
        /* <DEDUP_REMOVED lines=13> */
.L_x_6842:
[----:B------:R-:W-:Y:S05]  /*6190*/  BSYNC.RECONVERGENT B2 ;  /* 0x0000000000027941 */ /* 0x000fea0003800200 */
.L_x_6841:
        /* <DEDUP_REMOVED lines=57> */
[----:B------:R-:W-:-:S07]  /*6530*/  IMAD.MOV.U32 R124, RZ, RZ, RZ ;  /* 0x000000ffff7c7224 */ /* 0x000fce00078e00ff */
.L_x_6839:
[----:B------:R-:W-:Y:S05]  /*6540*/  BSYNC.RECONVERGENT B1 ;  /* 0x0000000000017941 */ /* 0x000fea0003800200 */
.L_x_6838:
[----:B------:R-:W-:Y:S01]  /*6550*/  I2FP.F32.U32 R123, R108 ;  /* 0x0000006c007b7245 */ /* 0x000fe20000201000 */
[----:B------:R-:W-:Y:S01]  /*6560*/  HADD2.F32 R125, -RZ, R8.H1_H1 ;  /* 0x30000008ff7d7230 */ /* 0x000fe20000004100 */
[----:B------:R-:W-:Y:S01]  /*6570*/  ISETP.NE.AND P3, PT, R124, 0x1, PT ;  /* 0x000000017c00780c */ /* 0x000fe20003f65270 */
[----:B------:R-:W-:Y:S01]  /*6580*/  @P1 HADD2.F32 R147, -RZ, R4.H1_H1 ;  /* 0x30000004ff931230 */ /* 0x000fe20000004100 */
[----:B------:R-:W-:Y:S01]  /*6590*/  BSSY.RECONVERGENT B1, `(.L_x_6843) ;  /* 0x000005d000017945 */ /* 0x000fe20003800200 */
[----:B------:R-:W-:Y:S01]  /*65a0*/  FFMA.FTZ R108, R123, R140, 1.1641532182693481445e-10 ;  /* 0x2f0000007b6c7423 */ /* 0x000fe2000001008c */
[----:B------:R-:W-:Y:S01]  /*65b0*/  FMUL.FTZ R125, R125, R138 ;  /* 0x0000008a7d7d7220 */ /* 0x000fe20000410000 */
[----:B------:R-:W-:Y:S02]  /*65c0*/  IMAD.MOV.U32 R126, RZ, RZ, 0x2 ;  /* 0x00000002ff7e7424 */ /* 0x000fe400078e00ff */
[----:B------:R-:W-:Y:S01]  /*65d0*/  IMAD.MOV.U32 R123, RZ, RZ, R132 ;  /* 0x000000ffff7b7224 */ /* 0x000fe200078e0084 */
[----:B------:R-:W-:-:S04]  /*65e0*/  FSETP.GTU.FTZ.AND P2, PT, R108, R115, PT ;  /* 0x000000736c00720b */ /* 0x000fc80003f5c000 */
[----:B------:R-:W-:-:S05]  /*65f0*/  FSEL R125, R125, RZ, !P2 ;  /* 0x000000ff7d7d7208 */ /* 0x000fca0005000000 */
[----:B------:R-:W-:Y:S01]  /*6600*/  FADD.FTZ R108, R128, R125 ;  /* 0x0000007d806c7221 */ /* 0x000fe20000010000 */
[----:B------:R-:W-:-:S03]  /*6610*/  SEL R128, RZ, 0x1, P2 ;  /* 0x00000001ff807807 */ /* 0x000fc60001000000 */
        /* <DEDUP_REMOVED lines=12> */
.L_x_6845:
        /* <DEDUP_REMOVED lines=13> */
.L_x_6847:
[----:B------:R-:W-:Y:S05]  /*67b0*/  BSYNC.RECONVERGENT B2 ;  /* 0x0000000000027941 */ /* 0x000fea0003800200 */
.L_x_6846:
        /* <DEDUP_REMOVED lines=56> */
[----:B------:R-:W-:Y:S02]  /*6b40*/  IMAD.MOV.U32 R132, RZ, RZ, R144 ;  /* 0x000000ffff847224 */ /* 0x000fe400078e0090 */
[----:B------:R-:W-:-:S07]  /*6b50*/  IMAD.MOV.U32 R126, RZ, RZ, RZ ;  /* 0x000000ffff7e7224 */ /* 0x000fce00078e00ff */
.L_x_6844:
[----:B------:R-:W-:Y:S05]  /*6b60*/  BSYNC.RECONVERGENT B1 ;  /* 0x0000000000017941 */ /* 0x000fea0003800200 */
.L_x_6843:
[----:B------:R-:W-:Y:S01]  /*6b70*/  I2FP.F32.U32 R123, R123 ;  /* 0x0000007b007b7245 */ /* 0x000fe20000201000 */
[----:B------:R-:W-:Y:S01]  /*6b80*/  HADD2.F32 R125, -RZ, R109.H0_H0 ;  /* 0x2000006dff7d7230 */ /* 0x000fe20000004100 */
        /* <DEDUP_REMOVED lines=20> */
.L_x_6850:
        /* <DEDUP_REMOVED lines=13> */
.L_x_6852:
[----:B------:R-:W-:Y:S05]  /*6da0*/  BSYNC.RECONVERGENT B2 ;  /* 0x0000000000027941 */ /* 0x000fea0003800200 */
.L_x_6851:
        /* <DEDUP_REMOVED lines=56> */
[----:B------:R-:W-:Y:S02]  /*7130*/  LOP3.LUT R121, R114, R124, R127, 0x96, !PT ;  /* 0x0000007c72797212 */ /* 0x000fe400078e967f */
[----:B------:R-:W-:-:S07]  /*7140*/  MOV R0, R126 ;  /* 0x0000007e00007202 */ /* 0x000fce0000000f00 */
.L_x_6849:
[----:B------:R-:W-:Y:S05]  /*7150*/  BSYNC.RECONVERGENT B1 ;  /* 0x0000000000017941 */ /* 0x000fea0003800200 */
.L_x_6848:
[----:B------:R-:W-:Y:S01]  /*7160*/  I2FP.F32.U32 R123, R123 ;  /* 0x0000007b007b7245 */ /* 0x000fe20000201000 */
[----:B------:R-:W-:Y:S01]  /*7170*/  HADD2.F32 R125, -RZ, R9.H0_H0 ;  /* 0x20000009ff7d7230 */ /* 0x000fe20000004100 */
[----:B------:R-:W-:Y:S03]  /*7180*/  BSSY.RECONVERGENT B1, `(.L_x_6853) ;  /* 0x000005f000017945 */ /* 0x000fe60003800200 */
[----:B------:R-:W-:Y:S01]  /*7190*/  FFMA.FTZ R124, R123, R140, 1.1641532182693481445e-10 ;  /* 0x2f0000007b7c7423 */ /* 0x000fe2000001008c */
[----:B------:R-:W-:-:S04]  /*71a0*/  FMUL.FTZ R125, R125, R138 ;  /* 0x0000008a7d7d7220 */ /* 0x000fc80000410000 */
[----:B------:R-:W-:Y:S01]  /*71b0*/  FSETP.GTU.FTZ.AND P2, PT, R124, R115, PT ;  /* 0x000000737c00720b */ /* 0x000fe20003f5c000 */
[----:B------:R-:W-:-:S03]  /*71c0*/  @P1 HADD2.F32 R124, -RZ, R5.H0_H0 ;  /* 0x20000005ff7c1230 */ /* 0x000fc60000004100 */
        /* <DEDUP_REMOVED lines=18> */
.L_x_6855:
        /* <DEDUP_REMOVED lines=13> */
.L_x_6857:
[----:B------:R-:W-:Y:S05]  /*73c0*/  BSYNC.RECONVERGENT B2 ;  /* 0x0000000000027941 */ /* 0x000fea0003800200 */
.L_x_6856:
        /* <DEDUP_REMOVED lines=58> */
.L_x_6854:
[----:B------:R-:W-:Y:S05]  /*7770*/  BSYNC.RECONVERGENT B1 ;  /* 0x0000000000017941 */ /* 0x000fea0003800200 */
.L_x_6853:
[----:B------:R-:W-:Y:S01]  /*7780*/  I2FP.F32.U32 R123, R123 ;  /* 0x0000007b007b7245 */ /* 0x000fe20000201000 */
[----:B------:R-:W-:Y:S01]  /*7790*/  HADD2.F32 R109, -RZ, R109.H1_H1 ;  /* 0x3000006dff6d7230 */ /* 0x000fe20000004100 */
        /* <DEDUP_REMOVED lines=20> */
.L_x_6860:
        /* <DEDUP_REMOVED lines=13> */
.L_x_6862:
[----:B------:R-:W-:Y:S05]  /*79b0*/  BSYNC.RECONVERGENT B2 ;  /* 0x0000000000027941 */ /* 0x000fea0003800200 */
.L_x_6861:
        /* <DEDUP_REMOVED lines=57> */
[----:B------:R-:W-:-:S07]  /*7d50*/  IMAD.MOV.U32 R0, RZ, RZ, R154 ;  /* 0x000000ffff007224 */ /* 0x000fce00078e009a */
.L_x_6859:
[----:B------:R-:W-:Y:S05]  /*7d60*/  BSYNC.RECONVERGENT B1 ;  /* 0x0000000000017941 */ /* 0x000fea0003800200 */
.L_x_6858:
[----:B------:R-:W-:Y:S01]  /*7d70*/  I2FP.F32.U32 R109, R109 ;  /* 0x0000006d006d7245 */ /* 0x000fe20000201000 */
[----:B------:R-:W-:Y:S01]  /*7d80*/  HADD2.F32 R123, -RZ, R9.H1_H1 ;  /* 0x30000009ff7b7230 */ /* 0x000fe20000004100 */
[----:B------:R-:W-:Y:S01]  /*7d90*/  BSSY.RECONVERGENT B1, `(.L_x_6863) ;  /* 0x000005f000017945 */ /* 0x000fe20003800200 */
[----:B------:R-:W-:Y:S02]  /*7da0*/  IMAD.MOV.U32 R154, RZ, RZ, 0x2 ;  /* 0x00000002ff9a7424 */ /* 0x000fe400078e00ff */
[----:B------:R-:W-:Y:S01]  /*7db0*/  FFMA.FTZ R124, R109, R140, 1.1641532182693481445e-10 ;  /* 0x2f0000006d7c7423 */ /* 0x000fe2000001008c */
[----:B------:R-:W-:-:S04]  /*7dc0*/  FMUL.FTZ R123, R123, R138 ;  /* 0x0000008a7b7b7220 */ /* 0x000fc80000410000 */
[----:B------:R-:W-:Y:S01]  /*7dd0*/  FSETP.GTU.FTZ.AND P2, PT, R124, R115, PT ;  /* 0x000000737c00720b */ /* 0x000fe20003f5c000 */
[----:B------:R-:W-:-:S03]  /*7de0*/  @P1 HADD2.F32 R124, -RZ, R5.H1_H1 ;  /* 0x30000005ff7c1230 */ /* 0x000fc60000004100 */
        /* <DEDUP_REMOVED lines=17> */
.L_x_6865:
        /* <DEDUP_REMOVED lines=13> */
.L_x_6867:
[----:B------:R-:W-:Y:S05]  /*7fd0*/  BSYNC.RECONVERGENT B2 ;  /* 0x0000000000027941 */ /* 0x000fea0003800200 */
.L_x_6866:
        /* <DEDUP_REMOVED lines=58> */
.L_x_6864:
[----:B------:R-:W-:Y:S05]  /*8380*/  BSYNC.RECONVERGENT B1 ;  /* 0x0000000000017941 */ /* 0x000fea0003800200 */
.L_x_6863:
        /* <DEDUP_REMOVED lines=20> */
.L_x_6870:
        /* <DEDUP_REMOVED lines=13> */
.L_x_6872:
[----:B------:R-:W-:Y:S05]  /*85a0*/  BSYNC.RECONVERGENT B2 ;  /* 0x0000000000027941 */ /* 0x000fea0003800200 */
.L_x_6871:
        /* <DEDUP_REMOVED lines=58> */
.L_x_6869:
[----:B------:R-:W-:Y:S05]  /*8950*/  BSYNC.RECONVERGENT B1 ;  /* 0x0000000000017941 */ /* 0x000fea0003800200 */
.L_x_6868:
[----:B------:R-:W-:Y:S01]  /*8960*/  I2FP.F32.U32 R123, R123 ;  /* 0x0000007b007b7245 */ /* 0x000fe20000201000 */
[----:B------:R-:W-:Y:S01]  /*8970*/  HADD2.F32 R125, -RZ, R10.H0_H0 ;  /* 0x2000000aff7d7230 */ /* 0x000fe20000004100 */
[----:B------:R-:W-:Y:S03]  /*8980*/  BSSY.RECONVERGENT B1, `(.L_x_6873) ;  /* 0x000005f000017945 */ /* 0x000fe60003800200 */
[----:B------:R-:W-:Y:S01]  /*8990*/  FFMA.FTZ R124, R123, R140, 1.1641532182693481445e-10 ;  /* 0x2f0000007b7c7423 */ /* 0x000fe2000001008c */
[----:B------:R-:W-:-:S04]  /*89a0*/  FMUL.FTZ R125, R125, R138 ;  /* 0x0000008a7d7d7220 */ /* 0x000fc80000410000 */
[----:B------:R-:W-:Y:S01]  /*89b0*/  FSETP.GTU.FTZ.AND P3, PT, R124, R115, PT ;  /* 0x000000737c00720b */ /* 0x000fe20003f7c000 */
        /* <DEDUP_REMOVED lines=19> */
.L_x_6875:
        /* <DEDUP_REMOVED lines=13> */
.L_x_6877:
[----:B------:R-:W-:Y:S05]  /*8bc0*/  BSYNC.RECONVERGENT B2 ;  /* 0x0000000000027941 */ /* 0x000fea0003800200 */
.L_x_6876:
        /* <DEDUP_REMOVED lines=58> */
.L_x_6874:
[----:B------:R-:W-:Y:S05]  /*8f70*/  BSYNC.RECONVERGENT B1 ;  /* 0x0000000000017941 */ /* 0x000fea0003800200 */
.L_x_6873:
        /* <DEDUP_REMOVED lines=20> */
.L_x_6880:
        /* <DEDUP_REMOVED lines=13> */
.L_x_6882:
[----:B------:R-:W-:Y:S05]  /*9190*/  BSYNC.RECONVERGENT B2 ;  /* 0x0000000000027941 */ /* 0x000fea0003800200 */
.L_x_6881:
        /* <DEDUP_REMOVED lines=58> */
.L_x_6879:
[----:B------:R-:W-:Y:S05]  /*9540*/  BSYNC.RECONVERGENT B1 ;  /* 0x0000000000017941 */ /* 0x000fea0003800200 */
.L_x_6878:
[----:B------:R-:W-:Y:S01]  /*9550*/  I2FP.F32.U32 R123, R123 ;  /* 0x0000007b007b7245 */ /* 0x000fe20000201000 */
[----:B------:R-:W-:Y:S01]  /*9560*/  HADD2.F32 R165, -RZ, R10.H1_H1 ;  /* 0x3000000affa57230 */ /* 0x000fe20000004100 */
[----:B------:R-:W-:Y:S01]  /*9570*/  BSSY.RECONVERGENT B1, `(.L_x_6883) ;  /* 0x000005f000017945 */ /* 0x000fe20003800200 */
[----:B------:R-:W-:Y:S02]  /*9580*/  @P1 HADD2.F32 R167, -RZ, R6.H1_H1 ;  /* 0x30000006ffa71230 */ /* 0x000fe40000004100 */
        /* <DEDUP_REMOVED lines=21> */
.L_x_6885:
        /* <DEDUP_REMOVED lines=13> */
.L_x_6887:
[----:B------:R-:W-:Y:S05]  /*97b0*/  BSYNC.RECONVERGENT B2 ;  /* 0x0000000000027941 */ /* 0x000fea0003800200 */
.L_x_6886:
        /* <DEDUP_REMOVED lines=58> */
.L_x_6884:
[----:B------:R-:W-:Y:S05]  /*9b60*/  BSYNC.RECONVERGENT B1 ;  /* 0x0000000000017941 */ /* 0x000fea0003800200 */
.L_x_6883:
        /* <DEDUP_REMOVED lines=20> */
.L_x_6890:
        /* <DEDUP_REMOVED lines=13> */
.L_x_6892:
[----:B------:R-:W-:Y:S05]  /*9d80*/  BSYNC.RECONVERGENT B2 ;  /* 0x0000000000027941 */ /* 0x000fea0003800200 */
.L_x_6891:
        /* <DEDUP_REMOVED lines=58> */
.L_x_6889:
[----:B------:R-:W-:Y:S05]  /*a130*/  BSYNC.RECONVERGENT B1 ;  /* 0x0000000000017941 */ /* 0x000fea0003800200 */
.L_x_6888:
        /* <DEDUP_REMOVED lines=25> */
.L_x_6895:
        /* <DEDUP_REMOVED lines=13> */
.L_x_6897:
[----:B------:R-:W-:Y:S05]  /*a3a0*/  BSYNC.RECONVERGENT B2 ;  /* 0x0000000000027941 */ /* 0x000fea0003800200 */
.L_x_6896:
        /* <DEDUP_REMOVED lines=58> */
.L_x_6894:
[----:B------:R-:W-:Y:S05]  /*a750*/  BSYNC.RECONVERGENT B1 ;  /* 0x0000000000017941 */ /* 0x000fea0003800200 */
.L_x_6893:
        /* <DEDUP_REMOVED lines=20> */
.L_x_6900:
        /* <DEDUP_REMOVED lines=15> */
.L_x_6902:
[----:B------:R-:W-:Y:S05]  /*a990*/  BSYNC.RECONVERGENT B2 ;  /* 0x0000000000027941 */ /* 0x000fea0003800200 */
.L_x_6901:
        /* <DEDUP_REMOVED lines=58> */
.L_x_6899:
[----:B------:R-:W-:Y:S05]  /*ad40*/  BSYNC.RECONVERGENT B1 ;  /* 0x0000000000017941 */ /* 0x000fea0003800200 */
.L_x_6898:
[----:B------:R-:W-:Y:S01]  /*ad50*/  I2FP.F32.U32 R111, R111 ;  /* 0x0000006f006f7245 */ /* 0x000fe20000201000 */
[----:B------:R-:W-:Y:S01]  /*ad60*/  HADD2.F32 R113, -RZ, R11.H1_H1 ;  /* 0x3000000bff717230 */ /* 0x000fe20000004100 */
[----:B------:R-:W-:Y:S01]  /*ad70*/  PRMT R110, R146, 0x5410, R110 ;  /* 0x00005410926e7816 */ /* 0x000fe2000000006e */
[----:B------:R-:W-:Y:S01]  /*ad80*/  @P1 HADD2.F32 R112, -RZ, R7.H1_H1 ;  /* 0x30000007ff701230 */ /* 0x000fe20000004100 */
[----:B------:R-:W-:Y:S01]  /*ad90*/  PRMT R109, R144, 0x5410, R109 ;  /* 0x00005410906d7816 */ /* 0x000fe2000000006d */
[----:B------:R-:W-:Y:S01]  /*ada0*/  FFMA.FTZ R140, R111, R140, 1.1641532182693481445e-10 ;  /* 0x2f0000006f8c7423 */ /* 0x000fe2000001008c */
[----:B------:R-:W-:Y:S01]  /*adb0*/  FMUL.FTZ R113, R113, R138 ;  /* 0x0000008a71717220 */ /* 0x000fe20000410000 */
[----:B------:R-:W-:-:S03]  /*adc0*/  PRMT R108, R142, 0x5410, R108 ;  /* 0x000054108e6c7816 */ /* 0x000fc6000000006c */
[----:B------:R-:W-:-:S04]  /*add0*/  FSETP.GTU.FTZ.AND P6, PT, R140, R115, PT ;  /* 0x000000738c00720b */ /* 0x000fc80003fdc000 */
[----:B------:R-:W-:Y:S02]  /*ade0*/  FSEL R111, R113, RZ, !P6 ;  /* 0x000000ff716f7208 */ /* 0x000fe40007000000 */
[----:B------:R-:W-:-:S03]  /*adf0*/  SEL R138, RZ, 0x1, P6 ;  /* 0x00000001ff8a7807 */ /* 0x000fc60003000000 */
[----:B------:R-:W-:-:S04]  /*ae00*/  FADD.FTZ R111, R156, R111 ;  /* 0x0000006f9c6f7221 */ /* 0x000fc80000010000 */
[----:B------:R-:W-:Y:S01]  /*ae10*/  @P1 FADD.FTZ R177, R112, R111 ;  /* 0x0000006f70b11221 */ /* 0x000fe20000010000 */
[----:B------:R-:W-:-:S04]  /*ae20*/  @!P1 MOV R177, R111 ;  /* 0x0000006f00b19202 */ /* 0x000fc80000000f00 */
[----:B------:R-:W-:-:S04]  /*ae30*/  F2FP.F16.F32.PACK_AB R111, RZ, R177 ;  /* 0x000000b1ff6f723e */ /* 0x000fc800000000ff */
[----:B------:R-:W-:-:S07]  /*ae40*/  PRMT R111, R154, 0x5410, R111 ;  /* 0x000054109a6f7816 */ /* 0x000fce000000006f */
.L_x_6822:
        /* <DEDUP_REMOVED lines=43> */
.L_x_6903:
[----:B------:R-:W-:Y:S01]  /*b100*/  IMAD.MOV.U32 R140, RZ, RZ, R0 ;  /* 0x000000ffff8c7224 */ /* 0x000fe200078e0000 */
[----:B------:R-:W-:-:S07]  /*b110*/  IADD3 R0, PT, PT, R136, 0x80, RZ ;  /* 0x0000008088007810 */ /* 0x000fce0007ffe0ff */
.L_x_6780:
[----:B------:R-:W-:Y:S05]  /*b120*/  BSYNC.RECONVERGENT B0 ;  /* 0x0000000000007941 */ /* 0x000fea0003800200 */
.L_x_6779:
        /* <DEDUP_REMOVED lines=21> */
[----:B------:R-:W-:Y:S02]  /*b280*/  HFMA2 R125, -RZ, RZ, 0, 1.1920928955078125e-07 ;  /* 0x00000002ff7d7431 */ /* 0x000fe400000001ff */
[----:B0-----:R-:W-:Y:S02]  /*b290*/  VIADD R112, R2, 0x8ff34781 ;  /* 0x8ff3478102707836 */ /* 0x001fe40000000000 */
[----:B------:R-:W-:Y:S02]  /*b2a0*/  VIADD R113, R3, 0x1fd5c5a3 ;  /* 0x1fd5c5a303717836 */ /* 0x000fe40000000000 */
[----:B------:R-:W-:Y:S02]  /*b2b0*/  IMAD.MOV.U32 R123, RZ, RZ, R132 ;  /* 0x000000ffff7b7224 */ /* 0x000fe400078e0084 */
[----:B------:R-:W-:-:S03]  /*b2c0*/  IMAD.MOV.U32 R114, RZ, RZ, R140 ;  /* 0x000000ffff727224 */ /* 0x000fc600078e008c */
        /* <DEDUP_REMOVED lines=11> */
.L_x_6909:
        /* <DEDUP_REMOVED lines=13> */
.L_x_6911:
[----:B------:R-:W-:Y:S05]  /*b450*/  BSYNC.RECONVERGENT B2 ;  /* 0x0000000000027941 */ /* 0x000fea0003800200 */
.L_x_6910:
        /* <DEDUP_REMOVED lines=52> */
[----:B------:R-:W-:-:S03]  /*b7a0*/  MOV R123, R140 ;  /* 0x0000008c007b7202 */ /* 0x000fc60000000f00 */
[----:B------:R-:W-:Y:S01]  /*b7b0*/  IMAD.WIDE.U32 R114, R114, -0x2daee0ad, RZ ;  /* 0xd2511f5372727825 */ /* 0x000fe200078e00ff */
[----:B------:R-:W-:-:S03]  /*b7c0*/  LOP3.LUT R122, R112, R122, R125, 0x96, !PT ;  /* 0x0000007a707a7212 */ /* 0x000fc600078e967d */
[----:B------:R-:W-:Y:S01]  /*b7d0*/  IMAD.MOV.U32 R132, RZ, RZ, R124 ;  /* 0x000000ffff847224 */ /* 0x000fe200078e007c */
[----:B------:R-:W-:Y:S01]  /*b7e0*/  LOP3.LUT R121, R121, R130, R115, 0x96, !PT ;  /* 0x0000008279797212 */ /* 0x000fe200078e9673 */
[----:B------:R-:W-:-:S07]  /*b7f0*/  IMAD.MOV.U32 R125, RZ, RZ, RZ ;  /* 0x000000ffff7d7224 */ /* 0x000fce00078e00ff */
.L_x_6908:
[----:B------:R-:W-:Y:S05]  /*b800*/  BSYNC.RECONVERGENT B1 ;  /* 0x0000000000017941 */ /* 0x000fea0003800200 */
.L_x_6907:
        /* <DEDUP_REMOVED lines=10> */
[----:B0-----:R-:W-:Y:S01]  /*b8b0*/  FSETP.GTU.FTZ.AND P2, PT, R124, R115, PT ;  /* 0x000000737c00720b */ /* 0x001fe20003f5c000 */
[----:B------:R-:W-:-:S03]  /*b8c0*/  IMAD.MOV.U32 R124, RZ, RZ, R132 ;  /* 0x000000ffff7c7224 */ /* 0x000fc600078e0084 */
[----:B------:R-:W-:Y:S01]  /*b8d0*/  PLOP3.LUT P4, PT, P2, PT, PT, 0x8, 0x80 ;  /* 0x000000000080781c */ /* 0x000fe2000178e170 */
[----:B-1----:R-:W-:-:S05]  /*b8e0*/  FMUL.FTZ R123, R123, R138 ;  /* 0x0000008a7b7b7220 */ /* 0x002fca0000410000 */
        /* <DEDUP_REMOVED lines=11> */
.L_x_6914:
        /* <DEDUP_REMOVED lines=13> */
.L_x_6916:
[----:B------:R-:W-:Y:S05]  /*ba70*/  BSYNC.RECONVERGENT B2 ;  /* 0x0000000000027941 */ /* 0x000fea0003800200 */
.L_x_6915:
        /* <DEDUP_REMOVED lines=54> */
[----:B------:R-:W-:-:S03]  /*bde0*/  IMAD.MOV.U32 R132, RZ, RZ, R130 ;  /* 0x000000ffff847224 */ /* 0x000fc600078e0082 */
[----:B------:R-:W-:Y:S02]  /*bdf0*/  LOP3.LUT R121, R121, R124, R127, 0x96, !PT ;  /* 0x0000007c79797212 */ /* 0x000fe400078e967f */
[----:B------:R-:W-:Y:S01]  /*be00*/  MOV R124, R114 ;  /* 0x00000072007c7202 */ /* 0x000fe20000000f00 */
[----:B------:R-:W-:Y:S02]  /*be10*/  IMAD.MOV.U32 R114, RZ, RZ, R126 ;  /* 0x000000ffff727224 */ /* 0x000fe400078e007e */
[----:B------:R-:W-:-:S07]  /*be20*/  IMAD.MOV.U32 R126, RZ, RZ, RZ ;  /* 0x000000ffff7e7224 */ /* 0x000fce00078e00ff */
.L_x_6913:
[----:B------:R-:W-:Y:S05]  /*be30*/  BSYNC.RECONVERGENT B1 ;  /* 0x0000000000017941 */ /* 0x000fea0003800200 */
.L_x_6912:
        /* <DEDUP_REMOVED lines=25> */
.L_x_6919:
        /* <DEDUP_REMOVED lines=13> */
.L_x_6921:
[----:B------:R-:W-:Y:S05]  /*c0a0*/  BSYNC.RECONVERGENT B2 ;  /* 0x0000000000027941 */ /* 0x000fea0003800200 */
.L_x_6920:
        /* <DEDUP_REMOVED lines=59> */
.L_x_6918:
[----:B------:R-:W-:Y:S05]  /*c460*/  BSYNC.RECONVERGENT B1 ;  /* 0x0000000000017941 */ /* 0x000fea0003800200 */
.L_x_6917:
[----:B------:R-:W-:Y:S01]  /*c470*/  I2FP.F32.U32 R123, R123 ;  /* 0x0000007b007b7245 */ /* 0x000fe20000201000 */
[----:B------:R-:W-:Y:S01]  /*c480*/  HADD2.F32 R125, -RZ, R108.H1_H1 ;  /* 0x3000006cff7d7230 */ /* 0x000fe20000004100 */
[----:B------:R-:W-:Y:S01]  /*c490*/  ISETP.NE.AND P2, PT, R124, 0x1, PT ;  /* 0x000000017c00780c */ /* 0x000fe20003f45270 */
[----:B------:R-:W-:Y:S01]  /*c4a0*/  BSSY.RECONVERGENT B1, `(.L_x_6922) ;  /* 0x000005c000017945 */ /* 0x000fe20003800200 */
[----:B------:R-:W-:Y:S01]  /*c4b0*/  LOP3.LUT R148, R148, 0xfffffff7, RZ, 0xc0, !PT ;  /* 0xfffffff794947812 */ /* 0x000fe200078ec0ff */
[----:B------:R-:W-:Y:S01]  /*c4c0*/  FFMA.FTZ R108, R123, R140, 1.1641532182693481445e-10 ;  /* 0x2f0000007b6c7423 */ /* 0x000fe2000001008c */
[----:B------:R-:W-:Y:S01]  /*c4d0*/  FMUL.FTZ R125, R125, R138 ;  /* 0x0000008a7d7d7220 */ /* 0x000fe20000410000 */
[----:B------:R-:W-:-:S03]  /*c4e0*/  IMAD.MOV.U32 R126, RZ, RZ, 0x2 ;  /* 0x00000002ff7e7424 */ /* 0x000fc600078e00ff */
        /* <DEDUP_REMOVED lines=14> */
.L_x_6924:
        /* <DEDUP_REMOVED lines=13> */
.L_x_6926:
[----:B------:R-:W-:Y:S05]  /*c6a0*/  BSYNC.RECONVERGENT B2 ;  /* 0x0000000000027941 */ /* 0x000fea0003800200 */
.L_x_6925:
        /* <DEDUP_REMOVED lines=57> */
[----:B------:R-:W-:Y:S01]  /*ca40*/  HFMA2 R126, -RZ, RZ, 0, 0 ;  /* 0x00000000ff7e7431 */ /* 0x000fe200000001ff */
[----:B------:R-:W-:-:S07]  /*ca50*/  LOP3.LUT R121, R121, R124, R127, 0x96, !PT ;  /* 0x0000007c79797212 */ /* 0x000fce00078e967f */
.L_x_6923:
[----:B------:R-:W-:Y:S05]  /*ca60*/  BSYNC.RECONVERGENT B1 ;  /* 0x0000000000017941 */ /* 0x000fea0003800200 */
.L_x_6922:
        /* <DEDUP_REMOVED lines=25> */
.L_x_6929:
        /* <DEDUP_REMOVED lines=13> */
.L_x_6931:
[----:B------:R-:W-:Y:S05]  /*ccd0*/  BSYNC.RECONVERGENT B2 ;  /* 0x0000000000027941 */ /* 0x000fea0003800200 */
.L_x_6930:
        /* <DEDUP_REMOVED lines=53> */
[----:B------:R-:W-:Y:S02]  /*d030*/  IADD3 R121, PT, PT, R3, -0x695add53, RZ ;  /* 0x96a522ad03797810 */ /* 0x000fe40007ffe0ff */
[----:B------:R-:W-:Y:S01]  /*d040*/  LOP3.LUT R122, R112, R122, R161, 0x96, !PT ;  /* 0x0000007a707a7212 */ /* 0x000fe200078e96a1 */
[----:B------:R-:W-:Y:S01]  /*d050*/  IMAD.MOV.U32 R132, RZ, RZ, R160 ;  /* 0x000000ffff847224 */ /* 0x000fe200078e00a0 */
[----:B------:R-:W-:Y:S01]  /*d060*/  LOP3.LUT R121, R121, R124, R127, 0x96, !PT ;  /* 0x0000007c79797212 */ /* 0x000fe200078e967f */
[----:B------:R-:W-:Y:S01]  /*d070*/  IMAD.MOV.U32 R127, RZ, RZ, RZ ;  /* 0x000000ffff7f7224 */ /* 0x000fe200078e00ff */
[----:B------:R-:W-:-:S07]  /*d080*/  MOV R114, R126 ;  /* 0x0000007e00727202 */ /* 0x000fce0000000f00 */
.L_x_6928:
[----:B------:R-:W-:Y:S05]  /*d090*/  BSYNC.RECONVERGENT B1 ;  /* 0x0000000000017941 */ /* 0x000fea0003800200 */
.L_x_6927:
[----:B------:R-:W-:Y:S01]  /*d0a0*/  I2FP.F32.U32 R123, R123 ;  /* 0x0000007b007b7245 */ /* 0x000fe20000201000 */
[----:B------:R-:W-:Y:S01]  /*d0b0*/  HADD2.F32 R125, -RZ, R109.H0_H0 ;  /* 0x2000006dff7d7230 */ /* 0x000fe20000004100 */
        /* <DEDUP_REMOVED lines=20> */
.L_x_6934:
        /* <DEDUP_REMOVED lines=13> */
.L_x_6936:
[----:B------:R-:W-:Y:S05]  /*d2d0*/  BSYNC.RECONVERGENT B2 ;  /* 0x0000000000027941 */ /* 0x000fea0003800200 */
.L_x_6935:
        /* <DEDUP_REMOVED lines=56> */
[----:B------:R-:W-:Y:S01]  /*d660*/  MOV R114, R126 ;  /* 0x0000007e00727202 */ /* 0x000fe20000000f00 */
[----:B------:R-:W-:Y:S01]  /*d670*/  IMAD.MOV.U32 R126, RZ, RZ, RZ ;  /* 0x000000ffff7e7224 */ /* 0x000fe200078e00ff */
[----:B------:R-:W-:-:S07]  /*d680*/  LOP3.LUT R121, R121, R124, R127, 0x96, !PT ;  /* 0x0000007c79797212 */ /* 0x000fce00078e967f */
.L_x_6933:
[----:B------:R-:W-:Y:S05]  /*d690*/  BSYNC.RECONVERGENT B1 ;  /* 0x0000000000017941 */ /* 0x000fea0003800200 */
.L_x_6932:
[----:B------:R-:W-:Y:S01]  /*d6a0*/  I2FP.F32.U32 R123, R123 ;  /* 0x0000007b007b7245 */ /* 0x000fe20000201000 */
[----:B------:R-:W-:Y:S01]  /*d6b0*/  HADD2.F32 R125, -RZ, R9.H0_H0 ;  /* 0x20000009ff7d7230 */ /* 0x000fe20000004100 */
[----:B------:R-:W-:Y:S03]  /*d6c0*/  BSSY.RECONVERGENT B1, `(.L_x_6937) ;  /* 0x0000060000017945 */ /* 0x000fe60003800200 */
[----:B------:R-:W-:Y:S01]  /*d6d0*/  FFMA.FTZ R124, R123, R140, 1.1641532182693481445e-10 ;  /* 0x2f0000007b7c7423 */ /* 0x000fe2000001008c */
[----:B------:R-:W-:Y:S01]  /*d6e0*/  FMUL.FTZ R123, R125, R138 ;  /* 0x0000008a7d7b7220 */ /* 0x000fe20000410000 */
[----:B------:R-:W-:-:S03]  /*d6f0*/  HFMA2 R125, -RZ, RZ, 0, 1.1920928955078125e-07 ;  /* 0x00000002ff7d7431 */ /* 0x000fc600000001ff */
[----:B------:R-:W-:Y:S01]  /*d700*/  FSETP.GTU.FTZ.AND P2, PT, R124, R115, PT ;  /* 0x000000737c00720b */ /* 0x000fe20003f5c000 */
[----:B------:R-:W-:-:S03]  /*d710*/  @P1 HADD2.F32 R124, -RZ, R5.H0_H0 ;  /* 0x20000005ff7c1230 */ /* 0x000fc60000004100 */
        /* <DEDUP_REMOVED lines=17> */
.L_x_6939:
        /* <DEDUP_REMOVED lines=13> */
.L_x_6941:
[----:B------:R-:W-:Y:S05]  /*d900*/  BSYNC.RECONVERGENT B2 ;  /* 0x0000000000027941 */ /* 0x000fea0003800200 */
.L_x_6940:
        /* <DEDUP_REMOVED lines=51> */
[----:B------:R-:W-:Y:S01]  /*dc40*/  IMAD.WIDE.U32 R162, R151, -0x326172a9, RZ ;  /* 0xcd9e8d5797a27825 */ /* 0x000fe200078e00ff */
[----:B------:R-:W-:-:S03]  /*dc50*/  MOV R123, R114 ;  /* 0x00000072007b7202 */ /* 0x000fc60000000f00 */
[----:B------:R-:W-:Y:S01]  /*dc60*/  IMAD.WIDE.U32 R160, R121, -0x2daee0ad, RZ ;  /* 0xd2511f5379a07825 */ /* 0x000fe200078e00ff */
[----:B------:R-:W-:-:S03]  /*dc70*/  LOP3.LUT R122, R112, R122, R163, 0x96, !PT ;  /* 0x0000007a707a7212 */ /* 0x000fc600078e96a3 */
[----:B------:R-:W-:Y:S02]  /*dc80*/  VIADD R121, R3, 0x96a522ad ;  /* 0x96a522ad03797836 */ /* 0x000fe40000000000 */
[----:B------:R-:W-:Y:S02]  /*dc90*/  IMAD.MOV.U32 R132, RZ, RZ, R162 ;  /* 0x000000ffff847224 */ /* 0x000fe400078e00a2 */
[----:B------:R-:W-:Y:S01]  /*dca0*/  IMAD.MOV.U32 R114, RZ, RZ, R160 ;  /* 0x000000ffff727224 */ /* 0x000fe200078e00a0 */
[----:B------:R-:W-:-:S07]  /*dcb0*/  LOP3.LUT R121, R121, R124, R161, 0x96, !PT ;  /* 0x0000007c79797212 */ /* 0x000fce00078e96a1 */
.L_x_6938:
[----:B------:R-:W-:Y:S05]  /*dcc0*/  BSYNC.RECONVERGENT B1 ;  /* 0x0000000000017941 */ /* 0x000fea0003800200 */
.L_x_6937:
[----:B------:R-:W-:Y:S01]  /*dcd0*/  I2FP.F32.U32 R123, R123 ;  /* 0x0000007b007b7245 */ /* 0x000fe20000201000 */
[----:B------:R-:W-:Y:S01]  /*dce0*/  HADD2.F32 R109, -RZ, R109.H1_H1 ;  /* 0x3000006dff6d7230 */ /* 0x000fe20000004100 */
        /* <DEDUP_REMOVED lines=20> */
.L_x_6944:
        /* <DEDUP_REMOVED lines=13> */
.L_x_6946:
[----:B------:R-:W-:Y:S05]  /*df00*/  BSYNC.RECONVERGENT B2 ;  /* 0x0000000000027941 */ /* 0x000fea0003800200 */
.L_x_6945:
        /* <DEDUP_REMOVED lines=41> */
[C---:B------:R-:W-:Y:S02]  /*e1a0*/  VIADD R121, R2.reuse, 0x5384540f ;  /* 0x5384540f02797836 */ /* 0x040fe40000000000 */
[----:B------:R-:W-:Y:S01]  /*e1b0*/  IMAD.WIDE.U32 R160, R109, -0x2daee0ad, RZ ;  /* 0xd2511f536da07825 */ /* 0x000fe200078e00ff */
[----:B------:R-:W-:Y:S02]  /*e1c0*/  IADD3 R109, PT, PT, R2, -0xe443238, RZ ;  /* 0xf1bbcdc8026d7810 */ /* 0x000fe40007ffe0ff */
[----:B------:R-:W-:Y:S01]  /*e1d0*/  LOP3.LUT R124, R121, R124, R163, 0x96, !PT ;  /* 0x0000007c797c7212 */ /* 0x000fe200078e96a3 */
[----:B------:R-:W-:Y:S01]  /*e1e0*/  VIADD R121, R3, 0xdb3d7428 ;  /* 0xdb3d742803797836 */ /* 0x000fe20000000000 */
[----:B------:R-:W-:-:S03]  /*e1f0*/  LOP3.LUT R122, R113, R122, R161, 0x96, !PT ;  /* 0x0000007a717a7212 */ /* 0x000fc600078e96a1 */
[----:B------:R-:W-:-:S04]  /*e200*/  IMAD.WIDE.U32 R124, R124, -0x2daee0ad, RZ ;  /* 0xd2511f537c7c7825 */ /* 0x000fc800078e00ff */
[----:B------:R-:W-:Y:S01]  /*e210*/  IMAD.WIDE.U32 R122, R122, -0x326172a9, RZ ;  /* 0xcd9e8d577a7a7825 */ /* 0x000fe200078e00ff */
[----:B------:R-:W-:-:S04]  /*e220*/  LOP3.LUT R121, R121, R160, R125, 0x96, !PT ;  /* 0x000000a079797212 */ /* 0x000fc800078e967d */
        /* <DEDUP_REMOVED lines=9> */
.L_x_6943:
[----:B------:R-:W-:Y:S05]  /*e2c0*/  BSYNC.RECONVERGENT B1 ;  /* 0x0000000000017941 */ /* 0x000fea0003800200 */
.L_x_6942:
[----:B------:R-:W-:Y:S01]  /*e2d0*/  I2FP.F32.U32 R109, R123 ;  /* 0x0000007b006d7245 */ /* 0x000fe20000201000 */
[----:B------:R-:W-:Y:S01]  /*e2e0*/  HADD2.F32 R123, -RZ, R9.H1_H1 ;  /* 0x30000009ff7b7230 */ /* 0x000fe20000004100 */
[----:B------:R-:W-:Y:S01]  /*e2f0*/  BSSY.RECONVERGENT B1, `(.L_x_6947) ;  /* 0x0000060000017945 */ /* 0x000fe20003800200 */
[----:B------:R-:W-:Y:S02]  /*e300*/  IMAD.MOV.U32 R151, RZ, RZ, 0x2 ;  /* 0x00000002ff977424 */ /* 0x000fe400078e00ff */
[----:B------:R-:W-:Y:S01]  /*e310*/  FFMA.FTZ R124, R109, R140, 1.1641532182693481445e-10 ;  /* 0x2f0000006d7c7423 */ /* 0x000fe2000001008c */
[----:B------:R-:W-:Y:S01]  /*e320*/  FMUL.FTZ R109, R123, R138 ;  /* 0x0000008a7b6d7220 */ /* 0x000fe20000410000 */
[----:B------:R-:W-:-:S03]  /*e330*/  IMAD.MOV.U32 R123, RZ, RZ, R132 ;  /* 0x000000ffff7b7224 */ /* 0x000fc600078e0084 */
[----:B------:R-:W-:Y:S01]  /*e340*/  FSETP.GTU.FTZ.AND P2, PT, R124, R115, PT ;  /* 0x000000737c00720b */ /* 0x000fe20003f5c000 */
[----:B------:R-:W-:-:S03]  /*e350*/  @P1 HADD2.F32 R124, -RZ, R5.H1_H1 ;  /* 0x30000005ff7c1230 */ /* 0x000fc60000004100 */
        /* <DEDUP_REMOVED lines=16> */
.L_x_6949:
        /* <DEDUP_REMOVED lines=13> */
.L_x_6951:
[----:B------:R-:W-:Y:S05]  /*e530*/  BSYNC.RECONVERGENT B2 ;  /* 0x0000000000027941 */ /* 0x000fea0003800200 */
.L_x_6950:
        /* <DEDUP_REMOVED lines=59> */
.L_x_6948:
[----:B------:R-:W-:Y:S05]  /*e8f0*/  BSYNC.RECONVERGENT B1 ;  /* 0x0000000000017941 */ /* 0x000fea0003800200 */
.L_x_6947:
        /* <DEDUP_REMOVED lines=20> */
.L_x_6954:
        /* <DEDUP_REMOVED lines=13> */
.L_x_6956:
[----:B------:R-:W-:Y:S05]  /*eb10*/  BSYNC.RECONVERGENT B2 ;  /* 0x0000000000027941 */ /* 0x000fea0003800200 */
.L_x_6955:
        /* <DEDUP_REMOVED lines=59> */
.L_x_6953:
[----:B------:R-:W-:Y:S05]  /*eed0*/  BSYNC.RECONVERGENT B1 ;  /* 0x0000000000017941 */ /* 0x000fea0003800200 */
.L_x_6952:
        /* <DEDUP_REMOVED lines=25> */
.L_x_6959:
        /* <DEDUP_REMOVED lines=13> */
.L_x_6961:
[----:B------:R-:W-:Y:S05]  /*f140*/  BSYNC.RECONVERGENT B2 ;  /* 0x0000000000027941 */ /* 0x000fea0003800200 */
.L_x_6960:
        /* <DEDUP_REMOVED lines=57> */
[----:B------:R-:W-:Y:S02]  /*f4e0*/  LOP3.LUT R121, R121, R160, R163, 0x96, !PT ;  /* 0x000000a079797212 */ /* 0x000fe400078e96a3 */
[----:B------:R-:W-:-:S07]  /*f4f0*/  MOV R114, R162 ;  /* 0x000000a200727202 */ /* 0x000fce0000000f00 */
.L_x_6958:
[----:B------:R-:W-:Y:S05]  /*f500*/  BSYNC.RECONVERGENT B1 ;  /* 0x0000000000017941 */ /* 0x000fea0003800200 */
.L_x_6957:
        /* <DEDUP_REMOVED lines=20> */
.L_x_6964:
        /* <DEDUP_REMOVED lines=13> */
.L_x_6966:
[----:B------:R-:W-:Y:S05]  /*f720*/  BSYNC.RECONVERGENT B2 ;  /* 0x0000000000027941 */ /* 0x000fea0003800200 */
.L_x_6965:
        /* <DEDUP_REMOVED lines=59> */
.L_x_6963:
[----:B------:R-:W-:Y:S05]  /*fae0*/  BSYNC.RECONVERGENT B1 ;  /* 0x0000000000017941 */ /* 0x000fea0003800200 */
.L_x_6962:
        /* <DEDUP_REMOVED lines=25> */
.L_x_6969:
        /* <DEDUP_REMOVED lines=13> */
.L_x_6971:
[----:B------:R-:W-:Y:S05]  /*fd50*/  BSYNC.RECONVERGENT B2 ;  /* 0x0000000000027941 */ /* 0x000fea0003800200 */
.L_x_6970:
        /* <DEDUP_REMOVED lines=58> */
[----:B------:R-:W-:-:S07]  /*10100*/  LOP3.LUT R121, R121, R160, R175, 0x96, !PT ;  /* 0x000000a079797212 */ /* 0x000fce00078e96af */
.L_x_6968:
[----:B------:R-:W-:Y:S05]  /*10110*/  BSYNC.RECONVERGENT B1 ;  /* 0x0000000000017941 */ /* 0x000fea0003800200 */
.L_x_6967:
        /* <DEDUP_REMOVED lines=20> */
.L_x_6974:
        /* <DEDUP_REMOVED lines=13> */
.L_x_6976:
[----:B------:R-:W-:Y:S05]  /*10330*/  BSYNC.RECONVERGENT B2 ;  /* 0x0000000000027941 */ /* 0x000fea0003800200 */
.L_x_6975:
        /* <DEDUP_REMOVED lines=59> */
.L_x_6973:
[----:B------:R-:W-:Y:S05]  /*106f0*/  BSYNC.RECONVERGENT B1 ;  /* 0x0000000000017941 */ /* 0x000fea0003800200 */
.L_x_6972:
        /* <DEDUP_REMOVED lines=25> */
.L_x_6979:
        /* <DEDUP_REMOVED lines=13> */
.L_x_6981:
[----:B------:R-:W-:Y:S05]  /*10960*/  BSYNC.RECONVERGENT B2 ;  /* 0x0000000000027941 */ /* 0x000fea0003800200 */
.L_x_6980:
        /* <DEDUP_REMOVED lines=59> */
.L_x_6978:
[----:B------:R-:W-:Y:S05]  /*10d20*/  BSYNC.RECONVERGENT B1 ;  /* 0x0000000000017941 */ /* 0x000fea0003800200 */
.L_x_6977:
        /* <DEDUP_REMOVED lines=20> */
.L_x_6984:
        /* <DEDUP_REMOVED lines=15> */
.L_x_6986:
[----:B------:R-:W-:Y:S05]  /*10f60*/  BSYNC.RECONVERGENT B2 ;  /* 0x0000000000027941 */ /* 0x000fea0003800200 */
.L_x_6985:
        /* <DEDUP_REMOVED lines=57> */
[----:B------:R-:W-:Y:S01]  /*11300*/  IMAD.MOV.U32 R114, RZ, RZ, R180 ;  /* 0x000000ffff727224 */ /* 0x000fe200078e00b4 */
[----:B------:R-:W-:-:S07]  /*11310*/  LOP3.LUT R121, R121, R174, R181, 0x96, !PT ;  /* 0x000000ae79797212 */ /* 0x000fce00078e96b5 */
.L_x_6983:
[----:B------:R-:W-:Y:S05]  /*11320*/  BSYNC.RECONVERGENT B1 ;  /* 0x0000000000017941 */ /* 0x000fea0003800200 */
.L_x_6982:
        /* <DEDUP_REMOVED lines=12> */
[--C-:B------:R-:W-:Y:S01]  /*113f0*/  @P1 FADD.FTZ R175, R112, R111.reuse ;  /* 0x0000006f70af1221 */ /* 0x100fe20000010000 */
[----:B------:R-:W-:-:S05]  /*11400*/  @!P1 IMAD.MOV.U32 R175, RZ, RZ, R111 ;  /* 0x000000ffffaf9224 */ /* 0x000fca00078e006f */
[----:B------:R-:W-:-:S04]  /*11410*/  F2FP.F16.F32.PACK_AB R111, RZ, R175 ;  /* 0x000000afff6f723e */ /* 0x000fc800000000ff */
[----:B------:R-:W-:Y:S01]  /*11420*/  PRMT R111, R154, 0x5410, R111 ;  /* 0x000054109a6f7816 */ /* 0x000fe2000000006f */
[----:B------:R-:W-:Y:S06]  /*11430*/  BRA `(.L_x_6987) ;  /* 0x0000003000a87947 */ /* 0x000fec0003800000 */
.L_x_6906:
        /* <DEDUP_REMOVED lines=16> */
.L_x_6990:
        /* <DEDUP_REMOVED lines=13> */
.L_x_6992:
[----:B------:R-:W-:Y:S05]  /*11610*/  BSYNC.RECONVERGENT B2 ;  /* 0x0000000000027941 */ /* 0x000fea0003800200 */
.L_x_6991:
[----:B------:R-:W-:Y:S01]  /*11620*/  IMAD.WIDE.U32 R114, R152, -0x326172a9, RZ ;  /* 0xcd9e8d5798727825 */ /* 0x000fe200078e00ff */
[----:B------:R-:W-:-:S03]  /*11630*/  LOP3.LUT R160, R135, R113, R3, 0x96, !PT ;  /* 0x0000007187a07212 */ /* 0x000fc600078e9603 */
[----:B------:R-:W-:Y:S01]  /*11640*/  HFMA2 R141, -RZ, RZ, 0, 0 ;  /* 0x00000000ff8d7431 */ /* 0x000fe200000001ff */
[C---:B------:R-:W-:Y:S01]  /*11650*/  IADD3 R113, PT, PT, R2.reuse, -0x61c88647, RZ ;  /* 0x9e3779b902717810 */ /* 0x040fe20007ffe0ff */
[----:B------:R-:W-:Y:S01]  /*11660*/  VIADD R131, R3, 0x76cf5d0a ;  /* 0x76cf5d0a03837836 */ /* 0x000fe20000000000 */
[----:B------:R-:W-:Y:S01]  /*11670*/  LOP3.LUT R142, R117, R115, R2, 0x96, !PT ;  /* 0x00000073758e7212 */ /* 0x000fe200078e9602 */
[----:B------:R-:W-:Y:S01]  /*11680*/  VIADD R115, R3, 0xbb67ae85 ;  /* 0xbb67ae8503737836 */ /* 0x000fe20000000000 */
[----:B------:R-:W-:Y:S01]  /*11690*/  IADD3 R121, PT, PT, R2, 0x3c6ef372, RZ ;  /* 0x3c6ef37202797810 */ /* 0x000fe20007ffe0ff */
[----:B------:R-:W-:-:S04]  /*116a0*/  IMAD.WIDE.U32 R160, R160, -0x326172a9, RZ ;  /* 0xcd9e8d57a0a07825 */ /* 0x000fc800078e00ff */
[----:B------:R-:W-:Y:S01]  /*116b0*/  IMAD.WIDE.U32 R142, R142, -0x2daee0ad, RZ ;  /* 0xd2511f538e8e7825 */ /* 0x000fe200078e00ff */
[----:B------:R-:W-:-:S04]  /*116c0*/  LOP3.LUT R113, R113, R114, R161, 0x96, !PT ;  /* 0x0000007271717212 */ /* 0x000fc800078e96a1 */
[----:B------:R-:W-:Y:S01]  /*116d0*/  LOP3.LUT R115, R115, R112, R143, 0x96, !PT ;  /* 0x0000007073737212 */ /* 0x000fe200078e968f */
[----:B------:R-:W-:-:S04]  /*116e0*/  IMAD.WIDE.U32 R112, R113, -0x2daee0ad, RZ ;  /* 0xd2511f5371707825 */ /* 0x000fc800078e00ff */
[----:B------:R-:W-:Y:S01]  /*116f0*/  IMAD.WIDE.U32 R114, R115, -0x326172a9, RZ ;  /* 0xcd9e8d5773727825 */ /* 0x000fe200078e00ff */
[----:B------:R-:W-:-:S03]  /*11700*/  LOP3.LUT R131, R131, R142, R113, 0x96, !PT ;  /* 0x0000008e83837212 */ /* 0x000fc600078e9671 */
[----:B------:R-:W-:Y:S01]  /*11710*/  VIADD R113, R2, 0xdaa66d2b ;  /* 0xdaa66d2b02717836 */ /* 0x000fe20000000000 */
[----:B------:R-:W-:Y:S01]  /*11720*/  LOP3.LUT R121, R121, R160, R115, 0x96, !PT ;  /* 0x000000a079797212 */ /* 0x000fe200078e9673 */
[----:B------:R-:W-:Y:S02]  /*11730*/  VIADD R115, R3, 0x32370b8f ;  /* 0x32370b8f03737836 */ /* 0x000fe40000000000 */
        /* <DEDUP_REMOVED lines=18> */
[----:B------:R-:W-:-:S04]  /*11860*/  IMAD.WIDE.U32 R114, R115, -0x326172a9, RZ ;  /* 0xcd9e8d5773727825 */ /* 0x000fc800078e00ff */
[----:B------:R-:W-:Y:S01]  /*11870*/  VIADD R131, R3, 0x646e171e ;  /* 0x646e171e03837836 */ /* 0x000fe20000000000 */
[----:B------:R-:W-:Y:S01]  /*11880*/  LOP3.LUT R121, R121, R160, R115, 0x96, !PT ;  /* 0x000000a079797212 */ /* 0x000fe200078e9673 */
[----:B------:R-:W-:-:S03]  /*11890*/  VIADD R115, R3, 0x1fd5c5a3 ;  /* 0x1fd5c5a303737836 */ /* 0x000fc60000000000 */
[----:B------:R-:W-:Y:S01]  /*118a0*/  LOP3.LUT R131, R131, R142, R113, 0x96, !PT ;  /* 0x0000008e83837212 */ /* 0x000fe200078e9671 */
[----:B------:R-:W-:Y:S01]  /*118b0*/  IMAD.WIDE.U32 R142, R121, -0x2daee0ad, RZ ;  /* 0xd2511f53798e7825 */ /* 0x000fe200078e00ff */
[C---:B------:R-:W-:Y:S02]  /*118c0*/  IADD3 R113, PT, PT, R2.reuse, 0x5384540f, RZ ;  /* 0x5384540f02717810 */ /* 0x040fe40007ffe0ff */
[----:B------:R-:W-:Y:S01]  /*118d0*/  IADD3 R121, PT, PT, R2, -0xe443238, RZ ;  /* 0xf1bbcdc802797810 */ /* 0x000fe20007ffe0ff */
        /* <DEDUP_REMOVED lines=9> */
[----:B------:R-:W-:-:S04]  /*11970*/  IMAD.WIDE.U32 R160, R131, -0x326172a9, RZ ;  /* 0xcd9e8d5783a07825 */ /* 0x000fc800078e00ff */
[----:B------:R-:W-:Y:S01]  /*11980*/  VIADD R113, R2, 0x8ff34781 ;  /* 0x8ff3478102717836 */ /* 0x000fe20000000000 */
[----:B------:R-:W-:Y:S01]  /*11990*/  MOV R132, R160 ;  /* 0x000000a000847202 */ /* 0x000fe20000000f00 */
[----:B------:R-:W-:-:S03]  /*119a0*/  VIADD R121, R3, 0x96a522ad ;  /* 0x96a522ad03797836 */ /* 0x000fc60000000000 */
[----:B------:R-:W-:Y:S01]  /*119b0*/  LOP3.LUT R122, R113, R114, R161, 0x96, !PT ;  /* 0x00000072717a7212 */ /* 0x000fe200078e96a1 */
[----:B------:R-:W-:Y:S01]  /*119c0*/  IMAD.MOV.U32 R114, RZ, RZ, R142 ;  /* 0x000000ffff727224 */ /* 0x000fe200078e008e */
[----:B------:R-:W-:Y:S01]  /*119d0*/  LOP3.LUT R121, R121, R112, R143, 0x96, !PT ;  /* 0x0000007079797212 */ /* 0x000fe200078e968f */
[----:B------:R-:W-:-:S07]  /*119e0*/  IMAD.MOV.U32 R112, RZ, RZ, R140 ;  /* 0x000000ffff707224 */ /* 0x000fce00078e008c */
.L_x_6989:
[----:B------:R-:W-:Y:S05]  /*119f0*/  BSYNC.RECONVERGENT B1 ;  /* 0x0000000000017941 */ /* 0x000fea0003800200 */
.L_x_6988:
[----:B------:R-:W0:Y:S01]  /*11a00*/  LDC R113, c[0x0][0x408] ;  /* 0x00010200ff717b82 */ /* 0x000e220000000800 */
[----:B------:R-:W-:Y:S01]  /*11a10*/  I2FP.F32.U32 R131, R112 ;  /* 0x0000007000837245 */ /* 0x000fe20000201000 */
[----:B------:R-:W-:Y:S01]  /*11a20*/  IMAD.MOV.U32 R140, RZ, RZ, 0x2f800000 ;  /* 0x2f800000ff8c7424 */ /* 0x000fe200078e00ff */
[----:B------:R-:W-:Y:S01]  /*11a30*/  ISETP.NE.AND P3, PT, R141, 0x1, PT ;  /* 0x000000018d00780c */ /* 0x000fe20003f65270 */
[----:B-----5:R-:W-:Y:S01]  /*11a40*/  HADD2.F32 R134, -RZ, R108.H0_H0 ;  /* 0x2000006cff867230 */ /* 0x020fe20000004100 */
[----:B------:R-:W-:Y:S01]  /*11a50*/  LOP3.LUT R148, R148, 0xffffffef, RZ, 0xc0, !PT ;  /* 0xffffffef94947812 */ /* 0x000fe200078ec0ff */
[----:B------:R-:W-:Y:S01]  /*11a60*/  FFMA.FTZ R112, R131, R140, 1.1641532182693481445e-10 ;  /* 0x2f00000083707423 */ /* 0x000fe2000001008c */
[----:B------:R-:W-:Y:S01]  /*11a70*/  BSSY.RECONVERGENT B1, `(.L_x_6993) ;  /* 0x0000060000017945 */ /* 0x000fe20003800200 */
[----:B------:R-:W1:Y:S01]  /*11a80*/  LDC R115, c[0x0][0x404] ;  /* 0x00010100ff737b82 */ /* 0x000e620000000800 */
[----:B------:R-:W-:Y:S02]  /*11a90*/  IMAD.MOV.U32 R142, RZ, RZ, 0x2 ;  /* 0x00000002ff8e7424 */ /* 0x000fe400078e00ff */
[----:B0-----:R-:W-:Y:S01]  /*11aa0*/  FMUL.FTZ R134, R134, R113 ;  /* 0x0000007186867220 */ /* 0x001fe20000410000 */
[----:B-1----:R-:W-:Y:S01]  /*11ab0*/  FSETP.GTU.FTZ.AND P2, PT, R112, R115, PT ;  /* 0x000000737000720b */ /* 0x002fe20003f5c000 */
[----:B------:R-:W-:-:S03]  /*11ac0*/  @P1 HADD2.F32 R112, -RZ, R4.H0_H0 ;  /* 0x20000004ff701230 */ /* 0x000fc60000004100 */
        /* <DEDUP_REMOVED lines=15> */
.L_x_6995:
        /* <DEDUP_REMOVED lines=13> */
.L_x_6997:
[----:B------:R-:W-:Y:S05]  /*11c90*/  BSYNC.RECONVERGENT B2 ;  /* 0x0000000000027941 */ /* 0x000fea0003800200 */
.L_x_6996:
        /* <DEDUP_REMOVED lines=61> */
.L_x_6994:
[----:B------:R-:W-:Y:S05]  /*12070*/  BSYNC.RECONVERGENT B1 ;  /* 0x0000000000017941 */ /* 0x000fea0003800200 */
.L_x_6993:
        /* <DEDUP_REMOVED lines=9> */
[----:B------:R-:W-:-:S03]  /*12110*/  @P1 HADD2.F32 R108, -RZ, R4.H1_H1 ;  /* 0x30000004ff6c1230 */ /* 0x000fc60000004100 */
[----:B------:R-:W-:Y:S01]  /*12120*/  FSEL R143, R134, RZ, !P3 ;  /* 0x000000ff868f7208 */ /* 0x000fe20005800000 */
[----:B------:R-:W-:Y:S01]  /*12130*/  IMAD.MOV.U32 R134, RZ, RZ, R132 ;  /* 0x000000ffff867224 */ /* 0x000fe200078e0084 */
[----:B------:R-:W-:-:S03]  /*12140*/  PLOP3.LUT P3, PT, P3, PT, PT, 0x8, 0x80 ;  /* 0x000000000080781c */ /* 0x000fc60001f6e170 */
[----:B------:R-:W-:-:S05]  /*12150*/  @P1 FADD.FTZ R143, R108, R143 ;  /* 0x0000008f6c8f1221 */ /* 0x000fca0000010000 */
        /* <DEDUP_REMOVED lines=11> */
.L_x_7000:
        /* <DEDUP_REMOVED lines=13> */
.L_x_7002:
[----:B------:R-:W-:Y:S05]  /*122e0*/  BSYNC.RECONVERGENT B2 ;  /* 0x0000000000027941 */ /* 0x000fea0003800200 */
.L_x_7001:
        /* <DEDUP_REMOVED lines=61> */
.L_x_6999:
[----:B------:R-:W-:Y:S05]  /*126c0*/  BSYNC.RECONVERGENT B1 ;  /* 0x0000000000017941 */ /* 0x000fea0003800200 */
.L_x_6998:
[----:B------:R-:W-:Y:S01]  /*126d0*/  I2FP.F32.U32 R141, R134 ;  /* 0x00000086008d7245 */ /* 0x000fe20000201000 */
[----:B------:R-:W-:Y:S01]  /*126e0*/  HADD2.F32 R142, -RZ, R109.H0_H0 ;  /* 0x2000006dff8e7230 */ /* 0x000fe20000004100 */
[----:B------:R-:W-:Y:S01]  /*126f0*/  LOP3.LUT R148, R148, 0xfffffffb, RZ, 0xc0, !PT ;  /* 0xfffffffb94947812 */ /* 0x000fe200078ec0ff */
[----:B------:R-:W-:Y:S01]  /*12700*/  BSSY.RECONVERGENT B1, `(.L_x_7003) ;  /* 0x0000061000017945 */ /* 0x000fe20003800200 */
[----:B------:R-:W-:Y:S02]  /*12710*/  IMAD.MOV.U32 R154, RZ, RZ, 0x2 ;  /* 0x00000002ff9a7424 */ /* 0x000fe400078e00ff */
        /* <DEDUP_REMOVED lines=20> */
.L_x_7005:
        /* <DEDUP_REMOVED lines=13> */
.L_x_7007:
[----:B------:R-:W-:Y:S05]  /*12930*/  BSYNC.RECONVERGENT B2 ;  /* 0x0000000000027941 */ /* 0x000fea0003800200 */
.L_x_7006:
        /* <DEDUP_REMOVED lines=61> */
.L_x_7004:
[----:B------:R-:W-:Y:S05]  /*12d10*/  BSYNC.RECONVERGENT B1 ;  /* 0x0000000000017941 */ /* 0x000fea0003800200 */
.L_x_7003:
[----:B------:R-:W-:Y:S01]  /*12d20*/  I2FP.F32.U32 R151, R134 ;  /* 0x0000008600977245 */ /* 0x000fe20000201000 */
[----:B------:R-:W-:Y:S01]  /*12d30*/  HADD2.F32 R144, -RZ, R109.H1_H1 ;  /* 0x3000006dff907230 */ /* 0x000fe20000004100 */
[----:B------:R-:W-:Y:S01]  /*12d40*/  LOP3.LUT R148, R148, 0xfffffffd, RZ, 0xc0, !PT ;  /* 0xfffffffd94947812 */ /* 0x000fe200078ec0ff */
        /* <DEDUP_REMOVED lines=8> */
[----:B------:R-:W-:Y:S02]  /*12dd0*/  PLOP3.LUT P3, PT, P2, PT, PT, 0x8, 0x80 ;  /* 0x000000000080781c */ /* 0x000fe4000176e170 */
[----:B------:R-:W-:Y:S01]  /*12de0*/  ISETP.NE.AND P2, PT, R154, 0x1, PT ;  /* 0x000000019a00780c */ /* 0x000fe20003f45270 */
[----:B------:R-:W-:-:S05]  /*12df0*/  @P1 FADD.FTZ R153, R146, R153 ;  /* 0x0000009992991221 */ /* 0x000fca0000010000 */
[----:B------:R-:W-:-:S05]  /*12e00*/  F2FP.F16.F32.PACK_AB R109, RZ, R153 ;  /* 0x00000099ff6d723e */ /* 0x000fca00000000ff */
        /* <DEDUP_REMOVED lines=10> */
.L_x_7010:
        /* <DEDUP_REMOVED lines=13> */
.L_x_7012:
[----:B------:R-:W-:Y:S05]  /*12f80*/  BSYNC.RECONVERGENT B2 ;  /* 0x0000000000027941 */ /* 0x000fea0003800200 */
.L_x_7011:
        /* <DEDUP_REMOVED lines=61> */
.L_x_7009:
[----:B------:R-:W-:Y:S05]  /*13360*/  BSYNC.RECONVERGENT B1 ;  /* 0x0000000000017941 */ /* 0x000fea0003800200 */
.L_x_7008:
        /* <DEDUP_REMOVED lines=23> */
.L_x_7015:
        /* <DEDUP_REMOVED lines=13> */
.L_x_7017:
[----:B------:R-:W-:Y:S05]  /*135b0*/  BSYNC.RECONVERGENT B2 ;  /* 0x0000000000027941 */ /* 0x000fea0003800200 */
.L_x_7016:
        /* <DEDUP_REMOVED lines=61> */
.L_x_7014:
[----:B------:R-:W-:Y:S05]  /*13990*/  BSYNC.RECONVERGENT B1 ;  /* 0x0000000000017941 */ /* 0x000fea0003800200 */
.L_x_7013:
        /* <DEDUP_REMOVED lines=23> */
.L_x_7020:
        /* <DEDUP_REMOVED lines=13> */
.L_x_7022:
[----:B------:R-:W-:Y:S05]  /*13be0*/  BSYNC.RECONVERGENT B2 ;  /* 0x0000000000027941 */ /* 0x000fea0003800200 */
.L_x_7021:
        /* <DEDUP_REMOVED lines=61> */
.L_x_7019:
[----:B------:R-:W-:Y:S05]  /*13fc0*/  BSYNC.RECONVERGENT B1 ;  /* 0x0000000000017941 */ /* 0x000fea0003800200 */
.L_x_7018:
        /* <DEDUP_REMOVED lines=23> */
.L_x_7025:
        /* <DEDUP_REMOVED lines=13> */
.L_x_7027:
[----:B------:R-:W-:Y:S05]  /*14210*/  BSYNC.RECONVERGENT B2 ;  /* 0x0000000000027941 */ /* 0x000fea0003800200 */
.L_x_7026:
        /* <DEDUP_REMOVED lines=61> */
.L_x_7024:
[----:B------:R-:W-:Y:S05]  /*145f0*/  BSYNC.RECONVERGENT B1 ;  /* 0x0000000000017941 */ /* 0x000fea0003800200 */
.L_x_7023:
        /* <DEDUP_REMOVED lines=12> */
[----:B------:R-:W-:-:S04]  /*146c0*/  F2FP.F16.F32.PACK_AB R111, RZ, R175 ;  /* 0x000000afff6f723e */ /* 0x000fc800000000ff */
[----:B------:R-:W-:-:S07]  /*146d0*/  PRMT R111, R146, 0x5410, R111 ;  /* 0x00005410926f7816 */ /* 0x000fce000000006f */
.L_x_6987:
        /* <DEDUP_REMOVED lines=43> */
.L_x_7028:
[----:B------:R-:W-:Y:S01]  /*14990*/  IMAD.MOV.U32 R140, RZ, RZ, R114 ;  /* 0x000000ffff8c7224 */ /* 0x000fe200078e0072 */
[----:B------:R-:W-:-:S07]  /*149a0*/  IADD3 R0, PT, PT, R0, 0x80, RZ ;  /* 0x0000008000007810 */ /* 0x000fce0007ffe0ff */
.L_x_6905:
[----:B------:R-:W-:Y:S05]  /*149b0*/  BSYNC.RECONVERGENT B0 ;  /* 0x0000000000007941 */ /* 0x000fea0003800200 */
.L_x_6904:
        /* <DEDUP_REMOVED lines=35> */
.L_x_7034:
        /* <DEDUP_REMOVED lines=13> */
.L_x_7036:
[----:B------:R-:W-:Y:S05]  /*14cc0*/  BSYNC.RECONVERGENT B2 ;  /* 0x0000000000027941 */ /* 0x000fea0003800200 */
.L_x_7035:
        /* <DEDUP_REMOVED lines=52> */
[----:B------:R-:W-:Y:S01]  /*15010*/  IMAD.MOV.U32 R132, RZ, RZ, R124 ;  /* 0x000000ffff847224 */ /* 0x000fe200078e007c */
[----:B------:R-:W-:Y:S01]  /*15020*/  LOP3.LUT R122, R112, R122, R125, 0x96, !PT ;  /* 0x0000007a707a7212 */ /* 0x000fe200078e967d */
[----:B------:R-:W-:Y:S01]  /*15030*/  IMAD.MOV.U32 R125, RZ, RZ, RZ ;  /* 0x000000ffff7d7224 */ /* 0x000fe200078e00ff */
[----:B------:R-:W-:Y:S01]  /*15040*/  MOV R123, R140 ;  /* 0x0000008c007b7202 */ /* 0x000fe20000000f00 */
[----:B------:R-:W-:-:S05]  /*15050*/  IMAD.WIDE.U32 R114, R114, -0x2daee0ad, RZ ;  /* 0xd2511f5372727825 */ /* 0x000fca00078e00ff */
[----:B------:R-:W-:-:S07]  /*15060*/  LOP3.LUT R121, R121, R128, R115, 0x96, !PT ;  /* 0x0000008079797212 */ /* 0x000fce00078e9673 */
.L_x_7033:
[----:B------:R-:W-:Y:S05]  /*15070*/  BSYNC.RECONVERGENT B1 ;  /* 0x0000000000017941 */ /* 0x000fea0003800200 */
.L_x_7032:
[----:B------:R-:W0:Y:S01]  /*15080*/  LDC R115, c[0x0][0x408] ;  /* 0x00010200ff737b82 */ /* 0x000e220000000800 */
[----:B------:R-:W-:Y:S01]  /*15090*/  HFMA2 R140, -RZ, RZ, 0.1171875, 0 ;  /* 0x2f800000ff8c7431 */ /* 0x000fe200000001ff */
[----:B------:R-:W-:Y:S01]  /*150a0*/  I2FP.F32.U32 R123, R123 ;  /* 0x0000007b007b7245 */ /* 0x000fe20000201000 */
[----:B-----5:R-:W-:Y:S01]  /*150b0*/  HADD2.F32 R124, -RZ, R108.H0_H0 ;  /* 0x2000006cff7c7230 */ /* 0x020fe20000004100 */
[----:B------:R-:W-:Y:S01]  /*150c0*/  ISETP.NE.AND P3, PT, R125, 0x1, PT ;  /* 0x000000017d00780c */ /* 0x000fe20003f65270 */
[----:B------:R-:W-:Y:S01]  /*150d0*/  BSSY.RECONVERGENT B1, `(.L_x_7037) ;  /* 0x000005d000017945 */ /* 0x000fe20003800200 */
[----:B------:R-:W-:Y:S01]  /*150e0*/  LOP3.LUT R148, R148, 0xffffffdf, RZ, 0xc0, !PT ;  /* 0xffffffdf94947812 */ /* 0x000fe200078ec0ff */
[----:B------:R-:W-:Y:S01]  /*150f0*/  IMAD.MOV.U32 R126, RZ, RZ, 0x2 ;  /* 0x00000002ff7e7424 */ /* 0x000fe200078e00ff */
[----:B------:R-:W1:Y:S01]  /*15100*/  LDC R138, c[0x0][0x404] ;  /* 0x00010100ff8a7b82 */ /* 0x000e620000000800 */
[----:B------:R-:W-:Y:S01]  /*15110*/  FFMA.FTZ R123, R123, R140, 1.1641532182693481445e-10 ;  /* 0x2f0000007b7b7423 */ /* 0x000fe2000001008c */
[----:B0-----:R-:W-:-:S04]  /*15120*/  FMUL.FTZ R124, R124, R115 ;  /* 0x000000737c7c7220 */ /* 0x001fc80000410000 */
[----:B-1----:R-:W-:Y:S02]  /*15130*/  FSETP.GTU.FTZ.AND P4, PT, R123, R138, PT ;  /* 0x0000008a7b00720b */ /* 0x002fe40003f9c000 */
[----:B------:R-:W-:Y:S02]  /*15140*/  MOV R123, R132 ;  /* 0x00000084007b7202 */ /* 0x000fe40000000f00 */
        /* <DEDUP_REMOVED lines=12> */
.L_x_7039:
        /* <DEDUP_REMOVED lines=13> */
.L_x_7041:
[----:B------:R-:W-:Y:S05]  /*152e0*/  BSYNC.RECONVERGENT B2 ;  /* 0x0000000000027941 */ /* 0x000fea0003800200 */
.L_x_7040:
        /* <DEDUP_REMOVED lines=55> */
[----:B------:R-:W-:Y:S01]  /*15660*/  VIADD R121, R3, 0x96a522ad ;  /* 0x96a522ad03797836 */ /* 0x000fe20000000000 */
[----:B------:R-:W-:Y:S01]  /*15670*/  MOV R114, R126 ;  /* 0x0000007e00727202 */ /* 0x000fe20000000f00 */
[----:B------:R-:W-:-:S03]  /*15680*/  IMAD.MOV.U32 R126, RZ, RZ, RZ ;  /* 0x000000ffff7e7224 */ /* 0x000fc600078e00ff */
[----:B------:R-:W-:-:S07]  /*15690*/  LOP3.LUT R121, R121, R124, R127, 0x96, !PT ;  /* 0x0000007c79797212 */ /* 0x000fce00078e967f */
.L_x_7038:
[----:B------:R-:W-:Y:S05]  /*156a0*/  BSYNC.RECONVERGENT B1 ;  /* 0x0000000000017941 */ /* 0x000fea0003800200 */
.L_x_7037:
[----:B------:R-:W-:Y:S01]  /*156b0*/  I2FP.F32.U32 R123, R123 ;  /* 0x0000007b007b7245 */ /* 0x000fe20000201000 */
[----:B------:R-:W-:Y:S01]  /*156c0*/  HADD2.F32 R124, -RZ, R8.H0_H0 ;  /* 0x20000008ff7c7230 */ /* 0x000fe20000004100 */
[----:B------:R-:W-:Y:S03]  /*156d0*/  BSSY.RECONVERGENT B1, `(.L_x_7042) ;  /* 0x0000060000017945 */ /* 0x000fe60003800200 */
[----:B------:R-:W-:Y:S01]  /*156e0*/  FFMA.FTZ R123, R123, R140, 1.1641532182693481445e-10 ;  /* 0x2f0000007b7b7423 */ /* 0x000fe2000001008c */
[----:B------:R-:W-:-:S04]  /*156f0*/  FMUL.FTZ R124, R124, R115 ;  /* 0x000000737c7c7220 */ /* 0x000fc80000410000 */
[----:B------:R-:W-:-:S04]  /*15700*/  FSETP.GTU.FTZ.AND P3, PT, R123, R138, PT ;  /* 0x0000008a7b00720b */ /* 0x000fc80003f7c000 */
[----:B------:R-:W-:Y:S01]  /*15710*/  FSEL R123, R124, RZ, !P3 ;  /* 0x000000ff7c7b7208 */ /* 0x000fe20005800000 */
[----:B------:R-:W-:-:S04]  /*15720*/  @P2 HADD2.F32 R124, -RZ, R4.H0_H0 ;  /* 0x20000004ff7c2230 */ /* 0x000fc80000004100 */
[----:B------:R-:W-:Y:S01]  /*15730*/  FADD.FTZ R123, R130, R123 ;  /* 0x0000007b827b7221 */ /* 0x000fe20000010000 */
[----:B------:R-:W-:Y:S02]  /*15740*/  SEL R130, RZ, 0x1, P3 ;  /* 0x00000001ff827807 */ /* 0x000fe40001800000 */
[----:B------:R-:W-:Y:S01]  /*15750*/  ISETP.NE.AND P3, PT, R126, 0x1, PT ;  /* 0x000000017e00780c */ /* 0x000fe20003f65270 */
[----:B------:R-:W-:Y:S01]  /*15760*/  @P2 FADD.FTZ R129, R124, R123 ;  /* 0x0000007b7c812221 */ /* 0x000fe20000010000 */
[----:B------:R-:W-:Y:S01]  /*15770*/  @!P2 MOV R129, R123 ;  /* 0x0000007b0081a202 */ /* 0x000fe20000000f00 */
[----:B------:R-:W-:Y:S01]  /*15780*/  IMAD.MOV.U32 R124, RZ, RZ, 0x2 ;  /* 0x00000002ff7c7424 */ /* 0x000fe200078e00ff */
        /* <DEDUP_REMOVED lines=11> */
.L_x_7044:
        /* <DEDUP_REMOVED lines=13> */
.L_x_7046:
[----:B------:R-:W-:Y:S05]  /*15910*/  BSYNC.RECONVERGENT B2 ;  /* 0x0000000000027941 */ /* 0x000fea0003800200 */
.L_x_7045:
        /* <DEDUP_REMOVED lines=56> */
[----:B------:R-:W-:-:S04]  /*15ca0*/  MOV R114, R126 ;  /* 0x0000007e00727202 */ /* 0x000fc80000000f00 */
[----:B------:R-:W-:Y:S01]  /*15cb0*/  LOP3.LUT R121, R121, R124, R127, 0x96, !PT ;  /* 0x0000007c79797212 */ /* 0x000fe200078e967f */
[----:B------:R-:W-:-:S07]  /*15cc0*/  IMAD.MOV.U32 R124, RZ, RZ, RZ ;  /* 0x000000ffff7c7224 */ /* 0x000fce00078e00ff */
.L_x_7043:
[----:B------:R-:W-:Y:S05]  /*15cd0*/  BSYNC.RECONVERGENT B1 ;  /* 0x0000000000017941 */ /* 0x000fea0003800200 */
.L_x_7042:
[----:B------:R-:W-:Y:S01]  /*15ce0*/  I2FP.F32.U32 R123, R123 ;  /* 0x0000007b007b7245 */ /* 0x000fe20000201000 */
[----:B------:R-:W-:Y:S01]  /*15cf0*/  HADD2.F32 R108, -RZ, R108.H1_H1 ;  /* 0x3000006cff6c7230 */ /* 0x000fe20000004100 */
[----:B------:R-:W-:Y:S01]  /*15d00*/  LOP3.LUT R148, R148, 0xffffffef, RZ, 0xc0, !PT ;  /* 0xffffffef94947812 */ /* 0x000fe200078ec0ff */
        /* <DEDUP_REMOVED lines=19> */
.L_x_7049:
        /* <DEDUP_REMOVED lines=13> */
.L_x_7051:
[----:B------:R-:W-:Y:S05]  /*15f10*/  BSYNC.RECONVERGENT B2 ;  /* 0x0000000000027941 */ /* 0x000fea0003800200 */
.L_x_7050:
        /* <DEDUP_REMOVED lines=59> */
.L_x_7048:
[----:B------:R-:W-:Y:S05]  /*162d0*/  BSYNC.RECONVERGENT B1 ;  /* 0x0000000000017941 */ /* 0x000fea0003800200 */
.L_x_7047:
[----:B------:R-:W-:Y:S01]  /*162e0*/  I2FP.F32.U32 R123, R123 ;  /* 0x0000007b007b7245 */ /* 0x000fe20000201000 */
[----:B------:R-:W-:Y:S01]  /*162f0*/  HADD2.F32 R124, -RZ, R8.H1_H1 ;  /* 0x30000008ff7c7230 */ /* 0x000fe20000004100 */
[----:B------:R-:W-:Y:S01]  /*16300*/  BSSY.RECONVERGENT B1, `(.L_x_7052) ;  /* 0x0000060000017945 */ /* 0x000fe20003800200 */
[----:B------:R-:W-:Y:S01]  /*16310*/  @P2 HADD2.F32 R139, -RZ, R4.H1_H1 ;  /* 0x30000004ff8b2230 */ /* 0x000fe20000004100 */
[----:B------:R-:W-:Y:S01]  /*16320*/  MOV R126, 0x2 ;  /* 0x00000002007e7802 */ /* 0x000fe20000000f00 */
        /* <DEDUP_REMOVED lines=20> */
.L_x_7054:
        /* <DEDUP_REMOVED lines=13> */
.L_x_7056:
[----:B------:R-:W-:Y:S05]  /*16540*/  BSYNC.RECONVERGENT B2 ;  /* 0x0000000000027941 */ /* 0x000fea0003800200 */
.L_x_7055:
        /* <DEDUP_REMOVED lines=55> */
[----:B------:R-:W-:Y:S02]  /*168c0*/  IMAD.MOV.U32 R114, RZ, RZ, R126 ;  /* 0x000000ffff727224 */ /* 0x000fe400078e007e */
[----:B------:R-:W-:Y:S02]  /*168d0*/  HFMA2 R126, -RZ, RZ, 0, 0 ;  /* 0x00000000ff7e7431 */ /* 0x000fe400000001ff */
[----:B------:R-:W-:Y:S01]  /*168e0*/  IMAD.MOV.U32 R132, RZ, RZ, R158 ;  /* 0x000000ffff847224 */ /* 0x000fe200078e009e */
[----:B------:R-:W-:-:S07]  /*168f0*/  LOP3.LUT R121, R121, R124, R127, 0x96, !PT ;  /* 0x0000007c79797212 */ /* 0x000fce00078e967f */
.L_x_7053:
[----:B------:R-:W-:Y:S05]  /*16900*/  BSYNC.RECONVERGENT B1 ;  /* 0x0000000000017941 */ /* 0x000fea0003800200 */
.L_x_7052:
        /* <DEDUP_REMOVED lines=22> */
.L_x_7059:
        /* <DEDUP_REMOVED lines=13> */
.L_x_7061:
[----:B------:R-:W-:Y:S05]  /*16b40*/  BSYNC.RECONVERGENT B2 ;  /* 0x0000000000027941 */ /* 0x000fea0003800200 */
.L_x_7060:
        /* <DEDUP_REMOVED lines=50> */
[----:B------:R-:W-:Y:S01]  /*16e70*/  IMAD.MOV.U32 R125, RZ, RZ, R114 ;  /* 0x000000ffff7d7224 */ /* 0x000fe200078e0072 */
[----:B------:R-:W-:-:S03]  /*16e80*/  LOP3.LUT R121, R121, R158, R123, 0x96, !PT ;  /* 0x0000009e79797212 */ /* 0x000fc600078e967b */
[----:B------:R-:W-:-:S04]  /*16e90*/  IMAD.WIDE.U32 R158, R127, -0x326172a9, RZ ;  /* 0xcd9e8d577f9e7825 */ /* 0x000fc800078e00ff */
[----:B------:R-:W-:Y:S01]  /*16ea0*/  IMAD.WIDE.U32 R126, R121, -0x2daee0ad, RZ ;  /* 0xd2511f53797e7825 */ /* 0x000fe200078e00ff */
[----:B------:R-:W-:Y:S02]  /*16eb0*/  LOP3.LUT R122, R112, R122, R159, 0x96, !PT ;  /* 0x0000007a707a7212 */ /* 0x000fe400078e969f */
[----:B------:R-:W-:Y:S01]  /*16ec0*/  MOV R132, R158 ;  /* 0x0000009e00847202 */ /* 0x000fe20000000f00 */
[----:B------:R-:W-:Y:S01]  /*16ed0*/  VIADD R121, R3, 0x96a522ad ;  /* 0x96a522ad03797836 */ /* 0x000fe20000000000 */
[----:B------:R-:W-:-:S04]  /*16ee0*/  MOV R114, R126 ;  /* 0x0000007e00727202 */ /* 0x000fc80000000f00 */
[----:B------:R-:W-:-:S07]  /*16ef0*/  LOP3.LUT R121, R121, R124, R127, 0x96, !PT ;  /* 0x0000007c79797212 */ /* 0x000fce00078e967f */
.L_x_7058:
[----:B------:R-:W-:Y:S05]  /*16f00*/  BSYNC.RECONVERGENT B1 ;  /* 0x0000000000017941 */ /* 0x000fea0003800200 */
.L_x_7057:
[----:B------:R-:W-:Y:S01]  /*16f10*/  I2FP.F32.U32 R123, R125 ;  /* 0x0000007d007b7245 */ /* 0x000fe20000201000 */
[----:B------:R-:W-:Y:S01]  /*16f20*/  HADD2.F32 R124, -RZ, R9.H0_H0 ;  /* 0x20000009ff7c7230 */ /* 0x000fe20000004100 */
[----:B------:R-:W-:Y:S01]  /*16f30*/  BSSY.RECONVERGENT B1, `(.L_x_7062) ;  /* 0x0000060000017945 */ /* 0x000fe20003800200 */
[----:B------:R-:W-:Y:S02]  /*16f40*/  IMAD.MOV.U32 R125, RZ, RZ, 0x2 ;  /* 0x00000002ff7d7424 */ /* 0x000fe400078e00ff */
[----:B------:R-:W-:Y:S01]  /*16f50*/  FFMA.FTZ R123, R123, R140, 1.1641532182693481445e-10 ;  /* 0x2f0000007b7b7423 */ /* 0x000fe2000001008c */
[----:B------:R-:W-:-:S04]  /*16f60*/  FMUL.FTZ R124, R124, R115 ;  /* 0x000000737c7c7220 */ /* 0x000fc80000410000 */
[----:B------:R-:W-:-:S04]  /*16f70*/  FSETP.GTU.FTZ.AND P3, PT, R123, R138, PT ;  /* 0x0000008a7b00720b */ /* 0x000fc80003f7c000 */
[----:B------:R-:W-:Y:S01]  /*16f80*/  FSEL R123, R124, RZ, !P3 ;  /* 0x000000ff7c7b7208 */ /* 0x000fe20005800000 */
[----:B------:R-:W-:Y:S01]  /*16f90*/  @P2 HADD2.F32 R124, -RZ, R5.H0_H0 ;  /* 0x20000005ff7c2230 */ /* 0x000fe20000004100 */
        /* <DEDUP_REMOVED lines=16> */
.L_x_7064:
        /* <DEDUP_REMOVED lines=13> */
.L_x_7066:
[----:B------:R-:W-:Y:S05]  /*17170*/  BSYNC.RECONVERGENT B2 ;  /* 0x0000000000027941 */ /* 0x000fea0003800200 */
.L_x_7065:
        /* <DEDUP_REMOVED lines=59> */
.L_x_7063:
[----:B------:R-:W-:Y:S05]  /*17530*/  BSYNC.RECONVERGENT B1 ;  /* 0x0000000000017941 */ /* 0x000fea0003800200 */
.L_x_7062:
        /* <DEDUP_REMOVED lines=22> */
.L_x_7069:
        /* <DEDUP_REMOVED lines=13> */
.L_x_7071:
[----:B------:R-:W-:Y:S05]  /*17770*/  BSYNC.RECONVERGENT B2 ;  /* 0x0000000000027941 */ /* 0x000fea0003800200 */
.L_x_7070:
        /* <DEDUP_REMOVED lines=59> */
.L_x_7068:
[----:B------:R-:W-:Y:S05]  /*17b30*/  BSYNC.RECONVERGENT B1 ;  /* 0x0000000000017941 */ /* 0x000fea0003800200 */
.L_x_7067:
[----:B------:R-:W-:Y:S01]  /*17b40*/  I2FP.F32.U32 R109, R109 ;  /* 0x0000006d006d7245 */ /* 0x000fe20000201000 */
[----:B------:R-:W-:Y:S01]  /*17b50*/  HADD2.F32 R124, -RZ, R9.H1_H1 ;  /* 0x30000009ff7c7230 */ /* 0x000fe20000004100 */
[----:B------:R-:W-:Y:S01]  /*17b60*/  BSSY.RECONVERGENT B1, `(.L_x_7072) ;  /* 0x0000060000017945 */ /* 0x000fe20003800200 */
[----:B------:R-:W-:Y:S01]  /*17b70*/  MOV R154, 0x2 ;  /* 0x00000002009a7802 */ /* 0x000fe20000000f00 */
[----:B------:R-:W-:Y:S02]  /*17b80*/  IMAD.MOV.U32 R123, RZ, RZ, R132 ;  /* 0x000000ffff7b7224 */ /* 0x000fe400078e0084 */
[----:B------:R-:W-:Y:S01]  /*17b90*/  FFMA.FTZ R109, R109, R140, 1.1641532182693481445e-10 ;  /* 0x2f0000006d6d7423 */ /* 0x000fe2000001008c */
[----:B------:R-:W-:-:S04]  /*17ba0*/  FMUL.FTZ R124, R124, R115 ;  /* 0x000000737c7c7220 */ /* 0x000fc80000410000 */
[----:B------:R-:W-:-:S04]  /*17bb0*/  FSETP.GTU.FTZ.AND P3, PT, R109, R138, PT ;  /* 0x0000008a6d00720b */ /* 0x000fc80003f7c000 */
[----:B------:R-:W-:Y:S01]  /*17bc0*/  FSEL R109, R124, RZ, !P3 ;  /* 0x000000ff7c6d7208 */ /* 0x000fe20005800000 */
[----:B------:R-:W-:Y:S01]  /*17bd0*/  @P2 HADD2.F32 R124, -RZ, R5.H1_H1 ;  /* 0x30000005ff7c2230 */ /* 0x000fe20000004100 */
        /* <DEDUP_REMOVED lines=15> */
.L_x_7074:
        /* <DEDUP_REMOVED lines=13> */
.L_x_7076:
[----:B------:R-:W-:Y:S05]  /*17da0*/  BSYNC.RECONVERGENT B2 ;  /* 0x0000000000027941 */ /* 0x000fea0003800200 */
.L_x_7075:
        /* <DEDUP_REMOVED lines=59> */
.L_x_7073:
[----:B------:R-:W-:Y:S05]  /*18160*/  BSYNC.RECONVERGENT B1 ;  /* 0x0000000000017941 */ /* 0x000fea0003800200 */
.L_x_7072:
        /* <DEDUP_REMOVED lines=22> */
.L_x_7079:
        /* <DEDUP_REMOVED lines=13> */
.L_x_7081:
[----:B------:R-:W-:Y:S05]  /*183a0*/  BSYNC.RECONVERGENT B2 ;  /* 0x0000000000027941 */ /* 0x000fea0003800200 */
.L_x_7080:
        /* <DEDUP_REMOVED lines=59> */
.L_x_7078:
[----:B------:R-:W-:Y:S05]  /*18760*/  BSYNC.RECONVERGENT B1 ;  /* 0x0000000000017941 */ /* 0x000fea0003800200 */
.L_x_7077:
[----:B------:R-:W-:Y:S01]  /*18770*/  I2FP.F32.U32 R123, R125 ;  /* 0x0000007d007b7245 */ /* 0x000fe20000201000 */
[----:B------:R-:W-:Y:S01]  /*18780*/  HADD2.F32 R124, -RZ, R10.H0_H0 ;  /* 0x2000000aff7c7230 */ /* 0x000fe20000004100 */
[----:B------:R-:W-:Y:S03]  /*18790*/  BSSY.RECONVERGENT B1, `(.L_x_7082) ;  /* 0x0000060000017945 */ /* 0x000fe60003800200 */
[----:B------:R-:W-:Y:S01]  /*187a0*/  FFMA.FTZ R123, R123, R140, 1.1641532182693481445e-10 ;  /* 0x2f0000007b7b7423 */ /* 0x000fe2000001008c */
[----:B------:R-:W-:-:S04]  /*187b0*/  FMUL.FTZ R124, R124, R115 ;  /* 0x000000737c7c7220 */ /* 0x000fc80000410000 */
[----:B------:R-:W-:-:S04]  /*187c0*/  FSETP.GTU.FTZ.AND P3, PT, R123, R138, PT ;  /* 0x0000008a7b00720b */ /* 0x000fc80003f7c000 */
[----:B------:R-:W-:Y:S01]  /*187d0*/  FSEL R123, R124, RZ, !P3 ;  /* 0x000000ff7c7b7208 */ /* 0x000fe20005800000 */
[----:B------:R-:W-:Y:S01]  /*187e0*/  @P2 HADD2.F32 R124, -RZ, R6.H0_H0 ;  /* 0x20000006ff7c2230 */ /* 0x000fe20000004100 */
[----:B------:R-:W-:Y:S02]  /*187f0*/  SEL R125, RZ, 0x1, P3 ;  /* 0x00000001ff7d7807 */ /* 0x000fe40001800000 */
[----:B------:R-:W-:Y:S01]  /*18800*/  ISETP.NE.AND P3, PT, R156, 0x1, PT ;  /* 0x000000019c00780c */ /* 0x000fe20003f65270 */
[----:B------:R-:W-:Y:S01]  /*18810*/  FADD.FTZ R123, R134, R123 ;  /* 0x0000007b867b7221 */ /* 0x000fe20000010000 */
[----:B------:R-:W-:-:S03]  /*18820*/  IMAD.MOV.U32 R134, RZ, RZ, 0x2 ;  /* 0x00000002ff867424 */ /* 0x000fc600078e00ff */
        /* <DEDUP_REMOVED lines=13> */
.L_x_7084:
        /* <DEDUP_REMOVED lines=13> */
.L_x_7086:
[----:B------:R-:W-:Y:S05]  /*189d0*/  BSYNC.RECONVERGENT B2 ;  /* 0x0000000000027941 */ /* 0x000fea0003800200 */
.L_x_7085:
        /* <DEDUP_REMOVED lines=58> */
[----:B------:R-:W-:-:S07]  /*18d80*/  LOP3.LUT R121, R121, R168, R171, 0x96, !PT ;  /* 0x000000a879797212 */ /* 0x000fce00078e96ab */
.L_x_7083:
[----:B------:R-:W-:Y:S05]  /*18d90*/  BSYNC.RECONVERGENT B1 ;  /* 0x0000000000017941 */ /* 0x000fea0003800200 */
.L_x_7082:
        /* <DEDUP_REMOVED lines=20> */
.L_x_7089:
        /* <DEDUP_REMOVED lines=13> */
.L_x_7091:
[----:B------:R-:W-:Y:S05]  /*18fb0*/  BSYNC.RECONVERGENT B2 ;  /* 0x0000000000027941 */ /* 0x000fea0003800200 */
.L_x_7090:
        /* <DEDUP_REMOVED lines=59> */
.L_x_7088:
[----:B------:R-:W-:Y:S05]  /*19370*/  BSYNC.RECONVERGENT B1 ;  /* 0x0000000000017941 */ /* 0x000fea0003800200 */
.L_x_7087:
        /* <DEDUP_REMOVED lines=25> */
.L_x_7094:
        /* <DEDUP_REMOVED lines=13> */
.L_x_7096:
[----:B------:R-:W-:Y:S05]  /*195e0*/  BSYNC.RECONVERGENT B2 ;  /* 0x0000000000027941 */ /* 0x000fea0003800200 */
.L_x_7095:
        /* <DEDUP_REMOVED lines=59> */
.L_x_7093:
[----:B------:R-:W-:Y:S05]  /*199a0*/  BSYNC.RECONVERGENT B1 ;  /* 0x0000000000017941 */ /* 0x000fea0003800200 */
.L_x_7092:
        /* <DEDUP_REMOVED lines=20> */
.L_x_7099:
        /* <DEDUP_REMOVED lines=13> */
.L_x_7101:
[----:B------:R-:W-:Y:S05]  /*19bc0*/  BSYNC.RECONVERGENT B2 ;  /* 0x0000000000027941 */ /* 0x000fea0003800200 */
.L_x_7100:
        /* <DEDUP_REMOVED lines=59> */
.L_x_7098:
[----:B------:R-:W-:Y:S05]  /*19f80*/  BSYNC.RECONVERGENT B1 ;  /* 0x0000000000017941 */ /* 0x000fea0003800200 */
.L_x_7097:
        /* <DEDUP_REMOVED lines=25> */
.L_x_7104:
        /* <DEDUP_REMOVED lines=13> */
.L_x_7106:
[----:B------:R-:W-:Y:S05]  /*1a1f0*/  BSYNC.RECONVERGENT B2 ;  /* 0x0000000000027941 */ /* 0x000fea0003800200 */
.L_x_7105:
        /* <DEDUP_REMOVED lines=59> */
.L_x_7103:
[----:B------:R-:W-:Y:S05]  /*1a5b0*/  BSYNC.RECONVERGENT B1 ;  /* 0x0000000000017941 */ /* 0x000fea0003800200 */
.L_x_7102:
        /* <DEDUP_REMOVED lines=20> */
.L_x_7109:
        /* <DEDUP_REMOVED lines=15> */
.L_x_7111:
[----:B------:R-:W-:Y:S05]  /*1a7f0*/  BSYNC.RECONVERGENT B2 ;  /* 0x0000000000027941 */ /* 0x000fea0003800200 */
.L_x_7110:
        /* <DEDUP_REMOVED lines=47> */
[----:B------:R-:W-:Y:S01]  /*1aaf0*/  IMAD.WIDE.U32 R172, R121, -0x2daee0ad, RZ ;  /* 0xd2511f5379ac7825 */ /* 0x000fe200078e00ff */
[----:B------:R-:W-:-:S03]  /*1ab00*/  IADD3 R121, PT, PT, R3, -0x695add53, RZ ;  /* 0x96a522ad03797810 */ /* 0x000fc60007ffe0ff */
        /* <DEDUP_REMOVED lines=10> */
.L_x_7108:
[----:B------:R-:W-:Y:S05]  /*1abb0*/  BSYNC.RECONVERGENT B1 ;  /* 0x0000000000017941 */ /* 0x000fea0003800200 */
.L_x_7107:
[----:B------:R-:W-:Y:S01]  /*1abc0*/  I2FP.F32.U32 R111, R111 ;  /* 0x0000006f006f7245 */ /* 0x000fe20000201000 */
[----:B------:R-:W-:Y:S01]  /*1abd0*/  HADD2.F32 R112, -RZ, R11.H1_H1 ;  /* 0x3000000bff707230 */ /* 0x000fe20000004100 */
[----:B------:R-:W-:Y:S02]  /*1abe0*/  PRMT R110, R146, 0x5410, R110 ;  /* 0x00005410926e7816 */ /* 0x000fe4000000006e */
[----:B------:R-:W-:Y:S01]  /*1abf0*/  PRMT R109, R144, 0x5410, R109 ;  /* 0x00005410906d7816 */ /* 0x000fe2000000006d */
[----:B------:R-:W-:Y:S01]  /*1ac00*/  FFMA.FTZ R111, R111, R140, 1.1641532182693481445e-10 ;  /* 0x2f0000006f6f7423 */ /* 0x000fe2000001008c */
[----:B------:R-:W-:Y:S01]  /*1ac10*/  FMUL.FTZ R112, R112, R115 ;  /* 0x0000007370707220 */ /* 0x000fe20000410000 */
[----:B------:R-:W-:Y:S02]  /*1ac20*/  MOV R140, R114 ;  /* 0x00000072008c7202 */ /* 0x000fe40000000f00 */
[----:B------:R-:W-:Y:S02]  /*1ac30*/  PRMT R108, R142, 0x5410, R108 ;  /* 0x000054108e6c7816 */ /* 0x000fe4000000006c */
[----:B------:R-:W-:-:S04]  /*1ac40*/  FSETP.GTU.FTZ.AND P6, PT, R111, R138, PT ;  /* 0x0000008a6f00720b */ /* 0x000fc80003fdc000 */
[----:B------:R-:W-:Y:S01]  /*1ac50*/  FSEL R111, R112, RZ, !P6 ;  /* 0x000000ff706f7208 */ /* 0x000fe20007000000 */
[----:B------:R-:W-:Y:S01]  /*1ac60*/  @P2 HADD2.F32 R112, -RZ, R7.H1_H1 ;  /* 0x30000007ff702230 */ /* 0x000fe20000004100 */
[----:B------:R-:W-:-:S03]  /*1ac70*/  SEL R138, RZ, 0x1, P6 ;  /* 0x00000001ff8a7807 */ /* 0x000fc60003000000 */
[----:B------:R-:W-:-:S04]  /*1ac80*/  FADD.FTZ R111, R156, R111 ;  /* 0x0000006f9c6f7221 */ /* 0x000fc80000010000 */
[--C-:B------:R-:W-:Y:S01]  /*1ac90*/  @P2 FADD.FTZ R173, R112, R111.reuse ;  /* 0x0000006f70ad2221 */ /* 0x100fe20000010000 */
[----:B------:R-:W-:-:S05]  /*1aca0*/  @!P2 IMAD.MOV.U32 R173, RZ, RZ, R111 ;  /* 0x000000ffffada224 */ /* 0x000fca00078e006f */
[----:B------:R-:W-:-:S04]  /*1acb0*/  F2FP.F16.F32.PACK_AB R111, RZ, R173 ;  /* 0x000000adff6f723e */ /* 0x000fc800000000ff */
[----:B------:R-:W-:Y:S01]  /*1acc0*/  PRMT R111, R154, 0x5410, R111 ;  /* 0x000054109a6f7816 */ /* 0x000fe2000000006f */
[----:B------:R-:W-:Y:S06]  /*1acd0*/  BRA `(.L_x_7112) ;  /* 0x0000003000b47947 */ /* 0x000fec0003800000 */
.L_x_7031:
        /* <DEDUP_REMOVED lines=16> */
.L_x_7115:
        /* <DEDUP_REMOVED lines=13> */
.L_x_7117:
[----:B------:R-:W-:Y:S05]  /*1aeb0*/  BSYNC.RECONVERGENT B2 ;  /* 0x0000000000027941 */ /* 0x000fea0003800200 */
.L_x_7116:
        /* <DEDUP_REMOVED lines=61> */
.L_x_7114:
[----:B------:R-:W-:Y:S05]  /*1b290*/  BSYNC.RECONVERGENT B1 ;  /* 0x0000000000017941 */ /* 0x000fea0003800200 */
.L_x_7113:
        /* <DEDUP_REMOVED lines=9> */
[----:B------:R-:W-:Y:S02]  /*1b330*/  HFMA2 R142, -RZ, RZ, 0, 1.1920928955078125e-07 ;  /* 0x00000002ff8e7431 */ /* 0x000fe400000001ff */
[----:B0-----:R-:W-:Y:S01]  /*1b340*/  FMUL.FTZ R134, R134, R113 ;  /* 0x0000007186867220 */ /* 0x001fe20000410000 */
[----:B-1----:R-:W-:Y:S01]  /*1b350*/  FSETP.GTU.FTZ.AND P4, PT, R112, R115, PT ;  /* 0x000000737000720b */ /* 0x002fe20003f9c000 */
[----:B------:R-:W-:-:S03]  /*1b360*/  @P2 HADD2.F32 R112, -RZ, R4.H0_H0 ;  /* 0x20000004ff702230 */ /* 0x000fc60000004100 */
        /* <DEDUP_REMOVED lines=15> */
.L_x_7120:
        /* <DEDUP_REMOVED lines=13> */
.L_x_7122:
[----:B------:R-:W-:Y:S05]  /*1b530*/  BSYNC.RECONVERGENT B2 ;  /* 0x0000000000027941 */ /* 0x000fea0003800200 */
.L_x_7121:
        /* <DEDUP_REMOVED lines=61> */
.L_x_7119:
[----:B------:R-:W-:Y:S05]  /*1b910*/  BSYNC.RECONVERGENT B1 ;  /* 0x0000000000017941 */ /* 0x000fea0003800200 */
.L_x_7118:
[----:B------:R-:W-:Y:S01]  /*1b920*/  I2FP.F32.U32 R137, R134 ;  /* 0x0000008600897245 */ /* 0x000fe20000201000 */
[----:B------:R-:W-:Y:S01]  /*1b930*/  HADD2.F32 R134, -RZ, R108.H1_H1 ;  /* 0x3000006cff867230 */ /* 0x000fe20000004100 */
[----:B------:R-:W-:Y:S01]  /*1b940*/  LOP3.LUT R148, R148, 0xffffffef, RZ, 0xc0, !PT ;  /* 0xffffffef94947812 */ /* 0x000fe200078ec0ff */
[----:B------:R-:W-:Y:S01]  /*1b950*/  BSSY.RECONVERGENT B1, `(.L_x_7123) ;  /* 0x0000061000017945 */ /* 0x000fe20003800200 */
[----:B------:R-:W-:Y:S02]  /*1b960*/  IMAD.MOV.U32 R146, RZ, RZ, 0x2 ;  /* 0x00000002ff927424 */ /* 0x000fe400078e00ff */
[----:B------:R-:W-:Y:S01]  /*1b970*/  FFMA.FTZ R108, R137, R140, 1.1641532182693481445e-10 ;  /* 0x2f000000896c7423 */ /* 0x000fe2000001008c */
[----:B------:R-:W-:-:S04]  /*1b980*/  FMUL.FTZ R134, R134, R113 ;  /* 0x0000007186867220 */ /* 0x000fc80000410000 */
[----:B------:R-:W-:Y:S01]  /*1b990*/  FSETP.GTU.FTZ.AND P3, PT, R108, R115, PT ;  /* 0x000000736c00720b */ /* 0x000fe20003f7c000 */
[----:B------:R-:W-:-:S03]  /*1b9a0*/  @P2 HADD2.F32 R108, -RZ, R4.H1_H1 ;  /* 0x30000004ff6c2230 */ /* 0x000fc60000004100 */
        /* <DEDUP_REMOVED lines=16> */
.L_x_7125:
        /* <DEDUP_REMOVED lines=13> */
.L_x_7127:
[----:B------:R-:W-:Y:S05]  /*1bb80*/  BSYNC.RECONVERGENT B2 ;  /* 0x0000000000027941 */ /* 0x000fea0003800200 */
.L_x_7126:
        /* <DEDUP_REMOVED lines=61> */
.L_x_7124:
[----:B------:R-:W-:Y:S05]  /*1bf60*/  BSYNC.RECONVERGENT B1 ;  /* 0x0000000000017941 */ /* 0x000fea0003800200 */
.L_x_7123:
[----:B------:R-:W-:Y:S01]  /*1bf70*/  I2FP.F32.U32 R137, R134 ;  /* 0x0000008600897245 */ /* 0x000fe20000201000 */
[----:B------:R-:W-:Y:S01]  /*1bf80*/  HADD2.F32 R142, -RZ, R109.H0_H0 ;  /* 0x2000006dff8e7230 */ /* 0x000fe20000004100 */
[----:B------:R-:W-:Y:S01]  /*1bf90*/  LOP3.LUT R148, R148, 0xfffffff7, RZ, 0xc0, !PT ;  /* 0xfffffff794947812 */ /* 0x000fe200078ec0ff */
[----:B------:R-:W-:Y:S01]  /*1bfa0*/  @P2 HADD2.F32 R144, -RZ, R5.H0_H0 ;  /* 0x20000005ff902230 */ /* 0x000fe20000004100 */
        /* <DEDUP_REMOVED lines=21> */
.L_x_7130:
        /* <DEDUP_REMOVED lines=13> */
.L_x_7132:
[----:B------:R-:W-:Y:S05]  /*1c1d0*/  BSYNC.RECONVERGENT B2 ;  /* 0x0000000000027941 */ /* 0x000fea0003800200 */
.L_x_7131:
        /* <DEDUP_REMOVED lines=61> */
.L_x_7129:
[----:B------:R-:W-:Y:S05]  /*1c5b0*/  BSYNC.RECONVERGENT B1 ;  /* 0x0000000000017941 */ /* 0x000fea0003800200 */
.L_x_7128:
[----:B------:R-:W-:Y:S01]  /*1c5c0*/  I2FP.F32.U32 R149, R134 ;  /* 0x0000008600957245 */ /* 0x000fe20000201000 */
[----:B------:R-:W-:Y:S01]  /*1c5d0*/  HADD2.F32 R144, -RZ, R109.H1_H1 ;  /* 0x3000006dff907230 */ /* 0x000fe20000004100 */
[----:B------:R-:W-:Y:S01]  /*1c5e0*/  LOP3.LUT R148, R148, 0xfffffffb, RZ, 0xc0, !PT ;  /* 0xfffffffb94947812 */ /* 0x000fe200078ec0ff */
        /* <DEDUP_REMOVED lines=22> */
.L_x_7135:
        /* <DEDUP_REMOVED lines=13> */
.L_x_7137:
[----:B------:R-:W-:Y:S05]  /*1c820*/  BSYNC.RECONVERGENT B2 ;  /* 0x0000000000027941 */ /* 0x000fea0003800200 */
.L_x_7136:
        /* <DEDUP_REMOVED lines=61> */
.L_x_7134:
[----:B------:R-:W-:Y:S05]  /*1cc00*/  BSYNC.RECONVERGENT B1 ;  /* 0x0000000000017941 */ /* 0x000fea0003800200 */
.L_x_7133:
        /* <DEDUP_REMOVED lines=25> */
.L_x_7140:
        /* <DEDUP_REMOVED lines=13> */
.L_x_7142:
[----:B------:R-:W-:Y:S05]  /*1ce70*/  BSYNC.RECONVERGENT B2 ;  /* 0x0000000000027941 */ /* 0x000fea0003800200 */
.L_x_7141:
        /* <DEDUP_REMOVED lines=61> */
.L_x_7139:
[----:B------:R-:W-:Y:S05]  /*1d250*/  BSYNC.RECONVERGENT B1 ;  /* 0x0000000000017941 */ /* 0x000fea0003800200 */
.L_x_7138:
        /* <DEDUP_REMOVED lines=23> */
.L_x_7145:
        /* <DEDUP_REMOVED lines=13> */
.L_x_7147:
[----:B------:R-:W-:Y:S05]  /*1d4a0*/  BSYNC.RECONVERGENT B2 ;  /* 0x0000000000027941 */ /* 0x000fea0003800200 */
.L_x_7146:
        /* <DEDUP_REMOVED lines=61> */
.L_x_7144:
[----:B------:R-:W-:Y:S05]  /*1d880*/  BSYNC.RECONVERGENT B1 ;  /* 0x0000000000017941 */ /* 0x000fea0003800200 */
.L_x_7143:
        /* <DEDUP_REMOVED lines=23> */
.L_x_7150:
        /* <DEDUP_REMOVED lines=13> */
.L_x_7152:
[----:B------:R-:W-:Y:S05]  /*1dad0*/  BSYNC.RECONVERGENT B2 ;  /* 0x0000000000027941 */ /* 0x000fea0003800200 */
.L_x_7151:
        /* <DEDUP_REMOVED lines=61> */
.L_x_7149:
[----:B------:R-:W-:Y:S05]  /*1deb0*/  BSYNC.RECONVERGENT B1 ;  /* 0x0000000000017941 */ /* 0x000fea0003800200 */
.L_x_7148:
        /* <DEDUP_REMOVED lines=8> */
[----:B------:R-:W-:Y:S01]  /*1df40*/  FSETP.GTU.FTZ.AND P5, PT, R140, R115, PT ;  /* 0x000000738c00720b */ /* 0x000fe20003fbc000 */
[----:B------:R-:W-:-:S03]  /*1df50*/  IMAD.MOV.U32 R140, RZ, RZ, R114 ;  /* 0x000000ffff8c7224 */ /* 0x000fc600078e0072 */
[----:B------:R-:W-:Y:S02]  /*1df60*/  FSEL R173, R154, RZ, !P5 ;  /* 0x000000ff9aad7208 */ /* 0x000fe40006800000 */
[----:B------:R-:W-:-:S03]  /*1df70*/  PLOP3.LUT P5, PT, P5, PT, PT, 0x8, 0x80 ;  /* 0x000000000080781c */ /* 0x000fc60002fae170 */
[----:B------:R-:W-:-:S05]  /*1df80*/  @P2 FADD.FTZ R173, R156, R173 ;  /* 0x000000ad9cad2221 */ /* 0x000fca0000010000 */
[----:B------:R-:W-:-:S04]  /*1df90*/  F2FP.F16.F32.PACK_AB R111, RZ, R173 ;  /* 0x000000adff6f723e */ /* 0x000fc800000000ff */
[----:B------:R-:W-:-:S07]  /*1dfa0*/  PRMT R111, R146, 0x5410, R111 ;  /* 0x00005410926f7816 */ /* 0x000fce000000006f */
.L_x_7112:
        /* <DEDUP_REMOVED lines=44> */
.L_x_7030:
[----:B------:R-:W-:Y:S05]  /*1e270*/  BSYNC.RECONVERGENT B0 ;  /* 0x0000000000007941 */ /* 0x000fea0003800200 */
.L_x_7029:
        /* <DEDUP_REMOVED lines=112> */
.L_x_7154:
[----:B------:R-:W-:Y:S05]  /*1e980*/  BSYNC.RECONVERGENT B0 ;  /* 0x0000000000007941 */ /* 0x000fea0003800200 */
.L_x_7153:
        /* <DEDUP_REMOVED lines=12> */
.L_x_7156:
[----:B------:R-:W-:Y:S05]  /*1ea50*/  BSYNC.RECONVERGENT B0 ;  /* 0x0000000000007941 */ /* 0x000fea0003800200 */
.L_x_7155:
        /* <DEDUP_REMOVED lines=74> */
[----:B------:R-:W-:Y:S01]  /*1ef00*/  F2FP.F16.F32.PACK_AB R108, R109, R108 ;  /* 0x0000006c6d6c723e */ /* 0x000fe200000000ff */
[C---:B------:R-:W-:Y:S01]  /*1ef10*/  FMUL.FTZ R187, R142.reuse, R187 ;  /* 0x000000bb8ebb7220 */ /* 0x040fe20000410000 */
[----:B------:R-:W-:Y:S01]  /*1ef20*/  FMUL.FTZ R156, R142, R189 ;  /* 0x000000bd8e9c7220 */ /* 0x000fe20000410000 */
[----:B------:R-:W-:Y:S01]  /*1ef30*/  F2FP.F16.F32.PACK_AB R109, R113, R110 ;  /* 0x0000006e716d723e */ /* 0x000fe200000000ff */
[----:B------:R-:W-:Y:S01]  /*1ef40*/  FFMA.FTZ R113, R115, R98, R46 ;  /* 0x0000006273717223 */ /* 0x000fe2000001002e */
[----:B------:R-:W-:Y:S01]  /*1ef50*/  F2FP.F16.F32.PACK_AB R110, R183, R112 ;  /* 0x00000070b76e723e */ /* 0x000fe200000000ff */
        /* <DEDUP_REMOVED lines=9> */
[----:B------:R-:W-:Y:S01]  /*1eff0*/  F2FP.F16.F32.PACK_AB R111, R158, R111 ;  /* 0x0000006f9e6f723e */ /* 0x000fe200000000ff */
[----:B0-----:R-:W-:Y:S01]  /*1f000*/  IMAD.WIDE.U32 R180, R136, 0x10, R180 ;  /* 0x0000001088b47825 */ /* 0x001fe200078e00b4 */
[----:B------:R-:W-:-:S02]  /*1f010*/  F2FP.F16.F32.PACK_AB R115, R156, R115 ;  /* 0x000000739c73723e */ /* 0x000fc400000000ff */
[----:B------:R-:W-:Y:S01]  /*1f020*/  F2FP.F16.F32.PACK_AB R114, R154, R185 ;  /* 0x000000b99a72723e */ /* 0x000fe200000000ff */
[----:B-1----:R-:W-:Y:S01]  /*1f030*/  IMAD.WIDE.U32 R178, R136, 0x10, R178 ;  /* 0x0000001088b27825 */ /* 0x002fe200078e00b2 */
[----:B------:R-:W-:Y:S01]  /*1f040*/  F2FP.F16.F32.PACK_AB R113, R146, R113 ;  /* 0x000000719271723e */ /* 0x000fe200000000ff */
[----:B------:R0:W-:Y:S01]  /*1f050*/  STG.E.128 desc[UR6][R180.64], R108 ;  /* 0x0000006cb4007986 */ /* 0x0001e2000c101d06 */
[----:B------:R-:W-:Y:S02]  /*1f060*/  F2FP.F16.F32.PACK_AB R112, R183, R112 ;  /* 0x00000070b770723e */ /* 0x000fe400000000ff */
[----:B------:R-:W-:-:S03]  /*1f070*/  IADD3 R136, PT, PT, R136, 0x80, RZ ;  /* 0x0000008088887810 */ /* 0x000fc60007ffe0ff */
[----:B------:R0:W-:Y:S04]  /*1f080*/  STG.E.128 desc[UR6][R178.64], R112 ;  /* 0x00000070b2007986 */ /* 0x0001e8000c101d06 */
.L_x_7158:
[----:B------:R-:W-:Y:S05]  /*1f090*/  BSYNC.RECONVERGENT B0 ;  /* 0x0000000000007941 */ /* 0x000fea0003800200 */
.L_x_7157:
        /* <DEDUP_REMOVED lines=47> */
[----:B------:R-:W-:Y:S01]  /*1f390*/  F2FP.F16.F32.PACK_AB R112, R183, R112 ;  /* 0x00000070b770723e */ /* 0x000fe200000000ff */
[----:B------:R-:W-:-:S04]  /*1f3a0*/  VIADD R136, R136, 0x80 ;  /* 0x0000008088887836 */ /* 0x000fc80000000000 */
[----:B------:R2:W-:Y:S03]  /*1f3b0*/  STG.E.128 desc[UR6][R178.64], R112 ;  /* 0x00000070b2007986 */ /* 0x0005e6000c101d06 */
.L_x_7160:
[----:B------:R-:W-:Y:S05]  /*1f3c0*/  BSYNC.RECONVERGENT B0 ;  /* 0x0000000000007941 */ /* 0x000fea0003800200 */
.L_x_7159:
        /* <DEDUP_REMOVED lines=27> */
[----:B------:R-:W-:-:S03]  /*1f580*/  F2FP.F16.F32.PACK_AB R109, R183, R112 ;  /* 0x00000070b76d723e */ /* 0x000fc600000000ff */
[----:B------:R-:W-:Y:S01]  /*1f590*/  FFMA.FTZ R112, R111, R32, R12 ;  /* 0x000000206f707223 */ /* 0x000fe2000001000c */
[----:B------:R-:W-:Y:S01]  /*1f5a0*/  F2FP.F16.F32.PACK_AB R108, R113, R110 ;  /* 0x0000006e716c723e */ /* 0x000fe200000000ff */
        /* <DEDUP_REMOVED lines=10> */
[----:B------:R-:W-:Y:S02]  /*1f650*/  F2FP.F16.F32.PACK_AB R110, R187, R142 ;  /* 0x0000008ebb6e723e */ /* 0x000fe400000000ff */
[----:B------:R-:W-:Y:S02]  /*1f660*/  F2FP.F16.F32.PACK_AB R111, R136, R111 ;  /* 0x0000006f886f723e */ /* 0x000fe400000000ff */
[----:B------:R-:W-:Y:S02]  /*1f670*/  F2FP.F16.F32.PACK_AB R115, R154, R115 ;  /* 0x000000739a73723e */ /* 0x000fe400000000ff */
[----:B------:R-:W-:Y:S01]  /*1f680*/  F2FP.F16.F32.PACK_AB R114, R146, R185 ;  /* 0x000000b99272723e */ /* 0x000fe200000000ff */
[----:B------:R3:W-:Y:S01]  /*1f690*/  STG.E.128 desc[UR6][R178.64], R108 ;  /* 0x0000006cb2007986 */ /* 0x0007e2000c101d06 */
[----:B------:R-:W-:-:S02]  /*1f6a0*/  F2FP.F16.F32.PACK_AB R113, R144, R113 ;  /* 0x000000719071723e */ /* 0x000fc400000000ff */
[----:B------:R-:W-:-:S05]  /*1f6b0*/  F2FP.F16.F32.PACK_AB R112, R183, R112 ;  /* 0x00000070b770723e */ /* 0x000fca00000000ff */
[----:B------:R3:W-:Y:S02]  /*1f6c0*/  STG.E.128 desc[UR6][R180.64], R112 ;  /* 0x00000070b4007986 */ /* 0x0007e4000c101d06 */
.L_x_7162:
[----:B------:R-:W-:Y:S05]  /*1f6d0*/  BSYNC.RECONVERGENT B0 ;  /* 0x0000000000007941 */ /* 0x000fea0003800200 */
.L_x_7161:
[----:B0123--:R-:W0:Y:S01]  /*1f6e0*/  LDC.64 R108, c[0x0][0x380] ;  /* 0x0000e000ff6c7b82 */ /* 0x00fe220000000a00 */
[----:B------:R-:W-:Y:S01]  /*1f6f0*/  UPLOP3.LUT UP1, UPT, UPT, UPT, UP1, 0x40, 0x4 ;  /* 0x000000000004789c */ /* 0x000fe20003f2e810 */
[----:B0-----:R-:W-:-:S04]  /*1f700*/  IADD3 R118, PT, PT, R118, R108, RZ ;  /* 0x0000006c76767210 */ /* 0x001fc80007ffe0ff */
[----:B------:R-:W-:-:S13]  /*1f710*/  ISETP.GE.AND P0, PT, R118, R109, PT ;  /* 0x0000006d7600720c */ /* 0x000fda0003f06270 */
[----:B------:R-:W-:Y:S05]  /*1f720*/  @!P0 BRA `(.L_x_7163) ;  /* 0xfffffe20008c8947 */ /* 0x000fea000383ffff */
[----:B------:R-:W-:Y:S05]  /*1f730*/  EXIT ;  /* 0x000000000000794d */ /* 0x000fea0003800000 */
.L_x_7164:
        /* <DEDUP_REMOVED lines=12> */
.L_x_13608:


//--------------------- .text._ZN10layer_norm31ln_parallel_residual_fwd_kernelINS_13Kernel_traitsIf6__halfS2_S2_fjLj3072ELj1ELj1ELj4ELj16ENS_18Kernel_traits_baseILj3072EfS2_S2_S2_fjLj128EEEEELb1ELb0ELb1EEEvNS_9FwdParamsE --------------------------
	.section	.text._ZN10layer_norm31ln_parallel_residual_fwd_kernelINS_13Kernel_traitsIf6__halfS2_S2_fjLj3072ELj1ELj1ELj4ELj16ENS_18Kernel_traits_baseILj3072EfS2_S2_S2_fjLj128EEEEELb1ELb0ELb1EEEvNS_9FwdParamsE,"ax",@progbits
	.align	128
        .global         _ZN10layer_norm31ln_parallel_residual_fwd_kernelINS_13Kernel_traitsIf6__halfS2_S2_fjLj3072ELj1ELj1ELj4ELj16ENS_18Kernel_traits_baseILj3072EfS2_S2_S2_fjLj128EEEEELb1ELb0ELb1EEEvNS_9FwdParamsE
        .type           _ZN10layer_norm31ln_parallel_residual_fwd_kernelINS_13Kernel_traitsIf6__halfS2_S2_fjLj3072ELj1ELj1ELj4ELj16ENS_18Kernel_traits_baseILj3072EfS2_S2_S2_fjLj128EEEEELb1ELb0ELb1EEEvNS_9FwdParamsE,@function
        .size           _ZN10layer_norm31ln_parallel_residual_fwd_kernelINS_13Kernel_traitsIf6__halfS2_S2_fjLj3072ELj1ELj1ELj4ELj16ENS_18Kernel_traits_baseILj3072EfS2_S2_S2_fjLj128EEEEELb1ELb0ELb1EEEvNS_9FwdParamsE,(.L_x_13609 - _ZN10layer_norm31ln_parallel_residual_fwd_kernelINS_13Kernel_traitsIf6__halfS2_S2_fjLj3072ELj1ELj1ELj4ELj16ENS_18Kernel_traits_baseILj3072EfS2_S2_S2_fjLj128EEEEELb1ELb0ELb1EEEvNS_9FwdParamsE)
        .other          _ZN10layer_norm31ln_parallel_residual_fwd_kernelINS_13Kernel_traitsIf6__halfS2_S2_fjLj3072ELj1ELj1ELj4ELj16ENS_18Kernel_traits_baseILj3072EfS2_S2_S2_fjLj128EEEEELb1ELb0ELb1EEEvNS_9FwdParamsE,@"STO_CUDA_ENTRY STV_DEFAULT"
_ZN10layer_norm31ln_parallel_residual_fwd_kernelINS_13Kernel_traitsIf6__halfS2_S2_fjLj3072ELj1ELj1ELj4ELj16ENS_18Kernel_traits_baseILj3072EfS2_S2_S2_fjLj128EEEEELb1ELb0ELb1EEEvNS_9FwdParamsE:
.text._ZN10layer_norm31ln_parallel_residual_fwd_kernelINS_13Kernel_traitsIf6__halfS2_S2_fjLj3072ELj1ELj1ELj4ELj16ENS_18Kernel_traits_baseILj3072EfS2_S2_S2_fjLj128EEEEELb1ELb0ELb1EEEvNS_9FwdParamsE:
        /* <DEDUP_REMOVED lines=86> */
.L_x_7166:
        /* <DEDUP_REMOVED lines=25> */
.L_x_7165:
        /* <DEDUP_REMOVED lines=37> */
.L_x_7168:
        /* <DEDUP_REMOVED lines=36> */
.L_x_7167:
[----:B------:R-:W1:Y:S02]  /*0b80*/  LDCU UR4, c[0x0][0x384] ;  /* 0x00007080ff0477ac */ /* 0x000e640008000800 */
[----:B-1----:R-:W-:-:S06]  /*0b90*/  UISETP.GE.AND UP0, UPT, UR18, UR4, UPT ;  /* 0x000000041200728c */ /* 0x002fcc000bf06270 */
[----:B------:R-:W-:-:S13]  /*0ba0*/  PLOP3.LUT P0, PT, PT, PT, UP0, 0x80, 0x8 ;  /* 0x000000000008781c */ /* 0x000fda0003f0f008 */
[----:B------:R-:W-:Y:S05]  /*0bb0*/  @P0 EXIT ;  /* 0x000000000000094d */ /* 0x000fea0003800000 */
[----:B0---4-:R-:W-:Y:S01]  /*0bc0*/  IMAD.HI.U32 R3, R135, -0x326172a9, RZ ;  /* 0xcd9e8d5787037827 */ /* 0x011fe200078e00ff */
[----:B------:R-:W0:Y:S01]  /*0bd0*/  LDCU.64 UR4, c[0x0][0x398] ;  /* 0x00007300ff0477ac */ /* 0x000e220008000a00 */
[----:B------:R-:W-:Y:S02]  /*0be0*/  LOP3.LUT R137, R4, 0x3, RZ, 0xc0, !PT ;  /* 0x0000000304897812 */ /* 0x000fe400078ec0ff */
        /* <DEDUP_REMOVED lines=73> */
[----:B------:R-:W-:Y:S02]  /*1080*/  IMAD.MOV.U32 R4, RZ, RZ, RZ ;  /* 0x000000ffff047224 */ /* 0x000fe400078e00ff */
[----:B01234-:R-:W-:-:S07]  /*1090*/  IMAD R6, R9, -0x326172a9, RZ ;  /* 0xcd9e8d5709067824 */ /* 0x01ffce00078e02ff */
.L_x_7398:
        /* <DEDUP_REMOVED lines=18> */
[----:B------:R-:W-:Y:S01]  /*11c0*/  UIADD3 UR6, UPT, UPT, UR8, 0x5384540f, URZ ;  /* 0x5384540f08067890 */ /* 0x000fe2000fffe0ff */
[----:B0-----:R-:W-:Y:S01]  /*11d0*/  HFMA2 R120, -RZ, RZ, 0.1171875, 0 ;  /* 0x2f800000ff787431 */ /* 0x001fe200000001ff */
[----:B------:R-:W-:Y:S02]  /*11e0*/  UIADD3 UR7, UPT, UPT, UR9, -0x4498517b, URZ ;  /* 0xbb67ae8509077890 */ /* 0x000fe4000fffe0ff */
        /* <DEDUP_REMOVED lines=26> */
.L_x_7171:
        /* <DEDUP_REMOVED lines=12> */
.L_x_7172:
        /* <DEDUP_REMOVED lines=45> */
.L_x_7170:
[----:B------:R-:W-:Y:S01]  /*1720*/  I2FP.F32.U32 R121, R121 ;  /* 0x0000007900797245 */ /* 0x000fe20000201000 */
[----:B-----5:R-:W-:Y:S01]  /*1730*/  HADD2.F32 R122, -RZ, R116.H0_H0 ;  /* 0x20000074ff7a7230 */ /* 0x020fe20000004100 */
        /* <DEDUP_REMOVED lines=21> */
.L_x_7174:
        /* <DEDUP_REMOVED lines=12> */
.L_x_7175:
        /* <DEDUP_REMOVED lines=40> */
[----:B------:R-:W-:Y:S02]  /*1bd0*/  HFMA2 R127, -RZ, RZ, 0, 0 ;  /* 0x00000000ff7f7431 */ /* 0x000fe400000001ff */
[----:B------:R-:W-:Y:S01]  /*1be0*/  IMAD.WIDE.U32 R136, R136, -0x2daee0ad, RZ ;  /* 0xd2511f5388887825 */ /* 0x000fe200078e00ff */
[----:B------:R-:W-:Y:S02]  /*1bf0*/  LOP3.LUT R3, R126, UR27, R139, 0x96, !PT ;  /* 0x0000001b7e037c12 */ /* 0x000fe4000f8e968b */
[----:B------:R-:W-:Y:S01]  /*1c00*/  MOV R6, R138 ;  /* 0x0000008a00067202 */ /* 0x000fe20000000f00 */
[----:B------:R-:W-:Y:S01]  /*1c10*/  IMAD.MOV.U32 R128, RZ, RZ, R136 ;  /* 0x000000ffff807224 */ /* 0x000fe200078e0088 */
[----:B------:R-:W-:-:S07]  /*1c20*/  LOP3.LUT R2, R2, UR35, R137, 0x96, !PT ;  /* 0x0000002302027c12 */ /* 0x000fce000f8e9689 */
.L_x_7173:
        /* <DEDUP_REMOVED lines=23> */
.L_x_7177:
        /* <DEDUP_REMOVED lines=12> */
.L_x_7178:
        /* <DEDUP_REMOVED lines=46> */
.L_x_7176:
        /* <DEDUP_REMOVED lines=23> */
.L_x_7180:
        /* <DEDUP_REMOVED lines=12> */
.L_x_7181:
        /* <DEDUP_REMOVED lines=46> */
.L_x_7179:
        /* <DEDUP_REMOVED lines=22> */
.L_x_7183:
        /* <DEDUP_REMOVED lines=12> */
.L_x_7184:
        /* <DEDUP_REMOVED lines=46> */
.L_x_7182:
        /* <DEDUP_REMOVED lines=22> */
.L_x_7186:
        /* <DEDUP_REMOVED lines=12> */
.L_x_7187:
        /* <DEDUP_REMOVED lines=46> */
.L_x_7185:
[----:B------:R-:W-:Y:S01]  /*3050*/  I2FP.F32.U32 R117, R117 ;  /* 0x0000007500757245 */ /* 0x000fe20000201000 */
[----:B------:R-:W-:Y:S01]  /*3060*/  HADD2.F32 R118, -RZ, R118.H1_H1 ;  /* 0x30000076ff767230 */ /* 0x000fe20000004100 */
[----:B------:R-:W-:Y:S01]  /*3070*/  ISETP.NE.AND P4, PT, R126, 0x1, PT ;  /* 0x000000017e00780c */ /* 0x000fe20003f85270 */
[----:B------:R-:W-:Y:S02]  /*3080*/  @P1 HADD2.F32 R116, -RZ, R110.H1_H1 ;  /* 0x3000006eff741230 */ /* 0x000fe40000004100 */
        /* <DEDUP_REMOVED lines=18> */
.L_x_7189:
        /* <DEDUP_REMOVED lines=12> */
.L_x_7190:
        /* <DEDUP_REMOVED lines=46> */
.L_x_7188:
        /* <DEDUP_REMOVED lines=22> */
.L_x_7192:
        /* <DEDUP_REMOVED lines=12> */
.L_x_7193:
        /* <DEDUP_REMOVED lines=46> */
.L_x_7191:
        /* <DEDUP_REMOVED lines=15> */
.L_x_7169:
        /* <DEDUP_REMOVED lines=18> */
.L_x_7196:
        /* <DEDUP_REMOVED lines=12> */
.L_x_7197:
        /* <DEDUP_REMOVED lines=41> */
.L_x_7195:
[----:B------:R-:W-:Y:S01]  /*3fb0*/  I2FP.F32.U32 R5, R5 ;  /* 0x0000000500057245 */ /* 0x000fe20000201000 */
[----:B-----5:R-:W-:Y:S01]  /*3fc0*/  HADD2.F32 R7, -RZ, R116.H0_H0 ;  /* 0x20000074ff077230 */ /* 0x020fe20000004100 */
[----:B------:R-:W-:Y:S01]  /*3fd0*/  ISETP.NE.AND P2, PT, R8, 0x1, PT ;  /* 0x000000010800780c */ /* 0x000fe20003f45270 */
[----:B------:R-:W-:Y:S02]  /*3fe0*/  IMAD.MOV.U32 R9, RZ, RZ, 0x2 ;  /* 0x00000002ff097424 */ /* 0x000fe400078e00ff */
        /* <DEDUP_REMOVED lines=16> */
.L_x_7199:
        /* <DEDUP_REMOVED lines=12> */
.L_x_7200:
        /* <DEDUP_REMOVED lines=43> */
.L_x_7198:
        /* <DEDUP_REMOVED lines=8> */
[----:B------:R-:W-:-:S05]  /*44e0*/  FSEL R8, R8, RZ, !P0 ;  /* 0x000000ff08087208 */ /* 0x000fca0004000000 */
[----:B------:R-:W-:-:S04]  /*44f0*/  FADD.FTZ R5, R5, R8 ;  /* 0x0000000805057221 */ /* 0x000fc80000010000 */
[----:B------:R-:W-:Y:S01]  /*4500*/  @P1 FADD.FTZ R123, R10, R5 ;  /* 0x000000050a7b1221 */ /* 0x000fe20000010000 */
[----:B------:R-:W-:Y:S01]  /*4510*/  @!P1 MOV R123, R5 ;  /* 0x00000005007b9202 */ /* 0x000fe20000000f00 */
[----:B------:R-:W-:Y:S01]  /*4520*/  IMAD.MOV.U32 R10, RZ, RZ, 0x2 ;  /* 0x00000002ff0a7424 */ /* 0x000fe200078e00ff */
        /* <DEDUP_REMOVED lines=11> */
.L_x_7202:
        /* <DEDUP_REMOVED lines=12> */
.L_x_7203:
        /* <DEDUP_REMOVED lines=43> */
.L_x_7201:
[----:B------:R-:W-:Y:S01]  /*4950*/  I2FP.F32.U32 R7, R7 ;  /* 0x0000000700077245 */ /* 0x000fe20000201000 */
[----:B------:R-:W-:Y:S01]  /*4960*/  HADD2.F32 R116, -RZ, R116.H1_H1 ;  /* 0x30000074ff747230 */ /* 0x000fe20000004100 */
        /* <DEDUP_REMOVED lines=18> */
.L_x_7205:
        /* <DEDUP_REMOVED lines=12> */
.L_x_7206:
        /* <DEDUP_REMOVED lines=43> */
.L_x_7204:
[----:B------:R-:W-:Y:S01]  /*4e00*/  I2FP.F32.U32 R9, R8 ;  /* 0x0000000800097245 */ /* 0x000fe20000201000 */
[----:B------:R-:W-:Y:S01]  /*4e10*/  HADD2.F32 R8, -RZ, R112.H1_H1 ;  /* 0x30000070ff087230 */ /* 0x000fe20000004100 */
[----:B------:R-:W-:Y:S01]  /*4e20*/  ISETP.NE.AND P2, PT, R11, 0x1, PT ;  /* 0x000000010b00780c */ /* 0x000fe20003f45270 */
[----:B------:R-:W-:Y:S02]  /*4e30*/  @P1 HADD2.F32 R10, -RZ, R108.H1_H1 ;  /* 0x3000006cff0a1230 */ /* 0x000fe40000004100 */
        /* <DEDUP_REMOVED lines=20> */
.L_x_7208:
        /* <DEDUP_REMOVED lines=12> */
.L_x_7209:
        /* <DEDUP_REMOVED lines=43> */
.L_x_7207:
        /* <DEDUP_REMOVED lines=20> */
.L_x_7211:
        /* <DEDUP_REMOVED lines=12> */
.L_x_7212:
        /* <DEDUP_REMOVED lines=42> */
[----:B------:R-:W-:-:S07]  /*5790*/  LOP3.LUT R2, R2, UR35, R133, 0x96, !PT ;  /* 0x0000002302027c12 */ /* 0x000fce000f8e9685 */
.L_x_7210:
        /* <DEDUP_REMOVED lines=24> */
.L_x_7214:
        /* <DEDUP_REMOVED lines=12> */
.L_x_7215:
        /* <DEDUP_REMOVED lines=42> */
[----:B------:R-:W-:-:S07]  /*5c80*/  LOP3.LUT R2, R10, UR35, R137, 0x96, !PT ;  /* 0x000000230a027c12 */ /* 0x000fce000f8e9689 */
.L_x_7213:
[----:B------:R-:W-:Y:S01]  /*5c90*/  I2FP.F32.U32 R9, R9 ;  /* 0x0000000900097245 */ /* 0x000fe20000201000 */
[----:B------:R-:W-:Y:S01]  /*5ca0*/  HADD2.F32 R117, -RZ, R117.H1_H1 ;  /* 0x30000075ff757230 */ /* 0x000fe20000004100 */
[----:B------:R-:W-:Y:S01]  /*5cb0*/  ISETP.NE.AND P3, PT, R116, 0x1, PT ;  /* 0x000000017400780c */ /* 0x000fe20003f65270 */
[----:B------:R-:W-:Y:S02]  /*5cc0*/  IMAD.MOV.U32 R10, RZ, RZ, R6 ;  /* 0x000000ffff0a7224 */ /* 0x000fe400078e0006 */
[----:B------:R-:W-:-:S05]  /*5cd0*/  FFMA.FTZ R9, R9, R120, 1.1641532182693481445e-10 ;  /* 0x2f00000009097423 */ /* 0x000fca0000010078 */
[----:B------:R-:W-:Y:S01]  /*5ce0*/  FSETP.GTU.FTZ.AND P0, PT, R9, UR4, PT ;  /* 0x0000000409007c0b */ /* 0x000fe2000bf1c000 */
[----:B------:R-:W-:Y:S01]  /*5cf0*/  FMUL.FTZ R9, R117, UR5 ;  /* 0x0000000575097c20 */ /* 0x000fe20008410000 */
[----:B------:R-:W-:Y:S02]  /*5d00*/  IMAD.MOV.U32 R117, RZ, RZ, 0x2 ;  /* 0x00000002ff757424 */ /* 0x000fe400078e00ff */
        /* <DEDUP_REMOVED lines=11> */
.L_x_7217:
        /* <DEDUP_REMOVED lines=12> */
.L_x_7218:
        /* <DEDUP_REMOVED lines=43> */
.L_x_7216:
[----:B------:R-:W-:Y:S01]  /*6130*/  I2FP.F32.U32 R11, R10 ;  /* 0x0000000a000b7245 */ /* 0x000fe20000201000 */
[----:B------:R-:W-:Y:S01]  /*6140*/  HADD2.F32 R10, -RZ, R113.H1_H1 ;  /* 0x30000071ff0a7230 */ /* 0x000fe20000004100 */
[----:B------:R-:W-:Y:S01]  /*6150*/  ISETP.NE.AND P3, PT, R117, 0x1, PT ;  /* 0x000000017500780c */ /* 0x000fe20003f65270 */
[----:B------:R-:W-:Y:S02]  /*6160*/  @P1 HADD2.F32 R116, -RZ, R109.H1_H1 ;  /* 0x3000006dff741230 */ /* 0x000fe40000004100 */
        /* <DEDUP_REMOVED lines=20> */
.L_x_7220:
        /* <DEDUP_REMOVED lines=12> */
.L_x_7221:
        /* <DEDUP_REMOVED lines=43> */
.L_x_7219:
        /* <DEDUP_REMOVED lines=19> */
.L_x_7223:
        /* <DEDUP_REMOVED lines=12> */
.L_x_7224:
        /* <DEDUP_REMOVED lines=43> */
.L_x_7222:
[----:B------:R-:W-:Y:S01]  /*6ac0*/  I2FP.F32.U32 R11, R11 ;  /* 0x0000000b000b7245 */ /* 0x000fe20000201000 */
[----:B------:R-:W-:Y:S02]  /*6ad0*/  HADD2.F32 R10, -RZ, R114.H0_H0 ;  /* 0x20000072ff0a7230 */ /* 0x000fe40000004100 */
[----:B------:R-:W-:Y:S02]  /*6ae0*/  @P1 HADD2.F32 R116, -RZ, R110.H0_H0 ;  /* 0x2000006eff741230 */ /* 0x000fe40000004100 */
        /* <DEDUP_REMOVED lines=21> */
.L_x_7226:
        /* <DEDUP_REMOVED lines=12> */
.L_x_7227:
        /* <DEDUP_REMOVED lines=43> */
.L_x_7225:
        /* <DEDUP_REMOVED lines=19> */
.L_x_7229:
        /* <DEDUP_REMOVED lines=12> */
.L_x_7230:
        /* <DEDUP_REMOVED lines=43> */
.L_x_7228:
[----:B------:R-:W-:Y:S01]  /*7450*/  I2FP.F32.U32 R117, R117 ;  /* 0x0000007500757245 */ /* 0x000fe20000201000 */
[----:B------:R-:W-:Y:S02]  /*7460*/  HADD2.F32 R116, -RZ, R114.H1_H1 ;  /* 0x30000072ff747230 */ /* 0x000fe40000004100 */
[----:B------:R-:W-:Y:S02]  /*7470*/  @P1 HADD2.F32 R132, -RZ, R110.H1_H1 ;  /* 0x3000006eff841230 */ /* 0x000fe40000004100 */
[----:B------:R-:W-:Y:S01]  /*7480*/  FFMA.FTZ R117, R117, R120, 1.1641532182693481445e-10 ;  /* 0x2f00000075757423 */ /* 0x000fe20000010078 */
[----:B------:R-:W-:Y:S01]  /*7490*/  FMUL.FTZ R116, R116, UR5 ;  /* 0x0000000574747c20 */ /* 0x000fe20008410000 */
[----:B------:R-:W-:-:S03]  /*74a0*/  IMAD.MOV.U32 R131, RZ, RZ, 0x2 ;  /* 0x00000002ff837424 */ /* 0x000fc600078e00ff */
[----:B------:R-:W-:Y:S02]  /*74b0*/  FSETP.GTU.FTZ.AND P4, PT, R117, UR4, PT ;  /* 0x0000000475007c0b */ /* 0x000fe4000bf9c000 */
        /* <DEDUP_REMOVED lines=18> */
.L_x_7232:
        /* <DEDUP_REMOVED lines=12> */
.L_x_7233:
        /* <DEDUP_REMOVED lines=43> */
.L_x_7231:
        /* <DEDUP_REMOVED lines=19> */
.L_x_7235:
        /* <DEDUP_REMOVED lines=12> */
.L_x_7236:
        /* <DEDUP_REMOVED lines=43> */
.L_x_7234:
        /* <DEDUP_REMOVED lines=24> */
.L_x_7238:
        /* <DEDUP_REMOVED lines=12> */
.L_x_7239:
        /* <DEDUP_REMOVED lines=43> */
.L_x_7237:
        /* <DEDUP_REMOVED lines=19> */
.L_x_7241:
        /* <DEDUP_REMOVED lines=14> */
.L_x_7242:
        /* <DEDUP_REMOVED lines=43> */
.L_x_7240:
[----:B------:R-:W-:Y:S01]  /*87a0*/  I2FP.F32.U32 R117, R118 ;  /* 0x0000007600757245 */ /* 0x000fe20000201000 */
[----:B------:R-:W-:Y:S02]  /*87b0*/  HADD2.F32 R116, -RZ, R115.H1_H1 ;  /* 0x30000073ff747230 */ /* 0x000fe40000004100 */
[----:B------:R-:W-:Y:S02]  /*87c0*/  @P1 HADD2.F32 R136, -RZ, R111.H1_H1 ;  /* 0x3000006fff881230 */ /* 0x000fe40000004100 */
[----:B------:R-:W-:Y:S01]  /*87d0*/  FFMA.FTZ R117, R117, R120, 1.1641532182693481445e-10 ;  /* 0x2f00000075757423 */ /* 0x000fe20000010078 */
[----:B------:R-:W-:-:S04]  /*87e0*/  FMUL.FTZ R116, R116, UR5 ;  /* 0x0000000574747c20 */ /* 0x000fc80008410000 */
[----:B------:R-:W-:Y:S02]  /*87f0*/  FSETP.GTU.FTZ.AND P6, PT, R117, UR4, PT ;  /* 0x0000000475007c0b */ /* 0x000fe4000bfdc000 */
[----:B------:R-:W-:Y:S02]  /*8800*/  PRMT R117, R138, 0x5410, R142 ;  /* 0x000054108a757816 */ /* 0x000fe4000000008e */
[----:B------:R-:W-:Y:S02]  /*8810*/  FSEL R118, R116, RZ, !P6 ;  /* 0x000000ff74767208 */ /* 0x000fe40007000000 */
[----:B------:R-:W-:-:S03]  /*8820*/  SEL R116, RZ, 0x1, P6 ;  /* 0x00000001ff747807 */ /* 0x000fc60003000000 */
[----:B------:R-:W-:Y:S01]  /*8830*/  FADD.FTZ R133, R133, R118 ;  /* 0x0000007685857221 */ /* 0x000fe20000010000 */
[----:B------:R-:W-:-:S03]  /*8840*/  PRMT R118, R144, 0x5410, R145 ;  /* 0x0000541090767816 */ /* 0x000fc60000000091 */
[--C-:B------:R-:W-:Y:S01]  /*8850*/  @P1 FADD.FTZ R149, R136, R133.reuse ;  /* 0x0000008588951221 */ /* 0x100fe20000010000 */
[--C-:B------:R-:W-:Y:S01]  /*8860*/  @!P1 IMAD.MOV.U32 R149, RZ, RZ, R133.reuse ;  /* 0x000000ffff959224 */ /* 0x100fe200078e0085 */
[----:B------:R-:W-:Y:S02]  /*8870*/  PRMT R133, R116, 0x7610, R133 ;  /* 0x0000761074857816 */ /* 0x000fe40000000085 */
[----:B------:R-:W-:Y:S02]  /*8880*/  PRMT R116, R126, 0x5410, R130 ;  /* 0x000054107e747816 */ /* 0x000fe40000000082 */
[----:B------:R-:W-:-:S04]  /*8890*/  F2FP.F16.F32.PACK_AB R119, RZ, R149 ;  /* 0x00000095ff77723e */ /* 0x000fc800000000ff */
[----:B------:R-:W-:-:S07]  /*88a0*/  PRMT R119, R140, 0x5410, R119 ;  /* 0x000054108c777816 */ /* 0x000fce0000000077 */
.L_x_7194:
        /* <DEDUP_REMOVED lines=23> */
[----:B------:R-:W-:Y:S02]  /*8a20*/  LOP3.LUT R152, R122, R125, RZ, 0xfc, !PT ;  /* 0x0000007d7a987212 */ /* 0x000fe400078efcff */
[----:B------:R-:W-:-:S03]  /*8a30*/  IADD3 R126, PT, PT, R124, 0x80, RZ ;  /* 0x000000807c7e7810 */ /* 0x000fc60007ffe0ff */
        /* <DEDUP_REMOVED lines=25> */
.L_x_7243:
[----:B------:R1:W5:Y:S04]  /*8bd0*/  @P0 LDG.E.128 R112, desc[UR10][R144.64] ;  /* 0x0000000a90700981 */ /* 0x000368000c1e1d00 */
[----:B------:R1:W5:Y:S04]  /*8be0*/  @P1 LDG.E.128 R108, desc[UR10][R136.64] ;  /* 0x0000000a886c1981 */ /* 0x000368000c1e1d00 */
[----:B0-----:R1:W5:Y:S01]  /*8bf0*/  LDG.E.128 R116, desc[UR10][R146.64] ;  /* 0x0000000a92747981 */ /* 0x001362000c1e1d00 */
        /* <DEDUP_REMOVED lines=16> */
.L_x_7246:
        /* <DEDUP_REMOVED lines=12> */
.L_x_7247:
        /* <DEDUP_REMOVED lines=45> */
.L_x_7245:
[----:B------:R-:W-:Y:S01]  /*9090*/  I2FP.F32.U32 R5, R5 ;  /* 0x0000000500057245 */ /* 0x000fe20000201000 */
[----:B-----5:R-:W-:Y:S01]  /*90a0*/  HADD2.F32 R7, -RZ, R116.H0_H0 ;  /* 0x20000074ff077230 */ /* 0x020fe20000004100 */
[----:B------:R-:W-:Y:S01]  /*90b0*/  ISETP.NE.AND P3, PT, R8, 0x1, PT ;  /* 0x000000010800780c */ /* 0x000fe20003f65270 */
[----:B------:R-:W-:Y:S02]  /*90c0*/  HFMA2 R9, -RZ, RZ, 0, 1.1920928955078125e-07 ;  /* 0x00000002ff097431 */ /* 0x000fe400000001ff */
        /* <DEDUP_REMOVED lines=16> */
.L_x_7249:
        /* <DEDUP_REMOVED lines=12> */
.L_x_7250:
        /* <DEDUP_REMOVED lines=44> */
[----:B------:R-:W-:-:S07]  /*9550*/  IMAD.MOV.U32 R122, RZ, RZ, R8 ;  /* 0x000000ffff7a7224 */ /* 0x000fce00078e0008 */
.L_x_7248:
[----:B------:R-:W-:Y:S01]  /*9560*/  I2FP.F32.U32 R7, R7 ;  /* 0x0000000700077245 */ /* 0x000fe20000201000 */
[----:B------:R-:W-:Y:S01]  /*9570*/  HADD2.F32 R8, -RZ, R112.H0_H0 ;  /* 0x20000070ff087230 */ /* 0x000fe20000004100 */
[----:B------:R-:W-:Y:S01]  /*9580*/  ISETP.NE.AND P3, PT, R9, 0x1, PT ;  /* 0x000000010900780c */ /* 0x000fe20003f65270 */
[----:B------:R-:W-:Y:S02]  /*9590*/  @P1 HADD2.F32 R10, -RZ, R108.H0_H0 ;  /* 0x2000006cff0a1230 */ /* 0x000fe40000004100 */
        /* <DEDUP_REMOVED lines=10> */
[----:B-1----:R-:W-:Y:S01]  /*9640*/  F2FP.F16.F32.PACK_AB R137, RZ, R125 ;  /* 0x0000007dff89723e */ /* 0x002fe200000000ff */
        /* <DEDUP_REMOVED lines=9> */
.L_x_7252:
        /* <DEDUP_REMOVED lines=12> */
.L_x_7253:
        /* <DEDUP_REMOVED lines=44> */
[----:B------:R-:W-:Y:S02]  /*9a60*/  IMAD.MOV.U32 R122, RZ, RZ, R8 ;  /* 0x000000ffff7a7224 */ /* 0x000fe400078e0008 */
[----:B------:R-:W-:-:S07]  /*9a70*/  HFMA2 R8, -RZ, RZ, 0, 0 ;  /* 0x00000000ff087431 */ /* 0x000fce00000001ff */
.L_x_7251:
        /* <DEDUP_REMOVED lines=20> */
.L_x_7255:
        /* <DEDUP_REMOVED lines=12> */
.L_x_7256:
        /* <DEDUP_REMOVED lines=45> */
.L_x_7254:
[----:B------:R-:W-:Y:S01]  /*9f50*/  I2FP.F32.U32 R7, R7 ;  /* 0x0000000700077245 */ /* 0x000fe20000201000 */
[----:B------:R-:W-:Y:S01]  /*9f60*/  HADD2.F32 R8, -RZ, R112.H1_H1 ;  /* 0x30000070ff087230 */ /* 0x000fe20000004100 */
[----:B------:R-:W-:Y:S01]  /*9f70*/  ISETP.NE.AND P3, PT, R10, 0x1, PT ;  /* 0x000000010a00780c */ /* 0x000fe20003f65270 */
[----:B------:R-:W-:Y:S02]  /*9f80*/  @P1 HADD2.F32 R129, -RZ, R108.H1_H1 ;  /* 0x3000006cff811230 */ /* 0x000fe40000004100 */
[----:B------:R-:W-:Y:S02]  /*9f90*/  HFMA2 R11, -RZ, RZ, 0, 1.1920928955078125e-07 ;  /* 0x00000002ff0b7431 */ /* 0x000fe400000001ff */
[----:B------:R-:W-:Y:S01]  /*9fa0*/  FFMA.FTZ R7, R7, R120, 1.1641532182693481445e-10 ;  /* 0x2f00000007077423 */ /* 0x000fe20000010078 */
[----:B------:R-:W-:Y:S01]  /*9fb0*/  FMUL.FTZ R8, R8, UR5 ;  /* 0x0000000508087c20 */ /* 0x000fe20008410000 */
[----:B------:R-:W-:-:S03]  /*9fc0*/  IMAD.MOV.U32 R9, RZ, RZ, R6 ;  /* 0x000000ffff097224 */ /* 0x000fc600078e0006 */
[----:B------:R-:W-:-:S04]  /*9fd0*/  FSETP.GTU.FTZ.AND P2, PT, R7, UR4, PT ;  /* 0x0000000407007c0b */ /* 0x000fc8000bf5c000 */
        /* <DEDUP_REMOVED lines=15> */
.L_x_7258:
        /* <DEDUP_REMOVED lines=12> */
.L_x_7259:
        /* <DEDUP_REMOVED lines=46> */
.L_x_7257:
        /* <DEDUP_REMOVED lines=20> */
.L_x_7261:
        /* <DEDUP_REMOVED lines=12> */
.L_x_7262:
        /* <DEDUP_REMOVED lines=46> */
.L_x_7260:
        /* <DEDUP_REMOVED lines=24> */
.L_x_7264:
        /* <DEDUP_REMOVED lines=12> */
.L_x_7265:
        /* <DEDUP_REMOVED lines=46> */
.L_x_7263:
[----:B------:R-:W-:Y:S01]  /*ae70*/  I2FP.F32.U32 R9, R9 ;  /* 0x0000000900097245 */ /* 0x000fe20000201000 */
[----:B------:R-:W-:Y:S01]  /*ae80*/  HADD2.F32 R117, -RZ, R117.H1_H1 ;  /* 0x30000075ff757230 */ /* 0x000fe20000004100 */
[----:B------:R-:W-:Y:S01]  /*ae90*/  ISETP.NE.AND P2, PT, R116, 0x1, PT ;  /* 0x000000017400780c */ /* 0x000fe20003f45270 */
[----:B------:R-:W-:Y:S02]  /*aea0*/  IMAD.MOV.U32 R11, RZ, RZ, R6 ;  /* 0x000000ffff0b7224 */ /* 0x000fe400078e0006 */
[----:B------:R-:W-:Y:S01]  /*aeb0*/  FFMA.FTZ R9, R9, R120, 1.1641532182693481445e-10 ;  /* 0x2f00000009097423 */ /* 0x000fe20000010078 */
[----:B------:R-:W-:-:S04]  /*aec0*/  FMUL.FTZ R117, R117, UR5 ;  /* 0x0000000575757c20 */ /* 0x000fc80008410000 */
[----:B------:R-:W-:-:S04]  /*aed0*/  FSETP.GTU.FTZ.AND P3, PT, R9, UR4, PT ;  /* 0x0000000409007c0b */ /* 0x000fc8000bf7c000 */
[----:B------:R-:W-:Y:S01]  /*aee0*/  FSEL R9, R117, RZ, !P3 ;  /* 0x000000ff75097208 */ /* 0x000fe20005800000 */
[----:B------:R-:W-:Y:S01]  /*aef0*/  IMAD.MOV.U32 R117, RZ, RZ, 0x2 ;  /* 0x00000002ff757424 */ /* 0x000fe200078e00ff */
        /* <DEDUP_REMOVED lines=11> */
.L_x_7267:
        /* <DEDUP_REMOVED lines=12> */
.L_x_7268:
        /* <DEDUP_REMOVED lines=46> */
.L_x_7266:
[----:B------:R-:W-:Y:S01]  /*b350*/  I2FP.F32.U32 R11, R11 ;  /* 0x0000000b000b7245 */ /* 0x000fe20000201000 */
[----:B------:R-:W-:Y:S02]  /*b360*/  HADD2.F32 R10, -RZ, R113.H1_H1 ;  /* 0x30000071ff0a7230 */ /* 0x000fe40000004100 */
[----:B------:R-:W-:Y:S02]  /*b370*/  @P1 HADD2.F32 R147, -RZ, R109.H1_H1 ;  /* 0x3000006dff931230 */ /* 0x000fe40000004100 */
[----:B------:R-:W-:Y:S01]  /*b380*/  FFMA.FTZ R11, R11, R120, 1.1641532182693481445e-10 ;  /* 0x2f0000000b0b7423 */ /* 0x000fe20000010078 */
[----:B------:R-:W-:Y:S01]  /*b390*/  FMUL.FTZ R10, R10, UR5 ;  /* 0x000000050a0a7c20 */ /* 0x000fe20008410000 */
[----:B------:R-:W-:-:S03]  /*b3a0*/  IMAD.MOV.U32 R116, RZ, RZ, 0x2 ;  /* 0x00000002ff747424 */ /* 0x000fc600078e00ff */
[----:B------:R-:W-:Y:S01]  /*b3b0*/  FSETP.GTU.FTZ.AND P2, PT, R11, UR4, PT ;  /* 0x000000040b007c0b */ /* 0x000fe2000bf5c000 */
[----:B------:R-:W-:-:S03]  /*b3c0*/  IMAD.MOV.U32 R11, RZ, RZ, R6 ;  /* 0x000000ffff0b7224 */ /* 0x000fc600078e0006 */
[----:B------:R-:W-:-:S05]  /*b3d0*/  FSEL R10, R10, RZ, !P2 ;  /* 0x000000ff0a0a7208 */ /* 0x000fca0005000000 */
        /* <DEDUP_REMOVED lines=15> */
.L_x_7270:
        /* <DEDUP_REMOVED lines=12> */
.L_x_7271:
        /* <DEDUP_REMOVED lines=46> */
.L_x_7269:
        /* <DEDUP_REMOVED lines=19> */
.L_x_7273:
        /* <DEDUP_REMOVED lines=12> */
.L_x_7274:
        /* <DEDUP_REMOVED lines=46> */
.L_x_7272:
[----:B------:R-:W-:Y:S01]  /*bd40*/  I2FP.F32.U32 R11, R11 ;  /* 0x0000000b000b7245 */ /* 0x000fe20000201000 */
[----:B------:R-:W-:Y:S01]  /*bd50*/  HADD2.F32 R10, -RZ, R114.H0_H0 ;  /* 0x20000072ff0a7230 */ /* 0x000fe20000004100 */
[----:B------:R-:W-:Y:S01]  /*bd60*/  MOV R116, 0x2 ;  /* 0x0000000200747802 */ /* 0x000fe20000000f00 */
        /* <DEDUP_REMOVED lines=21> */
.L_x_7276:
        /* <DEDUP_REMOVED lines=12> */
.L_x_7277:
        /* <DEDUP_REMOVED lines=46> */
.L_x_7275:
        /* <DEDUP_REMOVED lines=19> */
.L_x_7279:
        /* <DEDUP_REMOVED lines=12> */
.L_x_7280:
        /* <DEDUP_REMOVED lines=46> */
.L_x_7278:
        /* <DEDUP_REMOVED lines=25> */
.L_x_7282:
        /* <DEDUP_REMOVED lines=12> */
.L_x_7283:
        /* <DEDUP_REMOVED lines=46> */
.L_x_7281:
        /* <DEDUP_REMOVED lines=19> */
.L_x_7285:
        /* <DEDUP_REMOVED lines=12> */
.L_x_7286:
        /* <DEDUP_REMOVED lines=46> */
.L_x_7284:
        /* <DEDUP_REMOVED lines=13> */
[----:B------:R-:W-:Y:S01]  /*d200*/  PRMT R132, R116, 0x7610, R132 ;  /* 0x0000761074847816 */ /* 0x000fe20000000084 */
[----:B------:R-:W-:Y:S01]  /*d210*/  IMAD.MOV.U32 R116, RZ, RZ, 0x2 ;  /* 0x00000002ff747424 */ /* 0x000fe200078e00ff */
        /* <DEDUP_REMOVED lines=10> */
.L_x_7288:
        /* <DEDUP_REMOVED lines=12> */
.L_x_7289:
        /* <DEDUP_REMOVED lines=44> */
[----:B------:R-:W-:Y:S02]  /*d640*/  IMAD.MOV.U32 R122, RZ, RZ, R116 ;  /* 0x000000ffff7a7224 */ /* 0x000fe400078e0074 */
[----:B------:R-:W-:-:S07]  /*d650*/  IMAD.MOV.U32 R116, RZ, RZ, RZ ;  /* 0x000000ffff747224 */ /* 0x000fce00078e00ff */
.L_x_7287:
        /* <DEDUP_REMOVED lines=19> */
.L_x_7291:
        /* <DEDUP_REMOVED lines=14> */
.L_x_7292:
        /* <DEDUP_REMOVED lines=46> */
.L_x_7290:
[----:B------:R-:W-:Y:S01]  /*db50*/  I2FP.F32.U32 R117, R117 ;  /* 0x0000007500757245 */ /* 0x000fe20000201000 */
[----:B------:R-:W-:Y:S01]  /*db60*/  HADD2.F32 R116, -RZ, R115.H1_H1 ;  /* 0x30000073ff747230 */ /* 0x000fe20000004100 */
[----:B------:R-:W-:-:S03]  /*db70*/  PRMT R118, R148, 0x5410, R118 ;  /* 0x0000541094767816 */ /* 0x000fc60000000076 */
[----:B------:R-:W-:Y:S01]  /*db80*/  FFMA.FTZ R117, R117, R120, 1.1641532182693481445e-10 ;  /* 0x2f00000075757423 */ /* 0x000fe20000010078 */
[----:B------:R-:W-:-:S04]  /*db90*/  FMUL.FTZ R116, R116, UR5 ;  /* 0x0000000574747c20 */ /* 0x000fc80008410000 */
[----:B------:R-:W-:Y:S02]  /*dba0*/  FSETP.GTU.FTZ.AND P6, PT, R117, UR4, PT ;  /* 0x0000000475007c0b */ /* 0x000fe4000bfdc000 */
[----:B------:R-:W-:Y:S02]  /*dbb0*/  PRMT R117, R133, 0x5410, R146 ;  /* 0x0000541085757816 */ /* 0x000fe40000000092 */
[----:B------:R-:W-:Y:S02]  /*dbc0*/  FSEL R150, R116, RZ, !P6 ;  /* 0x000000ff74967208 */ /* 0x000fe40007000000 */
[----:B------:R-:W-:-:S03]  /*dbd0*/  SEL R116, RZ, 0x1, P6 ;  /* 0x00000001ff747807 */ /* 0x000fc60003000000 */
[----:B------:R-:W-:Y:S01]  /*dbe0*/  FADD.FTZ R119, R119, R150 ;  /* 0x0000009677777221 */ /* 0x000fe20000010000 */
[----:B------:R-:W-:Y:S01]  /*dbf0*/  @P1 HADD2.F32 R150, -RZ, R111.H1_H1 ;  /* 0x3000006fff961230 */ /* 0x000fe20000004100 */
[----:B------:R-:W-:Y:S02]  /*dc00*/  PRMT R133, R116, 0x7610, R133 ;  /* 0x0000761074857816 */ /* 0x000fe40000000085 */
[----:B------:R-:W-:Y:S02]  /*dc10*/  PRMT R116, R137, 0x5410, R140 ;  /* 0x0000541089747816 */ /* 0x000fe4000000008c */
[--C-:B------:R-:W-:Y:S01]  /*dc20*/  @P1 FADD.FTZ R157, R150, R119.reuse ;  /* 0x00000077969d1221 */ /* 0x100fe20000010000 */
[----:B------:R-:W-:-:S05]  /*dc30*/  @!P1 IMAD.MOV.U32 R157, RZ, RZ, R119 ;  /* 0x000000ffff9d9224 */ /* 0x000fca00078e0077 */
[----:B------:R-:W-:-:S04]  /*dc40*/  F2FP.F16.F32.PACK_AB R119, RZ, R157 ;  /* 0x0000009dff77723e */ /* 0x000fc800000000ff */
[----:B------:R-:W-:Y:S01]  /*dc50*/  PRMT R119, R144, 0x5410, R119 ;  /* 0x0000541090777816 */ /* 0x000fe20000000077 */
[----:B------:R-:W-:Y:S06]  /*dc60*/  BRA `(.L_x_7293) ;  /* 0x00000028002c7947 */ /* 0x000fec0003800000 */
.L_x_7244:
        /* <DEDUP_REMOVED lines=15> */
.L_x_7295:
[----:B------:R-:W-:-:S04]  /*dd60*/  IADD3 R134, PT, PT, R134, 0x1, RZ ;  /* 0x0000000186867810 */ /* 0x000fc80007ffe0ff */
[C---:B------:R-:W-:Y:S01]  /*dd70*/  ISETP.NE.AND P2, PT, R134.reuse, RZ, PT ;  /* 0x000000ff8600720c */ /* 0x040fe20003f45270 */
[----:B-1----:R-:W-:-:S12]  /*dd80*/  IMAD.WIDE.U32 R146, R134, -0x2daee0ad, RZ ;  /* 0xd2511f5386927825 */ /* 0x002fd800078e00ff */
        /* <DEDUP_REMOVED lines=9> */
.L_x_7296:
        /* <DEDUP_REMOVED lines=46> */
.L_x_7294:
[----:B------:R-:W-:Y:S01]  /*e100*/  I2FP.F32.U32 R125, R125 ;  /* 0x0000007d007d7245 */ /* 0x000fe20000201000 */
[----:B-----5:R-:W-:Y:S01]  /*e110*/  HADD2.F32 R127, -RZ, R116.H0_H0 ;  /* 0x20000074ff7f7230 */ /* 0x020fe20000004100 */
[----:B------:R-:W-:Y:S01]  /*e120*/  ISETP.NE.AND P3, PT, R129, 0x1, PT ;  /* 0x000000018100780c */ /* 0x000fe20003f65270 */
[----:B------:R-:W-:Y:S02]  /*e130*/  @P1 HADD2.F32 R128, -RZ, R108.H0_H0 ;  /* 0x2000006cff801230 */ /* 0x000fe40000004100 */
[----:B------:R-:W-:Y:S01]  /*e140*/  FFMA.FTZ R125, R125, R120, 1.1641532182693481445e-10 ;  /* 0x2f0000007d7d7423 */ /* 0x000fe20000010078 */
[----:B------:R-:W-:Y:S01]  /*e150*/  FMUL.FTZ R127, R127, UR5 ;  /* 0x000000057f7f7c20 */ /* 0x000fe20008410000 */
[----:B-1----:R-:W-:-:S03]  /*e160*/  IMAD.MOV.U32 R136, RZ, RZ, 0x2 ;  /* 0x00000002ff887424 */ /* 0x002fc600078e00ff */
        /* <DEDUP_REMOVED lines=16> */
.L_x_7298:
        /* <DEDUP_REMOVED lines=12> */
.L_x_7299:
        /* <DEDUP_REMOVED lines=46> */
.L_x_7297:
        /* <DEDUP_REMOVED lines=23> */
.L_x_7301:
        /* <DEDUP_REMOVED lines=12> */
.L_x_7302:
        /* <DEDUP_REMOVED lines=46> */
.L_x_7300:
        /* <DEDUP_REMOVED lines=23> */
.L_x_7304:
        /* <DEDUP_REMOVED lines=12> */
.L_x_7305:
        /* <DEDUP_REMOVED lines=46> */
.L_x_7303:
        /* <DEDUP_REMOVED lines=23> */
.L_x_7307:
        /* <DEDUP_REMOVED lines=12> */
.L_x_7308:
        /* <DEDUP_REMOVED lines=46> */
.L_x_7306:
        /* <DEDUP_REMOVED lines=22> */
.L_x_7310:
        /* <DEDUP_REMOVED lines=12> */
.L_x_7311:
        /* <DEDUP_REMOVED lines=46> */
.L_x_7309:
        /* <DEDUP_REMOVED lines=22> */
.L_x_7313:
        /* <DEDUP_REMOVED lines=12> */
.L_x_7314:
        /* <DEDUP_REMOVED lines=46> */
.L_x_7312:
        /* <DEDUP_REMOVED lines=8> */
[----:B------:R-:W-:Y:S01]  /*ffc0*/  FSEL R153, R116, RZ, !P4 ;  /* 0x000000ff74997208 */ /* 0x000fe20006000000 */
[----:B------:R-:W-:Y:S01]  /*ffd0*/  @P1 HADD2.F32 R116, -RZ, R111.H0_H0 ;  /* 0x2000006fff741230 */ /* 0x000fe20000004100 */
[----:B------:R-:W-:-:S04]  /*ffe0*/  PLOP3.LUT P4, PT, P4, PT, PT, 0x8, 0x80 ;  /* 0x000000000080781c */ /* 0x000fc8000278e170 */
        /* <DEDUP_REMOVED lines=11> */
.L_x_7316:
        /* <DEDUP_REMOVED lines=12> */
.L_x_7317:
        /* <DEDUP_REMOVED lines=42> */
[----:B------:R-:W-:Y:S01]  /*10400*/  HFMA2 R142, -RZ, RZ, 0, 0 ;  /* 0x00000000ff8e7431 */ /* 0x000fe200000001ff */
[----:B------:R-:W-:Y:S01]  /*10410*/  LOP3.LUT R2, R2, UR35, R117, 0x96, !PT ;  /* 0x0000002302027c12 */ /* 0x000fe2000f8e9675 */
[----:B------:R-:W-:Y:S02]  /*10420*/  IMAD.MOV.U32 R117, RZ, RZ, R122 ;  /* 0x000000ffff757224 */ /* 0x000fe400078e007a */
[----:B------:R-:W-:-:S07]  /*10430*/  IMAD.MOV.U32 R122, RZ, RZ, R116 ;  /* 0x000000ffff7a7224 */ /* 0x000fce00078e0074 */
.L_x_7315:
        /* <DEDUP_REMOVED lines=14> */
.L_x_7293:
        /* <DEDUP_REMOVED lines=45> */
.L_x_7318:
[C---:B01----:R-:W-:Y:S01]  /*107f0*/  @P1 IMAD.WIDE.U32 R136, R128.reuse, 0x10, R116 ;  /* 0x0000001080881825 */ /* 0x043fe200078e0074 */
[----:B------:R0:W5:Y:S03]  /*10800*/  @P0 LDG.E.128 R112, desc[UR10][R164.64] ;  /* 0x0000000aa4700981 */ /* 0x000166000c1e1d00 */
[----:B------:R-:W-:Y:S01]  /*10810*/  IMAD.WIDE.U32 R116, R128, 0x10, R158 ;  /* 0x0000001080747825 */ /* 0x000fe200078e009e */
[----:B------:R0:W5:Y:S05]  /*10820*/  @P1 LDG.E.128 R108, desc[UR10][R136.64] ;  /* 0x0000000a886c1981 */ /* 0x00016a000c1e1d00 */
[----:B------:R-:W5:Y:S01]  /*10830*/  LDG.E.128 R116, desc[UR10][R116.64] ;  /* 0x0000000a74747981 */ /* 0x000f62000c1e1d00 */
[----:B------:R-:W-:Y:S05]  /*10840*/  @!P0 BRA `(.L_x_7319) ;  /* 0x0000005000108947 */ /* 0x000fea0003800000 */
[----:B------:R-:W-:Y:S01]  /*10850*/  ISETP.NE.AND P2, PT, R142, 0x1, PT ;  /* 0x000000018e00780c */ /* 0x000fe20003f45270 */
[----:B------:R-:W-:Y:S01]  /*10860*/  IMAD.MOV.U32 R5, RZ, RZ, R6 ;  /* 0x000000ffff057224 */ /* 0x000fe200078e0006 */
[----:B------:R-:W-:Y:S01]  /*10870*/  MOV R8, 0x2 ;  /* 0x0000000200087802 */ /* 0x000fe20000000f00 */
[----:B0-----:R-:W-:-:S10]  /*10880*/  IMAD.MOV.U32 R136, RZ, RZ, R122 ;  /* 0x000000ffff887224 */ /* 0x001fd400078e007a */
        /* <DEDUP_REMOVED lines=11> */
.L_x_7321:
        /* <DEDUP_REMOVED lines=12> */
.L_x_7322:
        /* <DEDUP_REMOVED lines=44> */
.L_x_7320:
        /* <DEDUP_REMOVED lines=20> */
.L_x_7324:
        /* <DEDUP_REMOVED lines=12> */
.L_x_7325:
        /* <DEDUP_REMOVED lines=45> */
.L_x_7323:
        /* <DEDUP_REMOVED lines=24> */
.L_x_7327:
        /* <DEDUP_REMOVED lines=12> */
.L_x_7328:
        /* <DEDUP_REMOVED lines=45> */
.L_x_7326:
        /* <DEDUP_REMOVED lines=20> */
.L_x_7330:
        /* <DEDUP_REMOVED lines=12> */
.L_x_7331:
        /* <DEDUP_REMOVED lines=41> */
[----:B------:R-:W-:Y:S02]  /*11b30*/  HFMA2 R10, -RZ, RZ, 0, 0 ;  /* 0x00000000ff0a7431 */ /* 0x000fe400000001ff */
[----:B------:R-:W-:Y:S01]  /*11b40*/  IMAD.MOV.U32 R7, RZ, RZ, R136 ;  /* 0x000000ffff077224 */ /* 0x000fe200078e0088 */
[----:B------:R-:W-:Y:S01]  /*11b50*/  LOP3.LUT R2, R2, UR35, R9, 0x96, !PT ;  /* 0x0000002302027c12 */ /* 0x000fe2000f8e9609 */
[----:B------:R-:W-:-:S07]  /*11b60*/  IMAD.MOV.U32 R136, RZ, RZ, R8 ;  /* 0x000000ffff887224 */ /* 0x000fce00078e0008 */
.L_x_7329:
[----:B------:R-:W-:Y:S01]  /*11b70*/  I2FP.F32.U32 R7, R7 ;  /* 0x0000000700077245 */ /* 0x000fe20000201000 */
[----:B------:R-:W-:Y:S01]  /*11b80*/  HADD2.F32 R8, -RZ, R112.H1_H1 ;  /* 0x30000070ff087230 */ /* 0x000fe20000004100 */
[----:B------:R-:W-:Y:S01]  /*11b90*/  ISETP.NE.AND P3, PT, R10, 0x1, PT ;  /* 0x000000010a00780c */ /* 0x000fe20003f65270 */
[----:B------:R-:W-:Y:S01]  /*11ba0*/  @P1 HADD2.F32 R163, -RZ, R108.H1_H1 ;  /* 0x3000006cffa31230 */ /* 0x000fe20000004100 */
[----:B------:R-:W-:Y:S01]  /*11bb0*/  MOV R9, R6 ;  /* 0x0000000600097202 */ /* 0x000fe20000000f00 */
[----:B------:R-:W-:Y:S01]  /*11bc0*/  FFMA.FTZ R7, R7, R120, 1.1641532182693481445e-10 ;  /* 0x2f00000007077423 */ /* 0x000fe20000010078 */
[----:B------:R-:W-:Y:S01]  /*11bd0*/  FMUL.FTZ R8, R8, UR5 ;  /* 0x0000000508087c20 */ /* 0x000fe20008410000 */
[----:B------:R-:W-:-:S03]  /*11be0*/  IMAD.MOV.U32 R11, RZ, RZ, 0x2 ;  /* 0x00000002ff0b7424 */ /* 0x000fc600078e00ff */
        /* <DEDUP_REMOVED lines=16> */
.L_x_7333:
        /* <DEDUP_REMOVED lines=12> */
.L_x_7334:
        /* <DEDUP_REMOVED lines=46> */
.L_x_7332:
        /* <DEDUP_REMOVED lines=20> */
.L_x_7336:
        /* <DEDUP_REMOVED lines=12> */
.L_x_7337:
        /* <DEDUP_REMOVED lines=46> */
.L_x_7335:
        /* <DEDUP_REMOVED lines=24> */
.L_x_7339:
        /* <DEDUP_REMOVED lines=12> */
.L_x_7340:
        /* <DEDUP_REMOVED lines=46> */
.L_x_7338:
        /* <DEDUP_REMOVED lines=20> */
.L_x_7342:
        /* <DEDUP_REMOVED lines=12> */
.L_x_7343:
        /* <DEDUP_REMOVED lines=46> */
.L_x_7341:
[----:B------:R-:W-:Y:S01]  /*12f70*/  I2FP.F32.U32 R11, R11 ;  /* 0x0000000b000b7245 */ /* 0x000fe20000201000 */
[----:B------:R-:W-:Y:S01]  /*12f80*/  HADD2.F32 R10, -RZ, R113.H1_H1 ;  /* 0x30000071ff0a7230 */ /* 0x000fe20000004100 */
[----:B------:R-:W-:Y:S01]  /*12f90*/  MOV R140, 0x2 ;  /* 0x00000002008c7802 */ /* 0x000fe20000000f00 */
[----:B------:R-:W-:Y:S02]  /*12fa0*/  @P1 HADD2.F32 R130, -RZ, R109.H1_H1 ;  /* 0x3000006dff821230 */ /* 0x000fe40000004100 */
        /* <DEDUP_REMOVED lines=20> */
.L_x_7345:
        /* <DEDUP_REMOVED lines=12> */
.L_x_7346:
        /* <DEDUP_REMOVED lines=46> */
.L_x_7344:
        /* <DEDUP_REMOVED lines=19> */
.L_x_7348:
        /* <DEDUP_REMOVED lines=12> */
.L_x_7349:
        /* <DEDUP_REMOVED lines=46> */
.L_x_7347:
        /* <DEDUP_REMOVED lines=24> */
.L_x_7351:
        /* <DEDUP_REMOVED lines=12> */
.L_x_7352:
        /* <DEDUP_REMOVED lines=46> */
.L_x_7350:
        /* <DEDUP_REMOVED lines=19> */
.L_x_7354:
        /* <DEDUP_REMOVED lines=12> */
.L_x_7355:
        /* <DEDUP_REMOVED lines=46> */
.L_x_7353:
        /* <DEDUP_REMOVED lines=12> */
[----:B------:R-:W-:Y:S02]  /*14410*/  @!P1 MOV R142, R11 ;  /* 0x0000000b008e9202 */ /* 0x000fe40000000f00 */
[----:B------:R-:W-:Y:S01]  /*14420*/  PRMT R11, R132, 0x7610, R11 ;  /* 0x00007610840b7816 */ /* 0x000fe2000000000b */
        /* <DEDUP_REMOVED lines=11> */
.L_x_7357:
        /* <DEDUP_REMOVED lines=12> */
.L_x_7358:
        /* <DEDUP_REMOVED lines=46> */
.L_x_7356:
        /* <DEDUP_REMOVED lines=19> */
.L_x_7360:
        /* <DEDUP_REMOVED lines=12> */
.L_x_7361:
        /* <DEDUP_REMOVED lines=46> */
.L_x_7359:
[----:B------:R-:W-:Y:S01]  /*14d50*/  I2FP.F32.U32 R137, R137 ;  /* 0x0000008900897245 */ /* 0x000fe20000201000 */
[----:B------:R-:W-:Y:S01]  /*14d60*/  HADD2.F32 R140, -RZ, R115.H0_H0 ;  /* 0x20000073ff8c7230 */ /* 0x000fe20000004100 */
[----:B------:R-:W-:-:S03]  /*14d70*/  MOV R144, 0x2 ;  /* 0x0000000200907802 */ /* 0x000fc60000000f00 */
[----:B------:R-:W-:Y:S01]  /*14d80*/  FFMA.FTZ R137, R137, R120, 1.1641532182693481445e-10 ;  /* 0x2f00000089897423 */ /* 0x000fe20000010078 */
[----:B------:R-:W-:-:S04]  /*14d90*/  FMUL.FTZ R140, R140, UR5 ;  /* 0x000000058c8c7c20 */ /* 0x000fc80008410000 */
[----:B------:R-:W-:-:S04]  /*14da0*/  FSETP.GTU.FTZ.AND P5, PT, R137, UR4, PT ;  /* 0x0000000489007c0b */ /* 0x000fc8000bfbc000 */
        /* <DEDUP_REMOVED lines=8> */
[----:B------:R-:W-:-:S03]  /*14e30*/  IMAD.MOV.U32 R137, RZ, RZ, R6 ;  /* 0x000000ffff897224 */ /* 0x000fc600078e0006 */
        /* <DEDUP_REMOVED lines=10> */
.L_x_7363:
        /* <DEDUP_REMOVED lines=12> */
.L_x_7364:
        /* <DEDUP_REMOVED lines=46> */
.L_x_7362:
[----:B------:R-:W-:Y:S01]  /*15280*/  I2FP.F32.U32 R137, R137 ;  /* 0x0000008900897245 */ /* 0x000fe20000201000 */
[----:B------:R-:W-:Y:S01]  /*15290*/  HADD2.F32 R119, -RZ, R119.H1_H1 ;  /* 0x30000077ff777230 */ /* 0x000fe20000004100 */
[----:B------:R-:W-:-:S03]  /*152a0*/  ISETP.NE.AND P6, PT, R144, 0x1, PT ;  /* 0x000000019000780c */ /* 0x000fc60003fc5270 */
[----:B------:R-:W-:Y:S01]  /*152b0*/  FFMA.FTZ R137, R137, R120, 1.1641532182693481445e-10 ;  /* 0x2f00000089897423 */ /* 0x000fe20000010078 */
[----:B------:R-:W-:-:S04]  /*152c0*/  FMUL.FTZ R119, R119, UR5 ;  /* 0x0000000577777c20 */ /* 0x000fc80008410000 */
[----:B------:R-:W-:Y:S01]  /*152d0*/  FSETP.GTU.FTZ.AND P5, PT, R137, UR4, PT ;  /* 0x0000000489007c0b */ /* 0x000fe2000bfbc000 */
[----:B------:R-:W-:-:S03]  /*152e0*/  IMAD.MOV.U32 R137, RZ, RZ, 0x2 ;  /* 0x00000002ff897424 */ /* 0x000fc600078e00ff */
        /* <DEDUP_REMOVED lines=12> */
.L_x_7366:
        /* <DEDUP_REMOVED lines=14> */
.L_x_7367:
        /* <DEDUP_REMOVED lines=46> */
.L_x_7365:
[----:B------:R-:W-:Y:S02]  /*15770*/  I2FP.F32.U32 R119, R119 ;  /* 0x0000007700777245 */ /* 0x000fe40000201000 */
[----:B------:R-:W-:Y:S02]  /*15780*/  PRMT R117, R133, 0x5410, R117 ;  /* 0x0000541085757816 */ /* 0x000fe40000000075 */
[----:B------:R-:W-:Y:S01]  /*15790*/  PRMT R118, R154, 0x5410, R118 ;  /* 0x000054109a767816 */ /* 0x000fe20000000076 */
[----:B------:R-:W-:Y:S01]  /*157a0*/  FFMA.FTZ R119, R119, R120, 1.1641532182693481445e-10 ;  /* 0x2f00000077777423 */ /* 0x000fe20000010078 */
[----:B------:R-:W-:Y:S01]  /*157b0*/  HADD2.F32 R120, -RZ, R115.H1_H1 ;  /* 0x30000073ff787230 */ /* 0x000fe20000004100 */
[----:B------:R-:W-:-:S03]  /*157c0*/  PRMT R116, R148, 0x5410, R116 ;  /* 0x0000541094747816 */ /* 0x000fc60000000074 */
[----:B------:R-:W-:Y:S01]  /*157d0*/  FSETP.GTU.FTZ.AND P6, PT, R119, UR4, PT ;  /* 0x0000000477007c0b */ /* 0x000fe2000bfdc000 */
[----:B------:R-:W-:-:S05]  /*157e0*/  FMUL.FTZ R120, R120, UR5 ;  /* 0x0000000578787c20 */ /* 0x000fca0008410000 */
[----:B------:R-:W-:Y:S02]  /*157f0*/  FSEL R119, R120, RZ, !P6 ;  /* 0x000000ff78777208 */ /* 0x000fe40007000000 */
[----:B------:R-:W-:-:S03]  /*15800*/  SEL R120, RZ, 0x1, P6 ;  /* 0x00000001ff787807 */ /* 0x000fc60003000000 */
[----:B------:R-:W-:Y:S01]  /*15810*/  FADD.FTZ R156, R156, R119 ;  /* 0x000000779c9c7221 */ /* 0x000fe20000010000 */
[----:B------:R-:W-:Y:S01]  /*15820*/  @P1 HADD2.F32 R119, -RZ, R111.H1_H1 ;  /* 0x3000006fff771230 */ /* 0x000fe20000004100 */
[----:B------:R-:W-:-:S04]  /*15830*/  PRMT R133, R120, 0x7610, R133 ;  /* 0x0000761078857816 */ /* 0x000fc80000000085 */
[--C-:B------:R-:W-:Y:S01]  /*15840*/  @P1 FADD.FTZ R144, R119, R156.reuse ;  /* 0x0000009c77901221 */ /* 0x100fe20000010000 */
[----:B------:R-:W-:-:S05]  /*15850*/  @!P1 IMAD.MOV.U32 R144, RZ, RZ, R156 ;  /* 0x000000ffff909224 */ /* 0x000fca00078e009c */
[----:B------:R-:W-:-:S04]  /*15860*/  F2FP.F16.F32.PACK_AB R119, RZ, R144 ;  /* 0x00000090ff77723e */ /* 0x000fc800000000ff */
[----:B------:R-:W-:Y:S01]  /*15870*/  PRMT R119, R152, 0x5410, R119 ;  /* 0x0000541098777816 */ /* 0x000fe20000000077 */
[----:B------:R-:W-:Y:S06]  /*15880*/  BRA `(.L_x_7368) ;  /* 0x0000002800287947 */ /* 0x000fec0003800000 */
.L_x_7319:
        /* <DEDUP_REMOVED lines=15> */
.L_x_7370:
        /* <DEDUP_REMOVED lines=12> */
.L_x_7371:
        /* <DEDUP_REMOVED lines=45> */
.L_x_7369:
        /* <DEDUP_REMOVED lines=8> */
[----:B------:R-:W-:Y:S01]  /*15d90*/  FSEL R159, R122, RZ, !P2 ;  /* 0x000000ff7a9f7208 */ /* 0x000fe20005000000 */
[----:B------:R-:W-:Y:S01]  /*15da0*/  @P1 HADD2.F32 R122, -RZ, R108.H0_H0 ;  /* 0x2000006cff7a1230 */ /* 0x000fe20000004100 */
[----:B------:R-:W-:-:S04]  /*15db0*/  PLOP3.LUT P2, PT, P2, PT, PT, 0x8, 0x80 ;  /* 0x000000000080781c */ /* 0x000fc8000174e170 */
        /* <DEDUP_REMOVED lines=12> */
.L_x_7373:
        /* <DEDUP_REMOVED lines=12> */
.L_x_7374:
        /* <DEDUP_REMOVED lines=46> */
.L_x_7372:
        /* <DEDUP_REMOVED lines=8> */
[----:B------:R-:W-:Y:S01]  /*162a0*/  FSEL R163, R116, RZ, !P2 ;  /* 0x000000ff74a37208 */ /* 0x000fe20005000000 */
[----:B------:R-:W-:Y:S01]  /*162b0*/  @P1 HADD2.F32 R116, -RZ, R108.H1_H1 ;  /* 0x3000006cff741230 */ /* 0x000fe20000004100 */
        /* <DEDUP_REMOVED lines=13> */
.L_x_7376:
        /* <DEDUP_REMOVED lines=12> */
.L_x_7377:
        /* <DEDUP_REMOVED lines=46> */
.L_x_7375:
[----:B------:R-:W-:Y:S01]  /*16730*/  I2FP.F32.U32 R137, R130 ;  /* 0x0000008200897245 */ /* 0x000fe20000201000 */
[----:B------:R-:W-:Y:S01]  /*16740*/  HADD2.F32 R130, -RZ, R117.H0_H0 ;  /* 0x20000075ff827230 */ /* 0x000fe20000004100 */
[----:B------:R-:W-:Y:S01]  /*16750*/  ISETP.NE.AND P3, PT, R142, 0x1, PT ;  /* 0x000000018e00780c */ /* 0x000fe20003f65270 */
[----:B------:R-:W-:Y:S02]  /*16760*/  IMAD.MOV.U32 R140, RZ, RZ, 0x2 ;  /* 0x00000002ff8c7424 */ /* 0x000fe400078e00ff */
[----:B------:R-:W-:Y:S01]  /*16770*/  FFMA.FTZ R137, R137, R120, 1.1641532182693481445e-10 ;  /* 0x2f00000089897423 */ /* 0x000fe20000010078 */
[----:B------:R-:W-:-:S04]  /*16780*/  FMUL.FTZ R130, R130, UR5 ;  /* 0x0000000582827c20 */ /* 0x000fc80008410000 */
[----:B------:R-:W-:-:S04]  /*16790*/  FSETP.GTU.FTZ.AND P2, PT, R137, UR4, PT ;  /* 0x0000000489007c0b */ /* 0x000fc8000bf5c000 */
[----:B------:R-:W-:Y:S01]  /*167a0*/  FSEL R161, R130, RZ, !P2 ;  /* 0x000000ff82a17208 */ /* 0x000fe20005000000 */
[----:B------:R-:W-:Y:S01]  /*167b0*/  @P1 HADD2.F32 R130, -RZ, R109.H0_H0 ;  /* 0x2000006dff821230 */ /* 0x000fe20000004100 */
[----:B------:R-:W-:-:S04]  /*167c0*/  PLOP3.LUT P2, PT, P2, PT, PT, 0x8, 0x80 ;  /* 0x000000000080781c */ /* 0x000fc8000174e170 */
        /* <DEDUP_REMOVED lines=13> */
.L_x_7379:
        /* <DEDUP_REMOVED lines=12> */
.L_x_7380:
        /* <DEDUP_REMOVED lines=46> */
.L_x_7378:
        /* <DEDUP_REMOVED lines=23> */
.L_x_7382:
        /* <DEDUP_REMOVED lines=12> */
.L_x_7383:
        /* <DEDUP_REMOVED lines=44> */
[----:B------:R-:W-:Y:S02]  /*17130*/  LOP3.LUT R2, R2, UR35, R165, 0x96, !PT ;  /* 0x0000002302027c12 */ /* 0x000fe4000f8e96a5 */
[----:B------:R-:W-:-:S07]  /*17140*/  MOV R136, R164 ;  /* 0x000000a400887202 */ /* 0x000fce0000000f00 */
.L_x_7381:
[----:B------:R-:W-:Y:S01]  /*17150*/  I2FP.F32.U32 R137, R137 ;  /* 0x0000008900897245 */ /* 0x000fe20000201000 */
[----:B------:R-:W-:Y:S01]  /*17160*/  @P1 HADD2.F32 R140, -RZ, R110.H0_H0 ;  /* 0x2000006eff8c1230 */ /* 0x000fe20000004100 */
[----:B------:R-:W-:-:S03]  /*17170*/  ISETP.NE.AND P3, PT, R142, 0x1, PT ;  /* 0x000000018e00780c */ /* 0x000fc60003f65270 */
[----:B------:R-:W-:-:S05]  /*17180*/  FFMA.FTZ R137, R137, R120, 1.1641532182693481445e-10 ;  /* 0x2f00000089897423 */ /* 0x000fca0000010078 */
[----:B------:R-:W-:Y:S01]  /*17190*/  FSETP.GTU.FTZ.AND P2, PT, R137, UR4, PT ;  /* 0x0000000489007c0b */ /* 0x000fe2000bf5c000 */
[----:B------:R-:W-:-:S05]  /*171a0*/  HADD2.F32 R137, -RZ, R118.H0_H0 ;  /* 0x20000076ff897230 */ /* 0x000fca0000004100 */
[----:B------:R-:W-:-:S05]  /*171b0*/  FMUL.FTZ R137, R137, UR5 ;  /* 0x0000000589897c20 */ /* 0x000fca0008410000 */
        /* <DEDUP_REMOVED lines=10> */
[----:B------:R-:W-:Y:S01]  /*17260*/  @!P3 MOV R140, 0x3 ;  /* 0x00000003008cb802 */ /* 0x000fe20000000f00 */
[----:B------:R-:W-:Y:S01]  /*17270*/  @P3 VIADD R140, R142, 0x1 ;  /* 0x000000018e8c3836 */ /* 0x000fe20000000000 */
[----:B------:R-:W-:Y:S01]  /*17280*/  @!P3 MOV R137, R2 ;  /* 0x000000020089b202 */ /* 0x000fe20000000f00 */
[----:B------:R-:W-:Y:S01]  /*17290*/  @P3 IMAD.MOV.U32 R137, RZ, RZ, R3 ;  /* 0x000000ffff893224 */ /* 0x000fe200078e0003 */
[----:B------:R-:W-:Y:S06]  /*172a0*/  BRA `(.L_x_7384) ;  /* 0x0000000000e87947 */ /* 0x000fec0003800000 */
.L_x_7385:
        /* <DEDUP_REMOVED lines=12> */
.L_x_7386:
        /* <DEDUP_REMOVED lines=46> */
.L_x_7384:
        /* <DEDUP_REMOVED lines=22> */
.L_x_7388:
        /* <DEDUP_REMOVED lines=12> */
.L_x_7389:
        /* <DEDUP_REMOVED lines=40> */
[----:B------:R-:W-:Y:S02]  /*17af0*/  LOP3.LUT R3, R172, UR27, R171, 0x96, !PT ;  /* 0x0000001bac037c12 */ /* 0x000fe4000f8e96ab */
[----:B------:R-:W-:Y:S01]  /*17b00*/  MOV R6, R170 ;  /* 0x000000aa00067202 */ /* 0x000fe20000000f00 */
[----:B------:R-:W-:-:S04]  /*17b10*/  IMAD.WIDE.U32 R170, R137, -0x2daee0ad, RZ ;  /* 0xd2511f5389aa7825 */ /* 0x000fc800078e00ff */
[----:B------:R-:W-:Y:S01]  /*17b20*/  IMAD.MOV.U32 R137, RZ, RZ, R136 ;  /* 0x000000ffff897224 */ /* 0x000fe200078e0088 */
[----:B------:R-:W-:Y:S02]  /*17b30*/  LOP3.LUT R2, R2, UR35, R171, 0x96, !PT ;  /* 0x0000002302027c12 */ /* 0x000fe4000f8e96ab */
[----:B------:R-:W-:-:S07]  /*17b40*/  MOV R136, R170 ;  /* 0x000000aa00887202 */ /* 0x000fce0000000f00 */
.L_x_7387:
[----:B------:R-:W-:Y:S01]  /*17b50*/  I2FP.F32.U32 R137, R137 ;  /* 0x0000008900897245 */ /* 0x000fe20000201000 */
[----:B------:R-:W-:Y:S01]  /*17b60*/  HADD2.F32 R140, -RZ, R119.H0_H0 ;  /* 0x20000077ff8c7230 */ /* 0x000fe20000004100 */
[----:B------:R-:W-:Y:S01]  /*17b70*/  ISETP.NE.AND P5, PT, R144, 0x1, PT ;  /* 0x000000019000780c */ /* 0x000fe20003fa5270 */
        /* <DEDUP_REMOVED lines=19> */
.L_x_7391:
        /* <DEDUP_REMOVED lines=12> */
.L_x_7392:
[----:B------:R-:W-:Y:S01]  /*17d70*/  IMAD.WIDE.U32 R174, R135, -0x326172a9, RZ ;  /* 0xcd9e8d5787ae7825 */ /* 0x000fe200078e00ff */
[----:B------:R-:W-:-:S03]  /*17d80*/  LOP3.LUT R172, R4, UR9, R3, 0x96, !PT ;  /* 0x0000000904ac7c12 */ /* 0x000fc6000f8e9603 */
        /* <DEDUP_REMOVED lines=44> */
.L_x_7390:
        /* <DEDUP_REMOVED lines=10> */
[----:B------:R-:W-:-:S04]  /*180f0*/  PLOP3.LUT P5, PT, P5, PT, PT, 0x8, 0x80 ;  /* 0x000000000080781c */ /* 0x000fc80002fae170 */
[----:B------:R-:W-:-:S05]  /*18100*/  @P1 FADD.FTZ R144, R119, R144 ;  /* 0x0000009077901221 */ /* 0x000fca0000010000 */
[----:B------:R-:W-:-:S04]  /*18110*/  F2FP.F16.F32.PACK_AB R119, RZ, R144 ;  /* 0x00000090ff77723e */ /* 0x000fc800000000ff */
[----:B------:R-:W-:-:S07]  /*18120*/  PRMT R119, R152, 0x5410, R119 ;  /* 0x0000541098777816 */ /* 0x000fce0000000077 */
.L_x_7368:
        /* <DEDUP_REMOVED lines=14> */
[----:B0-----:R-:W-:Y:S01]  /*18210*/  FADD.FTZ R116, RZ, R123 ;  /* 0x0000007bff747221 */ /* 0x001fe20000010000 */
[----:B------:R-:W-:-:S02]  /*18220*/  SEL R170, RZ, 0x1, !P2 ;  /* 0x00000001ffaa7807 */ /* 0x000fc40005000000 */
        /* <DEDUP_REMOVED lines=38> */
[----:B------:R-:W-:Y:S01]  /*18490*/  IMAD.WIDE.U32 R166, R166, 0x10000, RZ ;  /* 0x00010000a6a67825 */ /* 0x000fe200078e00ff */
[----:B------:R-:W-:Y:S02]  /*184a0*/  LOP3.LUT R119, R118, 0xff00, R119, 0xf8, !PT ;  /* 0x0000ff0076777812 */ /* 0x000fe400078ef877 */
[----:B------:R-:W-:Y:S02]  /*184b0*/  LOP3.LUT R118, R7, 0xff, RZ, 0xc0, !PT ;  /* 0x000000ff07767812 */ /* 0x000fe400078ec0ff */
        /* <DEDUP_REMOVED lines=8> */
.L_x_7393:
        /* <DEDUP_REMOVED lines=80> */
.L_x_7395:
[----:B------:R-:W-:Y:S05]  /*18a40*/  BSYNC.RECONVERGENT B0 ;  /* 0x0000000000007941 */ /* 0x000fea0003800200 */
.L_x_7394:
        /* <DEDUP_REMOVED lines=14> */
.L_x_7397:
[----:B------:R-:W-:Y:S05]  /*18b30*/  BSYNC.RECONVERGENT B0 ;  /* 0x0000000000007941 */ /* 0x000fea0003800200 */
.L_x_7396:
[----:B------:R-:W1:Y:S01]  /*18b40*/  SHFL.DOWN PT, R167, R148, 0x2, 0x1f ;  /* 0x08401f0094a77f89 */ /* 0x000e6200000e0000 */
[----:B------:R-:W-:Y:S01]  /*18b50*/  I2FP.F32.U32 R150, R148 ;  /* 0x0000009400967245 */ /* 0x000fe20000201000 */
[----:B------:R-:W-:Y:S01]  /*18b60*/  UPLOP3.LUT UP1, UPT, UPT, UPT, UP1, 0x40, 0x4 ;  /* 0x000000000004789c */ /* 0x000fe20003f2e810 */
[----:B------:R-:W-:Y:S01]  /*18b70*/  ISETP.NE.AND P1, PT, R138, RZ, PT ;  /* 0x000000ff8a00720c */ /* 0x000fe20003f25270 */
[----:B0-----:R-:W0:Y:S01]  /*18b80*/  SHFL.DOWN PT, R169, R116, 0x2, 0x1f ;  /* 0x08401f0074a97f89 */ /* 0x001e2200000e0000 */
[----:B------:R-:W-:Y:S02]  /*18b90*/  ISETP.NE.AND P2, PT, RZ, UR23, PT ;  /* 0x00000017ff007c0c */ /* 0x000fe4000bf45270 */
[----:B------:R-:W-:Y:S01]  /*18ba0*/  MOV R171, UR18 ;  /* 0x0000001200ab7c02 */ /* 0x000fe20008000f00 */
        /* <DEDUP_REMOVED lines=42> */
[----:B------:R-:W-:Y:S02]  /*18e50*/  IMAD.U32 R169, RZ, RZ, UR18 ;  /* 0x00000012ffa97e24 */ /* 0x000fe4000f8e00ff */
[C---:B------:R-:W-:Y:S01]  /*18e60*/  FADD.FTZ R149, -R152.reuse, R149 ;  /* 0x0000009598957221 */ /* 0x040fe20000010100 */
[----:B------:R-:W-:Y:S01]  /*18e70*/  FADD.FTZ R141, -R152, R141 ;  /* 0x0000008d988d7221 */ /* 0x000fe20000010100 */
[----:B------:R-:W1:Y:S01]  /*18e80*/  MUFU.RSQ R146, R122 ;  /* 0x0000007a00927308 */ /* 0x000e620000001400 */
        /* <DEDUP_REMOVED lines=34> */
[----:B-1----:R-:W-:Y:S01]  /*190b0*/  F2FP.F16.F32.PACK_AB R116, R123, R120 ;  /* 0x000000787b74723e */ /* 0x002fe200000000ff */
[----:B------:R-:W-:Y:S01]  /*190c0*/  FADD.FTZ R123, -R152, R131 ;  /* 0x00000083987b7221 */ /* 0x000fe20000010100 */
[----:B------:R-:W-:Y:S01]  /*190d0*/  FFMA.FTZ R117, R141, R38, R34 ;  /* 0x000000268d757223 */ /* 0x000fe20000010022 */
[----:B------:R-:W-:Y:S01]  /*190e0*/  FMUL.FTZ R131, R146, R121 ;  /* 0x0000007992837220 */ /* 0x000fe20000410000 */
[----:B------:R-:W-:Y:S01]  /*190f0*/  FFMA.FTZ R121, R158, R43, R31 ;  /* 0x0000002b9e797223 */ /* 0x000fe2000001001f */
[----:B------:R-:W-:Y:S01]  /*19100*/  FMUL.FTZ R123, R146, R123 ;  /* 0x0000007b927b7220 */ /* 0x000fe20000410000 */
[----:B------:R-:W-:Y:S01]  /*19110*/  FFMA.FTZ R158, R158, R67, R103 ;  /* 0x000000439e9e7223 */ /* 0x000fe20000010067 */
[----:B------:R-:W-:Y:S01]  /*19120*/  F2FP.F16.F32.PACK_AB R117, R118, R117 ;  /* 0x000000757675723e */ /* 0x000fe200000000ff */
[----:B------:R-:W-:Y:S01]  /*19130*/  FFMA.FTZ R118, R131, R40, R28 ;  /* 0x0000002883767223 */ /* 0x000fe2000001001c */
[C---:B------:R-:W-:Y:S01]  /*19140*/  FFMA.FTZ R120, R123.reuse, R42, R30 ;  /* 0x0000002a7b787223 */ /* 0x040fe2000001001e */
[----:B------:R-:W-:Y:S01]  /*19150*/  FFMA.FTZ R123, R123, R66, R102 ;  /* 0x000000427b7b7223 */ /* 0x000fe20000010066 */
[----:B------:R-:W-:Y:S01]  /*19160*/  FFMA.FTZ R141, R141, R62, R106 ;  /* 0x0000003e8d8d7223 */ /* 0x000fe2000001006a */
[----:B------:R-:W-:Y:S01]  /*19170*/  FFMA.FTZ R131, R131, R64, R100 ;  /* 0x0000004083837223 */ /* 0x000fe20000010064 */
[----:B------:R-:W-:Y:S01]  /*19180*/  F2FP.F16.F32.PACK_AB R118, R119, R118 ;  /* 0x000000767776723e */ /* 0x000fe200000000ff */
[----:B------:R-:W-:Y:S01]  /*19190*/  UISETP.GE.AND UP0, UPT, UR18, UR17, UPT ;  /* 0x000000111200728c */ /* 0x000fe2000bf06270 */
[----:B------:R-:W-:Y:S01]  /*191a0*/  F2FP.F16.F32.PACK_AB R123, R158, R123 ;  /* 0x0000007b9e7b723e */ /* 0x000fe200000000ff */
[----:B------:R-:W-:Y:S01]  /*191b0*/  FFMA.FTZ R158, R156, R65, R101 ;  /* 0x000000419c9e7223 */ /* 0x000fe20000010065 */
[----:B------:R-:W-:Y:S01]  /*191c0*/  F2FP.F16.F32.PACK_AB R119, R121, R120 ;  /* 0x000000787977723e */ /* 0x000fe200000000ff */
[----:B0-----:R-:W-:-:S04]  /*191d0*/  IMAD.WIDE.U32 R120, R124, 0x10, R150 ;  /* 0x000000107c787825 */ /* 0x001fc800078e0096 */
[----:B------:R-:W-:Y:S01]  /*191e0*/  FFMA.FTZ R156, R154, R63, R107 ;  /* 0x0000003f9a9c7223 */ /* 0x000fe2000001006b */
[----:B------:R-:W-:Y:S01]  /*191f0*/  FFMA.FTZ R154, R122, R61, R105 ;  /* 0x0000003d7a9a7223 */ /* 0x000fe20000010069 */
[----:B------:R-:W-:Y:S01]  /*19200*/  F2FP.F16.F32.PACK_AB R122, R158, R131 ;  /* 0x000000839e7a723e */ /* 0x000fe200000000ff */
[----:B------:R-:W-:Y:S01]  /*19210*/  FADD.FTZ R131, -R152, R140 ;  /* 0x0000008c98837221 */ /* 0x000fe20000010100 */
[----:B------:R0:W-:Y:S03]  /*19220*/  STG.E.128 desc[UR10][R120.64], R116 ;  /* 0x0000007478007986 */ /* 0x0001e6000c101d0a */
[----:B------:R-:W-:Y:S01]  /*19230*/  FMUL.FTZ R131, R146, R131 ;  /* 0x0000008392837220 */ /* 0x000fe20000410000 */
[----:B0-----:R-:W-:Y:S01]  /*19240*/  F2FP.F16.F32.PACK_AB R121, R156, R141 ;  /* 0x0000008d9c79723e */ /* 0x001fe200000000ff */
[----:B--2---:R-:W-:Y:S01]  /*19250*/  IMAD.WIDE.U32 R116, R124, 0x10, R148 ;  /* 0x000000107c747825 */ /* 0x004fe200078e0094 */
[----:B------:R-:W-:-:S03]  /*19260*/  F2FP.F16.F32.PACK_AB R120, R154, R143 ;  /* 0x0000008f9a78723e */ /* 0x000fc600000000ff */
        /* <DEDUP_REMOVED lines=23> */
[----:B------:R-:W-:Y:S01]  /*193e0*/  F2FP.F16.F32.PACK_AB R116, R117, R116 ;  /* 0x000000747574723e */ /* 0x000fe200000000ff */
[----:B------:R-:W-:Y:S01]  /*193f0*/  FMUL.FTZ R146, R146, R141 ;  /* 0x0000008d92927220 */ /* 0x000fe20000410000 */
[----:B------:R-:W-:Y:S01]  /*19400*/  F2FP.F16.F32.PACK_AB R117, R119, R118 ;  /* 0x000000767775723e */ /* 0x000fe200000000ff */
[----:B------:R-:W-:-:S04]  /*19410*/  IMAD.WIDE.U32 R140, R126, 0x10, R150 ;  /* 0x000000107e8c7825 */ /* 0x000fc800078e0096 */
[----:B------:R-:W-:Y:S01]  /*19420*/  FFMA.FTZ R118, R125, R48, R20 ;  /* 0x000000307d767223 */ /* 0x000fe20000010014 */
[----:B------:R-:W-:Y:S01]  /*19430*/  FFMA.FTZ R119, R124, R49, R21 ;  /* 0x000000317c777223 */ /* 0x000fe20000010015 */
[----:B------:R-:W-:Y:S01]  /*19440*/  FFMA.FTZ R126, R127, R50, R22 ;  /* 0x000000327f7e7223 */ /* 0x000fe20000010016 */
[----:B------:R-:W-:Y:S01]  /*19450*/  FFMA.FTZ R147, R154, R51, R23 ;  /* 0x000000339a937223 */ /* 0x000fe20000010017 */
[----:B------:R-:W-:-:S04]  /*19460*/  IMAD.WIDE.U32 R150, R128, 0x10, R150 ;  /* 0x0000001080967825 */ /* 0x000fc800078e0096 */
        /* <DEDUP_REMOVED lines=9> */
[----:B------:R-:W-:Y:S01]  /*19500*/  F2FP.F16.F32.PACK_AB R120, R125, R126 ;  /* 0x0000007e7d78723e */ /* 0x000fe200000000ff */
[----:B------:R-:W-:Y:S01]  /*19510*/  FFMA.FTZ R125, R144, R53, R17 ;  /* 0x00000035907d7223 */ /* 0x000fe20000010011 */
        /* <DEDUP_REMOVED lines=11> */
[----:B------:R-:W-:Y:S01]  /*195d0*/  F2FP.F16.F32.PACK_AB R125, R127, R126 ;  /* 0x0000007e7f7d723e */ /* 0x000fe200000000ff */
[C---:B------:R-:W-:Y:S01]  /*195e0*/  FFMA.FTZ R126, R129.reuse, R56, R12 ;  /* 0x00000038817e7223 */ /* 0x040fe2000001000c */
[C---:B------:R-:W-:Y:S01]  /*195f0*/  FFMA.FTZ R127, R130.reuse, R57, R13 ;  /* 0x00000039827f7223 */ /* 0x040fe2000001000d */
[----:B------:R-:W-:Y:S01]  /*19600*/  FFMA.FTZ R129, R129, R80, R84 ;  /* 0x0000005081817223 */ /* 0x000fe20000010054 */
[----:B------:R-:W-:Y:S01]  /*19610*/  FFMA.FTZ R130, R130, R81, R85 ;  /* 0x0000005182827223 */ /* 0x000fe20000010055 */
[----:B------:R-:W-:Y:S01]  /*19620*/  FFMA.FTZ R146, R146, R83, R87 ;  /* 0x0000005392927223 */ /* 0x000fe20000010057 */
[----:B------:R-:W-:Y:S01]  /*19630*/  FFMA.FTZ R152, R152, R79, R91 ;  /* 0x0000004f98987223 */ /* 0x000fe2000001005b */
[----:B------:R-:W-:Y:S01]  /*19640*/  F2FP.F16.F32.PACK_AB R126, R127, R126 ;  /* 0x0000007e7f7e723e */ /* 0x000fe200000000ff */
[----:B------:R0:W-:Y:S01]  /*19650*/  STG.E.128 desc[UR10][R140.64], R116 ;  /* 0x000000748c007986 */ /* 0x0001e2000c101d0a */
[----:B------:R-:W-:Y:S01]  /*19660*/  F2FP.F16.F32.PACK_AB R127, R147, R128 ;  /* 0x00000080937f723e */ /* 0x000fe200000000ff */
        /* <DEDUP_REMOVED lines=8> */
[----:B------:R0:W-:Y:S04]  /*196f0*/  STG.E.128 desc[UR10][R150.64], R124 ;  /* 0x0000007c96007986 */ /* 0x0001e8000c101d0a */
[----:B------:R0:W-:Y:S01]  /*19700*/  STG.E.128 desc[UR10][R148.64], R128 ;  /* 0x0000008094007986 */ /* 0x0001e2000c101d0a */
[----:B------:R-:W-:Y:S05]  /*19710*/  BRA.U !UP0, `(.L_x_7398) ;  /* 0xfffffe7908607547 */ /* 0x000fea000b83ffff */
[----:B------:R-:W-:Y:S05]  /*19720*/  EXIT ;  /* 0x000000000000794d */ /* 0x000fea0003800000 */
.L_x_7399:
        /* <DEDUP_REMOVED lines=13> */
.L_x_13609:


//--------------------- .text._ZN10layer_norm31ln_parallel_residual_fwd_kernelINS_13Kernel_traitsIf6__halfS2_S2_fjLj3072ELj1ELj1ELj4ELj16ENS_18Kernel_traits_baseILj3072EfS2_S2_S2_fjLj128EEEEELb1ELb1ELb0EEEvNS_9FwdParamsE --------------------------
	.section	.text._ZN10layer_norm31ln_parallel_residual_fwd_kernelINS_13Kernel_traitsIf6__halfS2_S2_fjLj3072ELj1ELj1ELj4ELj16ENS_18Kernel_traits_baseILj3072EfS2_S2_S2_fjLj128EEEEELb1ELb1ELb0EEEvNS_9FwdParamsE,"ax",@progbits
	.align	128
        .global         _ZN10layer_norm31ln_parallel_residual_fwd_kernelINS_13Kernel_traitsIf6__halfS2_S2_fjLj3072ELj1ELj1ELj4ELj16ENS_18Kernel_traits_baseILj3072EfS2_S2_S2_fjLj128EEEEELb1ELb1ELb0EEEvNS_9FwdParamsE
        .type           _ZN10layer_norm31ln_parallel_residual_fwd_kernelINS_13Kernel_traitsIf6__halfS2_S2_fjLj3072ELj1ELj1ELj4ELj16ENS_18Kernel_traits_baseILj3072EfS2_S2_S2_fjLj128EEEEELb1ELb1ELb0EEEvNS_9FwdParamsE,@function
        .size           _ZN10layer_norm31ln_parallel_residual_fwd_kernelINS_13Kernel_traitsIf6__halfS2_S2_fjLj3072ELj1ELj1ELj4ELj16ENS_18Kernel_traits_baseILj3072EfS2_S2_S2_fjLj128EEEEELb1ELb1ELb0EEEvNS_9FwdParamsE,(.L_x_13610 - _ZN10layer_norm31ln_parallel_residual_fwd_kernelINS_13Kernel_traitsIf6__halfS2_S2_fjLj3072ELj1ELj1ELj4ELj16ENS_18Kernel_traits_baseILj3072EfS2_S2_S2_fjLj128EEEEELb1ELb1ELb0EEEvNS_9FwdParamsE)
        .other          _ZN10layer_norm31ln_parallel_residual_fwd_kernelINS_13Kernel_traitsIf6__halfS2_S2_fjLj3072ELj1ELj1ELj4ELj16ENS_18Kernel_traits_baseILj3072EfS2_S2_S2_fjLj128EEEEELb1ELb1ELb0EEEvNS_9FwdParamsE,@"STO_CUDA_ENTRY STV_DEFAULT"
_ZN10layer_norm31ln_parallel_residual_fwd_kernelINS_13Kernel_traitsIf6__halfS2_S2_fjLj3072ELj1ELj1ELj4ELj16ENS_18Kernel_traits_baseILj3072EfS2_S2_S2_fjLj128EEEEELb1ELb1ELb0EEEvNS_9FwdParamsE:
.text._ZN10layer_norm31ln_parallel_residual_fwd_kernelINS_13Kernel_traitsIf6__halfS2_S2_fjLj3072ELj1ELj1ELj4ELj16ENS_18Kernel_traits_baseILj3072EfS2_S2_S2_fjLj128EEEEELb1ELb1ELb0EEEvNS_9FwdParamsE:
        /* <DEDUP_REMOVED lines=86> */
.L_x_7401:
        /* <DEDUP_REMOVED lines=30> */
.L_x_7402:
[----:B------:R-:W-:Y:S05]  /*0740*/  BSYNC.RECONVERGENT B0 ;  /* 0x0000000000007941 */ /* 0x000fea0003800200 */
.L_x_7400:
        /* <DEDUP_REMOVED lines=86> */
.L_x_7783:
        /* <DEDUP_REMOVED lines=40> */
.L_x_7408:
        /* <DEDUP_REMOVED lines=13> */
.L_x_7410:
[----:B0-----:R-:W-:Y:S05]  /*1000*/  BSYNC.RECONVERGENT B2 ;  /* 0x0000000000027941 */ /* 0x001fea0003800200 */
.L_x_7409:
        /* <DEDUP_REMOVED lines=43> */
.L_x_7407:
[----:B0-----:R-:W-:Y:S05]  /*12c0*/  BSYNC.RECONVERGENT B1 ;  /* 0x0000000000017941 */ /* 0x001fea0003800200 */
.L_x_7406:
        /* <DEDUP_REMOVED lines=9> */
[----:B0-----:R-:W-:Y:S02]  /*1360*/  FMUL.FTZ R19, R19, R56 ;  /* 0x0000003813137220 */ /* 0x001fe40000410000 */
[----:B-1----:R-:W-:Y:S01]  /*1370*/  FSETP.GTU.FTZ.AND P2, PT, R17, R78, PT ;  /* 0x0000004e1100720b */ /* 0x002fe20003f5c000 */
        /* <DEDUP_REMOVED lines=16> */
.L_x_7413:
        /* <DEDUP_REMOVED lines=13> */
.L_x_7415:
[----:B------:R-:W-:Y:S05]  /*1550*/  BSYNC.RECONVERGENT B2 ;  /* 0x0000000000027941 */ /* 0x000fea0003800200 */
.L_x_7414:
        /* <DEDUP_REMOVED lines=43> */
.L_x_7412:
[----:B------:R-:W-:Y:S05]  /*1810*/  BSYNC.RECONVERGENT B1 ;  /* 0x0000000000017941 */ /* 0x000fea0003800200 */
.L_x_7411:
        /* <DEDUP_REMOVED lines=8> */
[----:B------:R-:W-:-:S03]  /*18a0*/  @P1 HADD2.F32 R17, -RZ, R28.H1_H1 ;  /* 0x3000001cff111230 */ /* 0x000fc60000004100 */
        /* <DEDUP_REMOVED lines=15> */
.L_x_7418:
        /* <DEDUP_REMOVED lines=13> */
.L_x_7420:
[----:B------:R-:W-:Y:S05]  /*1a70*/  BSYNC.RECONVERGENT B2 ;  /* 0x0000000000027941 */ /* 0x000fea0003800200 */
.L_x_7419:
        /* <DEDUP_REMOVED lines=43> */
.L_x_7417:
[----:B------:R-:W-:Y:S05]  /*1d30*/  BSYNC.RECONVERGENT B1 ;  /* 0x0000000000017941 */ /* 0x000fea0003800200 */
.L_x_7416:
        /* <DEDUP_REMOVED lines=24> */
.L_x_7423:
        /* <DEDUP_REMOVED lines=13> */
.L_x_7425:
[----:B------:R-:W-:Y:S05]  /*1f90*/  BSYNC.RECONVERGENT B2 ;  /* 0x0000000000027941 */ /* 0x000fea0003800200 */
.L_x_7424:
        /* <DEDUP_REMOVED lines=43> */
.L_x_7422:
[----:B------:R-:W-:Y:S05]  /*2250*/  BSYNC.RECONVERGENT B1 ;  /* 0x0000000000017941 */ /* 0x000fea0003800200 */
.L_x_7421:
        /* <DEDUP_REMOVED lines=24> */
.L_x_7428:
        /* <DEDUP_REMOVED lines=13> */
.L_x_7430:
[----:B------:R-:W-:Y:S05]  /*24b0*/  BSYNC.RECONVERGENT B2 ;  /* 0x0000000000027941 */ /* 0x000fea0003800200 */
.L_x_7429:
        /* <DEDUP_REMOVED lines=42> */
.L_x_7427:
[----:B------:R-:W-:Y:S05]  /*2760*/  BSYNC.RECONVERGENT B1 ;  /* 0x0000000000017941 */ /* 0x000fea0003800200 */
.L_x_7426:
[----:B------:R-:W-:Y:S01]  /*2770*/  I2FP.F32.U32 R50, R19 ;  /* 0x0000001300327245 */ /* 0x000fe20000201000 */
[----:B------:R-:W-:Y:S01]  /*2780*/  HADD2.F32 R49, -RZ, R46.H0_H0 ;  /* 0x2000002eff317230 */ /* 0x000fe20000004100 */
[----:B------:R-:W-:Y:S01]  /*2790*/  ISETP.NE.AND P3, PT, R67, 0x1, PT ;  /* 0x000000014300780c */ /* 0x000fe20003f65270 */
[----:B------:R-:W-:Y:S01]  /*27a0*/  BSSY.RECONVERGENT B1, `(.L_x_7431) ;  /* 0x000004c000017945 */ /* 0x000fe20003800200 */
[----:B------:R-:W-:Y:S02]  /*27b0*/  HFMA2 R69, -RZ, RZ, 0, 1.1920928955078125e-07 ;  /* 0x00000002ff457431 */ /* 0x000fe400000001ff */
[----:B------:R-:W-:Y:S01]  /*27c0*/  FFMA.FTZ R19, R50, R79, 1.1641532182693481445e-10 ;  /* 0x2f00000032137423 */ /* 0x000fe2000001004f */
[----:B------:R-:W-:Y:S01]  /*27d0*/  FMUL.FTZ R49, R49, R56 ;  /* 0x0000003831317220 */ /* 0x000fe20000410000 */
[----:B------:R-:W-:-:S03]  /*27e0*/  @P1 HADD2.F32 R50, -RZ, R30.H0_H0 ;  /* 0x2000001eff321230 */ /* 0x000fc60000004100 */
        /* <DEDUP_REMOVED lines=15> */
.L_x_7433:
        /* <DEDUP_REMOVED lines=13> */
.L_x_7435:
[----:B------:R-:W-:Y:S05]  /*29b0*/  BSYNC.RECONVERGENT B2 ;  /* 0x0000000000027941 */ /* 0x000fea0003800200 */
.L_x_7434:
        /* <DEDUP_REMOVED lines=42> */
.L_x_7432:
[----:B------:R-:W-:Y:S05]  /*2c60*/  BSYNC.RECONVERGENT B1 ;  /* 0x0000000000017941 */ /* 0x000fea0003800200 */
.L_x_7431:
        /* <DEDUP_REMOVED lines=23> */
.L_x_7438:
        /* <DEDUP_REMOVED lines=13> */
.L_x_7440:
[----:B------:R-:W-:Y:S05]  /*2eb0*/  BSYNC.RECONVERGENT B2 ;  /* 0x0000000000027941 */ /* 0x000fea0003800200 */
.L_x_7439:
        /* <DEDUP_REMOVED lines=42> */
.L_x_7437:
[----:B------:R-:W-:Y:S05]  /*3160*/  BSYNC.RECONVERGENT B1 ;  /* 0x0000000000017941 */ /* 0x000fea0003800200 */
.L_x_7436:
        /* <DEDUP_REMOVED lines=9> */
[----:B------:R-:W-:Y:S01]  /*3200*/  IMAD.MOV.U32 R69, RZ, RZ, 0x2 ;  /* 0x00000002ff457424 */ /* 0x000fe200078e00ff */
        /* <DEDUP_REMOVED lines=13> */
.L_x_7443:
        /* <DEDUP_REMOVED lines=13> */
.L_x_7445:
[----:B------:R-:W-:Y:S05]  /*33b0*/  BSYNC.RECONVERGENT B2 ;  /* 0x0000000000027941 */ /* 0x000fea0003800200 */
.L_x_7444:
        /* <DEDUP_REMOVED lines=42> */
.L_x_7442:
[----:B------:R-:W-:Y:S05]  /*3660*/  BSYNC.RECONVERGENT B1 ;  /* 0x0000000000017941 */ /* 0x000fea0003800200 */
.L_x_7441:
        /* <DEDUP_REMOVED lines=13> */
[----:B------:R-:W-:Y:S01]  /*3740*/  PRMT R47, R67, 0x5410, R47 ;  /* 0x00005410432f7816 */ /* 0x000fe2000000002f */
[----:B------:R-:W-:Y:S06]  /*3750*/  BRA `(.L_x_7446) ;  /* 0x0000005000447947 */ /* 0x000fec0003800000 */
.L_x_7405:
        /* <DEDUP_REMOVED lines=16> */
.L_x_7449:
        /* <DEDUP_REMOVED lines=13> */
.L_x_7451:
[----:B0-----:R-:W-:Y:S05]  /*3930*/  BSYNC.RECONVERGENT B2 ;  /* 0x0000000000027941 */ /* 0x001fea0003800200 */
.L_x_7450:
        /* <DEDUP_REMOVED lines=42> */
.L_x_7448:
[----:B0-----:R-:W-:Y:S05]  /*3be0*/  BSYNC.RECONVERGENT B1 ;  /* 0x0000000000017941 */ /* 0x001fea0003800200 */
.L_x_7447:
        /* <DEDUP_REMOVED lines=8> */
[----:B------:R-:W1:Y:S03]  /*3c70*/  LDC R56, c[0x0][0x408] ;  /* 0x00010200ff387b82 */ /* 0x000e660000000800 */
        /* <DEDUP_REMOVED lines=15> */
.L_x_7454:
        /* <DEDUP_REMOVED lines=13> */
.L_x_7456:
[----:B------:R-:W-:Y:S05]  /*3e40*/  BSYNC.RECONVERGENT B2 ;  /* 0x0000000000027941 */ /* 0x000fea0003800200 */
.L_x_7455:
        /* <DEDUP_REMOVED lines=42> */
.L_x_7453:
[----:B------:R-:W-:Y:S05]  /*40f0*/  BSYNC.RECONVERGENT B1 ;  /* 0x0000000000017941 */ /* 0x000fea0003800200 */
.L_x_7452:
        /* <DEDUP_REMOVED lines=25> */
.L_x_7459:
        /* <DEDUP_REMOVED lines=13> */
.L_x_7461:
[----:B------:R-:W-:Y:S05]  /*4360*/  BSYNC.RECONVERGENT B2 ;  /* 0x0000000000027941 */ /* 0x000fea0003800200 */
.L_x_7460:
        /* <DEDUP_REMOVED lines=42> */
.L_x_7458:
[----:B------:R-:W-:Y:S05]  /*4610*/  BSYNC.RECONVERGENT B1 ;  /* 0x0000000000017941 */ /* 0x000fea0003800200 */
.L_x_7457:
        /* <DEDUP_REMOVED lines=21> */
.L_x_7464:
        /* <DEDUP_REMOVED lines=13> */
.L_x_7466:
[----:B------:R-:W-:Y:S05]  /*4840*/  BSYNC.RECONVERGENT B2 ;  /* 0x0000000000027941 */ /* 0x000fea0003800200 */
.L_x_7465:
        /* <DEDUP_REMOVED lines=43> */
.L_x_7463:
[----:B------:R-:W-:Y:S05]  /*4b00*/  BSYNC.RECONVERGENT B1 ;  /* 0x0000000000017941 */ /* 0x000fea0003800200 */
.L_x_7462:
        /* <DEDUP_REMOVED lines=9> */
[----:B------:R-:W-:-:S05]  /*4ba0*/  FSEL R11, R11, RZ, !P2 ;  /* 0x000000ff0b0b7208 */ /* 0x000fca0005000000 */
[----:B------:R-:W-:-:S04]  /*4bb0*/  FADD.FTZ R8, R8, R11 ;  /* 0x0000000b08087221 */ /* 0x000fc80000010000 */
[--C-:B------:R-:W-:Y:S01]  /*4bc0*/  @P1 FADD.FTZ R16, R9, R8.reuse ;  /* 0x0000000809101221 */ /* 0x100fe20000010000 */
[----:B------:R-:W-:Y:S01]  /*4bd0*/  @!P1 IMAD.MOV.U32 R16, RZ, RZ, R8 ;  /* 0x000000ffff109224 */ /* 0x000fe200078e0008 */
[----:B------:R-:W-:Y:S02]  /*4be0*/  SEL R8, RZ, 0x1, P2 ;  /* 0x00000001ff087807 */ /* 0x000fe40001000000 */
        /* <DEDUP_REMOVED lines=11> */
.L_x_7469:
        /* <DEDUP_REMOVED lines=13> */
.L_x_7471:
[----:B------:R-:W-:Y:S05]  /*4d70*/  BSYNC.RECONVERGENT B2 ;  /* 0x0000000000027941 */ /* 0x000fea0003800200 */
.L_x_7470:
        /* <DEDUP_REMOVED lines=43> */
.L_x_7468:
[----:B------:R-:W-:Y:S05]  /*5030*/  BSYNC.RECONVERGENT B1 ;  /* 0x0000000000017941 */ /* 0x000fea0003800200 */
.L_x_7467:
        /* <DEDUP_REMOVED lines=21> */
.L_x_7474:
        /* <DEDUP_REMOVED lines=13> */
.L_x_7476:
[----:B------:R-:W-:Y:S05]  /*5260*/  BSYNC.RECONVERGENT B2 ;  /* 0x0000000000027941 */ /* 0x000fea0003800200 */
.L_x_7475:
        /* <DEDUP_REMOVED lines=43> */
.L_x_7473:
[----:B------:R-:W-:Y:S05]  /*5520*/  BSYNC.RECONVERGENT B1 ;  /* 0x0000000000017941 */ /* 0x000fea0003800200 */
.L_x_7472:
        /* <DEDUP_REMOVED lines=25> */
.L_x_7479:
        /* <DEDUP_REMOVED lines=13> */
.L_x_7481:
[----:B------:R-:W-:Y:S05]  /*5790*/  BSYNC.RECONVERGENT B2 ;  /* 0x0000000000027941 */ /* 0x000fea0003800200 */
.L_x_7480:
        /* <DEDUP_REMOVED lines=43> */
.L_x_7478:
[----:B------:R-:W-:Y:S05]  /*5a50*/  BSYNC.RECONVERGENT B1 ;  /* 0x0000000000017941 */ /* 0x000fea0003800200 */
.L_x_7477:
        /* <DEDUP_REMOVED lines=21> */
.L_x_7484:
        /* <DEDUP_REMOVED lines=13> */
.L_x_7486:
[----:B------:R-:W-:Y:S05]  /*5c80*/  BSYNC.RECONVERGENT B2 ;  /* 0x0000000000027941 */ /* 0x000fea0003800200 */
.L_x_7485:
        /* <DEDUP_REMOVED lines=43> */
.L_x_7483:
[----:B------:R-:W-:Y:S05]  /*5f40*/  BSYNC.RECONVERGENT B1 ;  /* 0x0000000000017941 */ /* 0x000fea0003800200 */
.L_x_7482:
        /* <DEDUP_REMOVED lines=25> */
.L_x_7489:
        /* <DEDUP_REMOVED lines=13> */
.L_x_7491:
[----:B------:R-:W-:Y:S05]  /*61b0*/  BSYNC.RECONVERGENT B2 ;  /* 0x0000000000027941 */ /* 0x000fea0003800200 */
.L_x_7490:
        /* <DEDUP_REMOVED lines=43> */
.L_x_7488:
[----:B------:R-:W-:Y:S05]  /*6470*/  BSYNC.RECONVERGENT B1 ;  /* 0x0000000000017941 */ /* 0x000fea0003800200 */
.L_x_7487:
        /* <DEDUP_REMOVED lines=20> */
.L_x_7494:
        /* <DEDUP_REMOVED lines=13> */
.L_x_7496:
[----:B------:R-:W-:Y:S05]  /*6690*/  BSYNC.RECONVERGENT B2 ;  /* 0x0000000000027941 */ /* 0x000fea0003800200 */
.L_x_7495:
        /* <DEDUP_REMOVED lines=43> */
.L_x_7493:
[----:B------:R-:W-:Y:S05]  /*6950*/  BSYNC.RECONVERGENT B1 ;  /* 0x0000000000017941 */ /* 0x000fea0003800200 */
.L_x_7492:
        /* <DEDUP_REMOVED lines=26> */
.L_x_7499:
        /* <DEDUP_REMOVED lines=13> */
.L_x_7501:
[----:B------:R-:W-:Y:S05]  /*6bd0*/  BSYNC.RECONVERGENT B2 ;  /* 0x0000000000027941 */ /* 0x000fea0003800200 */
.L_x_7500:
        /* <DEDUP_REMOVED lines=42> */
.L_x_7498:
[----:B------:R-:W-:Y:S05]  /*6e80*/  BSYNC.RECONVERGENT B1 ;  /* 0x0000000000017941 */ /* 0x000fea0003800200 */
.L_x_7497:
        /* <DEDUP_REMOVED lines=20> */
.L_x_7504:
        /* <DEDUP_REMOVED lines=13> */
.L_x_7506:
[----:B------:R-:W-:Y:S05]  /*70a0*/  BSYNC.RECONVERGENT B2 ;  /* 0x0000000000027941 */ /* 0x000fea0003800200 */
.L_x_7505:
        /* <DEDUP_REMOVED lines=42> */
.L_x_7503:
[----:B------:R-:W-:Y:S05]  /*7350*/  BSYNC.RECONVERGENT B1 ;  /* 0x0000000000017941 */ /* 0x000fea0003800200 */
.L_x_7502:
        /* <DEDUP_REMOVED lines=25> */
.L_x_7509:
        /* <DEDUP_REMOVED lines=13> */
.L_x_7511:
[----:B------:R-:W-:Y:S05]  /*75c0*/  BSYNC.RECONVERGENT B2 ;  /* 0x0000000000027941 */ /* 0x000fea0003800200 */
.L_x_7510:
        /* <DEDUP_REMOVED lines=42> */
.L_x_7508:
[----:B------:R-:W-:Y:S05]  /*7870*/  BSYNC.RECONVERGENT B1 ;  /* 0x0000000000017941 */ /* 0x000fea0003800200 */
.L_x_7507:
        /* <DEDUP_REMOVED lines=20> */
.L_x_7514:
        /* <DEDUP_REMOVED lines=13> */
.L_x_7516:
[----:B------:R-:W-:Y:S05]  /*7a90*/  BSYNC.RECONVERGENT B2 ;  /* 0x0000000000027941 */ /* 0x000fea0003800200 */
.L_x_7515:
        /* <DEDUP_REMOVED lines=42> */
.L_x_7513:
[----:B------:R-:W-:Y:S05]  /*7d40*/  BSYNC.RECONVERGENT B1 ;  /* 0x0000000000017941 */ /* 0x000fea0003800200 */
.L_x_7512:
        /* <DEDUP_REMOVED lines=26> */
.L_x_7519:
        /* <DEDUP_REMOVED lines=13> */
.L_x_7521:
[----:B------:R-:W-:Y:S05]  /*7fc0*/  BSYNC.RECONVERGENT B2 ;  /* 0x0000000000027941 */ /* 0x000fea0003800200 */
.L_x_7520:
        /* <DEDUP_REMOVED lines=42> */
.L_x_7518:
[----:B------:R-:W-:Y:S05]  /*8270*/  BSYNC.RECONVERGENT B1 ;  /* 0x0000000000017941 */ /* 0x000fea0003800200 */
.L_x_7517:
        /* <DEDUP_REMOVED lines=20> */
.L_x_7524:
        /* <DEDUP_REMOVED lines=15> */
.L_x_7526:
[----:B------:R-:W-:Y:S05]  /*84b0*/  BSYNC.RECONVERGENT B2 ;  /* 0x0000000000027941 */ /* 0x000fea0003800200 */
.L_x_7525:
        /* <DEDUP_REMOVED lines=42> */
.L_x_7523:
[----:B------:R-:W-:Y:S05]  /*8760*/  BSYNC.RECONVERGENT B1 ;  /* 0x0000000000017941 */ /* 0x000fea0003800200 */
.L_x_7522:
        /* <DEDUP_REMOVED lines=10> */
[----:B------:R-:W-:-:S03]  /*8810*/  SEL R65, RZ, 0x1, P6 ;  /* 0x00000001ff417807 */ /* 0x000fc60003000000 */
[----:B------:R-:W-:-:S04]  /*8820*/  FADD.FTZ R47, R47, R56 ;  /* 0x000000382f2f7221 */ /* 0x000fc80000010000 */
[--C-:B------:R-:W-:Y:S01]  /*8830*/  @P1 FADD.FTZ R56, R68, R47.reuse ;  /* 0x0000002f44381221 */ /* 0x100fe20000010000 */
[----:B------:R-:W-:-:S05]  /*8840*/  @!P1 IMAD.MOV.U32 R56, RZ, RZ, R47 ;  /* 0x000000ffff389224 */ /* 0x000fca00078e002f */
[----:B------:R-:W-:-:S04]  /*8850*/  F2FP.F16.F32.PACK_AB R47, RZ, R56 ;  /* 0x00000038ff2f723e */ /* 0x000fc800000000ff */
[----:B------:R-:W-:-:S07]  /*8860*/  PRMT R47, R66, 0x5410, R47 ;  /* 0x00005410422f7816 */ /* 0x000fce000000002f */
.L_x_7446:
        /* <DEDUP_REMOVED lines=43> */
.L_x_7527:
[----:B------:R-:W-:Y:S01]  /*8b20*/  MOV R73, R58 ;  /* 0x0000003a00497202 */ /* 0x000fe20000000f00 */
[----:B------:R-:W-:-:S07]  /*8b30*/  VIADD R58, R55, 0x80 ;  /* 0x00000080373a7836 */ /* 0x000fce0000000000 */
.L_x_7404:
[----:B0-----:R-:W-:Y:S05]  /*8b40*/  BSYNC.RECONVERGENT B0 ;  /* 0x0000000000007941 */ /* 0x001fea0003800200 */
.L_x_7403:
        /* <DEDUP_REMOVED lines=13> */
[----:B------:R0:W5:Y:S01]  /*8c20*/  @P0 LDG.E.128 R32, desc[UR10][R20.64] ;  /* 0x0000000a14200981 */ /* 0x000162000c1e1d00 */
[----:B--2---:R-:W-:-:S03]  /*8c30*/  @P1 IMAD.WIDE.U32 R60, R58, 0x10, R46 ;  /* 0x000000103a3c1825 */ /* 0x004fc600078e002e */
[----:B------:R-:W5:Y:S04]  /*8c40*/  LDG.E.128 R44, desc[UR10][R44.64] ;  /* 0x0000000a2c2c7981 */ /* 0x000f68000c1e1d00 */
        /* <DEDUP_REMOVED lines=18> */
.L_x_7533:
        /* <DEDUP_REMOVED lines=13> */
.L_x_7535:
[----:B------:R-:W-:Y:S05]  /*8e40*/  BSYNC.RECONVERGENT B2 ;  /* 0x0000000000027941 */ /* 0x000fea0003800200 */
.L_x_7534:
[----:B0-----:R-:W-:Y:S01]  /*8e50*/  IMAD.WIDE.U32 R20, R0, -0x326172a9, RZ ;  /* 0xcd9e8d5700147825 */ /* 0x001fe200078e00ff */
        /* <DEDUP_REMOVED lines=42> */
.L_x_7532:
[----:B------:R-:W-:Y:S05]  /*9100*/  BSYNC.RECONVERGENT B1 ;  /* 0x0000000000017941 */ /* 0x000fea0003800200 */
.L_x_7531:
[----:B------:R-:W1:Y:S01]  /*9110*/  LDC R78, c[0x0][0x404] ;  /* 0x00010100ff4e7b82 */ /* 0x000e620000000800 */
[----:B------:R-:W-:Y:S01]  /*9120*/  I2FP.F32.U32 R8, R7 ;  /* 0x0000000700087245 */ /* 0x000fe20000201000 */
[----:B------:R-:W-:Y:S01]  /*9130*/  IMAD.MOV.U32 R79, RZ, RZ, 0x2f800000 ;  /* 0x2f800000ff4f7424 */ /* 0x000fe200078e00ff */
[----:B------:R-:W-:Y:S01]  /*9140*/  ISETP.NE.AND P3, PT, R10, 0x1, PT ;  /* 0x000000010a00780c */ /* 0x000fe20003f65270 */
[----:B------:R-:W-:Y:S01]  /*9150*/  BSSY.RECONVERGENT B1, `(.L_x_7536) ;  /* 0x000004c000017945 */ /* 0x000fe20003800200 */
[----:B------:R-:W-:Y:S02]  /*9160*/  IMAD.MOV.U32 R11, RZ, RZ, 0x2 ;  /* 0x00000002ff0b7424 */ /* 0x000fe400078e00ff */
[----:B------:R-:W-:Y:S01]  /*9170*/  FFMA.FTZ R7, R8, R79, 1.1641532182693481445e-10 ;  /* 0x2f00000008077423 */ /* 0x000fe2000001004f */
[----:B-----5:R-:W-:Y:S01]  /*9180*/  HADD2.F32 R8, -RZ, R44.H0_H0 ;  /* 0x2000002cff087230 */ /* 0x020fe20000004100 */
[----:B------:R-:W2:Y:S01]  /*9190*/  LDC R57, c[0x0][0x408] ;  /* 0x00010200ff397b82 */ /* 0x000ea20000000800 */
[----:B------:R-:W-:-:S02]  /*91a0*/  MOV R9, R72 ;  /* 0x0000004800097202 */ /* 0x000fc40000000f00 */
[----:B-1----:R-:W-:-:S04]  /*91b0*/  FSETP.GTU.FTZ.AND P2, PT, R7, R78, PT ;  /* 0x0000004e0700720b */ /* 0x002fc80003f5c000 */
[----:B------:R-:W-:Y:S01]  /*91c0*/  PLOP3.LUT P4, PT, P2, PT, PT, 0x8, 0x80 ;  /* 0x000000000080781c */ /* 0x000fe2000178e170 */
[----:B--2---:R-:W-:-:S03]  /*91d0*/  FMUL.FTZ R7, R8, R57 ;  /* 0x0000003908077220 */ /* 0x004fc60000410000 */
[----:B0-----:R-:W-:Y:S02]  /*91e0*/  P2R R60, PR, RZ, 0x10 ;  /* 0x00000010ff3c7803 */ /* 0x001fe40000000000 */
        /* <DEDUP_REMOVED lines=10> */
.L_x_7538:
        /* <DEDUP_REMOVED lines=13> */
.L_x_7540:
[----:B------:R-:W-:Y:S05]  /*9360*/  BSYNC.RECONVERGENT B2 ;  /* 0x0000000000027941 */ /* 0x000fea0003800200 */
.L_x_7539:
        /* <DEDUP_REMOVED lines=42> */
.L_x_7537:
[----:B------:R-:W-:Y:S05]  /*9610*/  BSYNC.RECONVERGENT B1 ;  /* 0x0000000000017941 */ /* 0x000fea0003800200 */
.L_x_7536:
        /* <DEDUP_REMOVED lines=25> */
.L_x_7543:
        /* <DEDUP_REMOVED lines=13> */
.L_x_7545:
[----:B------:R-:W-:Y:S05]  /*9880*/  BSYNC.RECONVERGENT B2 ;  /* 0x0000000000027941 */ /* 0x000fea0003800200 */
.L_x_7544:
        /* <DEDUP_REMOVED lines=42> */
.L_x_7542:
[----:B------:R-:W-:Y:S05]  /*9b30*/  BSYNC.RECONVERGENT B1 ;  /* 0x0000000000017941 */ /* 0x000fea0003800200 */
.L_x_7541:
        /* <DEDUP_REMOVED lines=21> */
.L_x_7548:
        /* <DEDUP_REMOVED lines=13> */
.L_x_7550:
[----:B------:R-:W-:Y:S05]  /*9d60*/  BSYNC.RECONVERGENT B2 ;  /* 0x0000000000027941 */ /* 0x000fea0003800200 */
.L_x_7549:
        /* <DEDUP_REMOVED lines=43> */
.L_x_7547:
[----:B------:R-:W-:Y:S05]  /*a020*/  BSYNC.RECONVERGENT B1 ;  /* 0x0000000000017941 */ /* 0x000fea0003800200 */
.L_x_7546:
        /* <DEDUP_REMOVED lines=25> */
.L_x_7553:
        /* <DEDUP_REMOVED lines=13> */
.L_x_7555:
[----:B------:R-:W-:Y:S05]  /*a290*/  BSYNC.RECONVERGENT B2 ;  /* 0x0000000000027941 */ /* 0x000fea0003800200 */
.L_x_7554:
        /* <DEDUP_REMOVED lines=43> */
.L_x_7552:
[----:B------:R-:W-:Y:S05]  /*a550*/  BSYNC.RECONVERGENT B1 ;  /* 0x0000000000017941 */ /* 0x000fea0003800200 */
.L_x_7551:
        /* <DEDUP_REMOVED lines=21> */
.L_x_7558:
        /* <DEDUP_REMOVED lines=13> */
.L_x_7560:
[----:B------:R-:W-:Y:S05]  /*a780*/  BSYNC.RECONVERGENT B2 ;  /* 0x0000000000027941 */ /* 0x000fea0003800200 */
.L_x_7559:
        /* <DEDUP_REMOVED lines=43> */
.L_x_7557:
[----:B------:R-:W-:Y:S05]  /*aa40*/  BSYNC.RECONVERGENT B1 ;  /* 0x0000000000017941 */ /* 0x000fea0003800200 */
.L_x_7556:
[----:B------:R-:W-:Y:S01]  /*aa50*/  I2FP.F32.U32 R10, R11 ;  /* 0x0000000b000a7245 */ /* 0x000fe20000201000 */
[----:B------:R-:W-:Y:S01]  /*aa60*/  HADD2.F32 R12, -RZ, R33.H0_H0 ;  /* 0x20000021ff0c7230 */ /* 0x000fe20000004100 */
[----:B------:R-:W-:Y:S01]  /*aa70*/  BSSY.RECONVERGENT B1, `(.L_x_7561) ;  /* 0x0000050000017945 */ /* 0x000fe20003800200 */
[----:B------:R-:W-:Y:S02]  /*aa80*/  @P1 HADD2.F32 R21, -RZ, R29.H0_H0 ;  /* 0x2000001dff151230 */ /* 0x000fe40000004100 */
[----:B------:R-:W-:Y:S01]  /*aa90*/  FFMA.FTZ R11, R10, R79, 1.1641532182693481445e-10 ;  /* 0x2f0000000a0b7423 */ /* 0x000fe2000001004f */
[----:B------:R-:W-:Y:S01]  /*aaa0*/  FMUL.FTZ R10, R12, R57 ;  /* 0x000000390c0a7220 */ /* 0x000fe20000410000 */
[----:B------:R-:W-:-:S03]  /*aab0*/  IMAD.MOV.U32 R26, RZ, RZ, 0x2 ;  /* 0x00000002ff1a7424 */ /* 0x000fc600078e00ff */
[----:B------:R-:W-:Y:S01]  /*aac0*/  FSETP.GTU.FTZ.AND P2, PT, R11, R78, PT ;  /* 0x0000004e0b00720b */ /* 0x000fe20003f5c000 */
        /* <DEDUP_REMOVED lines=17> */
.L_x_7563:
        /* <DEDUP_REMOVED lines=13> */
.L_x_7565:
[----:B------:R-:W-:Y:S05]  /*acb0*/  BSYNC.RECONVERGENT B2 ;  /* 0x0000000000027941 */ /* 0x000fea0003800200 */
.L_x_7564:
        /* <DEDUP_REMOVED lines=43> */
.L_x_7562:
[----:B------:R-:W-:Y:S05]  /*af70*/  BSYNC.RECONVERGENT B1 ;  /* 0x0000000000017941 */ /* 0x000fea0003800200 */
.L_x_7561:
[----:B------:R-:W-:Y:S01]  /*af80*/  I2FP.F32.U32 R10, R11 ;  /* 0x0000000b000a7245 */ /* 0x000fe20000201000 */
[----:B------:R-:W-:Y:S01]  /*af90*/  HADD2.F32 R12, -RZ, R45.H1_H1 ;  /* 0x3000002dff0c7230 */ /* 0x000fe20000004100 */
        /* <DEDUP_REMOVED lines=19> */
.L_x_7568:
        /* <DEDUP_REMOVED lines=13> */
.L_x_7570:
[----:B------:R-:W-:Y:S05]  /*b1a0*/  BSYNC.RECONVERGENT B2 ;  /* 0x0000000000027941 */ /* 0x000fea0003800200 */
.L_x_7569:
        /* <DEDUP_REMOVED lines=43> */
.L_x_7567:
[----:B------:R-:W-:Y:S05]  /*b460*/  BSYNC.RECONVERGENT B1 ;  /* 0x0000000000017941 */ /* 0x000fea0003800200 */
.L_x_7566:
[----:B------:R-:W-:Y:S01]  /*b470*/  I2FP.F32.U32 R10, R11 ;  /* 0x0000000b000a7245 */ /* 0x000fe20000201000 */
[----:B------:R-:W-:Y:S01]  /*b480*/  HADD2.F32 R12, -RZ, R33.H1_H1 ;  /* 0x30000021ff0c7230 */ /* 0x000fe20000004100 */
[----:B------:R-:W-:Y:S01]  /*b490*/  BSSY.RECONVERGENT B1, `(.L_x_7571) ;  /* 0x0000050000017945 */ /* 0x000fe20003800200 */
[----:B------:R-:W-:Y:S02]  /*b4a0*/  HFMA2 R52, -RZ, RZ, 0, 1.1920928955078125e-07 ;  /* 0x00000002ff347431 */ /* 0x000fe400000001ff */
        /* <DEDUP_REMOVED lines=21> */
.L_x_7573:
        /* <DEDUP_REMOVED lines=13> */
.L_x_7575:
[----:B------:R-:W-:Y:S05]  /*b6d0*/  BSYNC.RECONVERGENT B2 ;  /* 0x0000000000027941 */ /* 0x000fea0003800200 */
.L_x_7574:
        /* <DEDUP_REMOVED lines=43> */
.L_x_7572:
[----:B------:R-:W-:Y:S05]  /*b990*/  BSYNC.RECONVERGENT B1 ;  /* 0x0000000000017941 */ /* 0x000fea0003800200 */
.L_x_7571:
        /* <DEDUP_REMOVED lines=20> */
.L_x_7578:
        /* <DEDUP_REMOVED lines=13> */
.L_x_7580:
[----:B------:R-:W-:Y:S05]  /*bbb0*/  BSYNC.RECONVERGENT B2 ;  /* 0x0000000000027941 */ /* 0x000fea0003800200 */
.L_x_7579:
        /* <DEDUP_REMOVED lines=43> */
.L_x_7577:
[----:B------:R-:W-:Y:S05]  /*be70*/  BSYNC.RECONVERGENT B1 ;  /* 0x0000000000017941 */ /* 0x000fea0003800200 */
.L_x_7576:
        /* <DEDUP_REMOVED lines=26> */
.L_x_7583:
        /* <DEDUP_REMOVED lines=13> */
.L_x_7585:
[----:B------:R-:W-:Y:S05]  /*c0f0*/  BSYNC.RECONVERGENT B2 ;  /* 0x0000000000027941 */ /* 0x000fea0003800200 */
.L_x_7584:
        /* <DEDUP_REMOVED lines=42> */
.L_x_7582:
[----:B------:R-:W-:Y:S05]  /*c3a0*/  BSYNC.RECONVERGENT B1 ;  /* 0x0000000000017941 */ /* 0x000fea0003800200 */
.L_x_7581:
        /* <DEDUP_REMOVED lines=20> */
.L_x_7588:
        /* <DEDUP_REMOVED lines=13> */
.L_x_7590:
[----:B------:R-:W-:Y:S05]  /*c5c0*/  BSYNC.RECONVERGENT B2 ;  /* 0x0000000000027941 */ /* 0x000fea0003800200 */
.L_x_7589:
        /* <DEDUP_REMOVED lines=42> */
.L_x_7587:
[----:B------:R-:W-:Y:S05]  /*c870*/  BSYNC.RECONVERGENT B1 ;  /* 0x0000000000017941 */ /* 0x000fea0003800200 */
.L_x_7586:
        /* <DEDUP_REMOVED lines=25> */
.L_x_7593:
        /* <DEDUP_REMOVED lines=13> */
.L_x_7595:
[----:B------:R-:W-:Y:S05]  /*cae0*/  BSYNC.RECONVERGENT B2 ;  /* 0x0000000000027941 */ /* 0x000fea0003800200 */
.L_x_7594:
        /* <DEDUP_REMOVED lines=42> */
.L_x_7592:
[----:B------:R-:W-:Y:S05]  /*cd90*/  BSYNC.RECONVERGENT B1 ;  /* 0x0000000000017941 */ /* 0x000fea0003800200 */
.L_x_7591:
        /* <DEDUP_REMOVED lines=20> */
.L_x_7598:
        /* <DEDUP_REMOVED lines=13> */
.L_x_7600:
[----:B------:R-:W-:Y:S05]  /*cfb0*/  BSYNC.RECONVERGENT B2 ;  /* 0x0000000000027941 */ /* 0x000fea0003800200 */
.L_x_7599:
        /* <DEDUP_REMOVED lines=42> */
.L_x_7597:
[----:B------:R-:W-:Y:S05]  /*d260*/  BSYNC.RECONVERGENT B1 ;  /* 0x0000000000017941 */ /* 0x000fea0003800200 */
.L_x_7596:
[----:B------:R-:W-:Y:S01]  /*d270*/  I2FP.F32.U32 R52, R52 ;  /* 0x0000003400347245 */ /* 0x000fe20000201000 */
[----:B------:R-:W-:Y:S01]  /*d280*/  HADD2.F32 R66, -RZ, R35.H0_H0 ;  /* 0x20000023ff427230 */ /* 0x000fe20000004100 */
[----:B------:R-:W-:Y:S01]  /*d290*/  BSSY.RECONVERGENT B1, `(.L_x_7601) ;  /* 0x0000050000017945 */ /* 0x000fe20003800200 */
[----:B------:R-:W-:Y:S01]  /*d2a0*/  IMAD.MOV.U32 R74, RZ, RZ, 0x2 ;  /* 0x00000002ff4a7424 */ /* 0x000fe200078e00ff */
[----:B------:R-:W-:Y:S01]  /*d2b0*/  MOV R73, R72 ;  /* 0x0000004800497202 */ /* 0x000fe20000000f00 */
[----:B------:R-:W-:Y:S01]  /*d2c0*/  FFMA.FTZ R69, R52, R79, 1.1641532182693481445e-10 ;  /* 0x2f00000034457423 */ /* 0x000fe2000001004f */
[----:B------:R-:W-:Y:S01]  /*d2d0*/  FMUL.FTZ R52, R66, R57 ;  /* 0x0000003942347220 */ /* 0x000fe20000410000 */
[----:B------:R-:W-:-:S03]  /*d2e0*/  @P1 HADD2.F32 R66, -RZ, R31.H0_H0 ;  /* 0x2000001fff421230 */ /* 0x000fc60000004100 */
        /* <DEDUP_REMOVED lines=18> */
.L_x_7603:
        /* <DEDUP_REMOVED lines=13> */
.L_x_7605:
[----:B------:R-:W-:Y:S05]  /*d4e0*/  BSYNC.RECONVERGENT B2 ;  /* 0x0000000000027941 */ /* 0x000fea0003800200 */
.L_x_7604:
        /* <DEDUP_REMOVED lines=42> */
.L_x_7602:
[----:B------:R-:W-:Y:S05]  /*d790*/  BSYNC.RECONVERGENT B1 ;  /* 0x0000000000017941 */ /* 0x000fea0003800200 */
.L_x_7601:
        /* <DEDUP_REMOVED lines=20> */
.L_x_7608:
        /* <DEDUP_REMOVED lines=15> */
.L_x_7610:
[----:B------:R-:W-:Y:S05]  /*d9d0*/  BSYNC.RECONVERGENT B2 ;  /* 0x0000000000027941 */ /* 0x000fea0003800200 */
.L_x_7609:
        /* <DEDUP_REMOVED lines=42> */
.L_x_7607:
[----:B------:R-:W-:Y:S05]  /*dc80*/  BSYNC.RECONVERGENT B1 ;  /* 0x0000000000017941 */ /* 0x000fea0003800200 */
.L_x_7606:
        /* <DEDUP_REMOVED lines=9> */
[----:B------:R-:W-:-:S05]  /*dd20*/  FSEL R68, R68, RZ, !P6 ;  /* 0x000000ff44447208 */ /* 0x000fca0007000000 */
[----:B------:R-:W-:-:S04]  /*dd30*/  FADD.FTZ R47, R47, R68 ;  /* 0x000000442f2f7221 */ /* 0x000fc80000010000 */
[--C-:B------:R-:W-:Y:S01]  /*dd40*/  @P1 FADD.FTZ R57, R74, R47.reuse ;  /* 0x0000002f4a391221 */ /* 0x100fe20000010000 */
[----:B------:R-:W-:Y:S01]  /*dd50*/  @!P1 IMAD.MOV.U32 R57, RZ, RZ, R47 ;  /* 0x000000ffff399224 */ /* 0x000fe200078e002f */
[----:B------:R-:W-:-:S04]  /*dd60*/  SEL R47, RZ, 0x1, P6 ;  /* 0x00000001ff2f7807 */ /* 0x000fc80003000000 */
[----:B------:R-:W-:Y:S02]  /*dd70*/  F2FP.F16.F32.PACK_AB R68, RZ, R57 ;  /* 0x00000039ff44723e */ /* 0x000fe400000000ff */
[----:B------:R-:W-:Y:S02]  /*dd80*/  PRMT R65, R47, 0x7610, R65 ;  /* 0x000076102f417816 */ /* 0x000fe40000000041 */
[----:B------:R-:W-:Y:S01]  /*dd90*/  PRMT R47, R66, 0x5410, R68 ;  /* 0x00005410422f7816 */ /* 0x000fe20000000044 */
[----:B------:R-:W-:Y:S06]  /*dda0*/  BRA `(.L_x_7611) ;  /* 0x0000002800447947 */ /* 0x000fec0003800000 */
.L_x_7530:
        /* <DEDUP_REMOVED lines=16> */
.L_x_7614:
        /* <DEDUP_REMOVED lines=13> */
.L_x_7616:
[----:B------:R-:W-:Y:S05]  /*df80*/  BSYNC.RECONVERGENT B2 ;  /* 0x0000000000027941 */ /* 0x000fea0003800200 */
.L_x_7615:
        /* <DEDUP_REMOVED lines=43> */
.L_x_7613:
[----:B------:R-:W-:Y:S05]  /*e240*/  BSYNC.RECONVERGENT B1 ;  /* 0x0000000000017941 */ /* 0x000fea0003800200 */
.L_x_7612:
[----:B------:R-:W1:Y:S01]  /*e250*/  LDC R57, c[0x0][0x408] ;  /* 0x00010200ff397b82 */ /* 0x000e620000000800 */
[----:B------:R-:W-:Y:S01]  /*e260*/  I2FP.F32.U32 R14, R14 ;  /* 0x0000000e000e7245 */ /* 0x000fe20000201000 */
[----:B------:R-:W-:Y:S01]  /*e270*/  IMAD.MOV.U32 R79, RZ, RZ, 0x2f800000 ;  /* 0x2f800000ff4f7424 */ /* 0x000fe200078e00ff */
[----:B------:R-:W-:Y:S01]  /*e280*/  ISETP.NE.AND P3, PT, R22, 0x1, PT ;  /* 0x000000011600780c */ /* 0x000fe20003f65270 */
[----:B0----5:R-:W-:Y:S01]  /*e290*/  HADD2.F32 R20, -RZ, R44.H0_H0 ;  /* 0x2000002cff147230 */ /* 0x021fe20000004100 */
[----:B------:R-:W-:Y:S01]  /*e2a0*/  BSSY.RECONVERGENT B1, `(.L_x_7617) ;  /* 0x000004f000017945 */ /* 0x000fe20003800200 */
[----:B------:R-:W-:Y:S01]  /*e2b0*/  FFMA.FTZ R21, R14, R79, 1.1641532182693481445e-10 ;  /* 0x2f0000000e157423 */ /* 0x000fe2000001004f */
[----:B------:R-:W-:Y:S01]  /*e2c0*/  IMAD.MOV.U32 R26, RZ, RZ, 0x2 ;  /* 0x00000002ff1a7424 */ /* 0x000fe200078e00ff */
[----:B------:R-:W0:Y:S01]  /*e2d0*/  LDC R78, c[0x0][0x404] ;  /* 0x00010100ff4e7b82 */ /* 0x000e220000000800 */
[----:B-1----:R-:W-:Y:S02]  /*e2e0*/  FMUL.FTZ R20, R20, R57 ;  /* 0x0000003914147220 */ /* 0x002fe40000410000 */
[----:B0-----:R-:W-:Y:S01]  /*e2f0*/  FSETP.GTU.FTZ.AND P2, PT, R21, R78, PT ;  /* 0x0000004e1500720b */ /* 0x001fe20003f5c000 */
        /* <DEDUP_REMOVED lines=16> */
.L_x_7619:
        /* <DEDUP_REMOVED lines=13> */
.L_x_7621:
[----:B------:R-:W-:Y:S05]  /*e4d0*/  BSYNC.RECONVERGENT B2 ;  /* 0x0000000000027941 */ /* 0x000fea0003800200 */
.L_x_7620:
        /* <DEDUP_REMOVED lines=43> */
.L_x_7618:
[----:B------:R-:W-:Y:S05]  /*e790*/  BSYNC.RECONVERGENT B1 ;  /* 0x0000000000017941 */ /* 0x000fea0003800200 */
.L_x_7617:
        /* <DEDUP_REMOVED lines=24> */
.L_x_7624:
        /* <DEDUP_REMOVED lines=13> */
.L_x_7626:
[----:B------:R-:W-:Y:S05]  /*e9f0*/  BSYNC.RECONVERGENT B2 ;  /* 0x0000000000027941 */ /* 0x000fea0003800200 */
.L_x_7625:
        /* <DEDUP_REMOVED lines=43> */
.L_x_7623:
[----:B------:R-:W-:Y:S05]  /*ecb0*/  BSYNC.RECONVERGENT B1 ;  /* 0x0000000000017941 */ /* 0x000fea0003800200 */
.L_x_7622:
        /* <DEDUP_REMOVED lines=24> */
.L_x_7629:
        /* <DEDUP_REMOVED lines=13> */
.L_x_7631:
[----:B------:R-:W-:Y:S05]  /*ef10*/  BSYNC.RECONVERGENT B2 ;  /* 0x0000000000027941 */ /* 0x000fea0003800200 */
.L_x_7630:
        /* <DEDUP_REMOVED lines=42> */
.L_x_7628:
[----:B------:R-:W-:Y:S05]  /*f1c0*/  BSYNC.RECONVERGENT B1 ;  /* 0x0000000000017941 */ /* 0x000fea0003800200 */
.L_x_7627:
        /* <DEDUP_REMOVED lines=8> */
[----:B------:R-:W-:Y:S01]  /*f250*/  FSEL R22, R26, RZ, !P2 ;  /* 0x000000ff1a167208 */ /* 0x000fe20005000000 */
[----:B------:R-:W-:Y:S01]  /*f260*/  IMAD.MOV.U32 R26, RZ, RZ, R72 ;  /* 0x000000ffff1a7224 */ /* 0x000fe200078e0048 */
        /* <DEDUP_REMOVED lines=14> */
.L_x_7634:
        /* <DEDUP_REMOVED lines=13> */
.L_x_7636:
[----:B------:R-:W-:Y:S05]  /*f420*/  BSYNC.RECONVERGENT B2 ;  /* 0x0000000000027941 */ /* 0x000fea0003800200 */
.L_x_7635:
        /* <DEDUP_REMOVED lines=42> */
.L_x_7633:
[----:B------:R-:W-:Y:S05]  /*f6d0*/  BSYNC.RECONVERGENT B1 ;  /* 0x0000000000017941 */ /* 0x000fea0003800200 */
.L_x_7632:
        /* <DEDUP_REMOVED lines=23> */
.L_x_7639:
        /* <DEDUP_REMOVED lines=13> */
.L_x_7641:
[----:B------:R-:W-:Y:S05]  /*f920*/  BSYNC.RECONVERGENT B2 ;  /* 0x0000000000027941 */ /* 0x000fea0003800200 */
.L_x_7640:
        /* <DEDUP_REMOVED lines=42> */
.L_x_7638:
[----:B------:R-:W-:Y:S05]  /*fbd0*/  BSYNC.RECONVERGENT B1 ;  /* 0x0000000000017941 */ /* 0x000fea0003800200 */
.L_x_7637:
        /* <DEDUP_REMOVED lines=23> */
.L_x_7644:
        /* <DEDUP_REMOVED lines=13> */
.L_x_7646:
[----:B------:R-:W-:Y:S05]  /*fe20*/  BSYNC.RECONVERGENT B2 ;  /* 0x0000000000027941 */ /* 0x000fea0003800200 */
.L_x_7645:
        /* <DEDUP_REMOVED lines=42> */
.L_x_7643:
[----:B------:R-:W-:Y:S05]  /*100d0*/  BSYNC.RECONVERGENT B1 ;  /* 0x0000000000017941 */ /* 0x000fea0003800200 */
.L_x_7642:
        /* <DEDUP_REMOVED lines=23> */
.L_x_7649:
        /* <DEDUP_REMOVED lines=13> */
.L_x_7651:
[----:B------:R-:W-:Y:S05]  /*10320*/  BSYNC.RECONVERGENT B2 ;  /* 0x0000000000027941 */ /* 0x000fea0003800200 */
.L_x_7650:
        /* <DEDUP_REMOVED lines=40> */
[----:B------:R-:W-:Y:S01]  /*105b0*/  IMAD.MOV.U32 R69, RZ, RZ, RZ ;  /* 0x000000ffff457224 */ /* 0x000fe200078e00ff */
[----:B------:R-:W-:-:S07]  /*105c0*/  MOV R59, R68 ;  /* 0x00000044003b7202 */ /* 0x000fce0000000f00 */
.L_x_7648:
[----:B------:R-:W-:Y:S05]  /*105d0*/  BSYNC.RECONVERGENT B1 ;  /* 0x0000000000017941 */ /* 0x000fea0003800200 */
.L_x_7647:
        /* <DEDUP_REMOVED lines=13> */
[----:B------:R-:W-:-:S07]  /*106b0*/  PRMT R47, R76, 0x5410, R47 ;  /* 0x000054104c2f7816 */ /* 0x000fce000000002f */
.L_x_7611:
        /* <DEDUP_REMOVED lines=43> */
.L_x_7652:
[----:B------:R-:W-:Y:S01]  /*10970*/  MOV R73, R59 ;  /* 0x0000003b00497202 */ /* 0x000fe20000000f00 */
[----:B------:R-:W-:-:S07]  /*10980*/  VIADD R58, R58, 0x80 ;  /* 0x000000803a3a7836 */ /* 0x000fce0000000000 */
.L_x_7529:
[----:B------:R-:W-:Y:S05]  /*10990*/  BSYNC.RECONVERGENT B0 ;  /* 0x0000000000007941 */ /* 0x000fea0003800200 */
.L_x_7528:
        /* <DEDUP_REMOVED lines=33> */
.L_x_7658:
        /* <DEDUP_REMOVED lines=13> */
.L_x_7660:
[----:B------:R-:W-:Y:S05]  /*10c80*/  BSYNC.RECONVERGENT B2 ;  /* 0x0000000000027941 */ /* 0x000fea0003800200 */
.L_x_7659:
        /* <DEDUP_REMOVED lines=43> */
.L_x_7657:
[----:B------:R-:W-:Y:S05]  /*10f40*/  BSYNC.RECONVERGENT B1 ;  /* 0x0000000000017941 */ /* 0x000fea0003800200 */
.L_x_7656:
        /* <DEDUP_REMOVED lines=24> */
.L_x_7663:
        /* <DEDUP_REMOVED lines=13> */
.L_x_7665:
[----:B------:R-:W-:Y:S05]  /*111a0*/  BSYNC.RECONVERGENT B2 ;  /* 0x0000000000027941 */ /* 0x000fea0003800200 */
.L_x_7664:
        /* <DEDUP_REMOVED lines=42> */
.L_x_7662:
[----:B------:R-:W-:Y:S05]  /*11450*/  BSYNC.RECONVERGENT B1 ;  /* 0x0000000000017941 */ /* 0x000fea0003800200 */
.L_x_7661:
[----:B------:R-:W-:Y:S01]  /*11460*/  I2FP.F32.U32 R9, R9 ;  /* 0x0000000900097245 */ /* 0x000fe20000201000 */
[----:B------:R-:W-:Y:S01]  /*11470*/  HADD2.F32 R11, -RZ, R32.H0_H0 ;  /* 0x20000020ff0b7230 */ /* 0x000fe20000004100 */
[----:B------:R-:W-:Y:S01]  /*11480*/  ISETP.NE.AND P4, PT, R12, 0x1, PT ;  /* 0x000000010c00780c */ /* 0x000fe20003f85270 */
[----:B------:R-:W-:Y:S01]  /*11490*/  @P2 HADD2.F32 R10, -RZ, R28.H0_H0 ;  /* 0x2000001cff0a2230 */ /* 0x000fe20000004100 */
[----:B------:R-:W-:Y:S01]  /*114a0*/  BSSY.RECONVERGENT B1, `(.L_x_7666) ;  /* 0x000004d000017945 */ /* 0x000fe20003800200 */
[----:B------:R-:W-:Y:S01]  /*114b0*/  FFMA.FTZ R8, R9, R120, 1.1641532182693481445e-10 ;  /* 0x2f00000009087423 */ /* 0x000fe20000010078 */
[----:B------:R-:W-:Y:S01]  /*114c0*/  FMUL.FTZ R11, R11, R78 ;  /* 0x0000004e0b0b7220 */ /* 0x000fe20000410000 */
[----:B------:R-:W-:-:S03]  /*114d0*/  IMAD.MOV.U32 R9, RZ, RZ, R72 ;  /* 0x000000ffff097224 */ /* 0x000fc600078e0048 */
[----:B------:R-:W-:-:S04]  /*114e0*/  FSETP.GTU.FTZ.AND P3, PT, R8, R79, PT ;  /* 0x0000004f0800720b */ /* 0x000fc80003f7c000 */
        /* <DEDUP_REMOVED lines=16> */
.L_x_7668:
        /* <DEDUP_REMOVED lines=13> */
.L_x_7670:
[----:B------:R-:W-:Y:S05]  /*116c0*/  BSYNC.RECONVERGENT B2 ;  /* 0x0000000000027941 */ /* 0x000fea0003800200 */
.L_x_7669:
        /* <DEDUP_REMOVED lines=42> */
.L_x_7667:
[----:B------:R-:W-:Y:S05]  /*11970*/  BSYNC.RECONVERGENT B1 ;  /* 0x0000000000017941 */ /* 0x000fea0003800200 */
.L_x_7666:
        /* <DEDUP_REMOVED lines=10> */
[----:B------:R-:W-:-:S04]  /*11a20*/  PLOP3.LUT P4, PT, P4, PT, PT, 0x8, 0x80 ;  /* 0x000000000080781c */ /* 0x000fc8000278e170 */
[----:B0-----:R-:W-:Y:S01]  /*11a30*/  P2R R61, PR, RZ, 0x10 ;  /* 0x00000010ff3d7803 */ /* 0x001fe20000000000 */
        /* <DEDUP_REMOVED lines=9> */
.L_x_7673:
        /* <DEDUP_REMOVED lines=13> */
.L_x_7675:
[----:B------:R-:W-:Y:S05]  /*11ba0*/  BSYNC.RECONVERGENT B2 ;  /* 0x0000000000027941 */ /* 0x000fea0003800200 */
.L_x_7674:
        /* <DEDUP_REMOVED lines=43> */
.L_x_7672:
[----:B------:R-:W-:Y:S05]  /*11e60*/  BSYNC.RECONVERGENT B1 ;  /* 0x0000000000017941 */ /* 0x000fea0003800200 */
.L_x_7671:
        /* <DEDUP_REMOVED lines=25> */
.L_x_7678:
        /* <DEDUP_REMOVED lines=13> */
.L_x_7680:
[----:B------:R-:W-:Y:S05]  /*120d0*/  BSYNC.RECONVERGENT B2 ;  /* 0x0000000000027941 */ /* 0x000fea0003800200 */
.L_x_7679:
        /* <DEDUP_REMOVED lines=43> */
.L_x_7677:
[----:B------:R-:W-:Y:S05]  /*12390*/  BSYNC.RECONVERGENT B1 ;  /* 0x0000000000017941 */ /* 0x000fea0003800200 */
.L_x_7676:
        /* <DEDUP_REMOVED lines=21> */
.L_x_7683:
        /* <DEDUP_REMOVED lines=13> */
.L_x_7685:
[----:B------:R-:W-:Y:S05]  /*125c0*/  BSYNC.RECONVERGENT B2 ;  /* 0x0000000000027941 */ /* 0x000fea0003800200 */
.L_x_7684:
        /* <DEDUP_REMOVED lines=43> */
.L_x_7682:
[----:B------:R-:W-:Y:S05]  /*12880*/  BSYNC.RECONVERGENT B1 ;  /* 0x0000000000017941 */ /* 0x000fea0003800200 */
.L_x_7681:
[----:B------:R-:W-:Y:S01]  /*12890*/  I2FP.F32.U32 R11, R11 ;  /* 0x0000000b000b7245 */ /* 0x000fe20000201000 */
[----:B------:R-:W-:Y:S01]  /*128a0*/  HADD2.F32 R13, -RZ, R33.H0_H0 ;  /* 0x20000021ff0d7230 */ /* 0x000fe20000004100 */
[----:B------:R-:W-:Y:S01]  /*128b0*/  BSSY.RECONVERGENT B1, `(.L_x_7686) ;  /* 0x0000051000017945 */ /* 0x000fe20003800200 */
[----:B------:R-:W-:Y:S02]  /*128c0*/  @P2 HADD2.F32 R24, -RZ, R29.H0_H0 ;  /* 0x2000001dff182230 */ /* 0x000fe40000004100 */
        /* <DEDUP_REMOVED lines=8> */
[----:B------:R-:W-:-:S03]  /*12950*/  IMAD.MOV.U32 R12, RZ, RZ, 0x2 ;  /* 0x00000002ff0c7424 */ /* 0x000fc600078e00ff */
[--C-:B------:R-:W-:Y:S01]  /*12960*/  @P2 FADD.FTZ R24, R24, R9.reuse ;  /* 0x0000000918182221 */ /* 0x100fe20000010000 */
[----:B------:R-:W-:Y:S02]  /*12970*/  @!P2 MOV R24, R9 ;  /* 0x000000090018a202 */ /* 0x000fe40000000f00 */
        /* <DEDUP_REMOVED lines=11> */
.L_x_7688:
        /* <DEDUP_REMOVED lines=13> */
.L_x_7690:
[----:B------:R-:W-:Y:S05]  /*12b00*/  BSYNC.RECONVERGENT B2 ;  /* 0x0000000000027941 */ /* 0x000fea0003800200 */
.L_x_7689:
        /* <DEDUP_REMOVED lines=43> */
.L_x_7687:
[----:B------:R-:W-:Y:S05]  /*12dc0*/  BSYNC.RECONVERGENT B1 ;  /* 0x0000000000017941 */ /* 0x000fea0003800200 */
.L_x_7686:
[----:B------:R-:W-:Y:S01]  /*12dd0*/  I2FP.F32.U32 R11, R11 ;  /* 0x0000000b000b7245 */ /* 0x000fe20000201000 */
[----:B------:R-:W-:Y:S01]  /*12de0*/  HADD2.F32 R45, -RZ, R45.H1_H1 ;  /* 0x3000002dff2d7230 */ /* 0x000fe20000004100 */
        /* <DEDUP_REMOVED lines=19> */
.L_x_7693:
        /* <DEDUP_REMOVED lines=13> */
.L_x_7695:
[----:B------:R-:W-:Y:S05]  /*12ff0*/  BSYNC.RECONVERGENT B2 ;  /* 0x0000000000027941 */ /* 0x000fea0003800200 */
.L_x_7694:
        /* <DEDUP_REMOVED lines=43> */
.L_x_7692:
[----:B------:R-:W-:Y:S05]  /*132b0*/  BSYNC.RECONVERGENT B1 ;  /* 0x0000000000017941 */ /* 0x000fea0003800200 */
.L_x_7691:
        /* <DEDUP_REMOVED lines=25> */
.L_x_7698:
        /* <DEDUP_REMOVED lines=13> */
.L_x_7700:
[----:B------:R-:W-:Y:S05]  /*13520*/  BSYNC.RECONVERGENT B2 ;  /* 0x0000000000027941 */ /* 0x000fea0003800200 */
.L_x_7699:
        /* <DEDUP_REMOVED lines=43> */
.L_x_7697:
[----:B------:R-:W-:Y:S05]  /*137e0*/  BSYNC.RECONVERGENT B1 ;  /* 0x0000000000017941 */ /* 0x000fea0003800200 */
.L_x_7696:
        /* <DEDUP_REMOVED lines=21> */
.L_x_7703:
        /* <DEDUP_REMOVED lines=13> */
.L_x_7705:
[----:B------:R-:W-:Y:S05]  /*13a10*/  BSYNC.RECONVERGENT B2 ;  /* 0x0000000000027941 */ /* 0x000fea0003800200 */
.L_x_7704:
        /* <DEDUP_REMOVED lines=43> */
.L_x_7702:
[----:B------:R-:W-:Y:S05]  /*13cd0*/  BSYNC.RECONVERGENT B1 ;  /* 0x0000000000017941 */ /* 0x000fea0003800200 */
.L_x_7701:
[----:B------:R-:W-:Y:S01]  /*13ce0*/  I2FP.F32.U32 R13, R48 ;  /* 0x00000030000d7245 */ /* 0x000fe20000201000 */
[----:B------:R-:W-:Y:S01]  /*13cf0*/  HADD2.F32 R69, -RZ, R34.H0_H0 ;  /* 0x20000022ff457230 */ /* 0x000fe20000004100 */
[----:B------:R-:W-:Y:S01]  /*13d00*/  BSSY.RECONVERGENT B1, `(.L_x_7706) ;  /* 0x0000050000017945 */ /* 0x000fe20003800200 */
[----:B------:R-:W-:Y:S02]  /*13d10*/  @P2 HADD2.F32 R54, -RZ, R30.H0_H0 ;  /* 0x2000001eff362230 */ /* 0x000fe40000004100 */
[----:B------:R-:W-:Y:S01]  /*13d20*/  FFMA.FTZ R12, R13, R120, 1.1641532182693481445e-10 ;  /* 0x2f0000000d0c7423 */ /* 0x000fe20000010078 */
[----:B------:R-:W-:Y:S01]  /*13d30*/  FMUL.FTZ R48, R69, R78 ;  /* 0x0000004e45307220 */ /* 0x000fe20000410000 */
[----:B------:R-:W-:Y:S01]  /*13d40*/  IMAD.MOV.U32 R66, RZ, RZ, 0x2 ;  /* 0x00000002ff427424 */ /* 0x000fe200078e00ff */
[----:B------:R-:W-:Y:S02]  /*13d50*/  MOV R13, R72 ;  /* 0x00000048000d7202 */ /* 0x000fe40000000f00 */
        /* <DEDUP_REMOVED lines=18> */
.L_x_7708:
        /* <DEDUP_REMOVED lines=13> */
.L_x_7710:
[----:B------:R-:W-:Y:S05]  /*13f50*/  BSYNC.RECONVERGENT B2 ;  /* 0x0000000000027941 */ /* 0x000fea0003800200 */
.L_x_7709:
        /* <DEDUP_REMOVED lines=42> */
.L_x_7707:
[----:B------:R-:W-:Y:S05]  /*14200*/  BSYNC.RECONVERGENT B1 ;  /* 0x0000000000017941 */ /* 0x000fea0003800200 */
.L_x_7706:
        /* <DEDUP_REMOVED lines=20> */
.L_x_7713:
        /* <DEDUP_REMOVED lines=13> */
.L_x_7715:
[----:B------:R-:W-:Y:S05]  /*14420*/  BSYNC.RECONVERGENT B2 ;  /* 0x0000000000027941 */ /* 0x000fea0003800200 */
.L_x_7714:
        /* <DEDUP_REMOVED lines=42> */
.L_x_7712:
[----:B------:R-:W-:Y:S05]  /*146d0*/  BSYNC.RECONVERGENT B1 ;  /* 0x0000000000017941 */ /* 0x000fea0003800200 */
.L_x_7711:
[----:B------:R-:W-:Y:S01]  /*146e0*/  I2FP.F32.U32 R13, R13 ;  /* 0x0000000d000d7245 */ /* 0x000fe20000201000 */
[----:B------:R-:W-:Y:S01]  /*146f0*/  HADD2.F32 R53, -RZ, R34.H1_H1 ;  /* 0x30000022ff357230 */ /* 0x000fe20000004100 */
[----:B------:R-:W-:Y:S01]  /*14700*/  BSSY.RECONVERGENT B1, `(.L_x_7716) ;  /* 0x000004f000017945 */ /* 0x000fe20003800200 */
[----:B------:R-:W-:Y:S02]  /*14710*/  IMAD.MOV.U32 R71, RZ, RZ, 0x2 ;  /* 0x00000002ff477424 */ /* 0x000fe400078e00ff */
[----:B------:R-:W-:Y:S01]  /*14720*/  FFMA.FTZ R12, R13, R120, 1.1641532182693481445e-10 ;  /* 0x2f0000000d0c7423 */ /* 0x000fe20000010078 */
[----:B------:R-:W-:Y:S01]  /*14730*/  FMUL.FTZ R13, R53, R78 ;  /* 0x0000004e350d7220 */ /* 0x000fe20000410000 */
[----:B------:R-:W-:-:S03]  /*14740*/  @P2 HADD2.F32 R53, -RZ, R30.H1_H1 ;  /* 0x3000001eff352230 */ /* 0x000fc60000004100 */
        /* <DEDUP_REMOVED lines=18> */
.L_x_7718:
        /* <DEDUP_REMOVED lines=13> */
.L_x_7720:
[----:B------:R-:W-:Y:S05]  /*14940*/  BSYNC.RECONVERGENT B2 ;  /* 0x0000000000027941 */ /* 0x000fea0003800200 */
.L_x_7719:
        /* <DEDUP_REMOVED lines=42> */
.L_x_7717:
[----:B------:R-:W-:Y:S05]  /*14bf0*/  BSYNC.RECONVERGENT B1 ;  /* 0x0000000000017941 */ /* 0x000fea0003800200 */
.L_x_7716:
        /* <DEDUP_REMOVED lines=20> */
.L_x_7723:
        /* <DEDUP_REMOVED lines=13> */
.L_x_7725:
[----:B------:R-:W-:Y:S05]  /*14e10*/  BSYNC.RECONVERGENT B2 ;  /* 0x0000000000027941 */ /* 0x000fea0003800200 */
.L_x_7724:
        /* <DEDUP_REMOVED lines=42> */
.L_x_7722:
[----:B------:R-:W-:Y:S05]  /*150c0*/  BSYNC.RECONVERGENT B1 ;  /* 0x0000000000017941 */ /* 0x000fea0003800200 */
.L_x_7721:
        /* <DEDUP_REMOVED lines=26> */
.L_x_7728:
        /* <DEDUP_REMOVED lines=13> */
.L_x_7730:
[----:B------:R-:W-:Y:S05]  /*15340*/  BSYNC.RECONVERGENT B2 ;  /* 0x0000000000027941 */ /* 0x000fea0003800200 */
.L_x_7729:
        /* <DEDUP_REMOVED lines=42> */
.L_x_7727:
[----:B------:R-:W-:Y:S05]  /*155f0*/  BSYNC.RECONVERGENT B1 ;  /* 0x0000000000017941 */ /* 0x000fea0003800200 */
.L_x_7726:
        /* <DEDUP_REMOVED lines=20> */
.L_x_7733:
        /* <DEDUP_REMOVED lines=15> */
.L_x_7735:
[----:B------:R-:W-:Y:S05]  /*15830*/  BSYNC.RECONVERGENT B2 ;  /* 0x0000000000027941 */ /* 0x000fea0003800200 */
.L_x_7734:
        /* <DEDUP_REMOVED lines=41> */
[----:B------:R-:W-:-:S07]  /*15ad0*/  LOP3.LUT R70, R70, UR35, R75, 0x96, !PT ;  /* 0x0000002346467c12 */ /* 0x000fce000f8e964b */
.L_x_7732:
[----:B------:R-:W-:Y:S05]  /*15ae0*/  BSYNC.RECONVERGENT B1 ;  /* 0x0000000000017941 */ /* 0x000fea0003800200 */
.L_x_7731:
        /* <DEDUP_REMOVED lines=9> */
[----:B------:R-:W-:Y:S01]  /*15b80*/  FSEL R74, R73, RZ, !P6 ;  /* 0x000000ff494a7208 */ /* 0x000fe20007000000 */
[----:B------:R-:W-:-:S04]  /*15b90*/  IMAD.MOV.U32 R73, RZ, RZ, R65 ;  /* 0x000000ffff497224 */ /* 0x000fc800078e0041 */
        /* <DEDUP_REMOVED lines=8> */
.L_x_7655:
        /* <DEDUP_REMOVED lines=16> */
.L_x_7739:
        /* <DEDUP_REMOVED lines=13> */
.L_x_7741:
[----:B------:R-:W-:Y:S05]  /*15df0*/  BSYNC.RECONVERGENT B2 ;  /* 0x0000000000027941 */ /* 0x000fea0003800200 */
.L_x_7740:
[----:B------:R-:W-:Y:S01]  /*15e00*/  IMAD.WIDE.U32 R66, R0, -0x326172a9, RZ ;  /* 0xcd9e8d5700427825 */ /* 0x000fe200078e00ff */
[----:B0-----:R-:W-:Y:S02]  /*15e10*/  LOP3.LUT R60, R5, UR9, R25, 0x96, !PT ;  /* 0x00000009053c7c12 */ /* 0x001fe4000f8e9619 */
        /* <DEDUP_REMOVED lines=41> */
.L_x_7738:
[----:B------:R-:W-:Y:S05]  /*160b0*/  BSYNC.RECONVERGENT B1 ;  /* 0x0000000000017941 */ /* 0x000fea0003800200 */
.L_x_7737:
[----:B------:R-:W1:Y:S01]  /*160c0*/  LDC R78, c[0x0][0x408] ;  /* 0x00010200ff4e7b82 */ /* 0x000e620000000800 */
[----:B------:R-:W-:Y:S01]  /*160d0*/  I2FP.F32.U32 R15, R15 ;  /* 0x0000000f000f7245 */ /* 0x000fe20000201000 */
[----:B------:R-:W-:Y:S01]  /*160e0*/  IMAD.MOV.U32 R120, RZ, RZ, 0x2f800000 ;  /* 0x2f800000ff787424 */ /* 0x000fe200078e00ff */
[----:B------:R-:W-:Y:S01]  /*160f0*/  ISETP.NE.AND P4, PT, R27, 0x1, PT ;  /* 0x000000011b00780c */ /* 0x000fe20003f85270 */
[----:B-----5:R-:W-:Y:S01]  /*16100*/  HADD2.F32 R23, -RZ, R44.H0_H0 ;  /* 0x2000002cff177230 */ /* 0x020fe20000004100 */
[----:B------:R-:W-:Y:S01]  /*16110*/  BSSY.RECONVERGENT B1, `(.L_x_7742) ;  /* 0x000004f000017945 */ /* 0x000fe20003800200 */
[----:B------:R-:W-:Y:S01]  /*16120*/  FFMA.FTZ R24, R15, R120, 1.1641532182693481445e-10 ;  /* 0x2f0000000f187423 */ /* 0x000fe20000010078 */
[----:B------:R-:W-:Y:S01]  /*16130*/  HFMA2 R48, -RZ, RZ, 0, 1.1920928955078125e-07 ;  /* 0x00000002ff307431 */ /* 0x000fe200000001ff */
[----:B------:R-:W2:Y:S01]  /*16140*/  LDC R79, c[0x0][0x404] ;  /* 0x00010100ff4f7b82 */ /* 0x000ea20000000800 */
[----:B-1----:R-:W-:Y:S02]  /*16150*/  FMUL.FTZ R23, R23, R78 ;  /* 0x0000004e17177220 */ /* 0x002fe40000410000 */
[----:B--2---:R-:W-:Y:S01]  /*16160*/  FSETP.GTU.FTZ.AND P3, PT, R24, R79, PT ;  /* 0x0000004f1800720b */ /* 0x004fe20003f7c000 */
[----:B------:R-:W-:-:S03]  /*16170*/  @P2 HADD2.F32 R24, -RZ, R28.H0_H0 ;  /* 0x2000001cff182230 */ /* 0x000fc60000004100 */
        /* <DEDUP_REMOVED lines=15> */
.L_x_7744:
        /* <DEDUP_REMOVED lines=13> */
.L_x_7746:
[----:B------:R-:W-:Y:S05]  /*16340*/  BSYNC.RECONVERGENT B2 ;  /* 0x0000000000027941 */ /* 0x000fea0003800200 */
.L_x_7745:
[----:B------:R-:W-:Y:S01]  /*16350*/  IMAD.WIDE.U32 R68, R0, -0x326172a9, RZ ;  /* 0xcd9e8d5700447825 */ /* 0x000fe200078e00ff */
[----:B0-----:R-:W-:-:S03]  /*16360*/  LOP3.LUT R60, R5, UR9, R25, 0x96, !PT ;  /* 0x00000009053c7c12 */ /* 0x001fc6000f8e9619 */
        /* <DEDUP_REMOVED lines=41> */
.L_x_7743:
[----:B------:R-:W-:Y:S05]  /*16600*/  BSYNC.RECONVERGENT B1 ;  /* 0x0000000000017941 */ /* 0x000fea0003800200 */
.L_x_7742:
        /* <DEDUP_REMOVED lines=12> */
[----:B0-----:R-:W-:Y:S02]  /*166d0*/  P2R R61, PR, RZ, 0x10 ;  /* 0x00000010ff3d7803 */ /* 0x001fe40000000000 */
        /* <DEDUP_REMOVED lines=11> */
.L_x_7749:
        /* <DEDUP_REMOVED lines=13> */
.L_x_7751:
[----:B------:R-:W-:Y:S05]  /*16860*/  BSYNC.RECONVERGENT B2 ;  /* 0x0000000000027941 */ /* 0x000fea0003800200 */
.L_x_7750:
        /* <DEDUP_REMOVED lines=43> */
.L_x_7748:
[----:B------:R-:W-:Y:S05]  /*16b20*/  BSYNC.RECONVERGENT B1 ;  /* 0x0000000000017941 */ /* 0x000fea0003800200 */
.L_x_7747:
[----:B------:R-:W-:Y:S01]  /*16b30*/  I2FP.F32.U32 R27, R24 ;  /* 0x00000018001b7245 */ /* 0x000fe20000201000 */
[----:B------:R-:W-:Y:S01]  /*16b40*/  HADD2.F32 R53, -RZ, R45.H0_H0 ;  /* 0x2000002dff357230 */ /* 0x000fe20000004100 */
[----:B------:R-:W-:Y:S03]  /*16b50*/  BSSY.RECONVERGENT B1, `(.L_x_7752) ;  /* 0x000004f000017945 */ /* 0x000fe60003800200 */
[----:B------:R-:W-:Y:S01]  /*16b60*/  FFMA.FTZ R24, R27, R120, 1.1641532182693481445e-10 ;  /* 0x2f0000001b187423 */ /* 0x000fe20000010078 */
[----:B------:R-:W-:Y:S01]  /*16b70*/  FMUL.FTZ R53, R53, R78 ;  /* 0x0000004e35357220 */ /* 0x000fe20000410000 */
[----:B------:R-:W-:-:S03]  /*16b80*/  @P2 HADD2.F32 R27, -RZ, R29.H0_H0 ;  /* 0x2000001dff1b2230 */ /* 0x000fc60000004100 */
[----:B------:R-:W-:-:S04]  /*16b90*/  FSETP.GTU.FTZ.AND P3, PT, R24, R79, PT ;  /* 0x0000004f1800720b */ /* 0x000fc80003f7c000 */
[----:B------:R-:W-:Y:S01]  /*16ba0*/  FSEL R24, R53, RZ, !P3 ;  /* 0x000000ff35187208 */ /* 0x000fe20005800000 */
[----:B------:R-:W-:Y:S01]  /*16bb0*/  IMAD.MOV.U32 R53, RZ, RZ, 0x2 ;  /* 0x00000002ff357424 */ /* 0x000fe200078e00ff */
        /* <DEDUP_REMOVED lines=15> */
.L_x_7754:
        /* <DEDUP_REMOVED lines=13> */
.L_x_7756:
[----:B------:R-:W-:Y:S05]  /*16d80*/  BSYNC.RECONVERGENT B2 ;  /* 0x0000000000027941 */ /* 0x000fea0003800200 */
.L_x_7755:
        /* <DEDUP_REMOVED lines=43> */
.L_x_7753:
[----:B------:R-:W-:Y:S05]  /*17040*/  BSYNC.RECONVERGENT B1 ;  /* 0x0000000000017941 */ /* 0x000fea0003800200 */
.L_x_7752:
[----:B------:R-:W-:Y:S01]  /*17050*/  I2FP.F32.U32 R27, R27 ;  /* 0x0000001b001b7245 */ /* 0x000fe20000201000 */
[----:B------:R-:W-:Y:S01]  /*17060*/  HADD2.F32 R45, -RZ, R45.H1_H1 ;  /* 0x3000002dff2d7230 */ /* 0x000fe20000004100 */
[----:B------:R-:W-:Y:S01]  /*17070*/  BSSY.RECONVERGENT B1, `(.L_x_7757) ;  /* 0x000004e000017945 */ /* 0x000fe20003800200 */
[----:B------:R-:W-:Y:S02]  /*17080*/  @P2 HADD2.F32 R54, -RZ, R29.H1_H1 ;  /* 0x3000001dff362230 */ /* 0x000fe40000004100 */
[----:B------:R-:W-:Y:S01]  /*17090*/  FFMA.FTZ R48, R27, R120, 1.1641532182693481445e-10 ;  /* 0x2f0000001b307423 */ /* 0x000fe20000010078 */
[----:B------:R-:W-:-:S04]  /*170a0*/  FMUL.FTZ R45, R45, R78 ;  /* 0x0000004e2d2d7220 */ /* 0x000fc80000410000 */
[----:B------:R-:W-:Y:S01]  /*170b0*/  FSETP.GTU.FTZ.AND P3, PT, R48, R79, PT ;  /* 0x0000004f3000720b */ /* 0x000fe20003f7c000 */
[----:B------:R-:W-:-:S03]  /*170c0*/  IMAD.MOV.U32 R48, RZ, RZ, R72 ;  /* 0x000000ffff307224 */ /* 0x000fc600078e0048 */
[----:B------:R-:W-:Y:S02]  /*170d0*/  FSEL R27, R45, RZ, !P3 ;  /* 0x000000ff2d1b7208 */ /* 0x000fe40005800000 */
[----:B------:R-:W-:Y:S02]  /*170e0*/  PLOP3.LUT P4, PT, P3, PT, PT, 0x8, 0x80 ;  /* 0x000000000080781c */ /* 0x000fe40001f8e170 */
[----:B------:R-:W-:Y:S01]  /*170f0*/  ISETP.NE.AND P3, PT, R53, 0x1, PT ;  /* 0x000000013500780c */ /* 0x000fe20003f65270 */
[----:B------:R-:W-:Y:S01]  /*17100*/  @P2 FADD.FTZ R27, R54, R27 ;  /* 0x0000001b361b2221 */ /* 0x000fe20000010000 */
[----:B------:R-:W-:Y:S01]  /*17110*/  HFMA2 R54, -RZ, RZ, 0, 1.1920928955078125e-07 ;  /* 0x00000002ff367431 */ /* 0x000fe200000001ff */
        /* <DEDUP_REMOVED lines=11> */
.L_x_7759:
        /* <DEDUP_REMOVED lines=13> */
.L_x_7761:
[----:B------:R-:W-:Y:S05]  /*172a0*/  BSYNC.RECONVERGENT B2 ;  /* 0x0000000000027941 */ /* 0x000fea0003800200 */
.L_x_7760:
        /* <DEDUP_REMOVED lines=42> */
.L_x_7758:
[----:B------:R-:W-:Y:S05]  /*17550*/  BSYNC.RECONVERGENT B1 ;  /* 0x0000000000017941 */ /* 0x000fea0003800200 */
.L_x_7757:
        /* <DEDUP_REMOVED lines=24> */
.L_x_7764:
        /* <DEDUP_REMOVED lines=13> */
.L_x_7766:
[----:B------:R-:W-:Y:S05]  /*177b0*/  BSYNC.RECONVERGENT B2 ;  /* 0x0000000000027941 */ /* 0x000fea0003800200 */
.L_x_7765:
        /* <DEDUP_REMOVED lines=42> */
.L_x_7763:
[----:B------:R-:W-:Y:S05]  /*17a60*/  BSYNC.RECONVERGENT B1 ;  /* 0x0000000000017941 */ /* 0x000fea0003800200 */
.L_x_7762:
        /* <DEDUP_REMOVED lines=23> */
.L_x_7769:
        /* <DEDUP_REMOVED lines=13> */
.L_x_7771:
[----:B------:R-:W-:Y:S05]  /*17cb0*/  BSYNC.RECONVERGENT B2 ;  /* 0x0000000000027941 */ /* 0x000fea0003800200 */
.L_x_7770:
        /* <DEDUP_REMOVED lines=42> */
.L_x_7768:
[----:B------:R-:W-:Y:S05]  /*17f60*/  BSYNC.RECONVERGENT B1 ;  /* 0x0000000000017941 */ /* 0x000fea0003800200 */
.L_x_7767:
[----:B------:R-:W-:Y:S01]  /*17f70*/  I2FP.F32.U32 R69, R54 ;  /* 0x0000003600457245 */ /* 0x000fe20000201000 */
[----:B------:R-:W-:Y:S01]  /*17f80*/  HADD2.F32 R71, -RZ, R47.H0_H0 ;  /* 0x2000002fff477230 */ /* 0x000fe20000004100 */
[----:B------:R-:W-:Y:S01]  /*17f90*/  ISETP.NE.AND P5, PT, R73, 0x1, PT ;  /* 0x000000014900780c */ /* 0x000fe20003fa5270 */
[----:B------:R-:W-:Y:S02]  /*17fa0*/  BSSY.RECONVERGENT B1, `(.L_x_7772) ;  /* 0x000004c000017945 */ /* 0x000fe40003800200 */
        /* <DEDUP_REMOVED lines=19> */
.L_x_7774:
        /* <DEDUP_REMOVED lines=13> */
.L_x_7776:
[----:B------:R-:W-:Y:S05]  /*181b0*/  BSYNC.RECONVERGENT B2 ;  /* 0x0000000000027941 */ /* 0x000fea0003800200 */
.L_x_7775:
        /* <DEDUP_REMOVED lines=41> */
[----:B------:R-:W-:-:S07]  /*18450*/  LOP3.LUT R70, R70, UR35, R75, 0x96, !PT ;  /* 0x0000002346467c12 */ /* 0x000fce000f8e964b */
.L_x_7773:
[----:B------:R-:W-:Y:S05]  /*18460*/  BSYNC.RECONVERGENT B1 ;  /* 0x0000000000017941 */ /* 0x000fea0003800200 */
.L_x_7772:
[----:B------:R-:W-:Y:S01]  /*18470*/  I2FP.F32.U32 R71, R71 ;  /* 0x0000004700477245 */ /* 0x000fe20000201000 */
[----:B------:R-:W-:Y:S01]  /*18480*/  HADD2.F32 R47, -RZ, R47.H1_H1 ;  /* 0x3000002fff2f7230 */ /* 0x000fe20000004100 */
[----:B------:R-:W-:Y:S01]  /*18490*/  PRMT R46, R68, 0x5410, R46 ;  /* 0x00005410442e7816 */ /* 0x000fe2000000002e */
[----:B------:R-:W-:Y:S01]  /*184a0*/  @P2 HADD2.F32 R74, -RZ, R31.H1_H1 ;  /* 0x3000001fff4a2230 */ /* 0x000fe20000004100 */
[----:B------:R-:W-:Y:S01]  /*184b0*/  PRMT R45, R67, 0x5410, R45 ;  /* 0x00005410432d7816 */ /* 0x000fe2000000002d */
[----:B------:R-:W-:Y:S01]  /*184c0*/  FFMA.FTZ R120, R71, R120, 1.1641532182693481445e-10 ;  /* 0x2f00000047787423 */ /* 0x000fe20000010078 */
[----:B------:R-:W-:Y:S01]  /*184d0*/  FMUL.FTZ R47, R47, R78 ;  /* 0x0000004e2f2f7220 */ /* 0x000fe20000410000 */
[----:B------:R-:W-:Y:S01]  /*184e0*/  IMAD.MOV.U32 R73, RZ, RZ, R66 ;  /* 0x000000ffff497224 */ /* 0x000fe200078e0042 */
[----:B------:R-:W-:Y:S02]  /*184f0*/  PRMT R44, R64, 0x5410, R44 ;  /* 0x00005410402c7816 */ /* 0x000fe4000000002c */
[----:B------:R-:W-:-:S04]  /*18500*/  FSETP.GTU.FTZ.AND P5, PT, R120, R79, PT ;  /* 0x0000004f7800720b */ /* 0x000fc80003fbc000 */
[----:B------:R-:W-:Y:S02]  /*18510*/  FSEL R71, R47, RZ, !P5 ;  /* 0x000000ff2f477208 */ /* 0x000fe40006800000 */
[----:B------:R-:W-:-:S03]  /*18520*/  PLOP3.LUT P5, PT, P5, PT, PT, 0x8, 0x80 ;  /* 0x000000000080781c */ /* 0x000fc60002fae170 */
[----:B------:R-:W-:-:S05]  /*18530*/  @P2 FADD.FTZ R71, R74, R71 ;  /* 0x000000474a472221 */ /* 0x000fca0000010000 */
[----:B------:R-:W-:-:S04]  /*18540*/  F2FP.F16.F32.PACK_AB R47, RZ, R71 ;  /* 0x00000047ff2f723e */ /* 0x000fc800000000ff */
[----:B------:R-:W-:-:S07]  /*18550*/  PRMT R47, R76, 0x5410, R47 ;  /* 0x000054104c2f7816 */ /* 0x000fce000000002f */
.L_x_7736:
        /* <DEDUP_REMOVED lines=44> */
.L_x_7654:
[----:B------:R-:W-:Y:S05]  /*18820*/  BSYNC.RECONVERGENT B0 ;  /* 0x0000000000007941 */ /* 0x000fea0003800200 */
.L_x_7653:
[----:B0123--:R-:W-:Y:S01]  /*18830*/  FADD.FTZ R45, RZ, R6 ;  /* 0x00000006ff2d7221 */ /* 0x00ffe20000010000 */
        /* <DEDUP_REMOVED lines=181> */
[----:B------:R-:W-:Y:S01]  /*19390*/  F2FP.F16.F32.PACK_AB R44, R45, R44 ;  /* 0x0000002c2d2c723e */ /* 0x000fe200000000ff */
        /* <DEDUP_REMOVED lines=13> */
[----:B------:R-:W-:Y:S02]  /*19470*/  F2FP.F16.F32.PACK_AB R45, R46, R45 ;  /* 0x0000002d2e2d723e */ /* 0x000fe400000000ff */
[----:B------:R-:W-:Y:S02]  /*19480*/  F2FP.F16.F32.PACK_AB R46, R62, R63 ;  /* 0x0000003f3e2e723e */ /* 0x000fe400000000ff */
[----:B------:R-:W-:-:S05]  /*19490*/  F2FP.F16.F32.PACK_AB R47, R64, R47 ;  /* 0x0000002f402f723e */ /* 0x000fca00000000ff */
[----:B------:R0:W-:Y:S02]  /*194a0*/  STG.E.128 desc[UR10][R58.64], R44 ;  /* 0x0000002c3a007986 */ /* 0x0001e4000c101d0a */
.L_x_7778:
[----:B------:R-:W-:Y:S05]  /*194b0*/  BSYNC.RECONVERGENT B0 ;  /* 0x0000000000007941 */ /* 0x000fea0003800200 */
.L_x_7777:
        /* <DEDUP_REMOVED lines=30> */
[----:B------:R-:W-:Y:S01]  /*196a0*/  F2FP.F16.F32.PACK_AB R45, R46, R45 ;  /* 0x0000002d2e2d723e */ /* 0x000fe200000000ff */
[----:B------:R-:W-:Y:S01]  /*196b0*/  VIADD R55, R55, 0x80 ;  /* 0x0000008037377836 */ /* 0x000fe20000000000 */
[----:B------:R-:W-:Y:S02]  /*196c0*/  F2FP.F16.F32.PACK_AB R46, R62, R63 ;  /* 0x0000003f3e2e723e */ /* 0x000fe400000000ff */
[----:B------:R-:W-:-:S05]  /*196d0*/  F2FP.F16.F32.PACK_AB R47, R64, R47 ;  /* 0x0000002f402f723e */ /* 0x000fca00000000ff */
[----:B------:R2:W-:Y:S02]  /*196e0*/  STG.E.128 desc[UR10][R58.64], R44 ;  /* 0x0000002c3a007986 */ /* 0x0005e4000c101d0a */
.L_x_7780:
[----:B------:R-:W-:Y:S05]  /*196f0*/  BSYNC.RECONVERGENT B0 ;  /* 0x0000000000007941 */ /* 0x000fea0003800200 */
.L_x_7779:
        /* <DEDUP_REMOVED lines=28> */
[----:B------:R-:W-:-:S02]  /*198c0*/  F2FP.F16.F32.PACK_AB R46, R64, R75 ;  /* 0x0000004b402e723e */ /* 0x000fc400000000ff */
[----:B------:R-:W-:Y:S02]  /*198d0*/  F2FP.F16.F32.PACK_AB R47, R66, R47 ;  /* 0x0000002f422f723e */ /* 0x000fe400000000ff */
[----:B------:R-:W-:Y:S02]  /*198e0*/  F2FP.F16.F32.PACK_AB R45, R62, R45 ;  /* 0x0000002d3e2d723e */ /* 0x000fe400000000ff */
[----:B------:R-:W-:-:S05]  /*198f0*/  F2FP.F16.F32.PACK_AB R44, R61, R60 ;  /* 0x0000003c3d2c723e */ /* 0x000fca00000000ff */
[----:B------:R3:W-:Y:S02]  /*19900*/  STG.E.128 desc[UR10][R58.64], R44 ;  /* 0x0000002c3a007986 */ /* 0x0007e4000c101d0a */
.L_x_7782:
[----:B------:R-:W-:Y:S05]  /*19910*/  BSYNC.RECONVERGENT B0 ;  /* 0x0000000000007941 */ /* 0x000fea0003800200 */
.L_x_7781:
[----:B------:R-:W-:Y:S02]  /*19920*/  UIADD3 UR6, UPT, UPT, UR6, UR16, URZ ;  /* 0x0000001006067290 */ /* 0x000fe4000fffe0ff */
[----:B------:R-:W-:Y:S02]  /*19930*/  UPLOP3.LUT UP1, UPT, UPT, UPT, UP1, 0x40, 0x4 ;  /* 0x000000000004789c */ /* 0x000fe40003f2e810 */
[----:B------:R-:W-:-:S09]  /*19940*/  UISETP.GE.AND UP0, UPT, UR6, UR17, UPT ;  /* 0x000000110600728c */ /* 0x000fd2000bf06270 */
[----:B------:R-:W-:Y:S05]  /*19950*/  BRA.U !UP0, `(.L_x_7783) ;  /* 0xfffffe7108d47547 */ /* 0x000fea000b83ffff */
[----:B------:R-:W-:Y:S05]  /*19960*/  EXIT ;  /* 0x000000000000794d */ /* 0x000fea0003800000 */
.L_x_7784:
        /* <DEDUP_REMOVED lines=9> */
.L_x_13610:


//--------------------- .text._ZN10layer_norm31ln_parallel_residual_fwd_kernelINS_13Kernel_traitsIf6__halfS2_S2_fjLj3072ELj1ELj1ELj4ELj16ENS_18Kernel_traits_baseILj3072EfS2_S2_S2_fjLj128EEEEELb1ELb1ELb1EEEvNS_9FwdParamsE --------------------------
	.section	.text._ZN10layer_norm31ln_parallel_residual_fwd_kernelINS_13Kernel_traitsIf6__halfS2_S2_fjLj3072ELj1ELj1ELj4ELj16ENS_18Kernel_traits_baseILj3072EfS2_S2_S2_fjLj128EEEEELb1ELb1ELb1EEEvNS_9FwdParamsE,"ax",@progbits
	.align	128
        .global         _ZN10layer_norm31ln_parallel_residual_fwd_kernelINS_13Kernel_traitsIf6__halfS2_S2_fjLj3072ELj1ELj1ELj4ELj16ENS_18Kernel_traits_baseILj3072EfS2_S2_S2_fjLj128EEEEELb1ELb1ELb1EEEvNS_9FwdParamsE
        .type           _ZN10layer_norm31ln_parallel_residual_fwd_kernelINS_13Kernel_traitsIf6__halfS2_S2_fjLj3072ELj1ELj1ELj4ELj16ENS_18Kernel_traits_baseILj3072EfS2_S2_S2_fjLj128EEEEELb1ELb1ELb1EEEvNS_9FwdParamsE,@function
        .size           _ZN10layer_norm31ln_parallel_residual_fwd_kernelINS_13Kernel_traitsIf6__halfS2_S2_fjLj3072ELj1ELj1ELj4ELj16ENS_18Kernel_traits_baseILj3072EfS2_S2_S2_fjLj128EEEEELb1ELb1ELb1EEEvNS_9FwdParamsE,(.L_x_13611 - _ZN10layer_norm31ln_parallel_residual_fwd_kernelINS_13Kernel_traitsIf6__halfS2_S2_fjLj3072ELj1ELj1ELj4ELj16ENS_18Kernel_traits_baseILj3072EfS2_S2_S2_fjLj128EEEEELb1ELb1ELb1EEEvNS_9FwdParamsE)
        .other          _ZN10layer_norm31ln_parallel_residual_fwd_kernelINS_13Kernel_traitsIf6__halfS2_S2_fjLj3072ELj1ELj1ELj4ELj16ENS_18Kernel_traits_baseILj3072EfS2_S2_S2_fjLj128EEEEELb1ELb1ELb1EEEvNS_9FwdParamsE,@"STO_CUDA_ENTRY STV_DEFAULT"
_ZN10layer_norm31ln_parallel_residual_fwd_kernelINS_13Kernel_traitsIf6__halfS2_S2_fjLj3072ELj1ELj1ELj4ELj16ENS_18Kernel_traits_baseILj3072EfS2_S2_S2_fjLj128EEEEELb1ELb1ELb1EEEvNS_9FwdParamsE:
.text._ZN10layer_norm31ln_parallel_residual_fwd_kernelINS_13Kernel_traitsIf6__halfS2_S2_fjLj3072ELj1ELj1ELj4ELj16ENS_18Kernel_traits_baseILj3072EfS2_S2_S2_fjLj128EEEEELb1ELb1ELb1EEEvNS_9FwdParamsE:
        /* <DEDUP_REMOVED lines=58> */
.L_x_7785:
[----:B------:R-:W-:Y:S05]  /*03a0*/  @P2 EXIT ;  /* 0x000000000000294d */ /* 0x000fea0003800000 */
[----:B-----5:R-:W-:Y:S01]  /*03b0*/  @P1 IADD3 R4, P0, PT, R6, R13, RZ ;  /* 0x0000000d06041210 */ /* 0x020fe20007f1e0ff */
[----:B------:R-:W-:Y:S01]  /*03c0*/  IMAD R0, R0, UR12, R125 ;  /* 0x0000000c00007c24 */ /* 0x000fe2000f8e027d */
[----:B------:R-:W-:Y:S01]  /*03d0*/  @P1 R2UR UR10, R2 ;  /* 0x00000000020a12ca */ /* 0x000fe200000e0000 */
[----:B------:R-:W0:Y:S01]  /*03e0*/  LDCU.64 UR4, c[0x0][0x398] ;  /* 0x00007300ff0477ac */ /* 0x000e220008000a00 */
[----:B------:R-:W-:Y:S01]  /*03f0*/  @P1 IADD3.X R5, PT, PT, RZ, R7, RZ, P0, !PT ;  /* 0x00000007ff051210 */ /* 0x000fe200007fe4ff */
[----:B------:R-:W-:Y:S01]  /*0400*/  IMAD.HI.U32 R6, R0, -0x326172a9, RZ ;  /* 0xcd9e8d5700067827 */ /* 0x000fe200078e00ff */
[----:B------:R-:W-:Y:S01]  /*0410*/  @P1 R2UR UR11, R3 ;  /* 0x00000000030b12ca */ /* 0x000fe200000e0000 */
[----:B------:R-:W1:Y:S01]  /*0420*/  LDCU UR6, c[0x0][0x404] ;  /* 0x00008080ff0677ac */ /* 0x000e620008000800 */
[--C-:B------:R-:W-:Y:S01]  /*0430*/  SHF.R.U64 R2, R4, 0x2, R5.reuse ;  /* 0x0000000204027819 */ /* 0x100fe20000001205 */
[----:B---3--:R-:W-:Y:S01]  /*0440*/  IMAD R8, R0, -0x326172a9, RZ ;  /* 0xcd9e8d5700087824 */ /* 0x008fe200078e02ff */
[----:B------:R-:W-:Y:S01]  /*0450*/  SHF.R.U32.HI R3, RZ, 0x2, R5 ;  /* 0x00000002ff037819 */ /* 0x000fe20000011605 */
[----:B------:R-:W2:Y:S01]  /*0460*/  LDCU UR7, c[0x0][0x408] ;  /* 0x00008100ff0777ac */ /* 0x000ea20008000800 */
[----:B------:R-:W-:Y:S01]  /*0470*/  LOP3.LUT R93, R4, 0x3, RZ, 0xc0, !PT ;  /* 0x00000003045d7812 */ /* 0x000fe200078ec0ff */
[----:B------:R-:W-:Y:S01]  /*0480*/  IMAD.HI.U32 R5, R2, -0x2daee0ad, RZ ;  /* 0xd2511f5302057827 */ /* 0x000fe200078e00ff */
[----:B------:R-:W-:Y:S01]  /*0490*/  LOP3.LUT R124, R125, 0x1f, RZ, 0xc0, !PT ;  /* 0x0000001f7d7c7812 */ /* 0x000fe200078ec0ff */
[----:B------:R-:W-:-:S02]  /*04a0*/  UIADD3 UR17, UPT, UPT, UR10, -0x61c88647, URZ ;  /* 0x9e3779b90a117890 */ /* 0x000fc4000fffe0ff */
[----:B------:R-:W-:Y:S01]  /*04b0*/  LOP3.LUT R6, R3, UR10, R6, 0x96, !PT ;  /* 0x0000000a03067c12 */ /* 0x000fe2000f8e9606 */
[----:B------:R-:W-:Y:S01]  /*04c0*/  IMAD R10, R2, -0x2daee0ad, RZ ;  /* 0xd2511f53020a7824 */ /* 0x000fe200078e02ff */
[----:B------:R-:W-:Y:S01]  /*04d0*/  UIADD3 UR21, UPT, UPT, UR10, 0x3c6ef372, URZ ;  /* 0x3c6ef3720a157890 */ /* 0x000fe2000fffe0ff */
[----:B------:R-:W-:Y:S01]  /*04e0*/  LOP3.LUT R5, R5, UR11, RZ, 0x3c, !PT ;  /* 0x0000000b05057c12 */ /* 0x000fe2000f8e3cff */
[----:B------:R-:W-:Y:S01]  /*04f0*/  UIADD3 UR20, UPT, UPT, UR11, -0x4498517b, URZ ;  /* 0xbb67ae850b147890 */ /* 0x000fe2000fffe0ff */
[----:B------:R-:W-:Y:S01]  /*0500*/  IMAD.HI.U32 R9, R6, -0x2daee0ad, RZ ;  /* 0xd2511f5306097827 */ /* 0x000fe200078e00ff */
[----:B------:R-:W-:Y:S02]  /*0510*/  UIADD3 UR22, UPT, UPT, UR11, 0x76cf5d0a, URZ ;  /* 0x76cf5d0a0b167890 */ /* 0x000fe4000fffe0ff */
[----:B------:R-:W-:Y:S01]  /*0520*/  UIADD3 UR23, UPT, UPT, UR10, -0x255992d5, URZ ;  /* 0xdaa66d2b0a177890 */ /* 0x000fe2000fffe0ff */
[----:B------:R-:W-:Y:S01]  /*0530*/  IMAD.HI.U32 R7, R5, -0x326172a9, RZ ;  /* 0xcd9e8d5705077827 */ /* 0x000fe200078e00ff */
[----:B------:R-:W-:Y:S01]  /*0540*/  LOP3.LUT R9, R10, UR20, R9, 0x96, !PT ;  /* 0x000000140a097c12 */ /* 0x000fe2000f8e9609 */
[----:B------:R-:W-:-:S02]  /*0550*/  UIADD3 UR24, UPT, UPT, UR11, 0x32370b8f, URZ ;  /* 0x32370b8f0b187890 */ /* 0x000fc4000fffe0ff */
[----:B------:R-:W-:Y:S01]  /*0560*/  IMAD R11, R6, -0x2daee0ad, RZ ;  /* 0xd2511f53060b7824 */ /* 0x000fe200078e02ff */
[----:B------:R-:W-:Y:S01]  /*0570*/  LOP3.LUT R7, R8, UR17, R7, 0x96, !PT ;  /* 0x0000001108077c12 */ /* 0x000fe2000f8e9607 */
[----:B------:R-:W-:Y:S01]  /*0580*/  IMAD R8, R5, -0x326172a9, RZ ;  /* 0xcd9e8d5705087824 */ /* 0x000fe200078e02ff */
[----:B------:R-:W-:Y:S01]  /*0590*/  UIADD3 UR25, UPT, UPT, UR10, 0x78dde6e4, URZ ;  /* 0x78dde6e40a197890 */ /* 0x000fe2000fffe0ff */
[----:B------:R-:W-:Y:S01]  /*05a0*/  IMAD.HI.U32 R5, R9, -0x326172a9, RZ ;  /* 0xcd9e8d5709057827 */ /* 0x000fe200078e00ff */
[----:B------:R-:W-:Y:S02]  /*05b0*/  UIADD3 UR26, UPT, UPT, UR11, -0x126145ec, URZ ;  /* 0xed9eba140b1a7890 */ /* 0x000fe4000fffe0ff */
[----:B------:R-:W-:Y:S01]  /*05c0*/  UIADD3 UR27, UPT, UPT, UR10, 0x1715609d, URZ ;  /* 0x1715609d0a1b7890 */ /* 0x000fe2000fffe0ff */
        /* <DEDUP_REMOVED lines=8> */
[----:B------:R-:W-:Y:S02]  /*0650*/  UIADD3 UR30, UPT, UPT, UR11, 0x646e171e, URZ ;  /* 0x646e171e0b1e7890 */ /* 0x000fe4000fffe0ff */
[----:B------:R-:W-:Y:S01]  /*0660*/  UIADD3 UR31, UPT, UPT, UR10, 0x5384540f, URZ ;  /* 0x5384540f0a1f7890 */ /* 0x000fe2000fffe0ff */
[----:B------:R-:W-:Y:S01]  /*0670*/  IMAD.HI.U32 R7, R6, -0x326172a9, RZ ;  /* 0xcd9e8d5706077827 */ /* 0x000fe200078e00ff */
[----:B------:R-:W-:Y:S01]  /*0680*/  LOP3.LUT R10, R11, UR24, R10, 0x96, !PT ;  /* 0x000000180b0a7c12 */ /* 0x000fe2000f8e960a */
[----:B------:R-:W-:-:S02]  /*0690*/  UIADD3 UR32, UPT, UPT, UR11, 0x1fd5c5a3, URZ ;  /* 0x1fd5c5a30b207890 */ /* 0x000fc4000fffe0ff */
        /* <DEDUP_REMOVED lines=17> */
[----:B------:R-:W-:Y:S01]  /*07b0*/  IMAD.HI.U32 R7, R5, -0x326172a9, RZ ;  /* 0xcd9e8d5705077827 */ /* 0x000fe200078e00ff */
        /* <DEDUP_REMOVED lines=33> */
[----:B------:R-:W-:Y:S01]  /*09d0*/  IMAD.MOV.U32 R4, RZ, RZ, RZ ;  /* 0x000000ffff047224 */ /* 0x000fe200078e00ff */
[----:B------:R-:W-:Y:S01]  /*09e0*/  LOP3.LUT R88, R9, UR35, R88, 0x96, !PT ;  /* 0x0000002309587c12 */ /* 0x000fe2000f8e9658 */
[----:B------:R-:W-:Y:S02]  /*09f0*/  IMAD R70, R5, -0x2daee0ad, RZ ;  /* 0xd2511f5305467824 */ /* 0x000fe400078e02ff */
[----:B-1234-:R-:W-:-:S07]  /*0a00*/  IMAD R90, R8, -0x326172a9, RZ ;  /* 0xcd9e8d57085a7824 */ /* 0x01efce00078e02ff */
.L_x_8011:
        /* <DEDUP_REMOVED lines=18> */
[----:B------:R-:W-:-:S08]  /*0b30*/  HFMA2 R95, -RZ, RZ, 0.1171875, 0 ;  /* 0x2f800000ff5f7431 */ /* 0x000fd000000001ff */
        /* <DEDUP_REMOVED lines=16> */
.L_x_7788:
        /* <DEDUP_REMOVED lines=12> */
.L_x_7789:
        /* <DEDUP_REMOVED lines=41> */
.L_x_7787:
[----:B------:R-:W-:Y:S01]  /*0f90*/  I2FP.F32.U32 R6, R6 ;  /* 0x0000000600067245 */ /* 0x000fe20000201000 */
[----:B-----5:R-:W-:Y:S01]  /*0fa0*/  HADD2.F32 R7, -RZ, R20.H0_H0 ;  /* 0x20000014ff077230 */ /* 0x020fe20000004100 */
[----:B------:R-:W-:Y:S01]  /*0fb0*/  UMOV UR5, UR7 ;  /* 0x0000000700057c82 */ /* 0x000fe20008000000 */
[----:B------:R-:W-:Y:S01]  /*0fc0*/  UMOV UR4, UR6 ;  /* 0x0000000600047c82 */ /* 0x000fe20008000000 */
[----:B------:R-:W-:Y:S01]  /*0fd0*/  ISETP.NE.AND P2, PT, R8, 0x1, PT ;  /* 0x000000010800780c */ /* 0x000fe20003f45270 */
[----:B------:R-:W-:Y:S01]  /*0fe0*/  FFMA.FTZ R6, R6, R95, 1.1641532182693481445e-10 ;  /* 0x2f00000006067423 */ /* 0x000fe2000001005f */
[----:B------:R-:W-:Y:S01]  /*0ff0*/  FMUL.FTZ R7, R7, UR5 ;  /* 0x0000000507077c20 */ /* 0x000fe20008410000 */
[----:B------:R-:W-:-:S03]  /*1000*/  @P1 HADD2.F32 R17, -RZ, R24.H0_H0 ;  /* 0x20000018ff111230 */ /* 0x000fc60000004100 */
[----:B------:R-:W-:-:S04]  /*1010*/  FSETP.GTU.FTZ.AND P0, PT, R6, UR4, PT ;  /* 0x0000000406007c0b */ /* 0x000fc8000bf1c000 */
[----:B------:R-:W-:Y:S01]  /*1020*/  FSEL R6, R7, RZ, !P0 ;  /* 0x000000ff07067208 */ /* 0x000fe20004000000 */
[----:B------:R-:W-:Y:S01]  /*1030*/  IMAD.MOV.U32 R7, RZ, RZ, R90 ;  /* 0x000000ffff077224 */ /* 0x000fe200078e005a */
[----:B------:R-:W-:-:S03]  /*1040*/  PLOP3.LUT P0, PT, P0, PT, PT, 0x8, 0x80 ;  /* 0x000000000080781c */ /* 0x000fc6000070e170 */
        /* <DEDUP_REMOVED lines=13> */
.L_x_7791:
        /* <DEDUP_REMOVED lines=12> */
.L_x_7792:
        /* <DEDUP_REMOVED lines=42> */
.L_x_7790:
        /* <DEDUP_REMOVED lines=23> */
.L_x_7794:
        /* <DEDUP_REMOVED lines=12> */
.L_x_7795:
        /* <DEDUP_REMOVED lines=42> */
.L_x_7793:
        /* <DEDUP_REMOVED lines=23> */
.L_x_7797:
        /* <DEDUP_REMOVED lines=12> */
.L_x_7798:
        /* <DEDUP_REMOVED lines=42> */
.L_x_7796:
        /* <DEDUP_REMOVED lines=22> */
.L_x_7800:
        /* <DEDUP_REMOVED lines=12> */
.L_x_7801:
        /* <DEDUP_REMOVED lines=42> */
.L_x_7799:
        /* <DEDUP_REMOVED lines=22> */
.L_x_7803:
        /* <DEDUP_REMOVED lines=12> */
.L_x_7804:
        /* <DEDUP_REMOVED lines=42> */
.L_x_7802:
        /* <DEDUP_REMOVED lines=22> */
.L_x_7806:
        /* <DEDUP_REMOVED lines=12> */
.L_x_7807:
        /* <DEDUP_REMOVED lines=42> */
.L_x_7805:
        /* <DEDUP_REMOVED lines=22> */
.L_x_7809:
        /* <DEDUP_REMOVED lines=12> */
.L_x_7810:
        /* <DEDUP_REMOVED lines=43> */
.L_x_7808:
        /* <DEDUP_REMOVED lines=15> */
.L_x_7786:
[----:B------:R-:W-:Y:S01]  /*3220*/  ISETP.NE.AND P0, PT, R93, 0x1, PT ;  /* 0x000000015d00780c */ /* 0x000fe20003f05270 */
[----:B------:R-:W-:Y:S01]  /*3230*/  IMAD.MOV.U32 R6, RZ, RZ, R90 ;  /* 0x000000ffff067224 */ /* 0x000fe200078e005a */
[----:B------:R-:W-:Y:S01]  /*3240*/  MOV R8, 0x2 ;  /* 0x0000000200087802 */ /* 0x000fe20000000f00 */
[----:B------:R-:W-:-:S10]  /*3250*/  IMAD.MOV.U32 R64, RZ, RZ, R70 ;  /* 0x000000ffff407224 */ /* 0x000fd400078e0046 */
        /* <DEDUP_REMOVED lines=11> */
.L_x_7813:
        /* <DEDUP_REMOVED lines=12> */
.L_x_7814:
        /* <DEDUP_REMOVED lines=41> */
.L_x_7812:
[----:B------:R-:W-:Y:S01]  /*3660*/  I2FP.F32.U32 R6, R6 ;  /* 0x0000000600067245 */ /* 0x000fe20000201000 */
[----:B------:R-:W-:Y:S01]  /*3670*/  UMOV UR4, UR6 ;  /* 0x0000000600047c82 */ /* 0x000fe20008000000 */
[----:B------:R-:W-:Y:S01]  /*3680*/  ISETP.NE.AND P2, PT, R8, 0x1, PT ;  /* 0x000000010800780c */ /* 0x000fe20003f45270 */
[----:B-----5:R-:W-:Y:S01]  /*3690*/  HADD2.F32 R7, -RZ, R20.H0_H0 ;  /* 0x20000014ff077230 */ /* 0x020fe20000004100 */
[----:B------:R-:W-:Y:S01]  /*36a0*/  UMOV UR5, UR7 ;  /* 0x0000000700057c82 */ /* 0x000fe20008000000 */
[----:B------:R-:W-:Y:S01]  /*36b0*/  FFMA.FTZ R6, R6, R95, 1.1641532182693481445e-10 ;  /* 0x2f00000006067423 */ /* 0x000fe2000001005f */
[----:B------:R-:W-:-:S04]  /*36c0*/  HFMA2 R10, -RZ, RZ, 0, 1.1920928955078125e-07 ;  /* 0x00000002ff0a7431 */ /* 0x000fc800000001ff */
        /* <DEDUP_REMOVED lines=15> */
.L_x_7816:
        /* <DEDUP_REMOVED lines=12> */
.L_x_7817:
        /* <DEDUP_REMOVED lines=42> */
.L_x_7815:
[----:B------:R-:W-:Y:S01]  /*3b20*/  I2FP.F32.U32 R8, R7 ;  /* 0x0000000700087245 */ /* 0x000fe20000201000 */
[----:B------:R-:W-:Y:S01]  /*3b30*/  HADD2.F32 R7, -RZ, R28.H0_H0 ;  /* 0x2000001cff077230 */ /* 0x000fe20000004100 */
[----:B------:R-:W-:Y:S01]  /*3b40*/  ISETP.NE.AND P2, PT, R10, 0x1, PT ;  /* 0x000000010a00780c */ /* 0x000fe20003f45270 */
[----:B------:R-:W-:Y:S02]  /*3b50*/  IMAD.MOV.U32 R11, RZ, RZ, 0x2 ;  /* 0x00000002ff0b7424 */ /* 0x000fe400078e00ff */
        /* <DEDUP_REMOVED lines=20> */
.L_x_7819:
        /* <DEDUP_REMOVED lines=12> */
.L_x_7820:
        /* <DEDUP_REMOVED lines=42> */
.L_x_7818:
        /* <DEDUP_REMOVED lines=20> */
.L_x_7822:
        /* <DEDUP_REMOVED lines=12> */
.L_x_7823:
        /* <DEDUP_REMOVED lines=42> */
.L_x_7821:
        /* <DEDUP_REMOVED lines=24> */
.L_x_7825:
        /* <DEDUP_REMOVED lines=12> */
.L_x_7826:
        /* <DEDUP_REMOVED lines=42> */
.L_x_7824:
[----:B------:R-:W-:Y:S01]  /*4980*/  I2FP.F32.U32 R8, R8 ;  /* 0x0000000800087245 */ /* 0x000fe20000201000 */
[----:B------:R-:W-:Y:S01]  /*4990*/  HADD2.F32 R11, -RZ, R21.H0_H0 ;  /* 0x20000015ff0b7230 */ /* 0x000fe20000004100 */
        /* <DEDUP_REMOVED lines=18> */
.L_x_7828:
        /* <DEDUP_REMOVED lines=12> */
.L_x_7829:
        /* <DEDUP_REMOVED lines=42> */
.L_x_7827:
        /* <DEDUP_REMOVED lines=24> */
.L_x_7831:
        /* <DEDUP_REMOVED lines=12> */
.L_x_7832:
        /* <DEDUP_REMOVED lines=42> */
.L_x_7830:
        /* <DEDUP_REMOVED lines=19> */
.L_x_7834:
        /* <DEDUP_REMOVED lines=12> */
.L_x_7835:
        /* <DEDUP_REMOVED lines=42> */
.L_x_7833:
        /* <DEDUP_REMOVED lines=24> */
.L_x_7837:
        /* <DEDUP_REMOVED lines=12> */
.L_x_7838:
        /* <DEDUP_REMOVED lines=42> */
.L_x_7836:
        /* <DEDUP_REMOVED lines=19> */
.L_x_7840:
        /* <DEDUP_REMOVED lines=12> */
.L_x_7841:
        /* <DEDUP_REMOVED lines=42> */
.L_x_7839:
[----:B------:R-:W-:Y:S01]  /*6100*/  I2FP.F32.U32 R14, R14 ;  /* 0x0000000e000e7245 */ /* 0x000fe20000201000 */
[----:B------:R-:W-:Y:S02]  /*6110*/  HADD2.F32 R15, -RZ, R30.H0_H0 ;  /* 0x2000001eff0f7230 */ /* 0x000fe40000004100 */
[----:B------:R-:W-:Y:S02]  /*6120*/  IMAD.MOV.U32 R19, RZ, RZ, 0x2 ;  /* 0x00000002ff137424 */ /* 0x000fe400078e00ff */
[----:B------:R-:W-:Y:S01]  /*6130*/  FFMA.FTZ R14, R14, R95, 1.1641532182693481445e-10 ;  /* 0x2f0000000e0e7423 */ /* 0x000fe2000001005f */
[----:B------:R-:W-:-:S04]  /*6140*/  FMUL.FTZ R15, R15, UR5 ;  /* 0x000000050f0f7c20 */ /* 0x000fc80008410000 */
[----:B------:R-:W-:-:S04]  /*6150*/  FSETP.GTU.FTZ.AND P0, PT, R14, UR4, PT ;  /* 0x000000040e007c0b */ /* 0x000fc8000bf1c000 */
[----:B------:R-:W-:Y:S01]  /*6160*/  FSEL R14, R15, RZ, !P0 ;  /* 0x000000ff0f0e7208 */ /* 0x000fe20004000000 */
[----:B------:R-:W-:-:S04]  /*6170*/  @P1 HADD2.F32 R15, -RZ, R26.H0_H0 ;  /* 0x2000001aff0f1230 */ /* 0x000fc80000004100 */
        /* <DEDUP_REMOVED lines=16> */
.L_x_7843:
        /* <DEDUP_REMOVED lines=12> */
.L_x_7844:
        /* <DEDUP_REMOVED lines=42> */
.L_x_7842:
        /* <DEDUP_REMOVED lines=19> */
.L_x_7846:
        /* <DEDUP_REMOVED lines=12> */
.L_x_7847:
        /* <DEDUP_REMOVED lines=42> */
.L_x_7845:
        /* <DEDUP_REMOVED lines=24> */
.L_x_7849:
        /* <DEDUP_REMOVED lines=12> */
.L_x_7850:
        /* <DEDUP_REMOVED lines=42> */
.L_x_7848:
        /* <DEDUP_REMOVED lines=19> */
.L_x_7852:
        /* <DEDUP_REMOVED lines=12> */
.L_x_7853:
        /* <DEDUP_REMOVED lines=42> */
.L_x_7851:
[----:B------:R-:W-:Y:S01]  /*73e0*/  I2FP.F32.U32 R16, R21 ;  /* 0x0000001500107245 */ /* 0x000fe20000201000 */
[----:B------:R-:W-:Y:S01]  /*73f0*/  HADD2.F32 R20, -RZ, R31.H0_H0 ;  /* 0x2000001fff147230 */ /* 0x000fe20000004100 */
[----:B------:R-:W-:Y:S01]  /*7400*/  MOV R21, R90 ;  /* 0x0000005a00157202 */ /* 0x000fe20000000f00 */
        /* <DEDUP_REMOVED lines=22> */
.L_x_7855:
        /* <DEDUP_REMOVED lines=12> */
.L_x_7856:
        /* <DEDUP_REMOVED lines=43> */
.L_x_7854:
        /* <DEDUP_REMOVED lines=19> */
.L_x_7858:
        /* <DEDUP_REMOVED lines=14> */
.L_x_7859:
        /* <DEDUP_REMOVED lines=43> */
.L_x_7857:
        /* <DEDUP_REMOVED lines=13> */
[----:B------:R-:W-:Y:S02]  /*7e70*/  @!P1 MOV R21, R16 ;  /* 0x0000001000159202 */ /* 0x000fe40000000f00 */
[----:B------:R-:W-:Y:S02]  /*7e80*/  PRMT R16, R23, 0x7610, R16 ;  /* 0x0000761017107816 */ /* 0x000fe40000000010 */
[----:B------:R-:W-:-:S04]  /*7e90*/  F2FP.F16.F32.PACK_AB R23, RZ, R21 ;  /* 0x00000015ff17723e */ /* 0x000fc800000000ff */
[----:B------:R-:W-:-:S07]  /*7ea0*/  PRMT R63, R22, 0x5410, R23 ;  /* 0x00005410163f7816 */ /* 0x000fce0000000017 */
.L_x_7811:
        /* <DEDUP_REMOVED lines=21> */
[----:B------:R1:W-:Y:S01]  /*8000*/  STG.E.128 desc[UR8][R74.64], R60 ;  /* 0x0000003c4a007986 */ /* 0x0003e2000c101d08 */
[----:B------:R-:W-:Y:S02]  /*8010*/  LOP3.LUT R73, R76, R73, RZ, 0xfc, !PT ;  /* 0x000000494c497212 */ /* 0x000fe400078efcff */
[----:B------:R-:W-:Y:S01]  /*8020*/  LOP3.LUT R72, R23, R72, RZ, 0xfc, !PT ;  /* 0x0000004817487212 */ /* 0x000fe200078efcff */
[----:B--2---:R-:W-:-:S04]  /*8030*/  @P1 IMAD.WIDE.U32 R66, R22, 0x10, R66 ;  /* 0x0000001016421825 */ /* 0x004fc800078e0042 */
[----:B-1----:R-:W-:-:S04]  /*8040*/  IMAD.WIDE.U32 R62, R5, 0x8, R122 ;  /* 0x00000008053e7825 */ /* 0x002fc800078e007a */
[C---:B------:R-:W-:Y:S01]  /*8050*/  IMAD.WIDE.U32 R60, R22.reuse, 0x10, R100 ;  /* 0x00000010163c7825 */ /* 0x040fe200078e0064 */
[----:B------:R0:W-:Y:S03]  /*8060*/  STG.E.64 desc[UR8][R62.64], R72 ;  /* 0x000000483e007986 */ /* 0x0001e6000c101b08 */
[----:B---3--:R-:W-:Y:S01]  /*8070*/  @P0 IMAD.WIDE.U32 R68, R22, 0x10, R68 ;  /* 0x0000001016440825 */ /* 0x008fe200078e0044 */
        /* <DEDUP_REMOVED lines=21> */
.L_x_7860:
[----:B------:R2:W5:Y:S04]  /*81d0*/  @P0 LDG.E.128 R28, desc[UR8][R68.64] ;  /* 0x00000008441c0981 */ /* 0x000568000c1e1d00 */
[----:B------:R2:W5:Y:S04]  /*81e0*/  @P1 LDG.E.128 R24, desc[UR8][R66.64] ;  /* 0x0000000842181981 */ /* 0x000568000c1e1d00 */
[----:B01----:R-:W5:Y:S01]  /*81f0*/  LDG.E.128 R60, desc[UR8][R60.64] ;  /* 0x000000083c3c7981 */ /* 0x003f62000c1e1d00 */
        /* <DEDUP_REMOVED lines=16> */
.L_x_7863:
        /* <DEDUP_REMOVED lines=12> */
.L_x_7864:
[----:B------:R-:W-:Y:S01]  /*83c0*/  IMAD.WIDE.U32 R12, R0, -0x326172a9, RZ ;  /* 0xcd9e8d57000c7825 */ /* 0x000fe200078e00ff */
[----:B--2---:R-:W-:-:S03]  /*83d0*/  LOP3.LUT R66, R4, UR11, R11, 0x96, !PT ;  /* 0x0000000b04427c12 */ /* 0x004fc6000f8e960b */
        /* <DEDUP_REMOVED lines=40> */
.L_x_7862:
[----:B------:R-:W-:Y:S01]  /*8660*/  I2FP.F32.U32 R10, R9 ;  /* 0x00000009000a7245 */ /* 0x000fe20000201000 */
[----:B-----5:R-:W-:Y:S01]  /*8670*/  HADD2.F32 R9, -RZ, R60.H0_H0 ;  /* 0x2000003cff097230 */ /* 0x020fe20000004100 */
[----:B------:R-:W-:Y:S01]  /*8680*/  ISETP.NE.AND P3, PT, R12, 0x1, PT ;  /* 0x000000010c00780c */ /* 0x000fe20003f65270 */
[----:B------:R-:W-:Y:S02]  /*8690*/  IMAD.MOV.U32 R13, RZ, RZ, 0x2 ;  /* 0x00000002ff0d7424 */ /* 0x000fe400078e00ff */
        /* <DEDUP_REMOVED lines=16> */
.L_x_7866:
        /* <DEDUP_REMOVED lines=12> */
.L_x_7867:
        /* <DEDUP_REMOVED lines=42> */
.L_x_7865:
        /* <DEDUP_REMOVED lines=8> */
[----:B------:R-:W-:-:S04]  /*8b80*/  HFMA2 R11, -RZ, RZ, 0, 1.1920928955078125e-07 ;  /* 0x00000002ff0b7431 */ /* 0x000fc800000001ff */
        /* <DEDUP_REMOVED lines=15> */
.L_x_7869:
        /* <DEDUP_REMOVED lines=12> */
.L_x_7870:
        /* <DEDUP_REMOVED lines=26> */
[----:B--2---:R-:W-:Y:S01]  /*8ee0*/  LOP3.LUT R66, R10, UR29, R65, 0x96, !PT ;  /* 0x0000001d0a427c12 */ /* 0x004fe2000f8e9641 */
        /* <DEDUP_REMOVED lines=15> */
.L_x_7868:
        /* <DEDUP_REMOVED lines=20> */
.L_x_7872:
        /* <DEDUP_REMOVED lines=12> */
.L_x_7873:
        /* <DEDUP_REMOVED lines=42> */
.L_x_7871:
[----:B------:R-:W-:Y:S01]  /*9480*/  I2FP.F32.U32 R10, R10 ;  /* 0x0000000a000a7245 */ /* 0x000fe20000201000 */
[----:B------:R-:W-:Y:S01]  /*9490*/  HADD2.F32 R11, -RZ, R28.H1_H1 ;  /* 0x3000001cff0b7230 */ /* 0x000fe20000004100 */
[----:B------:R-:W-:Y:S01]  /*94a0*/  ISETP.NE.AND P3, PT, R12, 0x1, PT ;  /* 0x000000010c00780c */ /* 0x000fe20003f65270 */
[----:B------:R-:W-:Y:S02]  /*94b0*/  @P1 HADD2.F32 R13, -RZ, R24.H1_H1 ;  /* 0x30000018ff0d1230 */ /* 0x000fe40000004100 */
[----:B------:R-:W-:Y:S02]  /*94c0*/  HFMA2 R14, -RZ, RZ, 0, 1.1920928955078125e-07 ;  /* 0x00000002ff0e7431 */ /* 0x000fe400000001ff */
        /* <DEDUP_REMOVED lines=19> */
.L_x_7875:
        /* <DEDUP_REMOVED lines=12> */
.L_x_7876:
        /* <DEDUP_REMOVED lines=42> */
.L_x_7874:
        /* <DEDUP_REMOVED lines=20> */
.L_x_7878:
        /* <DEDUP_REMOVED lines=12> */
.L_x_7879:
        /* <DEDUP_REMOVED lines=42> */
.L_x_7877:
        /* <DEDUP_REMOVED lines=8> */
[----:B------:R-:W-:-:S04]  /*9e80*/  IMAD.MOV.U32 R13, RZ, RZ, R90 ;  /* 0x000000ffff0d7224 */ /* 0x000fc800078e005a */
[----:B------:R-:W-:-:S04]  /*9e90*/  FADD.FTZ R11, R11, R12 ;  /* 0x0000000c0b0b7221 */ /* 0x000fc80000010000 */
[--C-:B------:R-:W-:Y:S01]  /*9ea0*/  @P1 FADD.FTZ R65, R14, R11.reuse ;  /* 0x0000000b0e411221 */ /* 0x100fe20000010000 */
[----:B------:R-:W-:Y:S02]  /*9eb0*/  @!P1 IMAD.MOV.U32 R65, RZ, RZ, R11 ;  /* 0x000000ffff419224 */ /* 0x000fe400078e000b */
[----:B------:R-:W-:Y:S01]  /*9ec0*/  HFMA2 R14, -RZ, RZ, 0, 1.1920928955078125e-07 ;  /* 0x00000002ff0e7431 */ /* 0x000fe200000001ff */
[----:B------:R-:W-:Y:S02]  /*9ed0*/  SEL R11, RZ, 0x1, P2 ;  /* 0x00000001ff0b7807 */ /* 0x000fe40001000000 */
        /* <DEDUP_REMOVED lines=10> */
.L_x_7881:
        /* <DEDUP_REMOVED lines=12> */
.L_x_7882:
        /* <DEDUP_REMOVED lines=42> */
.L_x_7880:
        /* <DEDUP_REMOVED lines=20> */
.L_x_7884:
        /* <DEDUP_REMOVED lines=12> */
.L_x_7885:
        /* <DEDUP_REMOVED lines=42> */
.L_x_7883:
[----:B------:R-:W-:Y:S01]  /*a780*/  I2FP.F32.U32 R14, R13 ;  /* 0x0000000d000e7245 */ /* 0x000fe20000201000 */
[----:B------:R-:W-:Y:S02]  /*a790*/  HADD2.F32 R13, -RZ, R29.H1_H1 ;  /* 0x3000001dff0d7230 */ /* 0x000fe40000004100 */
[----:B--2---:R-:W-:Y:S02]  /*a7a0*/  HFMA2 R67, -RZ, RZ, 0, 1.1920928955078125e-07 ;  /* 0x00000002ff437431 */ /* 0x004fe400000001ff */
[----:B------:R-:W-:Y:S02]  /*a7b0*/  @P1 HADD2.F32 R66, -RZ, R25.H1_H1 ;  /* 0x30000019ff421230 */ /* 0x000fe40000004100 */
        /* <DEDUP_REMOVED lines=20> */
.L_x_7887:
        /* <DEDUP_REMOVED lines=12> */
.L_x_7888:
        /* <DEDUP_REMOVED lines=43> */
.L_x_7886:
        /* <DEDUP_REMOVED lines=19> */
.L_x_7890:
        /* <DEDUP_REMOVED lines=12> */
.L_x_7891:
        /* <DEDUP_REMOVED lines=43> */
.L_x_7889:
        /* <DEDUP_REMOVED lines=10> */
[----:B------:R-:W-:Y:S01]  /*b1b0*/  IMAD.MOV.U32 R68, RZ, RZ, 0x2 ;  /* 0x00000002ff447424 */ /* 0x000fe200078e00ff */
[----:B------:R-:W-:Y:S02]  /*b1c0*/  MOV R15, R90 ;  /* 0x0000005a000f7202 */ /* 0x000fe40000000f00 */
        /* <DEDUP_REMOVED lines=13> */
.L_x_7893:
        /* <DEDUP_REMOVED lines=12> */
.L_x_7894:
        /* <DEDUP_REMOVED lines=43> */
.L_x_7892:
        /* <DEDUP_REMOVED lines=19> */
.L_x_7896:
        /* <DEDUP_REMOVED lines=12> */
.L_x_7897:
        /* <DEDUP_REMOVED lines=43> */
.L_x_7895:
[----:B------:R-:W-:Y:S01]  /*bab0*/  I2FP.F32.U32 R62, R15 ;  /* 0x0000000f003e7245 */ /* 0x000fe20000201000 */
[----:B------:R-:W-:Y:S02]  /*bac0*/  HADD2.F32 R15, -RZ, R30.H1_H1 ;  /* 0x3000001eff0f7230 */ /* 0x000fe40000004100 */
        /* <DEDUP_REMOVED lines=10> */
[----:B------:R-:W-:Y:S01]  /*bb70*/  @!P1 MOV R68, R14 ;  /* 0x0000000e00449202 */ /* 0x000fe20000000f00 */
[----:B------:R-:W-:Y:S01]  /*bb80*/  IMAD.MOV.U32 R71, RZ, RZ, 0x2 ;  /* 0x00000002ff477424 */ /* 0x000fe200078e00ff */
        /* <DEDUP_REMOVED lines=11> */
.L_x_7899:
        /* <DEDUP_REMOVED lines=12> */
.L_x_7900:
        /* <DEDUP_REMOVED lines=43> */
.L_x_7898:
        /* <DEDUP_REMOVED lines=19> */
.L_x_7902:
        /* <DEDUP_REMOVED lines=12> */
.L_x_7903:
        /* <DEDUP_REMOVED lines=43> */
.L_x_7901:
        /* <DEDUP_REMOVED lines=25> */
.L_x_7905:
        /* <DEDUP_REMOVED lines=12> */
.L_x_7906:
        /* <DEDUP_REMOVED lines=43> */
.L_x_7904:
[----:B------:R-:W-:Y:S01]  /*c950*/  I2FP.F32.U32 R80, R79 ;  /* 0x0000004f00507245 */ /* 0x000fe20000201000 */
[----:B------:R-:W-:Y:S01]  /*c960*/  HADD2.F32 R71, -RZ, R63.H1_H1 ;  /* 0x3000003fff477230 */ /* 0x000fe20000004100 */
[----:B------:R-:W-:Y:S02]  /*c970*/  ISETP.NE.AND P6, PT, R82, 0x1, PT ;  /* 0x000000015200780c */ /* 0x000fe40003fc5270 */
[----:B------:R-:W-:Y:S01]  /*c980*/  MOV R79, R90 ;  /* 0x0000005a004f7202 */ /* 0x000fe20000000f00 */
        /* <DEDUP_REMOVED lines=15> */
.L_x_7908:
        /* <DEDUP_REMOVED lines=14> */
.L_x_7909:
        /* <DEDUP_REMOVED lines=43> */
.L_x_7907:
        /* <DEDUP_REMOVED lines=18> */
.L_x_7861:
        /* <DEDUP_REMOVED lines=15> */
.L_x_7912:
        /* <DEDUP_REMOVED lines=12> */
.L_x_7913:
        /* <DEDUP_REMOVED lines=42> */
.L_x_7911:
        /* <DEDUP_REMOVED lines=23> */
.L_x_7915:
        /* <DEDUP_REMOVED lines=12> */
.L_x_7916:
        /* <DEDUP_REMOVED lines=42> */
.L_x_7914:
        /* <DEDUP_REMOVED lines=23> */
.L_x_7918:
        /* <DEDUP_REMOVED lines=12> */
.L_x_7919:
        /* <DEDUP_REMOVED lines=43> */
.L_x_7917:
        /* <DEDUP_REMOVED lines=23> */
.L_x_7921:
        /* <DEDUP_REMOVED lines=12> */
.L_x_7922:
        /* <DEDUP_REMOVED lines=43> */
.L_x_7920:
        /* <DEDUP_REMOVED lines=23> */
.L_x_7924:
        /* <DEDUP_REMOVED lines=12> */
.L_x_7925:
        /* <DEDUP_REMOVED lines=43> */
.L_x_7923:
[----:B------:R-:W-:Y:S01]  /*e6f0*/  I2FP.F32.U32 R68, R67 ;  /* 0x0000004300447245 */ /* 0x000fe20000201000 */
[----:B------:R-:W-:Y:S01]  /*e700*/  HADD2.F32 R67, -RZ, R62.H0_H0 ;  /* 0x2000003eff437230 */ /* 0x000fe20000004100 */
[----:B------:R-:W-:Y:S01]  /*e710*/  ISETP.NE.AND P3, PT, R71, 0x1, PT ;  /* 0x000000014700780c */ /* 0x000fe20003f65270 */
[----:B------:R-:W-:Y:S02]  /*e720*/  IMAD.MOV.U32 R78, RZ, RZ, 0x2 ;  /* 0x00000002ff4e7424 */ /* 0x000fe400078e00ff */
[----:B------:R-:W-:Y:S01]  /*e730*/  FFMA.FTZ R68, R68, R95, 1.1641532182693481445e-10 ;  /* 0x2f00000044447423 */ /* 0x000fe2000001005f */
[----:B------:R-:W-:Y:S01]  /*e740*/  FMUL.FTZ R67, R67, UR5 ;  /* 0x0000000543437c20 */ /* 0x000fe20008410000 */
[----:B------:R-:W-:-:S03]  /*e750*/  IMAD.MOV.U32 R69, RZ, RZ, R90 ;  /* 0x000000ffff457224 */ /* 0x000fc600078e005a */
        /* <DEDUP_REMOVED lines=15> */
.L_x_7927:
        /* <DEDUP_REMOVED lines=12> */
.L_x_7928:
        /* <DEDUP_REMOVED lines=43> */
.L_x_7926:
        /* <DEDUP_REMOVED lines=22> */
.L_x_7930:
        /* <DEDUP_REMOVED lines=12> */
.L_x_7931:
        /* <DEDUP_REMOVED lines=43> */
.L_x_7929:
        /* <DEDUP_REMOVED lines=22> */
.L_x_7933:
        /* <DEDUP_REMOVED lines=12> */
.L_x_7934:
        /* <DEDUP_REMOVED lines=43> */
.L_x_7932:
        /* <DEDUP_REMOVED lines=14> */
.L_x_7910:
[----:B------:R-:W-:Y:S01]  /*f640*/  SEL R82, RZ, 0x10000, !P4 ;  /* 0x00010000ff527807 */ /* 0x000fe20006000000 */
[----:B------:R-:W-:Y:S01]  /*f650*/  IMAD.WIDE.U32 R78, R22, 0x10, R120 ;  /* 0x00000010164e7825 */ /* 0x000fe200078e0078 */
[----:B------:R-:W-:Y:S02]  /*f660*/  SEL R83, RZ, 0x100, !P3 ;  /* 0x00000100ff537807 */ /* 0x000fe40005800000 */
[----:B------:R-:W-:Y:S02]  /*f670*/  ISETP.NE.AND P4, PT, R74, RZ, PT ;  /* 0x000000ff4a00720c */ /* 0x000fe40003f85270 */
[----:B------:R-:W-:Y:S01]  /*f680*/  ISETP.NE.AND P3, PT, R76, RZ, PT ;  /* 0x000000ff4c00720c */ /* 0x000fe20003f65270 */
[----:B------:R-:W0:Y:S01]  /*f690*/  @P0 LDC.64 R74, c[0x0][0x398] ;  /* 0x0000e600ff4a0b82 */ /* 0x000e220000000a00 */
[----:B------:R-:W-:Y:S01]  /*f6a0*/  SEL R84, RZ, 0x1000000, !P5 ;  /* 0x01000000ff547807 */ /* 0x000fe20006800000 */
[----:B------:R1:W-:Y:S01]  /*f6b0*/  STG.E.128 desc[UR8][R78.64], R60 ;  /* 0x0000003c4e007986 */ /* 0x0003e2000c101d08 */
[----:B------:R-:W-:-:S02]  /*f6c0*/  ISETP.NE.AND P5, PT, R72, RZ, PT ;  /* 0x000000ff4800720c */ /* 0x000fc40003fa5270 */
[----:B------:R-:W-:Y:S02]  /*f6d0*/  ISETP.NE.AND P6, PT, R70, RZ, PT ;  /* 0x000000ff4600720c */ /* 0x000fe40003fc5270 */
[----:B------:R-:W-:Y:S01]  /*f6e0*/  SEL R72, RZ, 0x1000000, !P3 ;  /* 0x01000000ff487807 */ /* 0x000fe20005800000 */
[----:B------:R-:W2:Y:S01]  /*f6f0*/  @P1 LDC.64 R76, c[0x0][0x3a0] ;  /* 0x0000e800ff4c1b82 */ /* 0x000ea20000000a00 */
[----:B------:R-:W-:Y:S02]  /*f700*/  SEL R81, RZ, 0x10000, !P4 ;  /* 0x00010000ff517807 */ /* 0x000fe40006000000 */
[----:B------:R-:W-:Y:S02]  /*f710*/  SEL R70, RZ, 0x100, !P5 ;  /* 0x00000100ff467807 */ /* 0x000fe40006800000 */
[----:B------:R-:W-:Y:S02]  /*f720*/  LOP3.LUT R83, R83, R84, R82, 0xfe, !PT ;  /* 0x0000005453537212 */ /* 0x000fe400078efe52 */
[----:B------:R-:W-:Y:S01]  /*f730*/  LOP3.LUT R70, R70, R72, R81, 0xfe, !PT ;  /* 0x0000004846467212 */ /* 0x000fe200078efe51 */
[----:B------:R-:W-:Y:S01]  /*f740*/  VIADD R72, R5, 0x100 ;  /* 0x0000010005487836 */ /* 0x000fe20000000000 */
[----:B------:R-:W-:-:S02]  /*f750*/  SEL R82, RZ, 0x1, !P2 ;  /* 0x00000001ff527807 */ /* 0x000fc40005000000 */
[----:B------:R-:W-:Y:S01]  /*f760*/  SEL R81, RZ, 0x1, !P6 ;  /* 0x00000001ff517807 */ /* 0x000fe20007000000 */
[----:B-1----:R-:W-:Y:S01]  /*f770*/  IMAD.WIDE.U32 R78, R22, 0x8, R122 ;  /* 0x00000008164e7825 */ /* 0x002fe200078e007a */
[----:B------:R-:W-:Y:S02]  /*f780*/  LOP3.LUT R63, R83, R82, RZ, 0xfc, !PT ;  /* 0x00000052533f7212 */ /* 0x000fe400078efcff */
[----:B------:R-:W-:Y:S01]  /*f790*/  LOP3.LUT R62, R70, R81, RZ, 0xfc, !PT ;  /* 0x00000051463e7212 */ /* 0x000fe200078efcff */
[----:B------:R-:W-:-:S04]  /*f7a0*/  IMAD.WIDE.U32 R60, R72, 0x10, R100 ;  /* 0x00000010483c7825 */ /* 0x000fc800078e0064 */
[----:B------:R1:W-:Y:S01]  /*f7b0*/  STG.E.64 desc[UR8][R78.64], R62 ;  /* 0x0000003e4e007986 */ /* 0x0003e2000c101b08 */
[----:B0-----:R-:W-:-:S04]  /*f7c0*/  @P0 IMAD.WIDE.U32 R74, R72, 0x10, R74 ;  /* 0x00000010484a0825 */ /* 0x001fc800078e004a */
[----:B--2---:R-:W-:Y:S01]  /*f7d0*/  @P1 IMAD.WIDE.U32 R76, R72, 0x10, R76 ;  /* 0x00000010484c1825 */ /* 0x004fe200078e004c */
        /* <DEDUP_REMOVED lines=21> */
.L_x_7935:
[----:B------:R1:W5:Y:S04]  /*f930*/  @P0 LDG.E.128 R28, desc[UR8][R74.64] ;  /* 0x000000084a1c0981 */ /* 0x000368000c1e1d00 */
[----:B------:R1:W5:Y:S04]  /*f940*/  @P1 LDG.E.128 R24, desc[UR8][R76.64] ;  /* 0x000000084c181981 */ /* 0x000368000c1e1d00 */
[----:B0-----:R-:W5:Y:S01]  /*f950*/  LDG.E.128 R60, desc[UR8][R60.64] ;  /* 0x000000083c3c7981 */ /* 0x001f62000c1e1d00 */
[----:B------:R-:W-:Y:S05]  /*f960*/  @!P0 BRA `(.L_x_7936) ;  /* 0x0000004c00588947 */ /* 0x000fea0003800000 */
        /* <DEDUP_REMOVED lines=15> */
.L_x_7938:
        /* <DEDUP_REMOVED lines=12> */
.L_x_7939:
[----:B-1----:R-:W-:Y:S01]  /*fb20*/  IMAD.WIDE.U32 R74, R0, -0x326172a9, RZ ;  /* 0xcd9e8d57004a7825 */ /* 0x002fe200078e00ff */
        /* <DEDUP_REMOVED lines=41> */
.L_x_7937:
        /* <DEDUP_REMOVED lines=20> */
.L_x_7941:
        /* <DEDUP_REMOVED lines=12> */
.L_x_7942:
        /* <DEDUP_REMOVED lines=42> */
.L_x_7940:
        /* <DEDUP_REMOVED lines=24> */
.L_x_7944:
        /* <DEDUP_REMOVED lines=12> */
.L_x_7945:
        /* <DEDUP_REMOVED lines=42> */
.L_x_7943:
[----:B------:R-:W-:Y:S01]  /*10740*/  I2FP.F32.U32 R10, R11 ;  /* 0x0000000b000a7245 */ /* 0x000fe20000201000 */
[----:B------:R-:W-:Y:S01]  /*10750*/  HADD2.F32 R60, -RZ, R60.H1_H1 ;  /* 0x3000003cff3c7230 */ /* 0x000fe20000004100 */
        /* <DEDUP_REMOVED lines=18> */
.L_x_7947:
        /* <DEDUP_REMOVED lines=12> */
.L_x_7948:
[----:B-1----:R-:W-:Y:S01]  /*10940*/  IMAD.WIDE.U32 R76, R0, -0x326172a9, RZ ;  /* 0xcd9e8d57004c7825 */ /* 0x002fe200078e00ff */
        /* <DEDUP_REMOVED lines=42> */
.L_x_7946:
        /* <DEDUP_REMOVED lines=10> */
[----:B------:R-:W-:-:S03]  /*10c90*/  IMAD.MOV.U32 R11, RZ, RZ, R90 ;  /* 0x000000ffff0b7224 */ /* 0x000fc600078e005a */
[----:B-1----:R-:W-:Y:S01]  /*10ca0*/  @P1 FADD.FTZ R74, R13, R10 ;  /* 0x0000000a0d4a1221 */ /* 0x002fe20000010000 */
        /* <DEDUP_REMOVED lines=12> */
.L_x_7950:
        /* <DEDUP_REMOVED lines=12> */
.L_x_7951:
        /* <DEDUP_REMOVED lines=43> */
.L_x_7949:
        /* <DEDUP_REMOVED lines=20> */
.L_x_7953:
        /* <DEDUP_REMOVED lines=12> */
.L_x_7954:
        /* <DEDUP_REMOVED lines=43> */
.L_x_7952:
        /* <DEDUP_REMOVED lines=24> */
.L_x_7956:
        /* <DEDUP_REMOVED lines=12> */
.L_x_7957:
        /* <DEDUP_REMOVED lines=43> */
.L_x_7955:
        /* <DEDUP_REMOVED lines=20> */
.L_x_7959:
        /* <DEDUP_REMOVED lines=12> */
.L_x_7960:
        /* <DEDUP_REMOVED lines=43> */
.L_x_7958:
        /* <DEDUP_REMOVED lines=24> */
.L_x_7962:
        /* <DEDUP_REMOVED lines=12> */
.L_x_7963:
        /* <DEDUP_REMOVED lines=43> */
.L_x_7961:
        /* <DEDUP_REMOVED lines=19> */
.L_x_7965:
        /* <DEDUP_REMOVED lines=12> */
.L_x_7966:
        /* <DEDUP_REMOVED lines=43> */
.L_x_7964:
[----:B------:R-:W-:Y:S01]  /*128c0*/  I2FP.F32.U32 R14, R15 ;  /* 0x0000000f000e7245 */ /* 0x000fe20000201000 */
[----:B------:R-:W-:Y:S02]  /*128d0*/  HADD2.F32 R15, -RZ, R30.H0_H0 ;  /* 0x2000001eff0f7230 */ /* 0x000fe40000004100 */
[----:B------:R-:W-:Y:S02]  /*128e0*/  @P1 HADD2.F32 R60, -RZ, R26.H0_H0 ;  /* 0x2000001aff3c1230 */ /* 0x000fe40000004100 */
[----:B------:R-:W-:Y:S01]  /*128f0*/  FFMA.FTZ R14, R14, R95, 1.1641532182693481445e-10 ;  /* 0x2f0000000e0e7423 */ /* 0x000fe2000001005f */
[----:B------:R-:W-:Y:S01]  /*12900*/  FMUL.FTZ R15, R15, UR5 ;  /* 0x000000050f0f7c20 */ /* 0x000fe20008410000 */
[----:B------:R-:W-:-:S03]  /*12910*/  IMAD.MOV.U32 R78, RZ, RZ, 0x2 ;  /* 0x00000002ff4e7424 */ /* 0x000fc600078e00ff */
[----:B------:R-:W-:-:S04]  /*12920*/  FSETP.GTU.FTZ.AND P3, PT, R14, UR4, PT ;  /* 0x000000040e007c0b */ /* 0x000fc8000bf7c000 */
[----:B------:R-:W-:Y:S01]  /*12930*/  FSEL R16, R15, RZ, !P3 ;  /* 0x000000ff0f107208 */ /* 0x000fe20005800000 */
[----:B------:R-:W-:Y:S01]  /*12940*/  IMAD.MOV.U32 R15, RZ, RZ, R90 ;  /* 0x000000ffff0f7224 */ /* 0x000fe200078e005a */
[----:B------:R-:W-:Y:S02]  /*12950*/  SEL R14, RZ, 0x1, P3 ;  /* 0x00000001ff0e7807 */ /* 0x000fe40001800000 */
[----:B------:R-:W-:Y:S01]  /*12960*/  ISETP.NE.AND P3, PT, R61, 0x1, PT ;  /* 0x000000013d00780c */ /* 0x000fe20003f65270 */
[----:B------:R-:W-:-:S04]  /*12970*/  FADD.FTZ R13, R13, R16 ;  /* 0x000000100d0d7221 */ /* 0x000fc80000010000 */
        /* <DEDUP_REMOVED lines=13> */
.L_x_7968:
        /* <DEDUP_REMOVED lines=12> */
.L_x_7969:
        /* <DEDUP_REMOVED lines=43> */
.L_x_7967:
        /* <DEDUP_REMOVED lines=19> */
.L_x_7971:
        /* <DEDUP_REMOVED lines=12> */
.L_x_7972:
        /* <DEDUP_REMOVED lines=43> */
.L_x_7970:
        /* <DEDUP_REMOVED lines=24> */
.L_x_7974:
        /* <DEDUP_REMOVED lines=12> */
.L_x_7975:
        /* <DEDUP_REMOVED lines=43> */
.L_x_7973:
        /* <DEDUP_REMOVED lines=19> */
.L_x_7977:
        /* <DEDUP_REMOVED lines=12> */
.L_x_7978:
        /* <DEDUP_REMOVED lines=43> */
.L_x_7976:
        /* <DEDUP_REMOVED lines=25> */
.L_x_7980:
        /* <DEDUP_REMOVED lines=12> */
.L_x_7981:
        /* <DEDUP_REMOVED lines=43> */
.L_x_7979:
        /* <DEDUP_REMOVED lines=19> */
.L_x_7983:
        /* <DEDUP_REMOVED lines=14> */
.L_x_7984:
        /* <DEDUP_REMOVED lines=43> */
.L_x_7982:
[----:B------:R-:W-:Y:S01]  /*145b0*/  I2FP.F32.U32 R60, R61 ;  /* 0x0000003d003c7245 */ /* 0x000fe20000201000 */
[----:B------:R-:W-:Y:S01]  /*145c0*/  HADD2.F32 R61, -RZ, R31.H1_H1 ;  /* 0x3000001fff3d7230 */ /* 0x000fe20000004100 */
[----:B------:R-:W-:Y:S01]  /*145d0*/  PRMT R62, R16, 0x5410, R62 ;  /* 0x00005410103e7816 */ /* 0x000fe2000000003e */
[----:B------:R-:W-:Y:S02]  /*145e0*/  @P1 HADD2.F32 R80, -RZ, R27.H1_H1 ;  /* 0x3000001bff501230 */ /* 0x000fe40000004100 */
[----:B------:R-:W-:Y:S01]  /*145f0*/  FFMA.FTZ R60, R60, R95, 1.1641532182693481445e-10 ;  /* 0x2f0000003c3c7423 */ /* 0x000fe2000001005f */
[----:B------:R-:W-:-:S04]  /*14600*/  FMUL.FTZ R61, R61, UR5 ;  /* 0x000000053d3d7c20 */ /* 0x000fc80008410000 */
[----:B------:R-:W-:-:S04]  /*14610*/  FSETP.GTU.FTZ.AND P6, PT, R60, UR4, PT ;  /* 0x000000043c007c0b */ /* 0x000fc8000bfdc000 */
[----:B------:R-:W-:Y:S02]  /*14620*/  FSEL R60, R61, RZ, !P6 ;  /* 0x000000ff3d3c7208 */ /* 0x000fe40007000000 */
[----:B------:R-:W-:-:S03]  /*14630*/  PRMT R61, R91, 0x5410, R86 ;  /* 0x000054105b3d7816 */ /* 0x000fc60000000056 */
[----:B------:R-:W-:Y:S01]  /*14640*/  FADD.FTZ R63, R63, R60 ;  /* 0x0000003c3f3f7221 */ /* 0x000fe20000010000 */
[----:B------:R-:W-:-:S03]  /*14650*/  SEL R60, RZ, 0x1, P6 ;  /* 0x00000001ff3c7807 */ /* 0x000fc60003000000 */
[----:B------:R-:W-:Y:S01]  /*14660*/  @P1 FADD.FTZ R95, R80, R63 ;  /* 0x0000003f505f1221 */ /* 0x000fe20000010000 */
[----:B------:R-:W-:Y:S02]  /*14670*/  @!P1 MOV R95, R63 ;  /* 0x0000003f005f9202 */ /* 0x000fe40000000f00 */
[----:B------:R-:W-:Y:S02]  /*14680*/  PRMT R16, R60, 0x7610, R16 ;  /* 0x000076103c107816 */ /* 0x000fe40000000010 */
[----:B------:R-:W-:Y:S02]  /*14690*/  F2FP.F16.F32.PACK_AB R63, RZ, R95 ;  /* 0x0000005fff3f723e */ /* 0x000fe400000000ff */
[----:B------:R-:W-:Y:S02]  /*146a0*/  PRMT R60, R94, 0x5410, R92 ;  /* 0x000054105e3c7816 */ /* 0x000fe4000000005c */
[----:B------:R-:W-:Y:S01]  /*146b0*/  PRMT R63, R89, 0x5410, R63 ;  /* 0x00005410593f7816 */ /* 0x000fe2000000003f */
[----:B------:R-:W-:Y:S06]  /*146c0*/  BRA `(.L_x_7985) ;  /* 0x0000002400cc7947 */ /* 0x000fec0003800000 */
.L_x_7936:
        /* <DEDUP_REMOVED lines=15> */
.L_x_7987:
        /* <DEDUP_REMOVED lines=12> */
.L_x_7988:
        /* <DEDUP_REMOVED lines=43> */
.L_x_7986:
        /* <DEDUP_REMOVED lines=23> */
.L_x_7990:
        /* <DEDUP_REMOVED lines=12> */
.L_x_7991:
        /* <DEDUP_REMOVED lines=43> */
.L_x_7989:
        /* <DEDUP_REMOVED lines=23> */
.L_x_7993:
        /* <DEDUP_REMOVED lines=12> */
.L_x_7994:
        /* <DEDUP_REMOVED lines=43> */
.L_x_7992:
        /* <DEDUP_REMOVED lines=23> */
.L_x_7996:
        /* <DEDUP_REMOVED lines=12> */
.L_x_7997:
        /* <DEDUP_REMOVED lines=43> */
.L_x_7995:
        /* <DEDUP_REMOVED lines=23> */
.L_x_7999:
        /* <DEDUP_REMOVED lines=12> */
.L_x_8000:
        /* <DEDUP_REMOVED lines=43> */
.L_x_7998:
[----:B------:R-:W-:Y:S01]  /*15eb0*/  I2FP.F32.U32 R60, R60 ;  /* 0x0000003c003c7245 */ /* 0x000fe20000201000 */
[----:B------:R-:W-:Y:S01]  /*15ec0*/  HADD2.F32 R77, -RZ, R62.H0_H0 ;  /* 0x2000003eff4d7230 */ /* 0x000fe20000004100 */
        /* <DEDUP_REMOVED lines=20> */
.L_x_8002:
        /* <DEDUP_REMOVED lines=12> */
.L_x_8003:
        /* <DEDUP_REMOVED lines=43> */
.L_x_8001:
        /* <DEDUP_REMOVED lines=22> */
.L_x_8005:
        /* <DEDUP_REMOVED lines=12> */
.L_x_8006:
        /* <DEDUP_REMOVED lines=43> */
.L_x_8004:
        /* <DEDUP_REMOVED lines=22> */
.L_x_8008:
        /* <DEDUP_REMOVED lines=12> */
.L_x_8009:
        /* <DEDUP_REMOVED lines=41> */
[----:B------:R-:W-:Y:S02]  /*16d00*/  LOP3.LUT R87, R82, UR36, R85, 0x96, !PT ;  /* 0x0000002452577c12 */ /* 0x000fe4000f8e9655 */
[----:B------:R-:W-:-:S07]  /*16d10*/  MOV R70, R84 ;  /* 0x0000005400467202 */ /* 0x000fce0000000f00 */
.L_x_8007:
        /* <DEDUP_REMOVED lines=14> */
.L_x_7985:
[----:B------:R-:W-:Y:S02]  /*16e00*/  SEL R80, RZ, 0x1000000, !P5 ;  /* 0x01000000ff507807 */ /* 0x000fe40006800000 */
        /* <DEDUP_REMOVED lines=16> */
[----:B------:R-:W-:Y:S01]  /*16f10*/  LOP3.LUT R80, R80, R85, RZ, 0xfc, !PT ;  /* 0x0000005550507212 */ /* 0x000fe200078efcff */
[----:B------:R-:W-:-:S05]  /*16f20*/  IMAD.WIDE.U32 R84, R72, 0x8, R122 ;  /* 0x0000000848547825 */ /* 0x000fca00078e007a */
        /* <DEDUP_REMOVED lines=22> */
.L_x_8010:
[----:B01----:R-:W-:Y:S01]  /*17090*/  FADD.FTZ R60, RZ, R6 ;  /* 0x00000006ff3c7221 */ /* 0x003fe20000010000 */
[----:B------:R-:W0:Y:S01]  /*170a0*/  S2UR UR5, SR_CgaCtaId ;  /* 0x00000000000579c3 */ /* 0x000e220000008800 */
[----:B------:R-:W-:Y:S01]  /*170b0*/  ISETP.NE.AND P1, PT, R124, RZ, PT ;  /* 0x000000ff7c00720c */ /* 0x000fe20003f25270 */
[----:B------:R-:W-:Y:S01]  /*170c0*/  UMOV UR4, 0x400 ;  /* 0x0000040000047882 */ /* 0x000fe20000000000 */
[----:B------:R-:W-:Y:S01]  /*170d0*/  FADD.FTZ R61, R60, R7 ;  /* 0x000000073c3d7221 */ /* 0x000fe20000010000 */
[----:B------:R-:W-:Y:S02]  /*170e0*/  SHF.R.U32.HI R83, RZ, 0x5, R125 ;  /* 0x00000005ff537819 */ /* 0x000fe4000001167d */
[----:B------:R-:W-:Y:S01]  /*170f0*/  ISETP.GT.U32.AND P2, PT, R124, 0x3, PT ;  /* 0x000000037c00780c */ /* 0x000fe20003f44070 */
[----:B------:R-:W-:Y:S01]  /*17100*/  FADD.FTZ R60, R61, R8 ;  /* 0x000000083d3c7221 */ /* 0x000fe20000010000 */
[----:B------:R-:W-:Y:S01]  /*17110*/  PLOP3.LUT P3, PT, PT, PT, UP2, 0x40, 0x4 ;  /* 0x000000000004781c */ /* 0x000fe20003f6e828 */
[----:B------:R-:W1:Y:S02]  /*17120*/  LDC.64 R120, c[0x0][0x428] ;  /* 0x00010a00ff787b82 */ /* 0x000e640000000a00 */
        /* <DEDUP_REMOVED lines=96> */
[----:B------:R-:W-:Y:S02]  /*17730*/  @!P2 LEA R83, R124, UR4, 0x3 ;  /* 0x000000047c53ac11 */ /* 0x000fe4000f8e18ff */
[----:B------:R-:W-:Y:S01]  /*17740*/  @!P2 MOV R81, 0x300 ;  /* 0x000003000051a802 */ /* 0x000fe20000000f00 */
[----:B------:R0:W-:Y:S01]  /*17750*/  @!P1 STS.64 [R82], R60 ;  /* 0x0000003c52009388 */ /* 0x0001e20000000a00 */
[----:B------:R-:W-:Y:S01]  /*17760*/  BAR.SYNC.DEFER_BLOCKING 0x0 ;  /* 0x0000000000007b1d */ /* 0x000fe20000010000 */
[----:B------:R-:W-:-:S05]  /*17770*/  ISETP.NE.AND P1, PT, R125, RZ, PT ;  /* 0x000000ff7d00720c */ /* 0x000fca0003f25270 */
[----:B------:R-:W2:Y:S01]  /*17780*/  SHFL.DOWN PT, R84, R81, 0x2, 0x1f ;  /* 0x08401f0051547f89 */ /* 0x000ea200000e0000 */
[----:B0-----:R-:W-:-:S03]  /*17790*/  I2FP.F32.U32 R82, R81 ;  /* 0x0000005100527245 */ /* 0x001fc60000201000 */
[----:B------:R-:W-:Y:S01]  /*177a0*/  @!P2 LDS.64 R62, [R83] ;  /* 0x00000000533ea984 */ /* 0x000fe20000000a00 */
[----:B------:R-:W-:Y:S01]  /*177b0*/  PLOP3.LUT P2, PT, PT, PT, UP2, 0x40, 0x4 ;  /* 0x000000000004781c */ /* 0x000fe20003f4e828 */
[----:B--2---:R-:W-:Y:S01]  /*177c0*/  IMAD.IADD R89, R84, 0x1, R81 ;  /* 0x0000000154597824 */ /* 0x004fe200078e0251 */
[----:B------:R-:W-:-:S04]  /*177d0*/  I2FP.F32.S32 R84, R84 ;  /* 0x0000005400547245 */ /* 0x000fc80000201400 */
[----:B------:R-:W-:Y:S01]  /*177e0*/  I2FP.F32.S32 R80, R89 ;  /* 0x0000005900507245 */ /* 0x000fe20000201400 */
[----:B------:R-:W0:Y:S03]  /*177f0*/  SHFL.DOWN PT, R60, R89, 0x1, 0x1f ;  /* 0x08201f00593c7f89 */ /* 0x000e2600000e0000 */
[----:B------:R-:W2:Y:S01]  /*17800*/  MUFU.RCP R91, R80 ;  /* 0x00000050005b7308 */ /* 0x000ea20000001000 */
[-C--:B0-----:R-:W-:Y:S01]  /*17810*/  IADD3 R89, PT, PT, R89, R60.reuse, RZ ;  /* 0x0000003c59597210 */ /* 0x081fe20007ffe0ff */
[----:B------:R-:W0:Y:S01]  /*17820*/  SHFL.DOWN PT, R85, R62, 0x2, 0x1f ;  /* 0x08401f003e557f89 */ /* 0x000e2200000e0000 */
[----:B------:R-:W-:Y:S02]  /*17830*/  I2FP.F32.S32 R81, R60 ;  /* 0x0000003c00517245 */ /* 0x000fe40000201400 */
[----:B------:R-:W-:Y:S01]  /*17840*/  I2FP.F32.S32 R89, R89 ;  /* 0x0000005900597245 */ /* 0x000fe20000201400 */
[----:B------:R-:W3:Y:S05]  /*17850*/  SHFL.DOWN PT, R86, R63, 0x2, 0x1f ;  /* 0x08401f003f567f89 */ /* 0x000eea00000e0000 */
[----:B------:R-:W4:Y:S01]  /*17860*/  MUFU.RCP R89, R89 ;  /* 0x0000005900597308 */ /* 0x000f220000001000 */
[C---:B0-----:R-:W-:Y:S01]  /*17870*/  FMUL.FTZ R61, R85.reuse, R84 ;  /* 0x00000054553d7220 */ /* 0x041fe20000410000 */
[----:B------:R-:W-:-:S03]  /*17880*/  FADD.FTZ R85, -R85, R62 ;  /* 0x0000003e55557221 */ /* 0x000fc60000010100 */
[----:B------:R-:W-:Y:S01]  /*17890*/  FFMA.FTZ R92, R82, R62, R61 ;  /* 0x0000003e525c7223 */ /* 0x000fe2000001003d */
[----:B------:R-:W-:Y:S01]  /*178a0*/  FMUL.FTZ R85, R85, R85 ;  /* 0x0000005555557220 */ /* 0x000fe20000410000 */
[----:B---3--:R-:W-:Y:S02]  /*178b0*/  FADD.FTZ R86, R86, R63 ;  /* 0x0000003f56567221 */ /* 0x008fe40000010000 */
[----:B--2---:R-:W-:Y:S01]  /*178c0*/  FMUL.FTZ R61, R91, R92 ;  /* 0x0000005c5b3d7220 */ /* 0x004fe20000410000 */
[----:B------:R-:W-:-:S04]  /*178d0*/  FMUL.FTZ R85, R85, R82 ;  /* 0x0000005255557220 */ /* 0x000fc80000410000 */
[----:B------:R-:W0:Y:S01]  /*178e0*/  SHFL.DOWN PT, R62, R61, 0x1, 0x1f ;  /* 0x08201f003d3e7f89 */ /* 0x000e2200000e0000 */
[----:B------:R-:W-:Y:S01]  /*178f0*/  FMUL.FTZ R85, R85, R84 ;  /* 0x0000005455557220 */ /* 0x000fe20000410000 */
[----:B------:R-:W-:-:S03]  /*17900*/  IMAD.U32 R84, RZ, RZ, UR12 ;  /* 0x0000000cff547e24 */ /* 0x000fc6000f8e00ff */
[----:B------:R-:W-:-:S05]  /*17910*/  FFMA.FTZ R85, R91, R85, R86 ;  /* 0x000000555b557223 */ /* 0x000fca0000010056 */
[----:B------:R-:W2:Y:S01]  /*17920*/  SHFL.DOWN PT, R82, R85, 0x1, 0x1f ;  /* 0x08201f0055527f89 */ /* 0x000ea200000e0000 */
[----:B0-----:R-:W-:Y:S01]  /*17930*/  FADD.FTZ R60, R61, -R62 ;  /* 0x8000003e3d3c7221 */ /* 0x001fe20000010000 */
[----:B------:R-:W-:-:S03]  /*17940*/  FMUL.FTZ R83, R62, R81 ;  /* 0x000000513e537220 */ /* 0x000fc60000410000 */
[----:B------:R-:W-:Y:S01]  /*17950*/  FMUL.FTZ R63, R60, R60 ;  /* 0x0000003c3c3f7220 */ /* 0x000fe20000410000 */
[----:B------:R-:W-:-:S03]  /*17960*/  FFMA.FTZ R60, R80, R61, R83 ;  /* 0x0000003d503c7223 */ /* 0x000fc60000010053 */
[----:B------:R-:W-:Y:S01]  /*17970*/  FMUL.FTZ R63, R80, R63 ;  /* 0x0000003f503f7220 */ /* 0x000fe20000410000 */
[----:B----4-:R-:W-:Y:S01]  /*17980*/  FMUL.FTZ R60, R89, R60 ;  /* 0x0000003c593c7220 */ /* 0x010fe20000410000 */
[----:B--2---:R-:W-:Y:S02]  /*17990*/  FADD.FTZ R82, R85, R82 ;  /* 0x0000005255527221 */ /* 0x004fe40000010000 */
[----:B------:R-:W-:Y:S02]  /*179a0*/  FMUL.FTZ R63, R63, R81 ;  /* 0x000000513f3f7220 */ /* 0x000fe40000410000 */
[----:B------:R-:W0:Y:S01]  /*179b0*/  SHFL.IDX PT, R80, R60, RZ, 0x1f ;  /* 0x00001fff3c507589 */ /* 0x000e2200000e0000 */
[----:B------:R-:W2:Y:S01]  /*179c0*/  LDC R81, c[0x0][0x448] ;  /* 0x00011200ff517b82 */ /* 0x000ea20000000800 */
[----:B------:R-:W-:-:S05]  /*179d0*/  FFMA.FTZ R63, R89, R63, R82 ;  /* 0x0000003f593f7223 */ /* 0x000fca0000010052 */
[----:B------:R-:W2:Y:S01]  /*179e0*/  SHFL.IDX PT, R82, R63, RZ, 0x1f ;  /* 0x00001fff3f527589 */ /* 0x000ea200000e0000 */
[C---:B0-----:R-:W-:Y:S01]  /*179f0*/  FMUL.FTZ R61, R80.reuse, R80 ;  /* 0x00000050503d7220 */ /* 0x041fe20000410000 */
[----:B------:R-:W-:-:S04]  /*17a00*/  FSEL R83, R80, RZ, P3 ;  /* 0x000000ff50537208 */ /* 0x000fc80001800000 */
[----:B------:R-:W-:Y:S01]  /*17a10*/  FSEL R62, R61, RZ, !P2 ;  /* 0x000000ff3d3e7208 */ /* 0x000fe20005000000 */
[C---:B------:R-:W-:Y:S01]  /*17a20*/  FADD.FTZ R6, -R83.reuse, R6 ;  /* 0x0000000653067221 */ /* 0x040fe20000010100 */
[----:B--2---:R-:W-:Y:S01]  /*17a30*/  FFMA.FTZ R61, R82, UR16, R81 ;  /* 0x00000010523d7c23 */ /* 0x004fe20008010051 */
[C---:B------:R-:W-:Y:S01]  /*17a40*/  FADD.FTZ R81, -R83.reuse, R7 ;  /* 0x0000000753517221 */ /* 0x040fe20000010100 */
[C---:B------:R-:W-:Y:S01]  /*17a50*/  FADD.FTZ R92, -R83.reuse, R69 ;  /* 0x00000045535c7221 */ /* 0x040fe20000010100 */
[----:B------:R-:W-:Y:S01]  /*17a60*/  FADD.FTZ R101, -R83, R71 ;  /* 0x0000004753657221 */ /* 0x000fe20000010100 */
[----:B------:R-:W-:Y:S01]  /*17a70*/  FADD.FTZ R103, R61, R62 ;  /* 0x0000003e3d677221 */ /* 0x000fe20000010000 */
[----:B------:R-:W-:Y:S01]  /*17a80*/  MOV R69, UR12 ;  /* 0x0000000c00457c02 */ /* 0x000fe20008000f00 */
[----:B------:R-:W0:Y:S01]  /*17a90*/  @!P1 LDC.64 R62, c[0x0][0x3c8] ;  /* 0x0000f200ff3e9b82 */ /* 0x000e220000000a00 */
[C---:B------:R-:W-:Y:S01]  /*17aa0*/  FADD.FTZ R91, -R83.reuse, R20 ;  /* 0x00000014535b7221 */ /* 0x040fe20000010100 */
[----:B------:R-:W2:Y:S01]  /*17ab0*/  MUFU.RSQ R7, R103 ;  /* 0x0000006700077308 */ /* 0x000ea20000001400 */
[C---:B------:R-:W-:Y:S01]  /*17ac0*/  FADD.FTZ R71, -R83.reuse, R74 ;  /* 0x0000004a53477221 */ /* 0x040fe20000010100 */
[C---:B------:R-:W-:Y:S01]  /*17ad0*/  FADD.FTZ R89, -R83.reuse, R75 ;  /* 0x0000004b53597221 */ /* 0x040fe20000010100 */
[----:B------:R-:W-:Y:S01]  /*17ae0*/  FADD.FTZ R20, -R83, R67 ;  /* 0x0000004353147221 */ /* 0x000fe20000010100 */
[----:B-1----:R-:W-:-:S04]  /*17af0*/  IMAD.WIDE.U32 R74, R5, 0x10, R120 ;  /* 0x00000010054a7825 */ /* 0x002fc800078e0078 */
[C---:B------:R-:W-:Y:S01]  /*17b00*/  FADD.FTZ R8, -R83.reuse, R8 ;  /* 0x0000000853087221 */ /* 0x040fe20000010100 */
[----:B------:R-:W1:Y:S01]  /*17b10*/  @!P1 LDC.64 R60, c[0x0][0x3c0] ;  /* 0x0000f000ff3c9b82 */ /* 0x000e620000000a00 */
        /* <DEDUP_REMOVED lines=12> */
[C---:B------:R-:W-:Y:S01]  /*17be0*/  FMUL.FTZ R81, R7.reuse, R92 ;  /* 0x0000005c07517220 */ /* 0x040fe20000410000 */
[C---:B------:R-:W-:Y:S01]  /*17bf0*/  FMUL.FTZ R65, R7.reuse, R65 ;  /* 0x0000004107417220 */ /* 0x040fe20000410000 */
[----:B------:R-:W-:Y:S01]  /*17c00*/  FMUL.FTZ R66, R7, R66 ;  /* 0x0000004207427220 */ /* 0x000fe20000410000 */
[----:B0-----:R-:W-:-:S04]  /*17c10*/  @!P1 IMAD.WIDE R68, R69, 0x4, R62 ;  /* 0x0000000445449825 */ /* 0x001fc800078e023e */
[C---:B------:R-:W-:Y:S01]  /*17c20*/  FMUL.FTZ R63, R7.reuse, R20 ;  /* 0x00000014073f7220 */ /* 0x040fe20000410000 */
[----:B------:R-:W-:Y:S01]  /*17c30*/  FMUL.FTZ R20, R7, R101 ;  /* 0x0000006507147220 */ /* 0x000fe20000410000 */
[----:B------:R-:W-:Y:S01]  /*17c40*/  FFMA.FTZ R5, R5, R116, R52 ;  /* 0x0000007405057223 */ /* 0x000fe20000010034 */
[----:B------:R-:W-:Y:S01]  /*17c50*/  FFMA.FTZ R6, R6, R117, R53 ;  /* 0x0000007506067223 */ /* 0x000fe20000010035 */
[C---:B------:R-:W-:Y:S01]  /*17c60*/  FADD.FTZ R94, -R83.reuse, R76 ;  /* 0x0000004c535e7221 */ /* 0x040fe20000010100 */
[C---:B------:R-:W-:Y:S01]  /*17c70*/  FADD.FTZ R100, -R83.reuse, R77 ;  /* 0x0000004d53647221 */ /* 0x040fe20000010100 */
[----:B------:R-:W-:Y:S01]  /*17c80*/  FADD.FTZ R78, -R83, R78 ;  /* 0x0000004e534e7221 */ /* 0x000fe20000010100 */
[----:B-1----:R-:W-:-:S04]  /*17c90*/  @!P1 IMAD.WIDE R18, R84, 0x4, R60 ;  /* 0x0000000454129825 */ /* 0x002fc800078e023c */
[C---:B------:R-:W-:Y:S01]  /*17ca0*/  FMUL.FTZ R61, R7.reuse, R8 ;  /* 0x00000008073d7220 */ /* 0x040fe20000410000 */
[----:B------:R-:W-:Y:S01]  /*17cb0*/  FMUL.FTZ R8, R7, R21 ;  /* 0x0000001507087220 */ /* 0x000fe20000410000 */
[----:B------:R-:W-:Y:S01]  /*17cc0*/  FADD.FTZ R79, -R83, R79 ;  /* 0x0000004f534f7221 */ /* 0x000fe20000010100 */
[----:B------:R-:W-:Y:S01]  /*17cd0*/  FFMA.FTZ R62, R63, R104, R40 ;  /* 0x000000683f3e7223 */ /* 0x000fe20000010028 */
[----:B------:R-:W-:Y:S01]  /*17ce0*/  FADD.FTZ R83, -R83, R95 ;  /* 0x0000005f53537221 */ /* 0x000fe20000010100 */
[----:B------:R-:W-:Y:S01]  /*17cf0*/  FFMA.FTZ R21, R61, R118, R54 ;  /* 0x000000763d157223 */ /* 0x000fe20000010036 */
        /* <DEDUP_REMOVED lines=9> */
[----:B------:R-:W-:Y:S01]  /*17d90*/  FFMA.FTZ R65, R8, R105, R41 ;  /* 0x0000006908417223 */ /* 0x000fe20000010029 */
        /* <DEDUP_REMOVED lines=29> */
[--C-:B------:R-:W-:Y:S01]  /*17f70*/  IMAD.WIDE.U32 R76, R22, 0x10, R120.reuse ;  /* 0x00000010164c7825 */ /* 0x100fe200078e0078 */
[----:B------:R-:W-:Y:S01]  /*17f80*/  F2FP.F16.F32.PACK_AB R23, R102, R23 ;  /* 0x000000176617723e */ /* 0x000fe200000000ff */
[----:B------:R0:W-:Y:S01]  /*17f90*/  @!P1 STG.E desc[UR8][R18.64], R80 ;  /* 0x0000005012009986 */ /* 0x0001e2000c101908 */
[----:B------:R-:W-:Y:S01]  /*17fa0*/  F2FP.F16.F32.PACK_AB R22, R86, R85 ;  /* 0x000000555616723e */ /* 0x000fe200000000ff */
[----:B------:R-:W-:Y:S01]  /*17fb0*/  IMAD.WIDE.U32 R72, R72, 0x10, R120 ;  /* 0x0000001048487825 */ /* 0x000fe200078e0078 */
[----:B------:R-:W-:Y:S01]  /*17fc0*/  F2FP.F16.F32.PACK_AB R21, R82, R21 ;  /* 0x000000155215723e */ /* 0x000fe200000000ff */
[----:B------:R0:W-:Y:S01]  /*17fd0*/  @!P1 STG.E desc[UR8][R68.64], R7 ;  /* 0x0000000744009986 */ /* 0x0001e2000c101908 */
[----:B------:R-:W-:Y:S01]  /*17fe0*/  F2FP.F16.F32.PACK_AB R60, R60, R17 ;  /* 0x000000113c3c723e */ /* 0x000fe200000000ff */
[----:B------:R-:W-:Y:S01]  /*17ff0*/  UIADD3 UR12, UPT, UPT, UR12, UR18, URZ ;  /* 0x000000120c0c7290 */ /* 0x000fe2000fffe0ff */
[----:B------:R-:W-:Y:S01]  /*18000*/  F2FP.F16.F32.PACK_AB R67, R8, R67 ;  /* 0x000000430843723e */ /* 0x000fe200000000ff */
[----:B------:R0:W-:Y:S01]  /*18010*/  STG.E.128 desc[UR8][R74.64], R20 ;  /* 0x000000144a007986 */ /* 0x0001e2000c101d08 */
[----:B------:R-:W-:Y:S01]  /*18020*/  F2FP.F16.F32.PACK_AB R66, R71, R66 ;  /* 0x000000424742723e */ /* 0x000fe200000000ff */
[----:B------:R-:W-:Y:S01]  /*18030*/  UISETP.GE.AND UP0, UPT, UR12, UR19, UPT ;  /* 0x000000130c00728c */ /* 0x000fe2000bf06270 */
[----:B------:R-:W-:Y:S01]  /*18040*/  F2FP.F16.F32.PACK_AB R65, R94, R65 ;  /* 0x000000415e41723e */ /* 0x000fe200000000ff */
[----:B------:R0:W-:Y:S01]  /*18050*/  STG.E.128 desc[UR8][R76.64], R60 ;  /* 0x0000003c4c007986 */ /* 0x0001e2000c101d08 */
[----:B------:R-:W-:-:S05]  /*18060*/  F2FP.F16.F32.PACK_AB R64, R5, R64 ;  /* 0x000000400540723e */ /* 0x000fca00000000ff */
[----:B------:R0:W-:Y:S01]  /*18070*/  STG.E.128 desc[UR8][R72.64], R64 ;  /* 0x0000004048007986 */ /* 0x0001e2000c101d08 */
[----:B------:R-:W-:Y:S05]  /*18080*/  BRA.U !UP0, `(.L_x_8011) ;  /* 0xfffffe8908607547 */ /* 0x000fea000b83ffff */
[----:B------:R-:W-:Y:S05]  /*18090*/  EXIT ;  /* 0x000000000000794d */ /* 0x000fea0003800000 */
.L_x_8012:
        /* <DEDUP_REMOVED lines=14> */
.L_x_13611:


//--------------------- .text._ZN10layer_norm31ln_parallel_residual_fwd_kernelINS_13Kernel_traitsI6__halfS2_fS2_fjLj3072ELj1ELj1ELj4ELj16ENS_18Kernel_traits_baseILj3072ES2_S2_fS2_fjLj128EEEEELb0ELb0ELb0EEEvNS_9FwdParamsE --------------------------
	.section	.text._ZN10layer_norm31ln_parallel_residual_fwd_kernelINS_13Kernel_traitsI6__halfS2_fS2_fjLj3072ELj1ELj1ELj4ELj16ENS_18Kernel_traits_baseILj3072ES2_S2_fS2_fjLj128EEEEELb0ELb0ELb0EEEvNS_9FwdParamsE,"ax",@progbits
	.align	128
        .global         _ZN10layer_norm31ln_parallel_residual_fwd_kernelINS_13Kernel_traitsI6__halfS2_fS2_fjLj3072ELj1ELj1ELj4ELj16ENS_18Kernel_traits_baseILj3072ES2_S2_fS2_fjLj128EEEEELb0ELb0ELb0EEEvNS_9FwdParamsE
        .type           _ZN10layer_norm31ln_parallel_residual_fwd_kernelINS_13Kernel_traitsI6__halfS2_fS2_fjLj3072ELj1ELj1ELj4ELj16ENS_18Kernel_traits_baseILj3072ES2_S2_fS2_fjLj128EEEEELb0ELb0ELb0EEEvNS_9FwdParamsE,@function
        .size           _ZN10layer_norm31ln_parallel_residual_fwd_kernelINS_13Kernel_traitsI6__halfS2_fS2_fjLj3072ELj1ELj1ELj4ELj16ENS_18Kernel_traits_baseILj3072ES2_S2_fS2_fjLj128EEEEELb0ELb0ELb0EEEvNS_9FwdParamsE,(.L_x_13612 - _ZN10layer_norm31ln_parallel_residual_fwd_kernelINS_13Kernel_traitsI6__halfS2_fS2_fjLj3072ELj1ELj1ELj4ELj16ENS_18Kernel_traits_baseILj3072ES2_S2_fS2_fjLj128EEEEELb0ELb0ELb0EEEvNS_9FwdParamsE)
        .other          _ZN10layer_norm31ln_parallel_residual_fwd_kernelINS_13Kernel_traitsI6__halfS2_fS2_fjLj3072ELj1ELj1ELj4ELj16ENS_18Kernel_traits_baseILj3072ES2_S2_fS2_fjLj128EEEEELb0ELb0ELb0EEEvNS_9FwdParamsE,@"STO_CUDA_ENTRY STV_DEFAULT"
_ZN10layer_norm31ln_parallel_residual_fwd_kernelINS_13Kernel_traitsI6__halfS2_fS2_fjLj3072ELj1ELj1ELj4ELj16ENS_18Kernel_traits_baseILj3072ES2_S2_fS2_fjLj128EEEEELb0ELb0ELb0EEEvNS_9FwdParamsE:
.text._ZN10layer_norm31ln_parallel_residual_fwd_kernelINS_13Kernel_traitsI6__halfS2_fS2_fjLj3072ELj1ELj1ELj4ELj16ENS_18Kernel_traits_baseILj3072ES2_S2_fS2_fjLj128EEEEELb0ELb0ELb0EEEvNS_9FwdParamsE:
        /* <DEDUP_REMOVED lines=27> */
[----:B------:R-:W-:Y:S02]  /*01b0*/  @P0 LOP3.LUT R39, R3, 0x80, RZ, 0xfc, !PT ;  /* 0x0000008003270812 */ /* 0x000fe400078efcff */
[----:B------:R-:W2:Y:S03]  /*01c0*/  LDC.64 R24, c[0x0][0x3d8] ;  /* 0x0000f600ff187b82 */ /* 0x000ea60000000a00 */
[----:B0-----:R-:W-:-:S05]  /*01d0*/  @P1 IMAD.WIDE.U32 R36, R39, 0x10, R36 ;  /* 0x0000001027241825 */ /* 0x001fca00078e0024 */
[----:B------:R-:W0:Y:S01]  /*01e0*/  LDC.64 R26, c[0x0][0x3d0] ;  /* 0x0000f400ff1a7b82 */ /* 0x000e220000000a00 */
[----:B------:R-:W5:Y:S01]  /*01f0*/  @P1 LDG.E.128 R16, desc[UR6][R36.64] ;  /* 0x0000000624101981 */ /* 0x000f62000c1e1d00 */
[----:B------:R-:W-:Y:S01]  /*0200*/  ISETP.GE.U32.AND P2, PT, R94, 0x180, PT ;  /* 0x000001805e00780c */ /* 0x000fe20003f46070 */
[----:B-1----:R-:W-:-:S04]  /*0210*/  @P0 IMAD.WIDE.U32 R20, R3, 0x10, R20 ;  /* 0x0000001003140825 */ /* 0x002fc800078e0014 */
[----:B------:R-:W-:Y:S01]  /*0220*/  HFMA2 R34, -RZ, RZ, 0, 0 ;  /* 0x00000000ff227431 */ /* 0x000fe200000001ff */
[----:B------:R-:W-:Y:S02]  /*0230*/  CS2R R32, SRZ ;  /* 0x0000000000207805 */ /* 0x000fe4000001ff00 */
[----:B------:R-:W-:Y:S02]  /*0240*/  MOV R30, RZ ;  /* 0x000000ff001e7202 */ /* 0x000fe40000000f00 */
[----:B------:R-:W-:Y:S01]  /*0250*/  CS2R R28, SRZ ;  /* 0x00000000001c7805 */ /* 0x000fe2000001ff00 */
[----:B------:R1:W5:Y:S01]  /*0260*/  @P0 LDG.E.128 R4, desc[UR6][R20.64] ;  /* 0x0000000614040981 */ /* 0x000362000c1e1d00 */
[----:B--2---:R-:W-:Y:S01]  /*0270*/  @P0 IMAD.WIDE.U32 R24, R3, 0x10, R24 ;  /* 0x0000001003180825 */ /* 0x004fe200078e0018 */
[----:B------:R-:W-:Y:S02]  /*0280*/  CS2R R22, SRZ ;  /* 0x0000000000167805 */ /* 0x000fe4000001ff00 */
[----:B------:R-:W-:-:S02]  /*0290*/  @P0 MOV R31, RZ ;  /* 0x000000ff001f0202 */ /* 0x000fc40000000f00 */
[----:B------:R-:W-:Y:S01]  /*02a0*/  @P1 MOV R35, RZ ;  /* 0x000000ff00231202 */ /* 0x000fe20000000f00 */
[----:B------:R2:W5:Y:S01]  /*02b0*/  @P0 LDG.E.128 R8, desc[UR6][R24.64] ;  /* 0x0000000618080981 */ /* 0x000562000c1e1d00 */
[C---:B0-----:R-:W-:Y:S01]  /*02c0*/  @P1 IMAD.WIDE.U32 R26, R39.reuse, 0x10, R26 ;  /* 0x00000010271a1825 */ /* 0x041fe200078e001a */
[----:B-1----:R-:W-:Y:S02]  /*02d0*/  CS2R R20, SRZ ;  /* 0x0000000000147805 */ /* 0x002fe4000001ff00 */
[----:B------:R-:W-:Y:S02]  /*02e0*/  @P1 IADD3 R39, PT, PT, R39, 0x80, RZ ;  /* 0x0000008027271810 */ /* 0x000fe40007ffe0ff */
[----:B------:R0:W5:Y:S01]  /*02f0*/  @P1 LDG.E.128 R12, desc[UR6][R26.64] ;  /* 0x000000061a0c1981 */ /* 0x000162000c1e1d00 */
[----:B--2---:R-:W-:Y:S02]  /*0300*/  CS2R R24, SRZ ;  /* 0x0000000000187805 */ /* 0x004fe4000001ff00 */
[----:B0-----:R-:W-:Y:S01]  /*0310*/  CS2R R26, SRZ ;  /* 0x00000000001a7805 */ /* 0x001fe2000001ff00 */
[----:B------:R-:W-:Y:S06]  /*0320*/  @!P2 BRA `(.L_x_8016) ;  /* 0x00000008006ca947 */ /* 0x000fec0003800000 */
[----:B------:R-:W0:Y:S08]  /*0330*/  LDC.64 R36, c[0x0][0x3d0] ;  /* 0x0000f400ff247b82 */ /* 0x000e300000000a00 */
[----:B------:R-:W1:Y:S01]  /*0340*/  LDC.64 R40, c[0x0][0x3d8] ;  /* 0x0000f600ff287b82 */ /* 0x000e620000000a00 */
[----:B0-----:R-:W-:-:S04]  /*0350*/  IMAD.WIDE.U32 R36, R39, 0x10, R36 ;  /* 0x0000001027247825 */ /* 0x001fc800078e0024 */
[----:B-1----:R-:W-:Y:S02]  /*0360*/  IMAD.WIDE.U32 R40, R39, 0x10, R40 ;  /* 0x0000001027287825 */ /* 0x002fe400078e0028 */
[----:B------:R-:W5:Y:S04]  /*0370*/  LDG.E.128 R36, desc[UR6][R36.64] ;  /* 0x0000000624247981 */ /* 0x000f68000c1e1d00 */
[----:B------:R-:W5:Y:S01]  /*0380*/  LDG.E.128 R40, desc[UR6][R40.64] ;  /* 0x0000000628287981 */ /* 0x000f62000c1e1d00 */
[----:B------:R-:W-:Y:S02]  /*0390*/  CS2R R46, SRZ ;  /* 0x00000000002e7805 */ /* 0x000fe4000001ff00 */
[----:B------:R-:W-:Y:S02]  /*03a0*/  CS2R R44, SRZ ;  /* 0x00000000002c7805 */ /* 0x000fe4000001ff00 */
[----:B------:R-:W-:-:S02]  /*03b0*/  MOV R34, RZ ;  /* 0x000000ff00227202 */ /* 0x000fc40000000f00 */
[----:B------:R-:W-:Y:S02]  /*03c0*/  CS2R R32, SRZ ;  /* 0x0000000000207805 */ /* 0x000fe4000001ff00 */
[----:B------:R-:W-:Y:S02]  /*03d0*/  MOV R30, RZ ;  /* 0x000000ff001e7202 */ /* 0x000fe40000000f00 */
[----:B------:R-:W-:Y:S02]  /*03e0*/  CS2R R28, SRZ ;  /* 0x00000000001c7805 */ /* 0x000fe4000001ff00 */
[----:B------:R-:W-:Y:S02]  /*03f0*/  CS2R R50, SRZ ;  /* 0x0000000000327805 */ /* 0x000fe4000001ff00 */
[----:B------:R-:W-:Y:S02]  /*0400*/  CS2R R48, SRZ ;  /* 0x0000000000307805 */ /* 0x000fe4000001ff00 */
[----:B------:R-:W-:-:S02]  /*0410*/  CS2R R22, SRZ ;  /* 0x0000000000167805 */ /* 0x000fc4000001ff00 */
[----:B------:R-:W-:Y:S02]  /*0420*/  CS2R R20, SRZ ;  /* 0x0000000000147805 */ /* 0x000fe4000001ff00 */
[----:B------:R-:W-:Y:S02]  /*0430*/  CS2R R26, SRZ ;  /* 0x00000000001a7805 */ /* 0x000fe4000001ff00 */
[----:B------:R-:W-:Y:S01]  /*0440*/  CS2R R24, SRZ ;  /* 0x0000000000187805 */ /* 0x000fe2000001ff00 */
[----:B------:R-:W-:Y:S06]  /*0450*/  BRA `(.L_x_8016) ;  /* 0x0000000800207947 */ /* 0x000fec0003800000 */
.L_x_8015:
[C---:B------:R-:W-:Y:S01]  /*0460*/  ISETP.GE.U32.AND P0, PT, R94.reuse, 0x80, PT ;  /* 0x000000805e00780c */ /* 0x040fe20003f06070 */
[----:B------:R-:W0:Y:S01]  /*0470*/  LDC.64 R32, c[0x0][0x3d8] ;  /* 0x0000f600ff207b82 */ /* 0x000e220000000a00 */
[----:B------:R-:W-:Y:S02]  /*0480*/  ISETP.GE.U32.AND P1, PT, R94, 0x100, PT ;  /* 0x000001005e00780c */ /* 0x000fe40003f26070 */
[----:B------:R-:W-:-:S05]  /*0490*/  MOV R47, R3 ;  /* 0x00000003002f7202 */ /* 0x000fca0000000f00 */
[----:B------:R-:W1:Y:S04]  /*04a0*/  LDC.64 R38, c[0x0][0x3d0] ;  /* 0x0000f400ff267b82 */ /* 0x000e680000000a00 */
[----:B------:R-:W-:-:S04]  /*04b0*/  @P0 LOP3.LUT R47, R3, 0x80, RZ, 0xfc, !PT ;  /* 0x00000080032f0812 */ /* 0x000fc800078efcff */
[----:B------:R-:W2:Y:S08]  /*04c0*/  @P0 LDC.64 R36, c[0x0][0x440] ;  /* 0x00011000ff240b82 */ /* 0x000eb00000000a00 */
[----:B------:R-:W3:Y:S08]  /*04d0*/  LDC.64 R40, c[0x0][0x3d8] ;  /* 0x0000f600ff287b82 */ /* 0x000ef00000000a00 */
[----:B------:R-:W4:Y:S01]  /*04e0*/  @P1 LDC.64 R42, c[0x0][0x440] ;  /* 0x00011000ff2a1b82 */ /* 0x000f220000000a00 */
[----:B0-----:R-:W-:-:S04]  /*04f0*/  @P0 IMAD.WIDE.U32 R44, R3, 0x10, R32 ;  /* 0x00000010032c0825 */ /* 0x001fc800078e0020 */
[----:B-1----:R-:W-:Y:S01]  /*0500*/  @P1 IMAD.WIDE.U32 R38, R47, 0x10, R38 ;  /* 0x000000102f261825 */ /* 0x002fe200078e0026 */
[----:B------:R-:W5:Y:S02]  /*0510*/  @P0 LDG.E.128 R8, desc[UR6][R44.64] ;  /* 0x000000062c080981 */ /* 0x000f64000c1e1d00 */
[----:B------:R-:W0:Y:S01]  /*0520*/  LDC.64 R28, c[0x0][0x3d0] ;  /* 0x0000f400ff1c7b82 */ /* 0x000e220000000a00 */
[----:B--2---:R-:W-:Y:S01]  /*0530*/  @P0 IMAD.WIDE.U32 R36, R3, 0x10, R36 ;  /* 0x0000001003240825 */ /* 0x004fe200078e0024 */
[----:B------:R-:W5:Y:S04]  /*0540*/  @P1 LDG.E.128 R12, desc[UR6][R38.64] ;  /* 0x00000006260c1981 */ /* 0x000f68000c1e1d00 */
[----:B------:R-:W5:Y:S01]  /*0550*/  @P0 LD.E.128 R24, desc[UR6][R36.64] ;  /* 0x0000000624180980 */ /* 0x000f62000c101d00 */
[----:B---3--:R-:W-:-:S05]  /*0560*/  @P1 IMAD.WIDE.U32 R40, R47, 0x10, R40 ;  /* 0x000000102f281825 */ /* 0x008fca00078e0028 */
[----:B------:R-:W5:Y:S01]  /*0570*/  @P1 LDG.E.128 R16, desc[UR6][R40.64] ;  /* 0x0000000628101981 */ /* 0x000f62000c1e1d00 */
[----:B----4-:R-:W-:-:S05]  /*0580*/  @P1 IMAD.WIDE.U32 R42, R47, 0x10, R42 ;  /* 0x000000102f2a1825 */ /* 0x010fca00078e002a */
[----:B------:R-:W5:Y:S01]  /*0590*/  @P1 LD.E.128 R20, desc[UR6][R42.64] ;  /* 0x000000062a141980 */ /* 0x000f62000c101d00 */
[----:B------:R-:W-:Y:S01]  /*05a0*/  ISETP.GE.U32.AND P2, PT, R94, 0x180, PT ;  /* 0x000001805e00780c */ /* 0x000fe20003f46070 */
[----:B0-----:R-:W-:-:S04]  /*05b0*/  @P0 IMAD.WIDE.U32 R28, R3, 0x10, R28 ;  /* 0x00000010031c0825 */ /* 0x001fc800078e001c */
[----:B------:R-:W-:Y:S01]  /*05c0*/  HFMA2 R34, -RZ, RZ, 0, 0 ;  /* 0x00000000ff227431 */ /* 0x000fe200000001ff */
[----:B------:R-:W-:Y:S02]  /*05d0*/  CS2R R32, SRZ ;  /* 0x0000000000207805 */ /* 0x000fe4000001ff00 */
[----:B------:R-:W-:Y:S01]  /*05e0*/  MOV R30, RZ ;  /* 0x000000ff001e7202 */ /* 0x000fe20000000f00 */
[----:B------:R0:W5:Y:S01]  /*05f0*/  @P0 LDG.E.128 R4, desc[UR6][R28.64] ;  /* 0x000000061c040981 */ /* 0x000162000c1e1d00 */
[----:B------:R-:W-:Y:S02]  /*0600*/  @P0 MOV R31, RZ ;  /* 0x000000ff001f0202 */ /* 0x000fe40000000f00 */
[----:B------:R-:W-:Y:S02]  /*0610*/  @P1 MOV R35, RZ ;  /* 0x000000ff00231202 */ /* 0x000fe40000000f00 */
[----:B------:R-:W-:Y:S02]  /*0620*/  @P1 IADD3 R47, PT, PT, R47, 0x80, RZ ;  /* 0x000000802f2f1810 */ /* 0x000fe40007ffe0ff */
[----:B0-----:R-:W-:Y:S01]  /*0630*/  CS2R R28, SRZ ;  /* 0x00000000001c7805 */ /* 0x001fe2000001ff00 */
[----:B------:R-:W-:Y:S06]  /*0640*/  @!P2 BRA `(.L_x_8016) ;  /* 0x0000000400a4a947 */ /* 0x000fec0003800000 */
        /* <DEDUP_REMOVED lines=16> */
.L_x_8014:
        /* <DEDUP_REMOVED lines=48> */
.L_x_8017:
        /* <DEDUP_REMOVED lines=9> */
[----:B0-----:R-:W-:-:S07]  /*0ae0*/  @P1 IMAD.WIDE.U32 R20, R69, 0x10, R20 ;  /* 0x0000001045141825 */ /* 0x001fce00078e0014 */
[----:B------:R-:W0:Y:S01]  /*0af0*/  @P2 LDC.64 R58, c[0x0][0x438] ;  /* 0x00010e00ff3a2b82 */ /* 0x000e220000000a00 */
[----:B-1----:R-:W-:-:S07]  /*0b00*/  @P1 IMAD.WIDE.U32 R54, R69, 0x10, R54 ;  /* 0x0000001045361825 */ /* 0x002fce00078e0036 */
[----:B------:R-:W1:Y:S01]  /*0b10*/  LDC.64 R60, c[0x0][0x3d8] ;  /* 0x0000f600ff3c7b82 */ /* 0x000e620000000a00 */
[C---:B--2---:R-:W-:Y:S01]  /*0b20*/  @P1 IMAD.WIDE.U32 R24, R69.reuse, 0x10, R24 ;  /* 0x0000001045181825 */ /* 0x044fe200078e0018 */
[----:B------:R-:W-:Y:S01]  /*0b30*/  @P1 IADD3 R69, PT, PT, R69, 0x80, RZ ;  /* 0x0000008045451810 */ /* 0x000fe20007ffe0ff */
[----:B------:R-:W5:Y:S05]  /*0b40*/  @P1 LDG.E.128 R16, desc[UR6][R54.64] ;  /* 0x0000000636101981 */ /* 0x000f6a000c1e1d00 */
[----:B------:R-:W2:Y:S01]  /*0b50*/  LDC.64 R62, c[0x0][0x3d0] ;  /* 0x0000f400ff3e7b82 */ /* 0x000ea20000000a00 */
[----:B---3--:R-:W-:-:S07]  /*0b60*/  @P2 IMAD.WIDE.U32 R56, R69, 0x10, R56 ;  /* 0x0000001045382825 */ /* 0x008fce00078e0038 */
[----:B------:R-:W3:Y:S01]  /*0b70*/  LDC.64 R66, c[0x0][0x3d8] ;  /* 0x0000f600ff427b82 */ /* 0x000ee20000000a00 */
[C---:B0-----:R-:W-:Y:S01]  /*0b80*/  @P2 IMAD.WIDE.U32 R58, R69.reuse, 0x10, R58 ;  /* 0x00000010453a2825 */ /* 0x041fe200078e003a */
[----:B------:R-:W5:Y:S04]  /*0b90*/  @P2 LDG.E.128 R36, desc[UR6][R56.64] ;  /* 0x0000000638242981 */ /* 0x000f68000c1e1d00 */
[----:B------:R-:W5:Y:S02]  /*0ba0*/  @P2 LD.E.128 R44, desc[UR6][R58.64] ;  /* 0x000000063a2c2980 */ /* 0x000f64000c101d00 */
[----:B------:R-:W0:Y:S01]  /*0bb0*/  @P0 LDC.64 R64, c[0x0][0x438] ;  /* 0x00010e00ff400b82 */ /* 0x000e220000000a00 */
[----:B-1----:R-:W-:-:S04]  /*0bc0*/  @P2 IMAD.WIDE.U32 R60, R69, 0x10, R60 ;  /* 0x00000010453c2825 */ /* 0x002fc800078e003c */
[----:B------:R-:W-:Y:S01]  /*0bd0*/  HFMA2 R22, -RZ, RZ, 0, 0 ;  /* 0x00000000ff167431 */ /* 0x000fe200000001ff */
[----:B------:R1:W5:Y:S04]  /*0be0*/  @P1 LDG.E.128 R12, desc[UR6][R20.64] ;  /* 0x00000006140c1981 */ /* 0x000368000c1e1d00 */
[----:B------:R-:W5:Y:S01]  /*0bf0*/  @P2 LDG.E.128 R40, desc[UR6][R60.64] ;  /* 0x000000063c282981 */ /* 0x000f62000c1e1d00 */
[C---:B--2---:R-:W-:Y:S01]  /*0c00*/  @P0 IMAD.WIDE.U32 R62, R3.reuse, 0x10, R62 ;  /* 0x00000010033e0825 */ /* 0x044fe200078e003e */
[----:B------:R-:W-:Y:S02]  /*0c10*/  MOV R26, RZ ;  /* 0x000000ff001a7202 */ /* 0x000fe40000000f00 */
[----:B------:R-:W-:Y:S01]  /*0c20*/  @P2 CS2R R50, SRZ ;  /* 0x0000000000322805 */ /* 0x000fe2000001ff00 */
[----:B------:R2:W5:Y:S04]  /*0c30*/  @P1 LD.E.128 R32, desc[UR6][R24.64] ;  /* 0x0000000618201980 */ /* 0x000568000c101d00 */
[----:B------:R4:W5:Y:S01]  /*0c40*/  @P0 LDG.E.128 R4, desc[UR6][R62.64] ;  /* 0x000000063e040981 */ /* 0x000962000c1e1d00 */
[----:B---3--:R-:W-:-:S05]  /*0c50*/  @P0 IMAD.WIDE.U32 R66, R3, 0x10, R66 ;  /* 0x0000001003420825 */ /* 0x008fca00078e0042 */
[----:B------:R4:W5:Y:S01]  /*0c60*/  @P0 LDG.E.128 R8, desc[UR6][R66.64] ;  /* 0x0000000642080981 */ /* 0x000962000c1e1d00 */
[----:B0-----:R-:W-:-:S05]  /*0c70*/  @P0 IMAD.WIDE.U32 R64, R3, 0x10, R64 ;  /* 0x0000001003400825 */ /* 0x001fca00078e0040 */
[----:B------:R4:W5:Y:S01]  /*0c80*/  @P0 LD.E.128 R28, desc[UR6][R64.64] ;  /* 0x00000006401c0980 */ /* 0x000962000c101d00 */
[----:B-1----:R-:W-:Y:S02]  /*0c90*/  CS2R R20, SRZ ;  /* 0x0000000000147805 */ /* 0x002fe4000001ff00 */
[----:B--2---:R-:W-:Y:S02]  /*0ca0*/  CS2R R24, SRZ ;  /* 0x0000000000187805 */ /* 0x004fe4000001ff00 */
[----:B------:R-:W-:Y:S02]  /*0cb0*/  @P0 MOV R27, RZ ;  /* 0x000000ff001b0202 */ /* 0x000fe40000000f00 */
[----:B------:R-:W-:Y:S02]  /*0cc0*/  @P2 CS2R R48, SRZ ;  /* 0x0000000000302805 */ /* 0x000fe4000001ff00 */
[----:B------:R-:W-:-:S07]  /*0cd0*/  @P1 MOV R23, RZ ;  /* 0x000000ff00171202 */ /* 0x000fce0000000f00 */
.L_x_8016:
[----:B------:R-:W-:Y:S05]  /*0ce0*/  BSYNC.RECONVERGENT B0 ;  /* 0x0000000000007941 */ /* 0x000fea0003800200 */
.L_x_8013:
        /* <DEDUP_REMOVED lines=17> */
[----:B------:R-:W0:Y:S01]  /*0e00*/  LDCU.64 UR10, c[0x0][0x3a0] ;  /* 0x00007400ff0a77ac */ /* 0x000e220008000a00 */
[----:B------:R-:W-:Y:S02]  /*0e10*/  I2FP.F32.U32 R53, R53 ;  /* 0x0000003500357245 */ /* 0x000fe40000201000 */
[----:B------:R-:W-:Y:S01]  /*0e20*/  LEA R100, R55, R0, 0x3 ;  /* 0x0000000037647211 */ /* 0x000fe200078e18ff */
[----:B------:R-:W-:Y:S01]  /*0e30*/  UPLOP3.LUT UP1, UPT, UPT, UPT, UPT, 0x40, 0x4 ;  /* 0x000000000004789c */ /* 0x000fe20003f2e870 */
[----:B-1----:R0:W0:Y:S10]  /*0e40*/  MUFU.RCP R95, R53 ;  /* 0x00000035005f7308 */ /* 0x0020340000001000 */
.L_x_8044:
        /* <DEDUP_REMOVED lines=8> */
[----:B----4-:R-:W0:Y:S01]  /*0ed0*/  LDC.64 R64, c[0x0][0x390] ;  /* 0x0000e400ff407b82 */ /* 0x010e220000000a00 */
[----:B------:R-:W-:Y:S02]  /*0ee0*/  ISETP.NE.U32.AND P1, PT, RZ, UR10, PT ;  /* 0x0000000aff007c0c */ /* 0x000fe4000bf25070 */
        /* <DEDUP_REMOVED lines=26> */
.L_x_8021:
[--C-:B-----5:R-:W-:Y:S02]  /*1090*/  HADD2.F32 R61, -RZ, R64.reuse.H0_H0 ;  /* 0x20000040ff3d7230 */ /* 0x120fe40000004100 */
[----:B------:R-:W-:Y:S02]  /*10a0*/  HADD2.F32 R64, -RZ, R64.H1_H1 ;  /* 0x30000040ff407230 */ /* 0x000fe40000004100 */
[--C-:B------:R-:W-:Y:S02]  /*10b0*/  HADD2.F32 R63, -RZ, R65.reuse.H0_H0 ;  /* 0x20000041ff3f7230 */ /* 0x100fe40000004100 */
[----:B------:R-:W-:Y:S01]  /*10c0*/  FADD.FTZ R60, R52, R61 ;  /* 0x0000003d343c7221 */ /* 0x000fe20000010000 */
[----:B------:R-:W-:Y:S02]  /*10d0*/  HADD2.F32 R0, -RZ, R65.H1_H1 ;  /* 0x30000041ff007230 */ /* 0x000fe40000004100 */
[----:B------:R-:W-:Y:S01]  /*10e0*/  FADD.FTZ R61, R53, R64 ;  /* 0x00000040353d7221 */ /* 0x000fe20000010000 */
[----:B------:R-:W-:-:S02]  /*10f0*/  HADD2.F32 R65, -RZ, R66.H0_H0 ;  /* 0x20000042ff417230 */ /* 0x000fc40000004100 */
[----:B------:R-:W-:Y:S01]  /*1100*/  FADD.FTZ R62, R54, R63 ;  /* 0x0000003f363e7221 */ /* 0x000fe20000010000 */
[----:B------:R-:W-:Y:S02]  /*1110*/  HADD2.F32 R66, -RZ, R66.H1_H1 ;  /* 0x30000042ff427230 */ /* 0x000fe40000004100 */
[----:B------:R-:W-:Y:S01]  /*1120*/  FADD.FTZ R63, R55, R0 ;  /* 0x00000000373f7221 */ /* 0x000fe20000010000 */
[--C-:B------:R-:W-:Y:S02]  /*1130*/  HADD2.F32 R85, -RZ, R67.reuse.H0_H0 ;  /* 0x20000043ff557230 */ /* 0x100fe40000004100 */
[----:B------:R-:W-:Y:S01]  /*1140*/  FADD.FTZ R64, R56, R65 ;  /* 0x0000004138407221 */ /* 0x000fe20000010000 */
[----:B------:R-:W-:Y:S02]  /*1150*/  HADD2.F32 R84, -RZ, R67.H1_H1 ;  /* 0x30000043ff547230 */ /* 0x000fe40000004100 */
[----:B------:R-:W-:Y:S01]  /*1160*/  FADD.FTZ R65, R57, R66 ;  /* 0x0000004239417221 */ /* 0x000fe20000010000 */
[----:B------:R-:W-:-:S02]  /*1170*/  FADD.FTZ R66, R58, R85 ;  /* 0x000000553a427221 */ /* 0x000fc40000010000 */
[----:B------:R-:W-:Y:S01]  /*1180*/  FADD.FTZ R67, R59, R84 ;  /* 0x000000543b437221 */ /* 0x000fe20000010000 */
[----:B------:R-:W-:Y:S06]  /*1190*/  BRA `(.L_x_8022) ;  /* 0x0000000000f07947 */ /* 0x000fec0003800000 */
.L_x_8020:
        /* <DEDUP_REMOVED lines=8> */
[----:B------:R-:W-:Y:S01]  /*1220*/  FADD.FTZ R60, R63, R60 ;  /* 0x0000003c3f3c7221 */ /* 0x000fe20000010000 */
[----:B------:R-:W-:-:S02]  /*1230*/  HADD2.F32 R0, -RZ, R65.H1_H1 ;  /* 0x30000041ff007230 */ /* 0x000fc40000004100 */
[----:B------:R-:W-:Y:S01]  /*1240*/  FADD.FTZ R61, R64, R61 ;  /* 0x0000003d403d7221 */ /* 0x000fe20000010000 */
[--C-:B------:R-:W-:Y:S02]  /*1250*/  HADD2.F32 R87, -RZ, R66.reuse.H0_H0 ;  /* 0x20000042ff577230 */ /* 0x100fe40000004100 */
[----:B------:R-:W-:Y:S02]  /*1260*/  HADD2.F32 R84, -RZ, R66.H1_H1 ;  /* 0x30000042ff547230 */ /* 0x000fe40000004100 */
[--C-:B------:R-:W-:Y:S02]  /*1270*/  HADD2.F32 R89, -RZ, R67.reuse.H0_H0 ;  /* 0x20000043ff597230 */ /* 0x100fe40000004100 */
[----:B------:R-:W-:Y:S02]  /*1280*/  HADD2.F32 R86, -RZ, R67.H1_H1 ;  /* 0x30000043ff567230 */ /* 0x000fe40000004100 */
[--C-:B------:R-:W-:Y:S02]  /*1290*/  HADD2.F32 R62, -RZ, R97.reuse.H0_H0 ;  /* 0x20000061ff3e7230 */ /* 0x100fe40000004100 */
[----:B------:R-:W-:-:S02]  /*12a0*/  HADD2.F32 R63, -RZ, R97.H1_H1 ;  /* 0x30000061ff3f7230 */ /* 0x000fc40000004100 */
[--C-:B------:R-:W-:Y:S02]  /*12b0*/  HADD2.F32 R64, -RZ, R98.reuse.H0_H0 ;  /* 0x20000062ff407230 */ /* 0x100fe40000004100 */
        /* <DEDUP_REMOVED lines=10> */
.L_x_8023:
[--C-:B-----5:R-:W-:Y:S02]  /*1360*/  HADD2.F32 R0, -RZ, R64.reuse.H0_H0 ;  /* 0x20000040ff007230 */ /* 0x120fe40000004100 */
[----:B------:R-:W-:Y:S02]  /*1370*/  HADD2.F32 R64, -RZ, R64.H1_H1 ;  /* 0x30000040ff407230 */ /* 0x000fe40000004100 */
[--C-:B------:R-:W-:Y:S02]  /*1380*/  HADD2.F32 R63, -RZ, R96.reuse.H1_H1 ;  /* 0x30000060ff3f7230 */ /* 0x100fe40000004100 */
[--C-:B------:R-:W-:Y:S02]  /*1390*/  HADD2.F32 R60, -RZ, R65.reuse.H0_H0 ;  /* 0x20000041ff3c7230 */ /* 0x100fe40000004100 */
[----:B------:R-:W-:Y:S02]  /*13a0*/  HADD2.F32 R62, -RZ, R65.H1_H1 ;  /* 0x30000041ff3e7230 */ /* 0x000fe40000004100 */
[----:B------:R-:W-:Y:S01]  /*13b0*/  FADD.FTZ R64, R64, R63 ;  /* 0x0000003f40407221 */ /* 0x000fe20000010000 */
[----:B------:R-:W-:-:S02]  /*13c0*/  HADD2.F32 R61, -RZ, R96.H0_H0 ;  /* 0x20000060ff3d7230 */ /* 0x000fc40000004100 */
[--C-:B------:R-:W-:Y:S02]  /*13d0*/  HADD2.F32 R84, -RZ, R66.reuse.H0_H0 ;  /* 0x20000042ff547230 */ /* 0x100fe40000004100 */
[----:B------:R-:W-:Y:S02]  /*13e0*/  HADD2.F32 R65, -RZ, R97.H0_H0 ;  /* 0x20000061ff417230 */ /* 0x000fe40000004100 */
[----:B------:R-:W-:Y:S01]  /*13f0*/  FADD.FTZ R61, R0, R61 ;  /* 0x0000003d003d7221 */ /* 0x000fe20000010000 */
[--C-:B------:R-:W-:Y:S02]  /*1400*/  HADD2.F32 R86, -RZ, R67.reuse.H0_H0 ;  /* 0x20000043ff567230 */ /* 0x100fe40000004100 */
[----:B------:R-:W-:Y:S02]  /*1410*/  HADD2.F32 R88, -RZ, R67.H1_H1 ;  /* 0x30000043ff587230 */ /* 0x000fe40000004100 */
[----:B------:R-:W-:Y:S01]  /*1420*/  FADD.FTZ R65, R60, R65 ;  /* 0x000000413c417221 */ /* 0x000fe20000010000 */
[----:B------:R-:W-:-:S02]  /*1430*/  HADD2.F32 R66, -RZ, R66.H1_H1 ;  /* 0x30000042ff427230 */ /* 0x000fc40000004100 */
[----:B------:R-:W-:Y:S01]  /*1440*/  FADD.FTZ R60, R52, R61 ;  /* 0x0000003d343c7221 */ /* 0x000fe20000010000 */
[--C-:B------:R-:W-:Y:S02]  /*1450*/  HADD2.F32 R67, -RZ, R98.reuse.H0_H0 ;  /* 0x20000062ff437230 */ /* 0x100fe40000004100 */
[----:B------:R-:W-:Y:S01]  /*1460*/  FADD.FTZ R61, R53, R64 ;  /* 0x00000040353d7221 */ /* 0x000fe20000010000 */
[----:B------:R-:W-:Y:S02]  /*1470*/  HADD2.F32 R85, -RZ, R98.H1_H1 ;  /* 0x30000062ff557230 */ /* 0x000fe40000004100 */
[----:B------:R-:W-:Y:S02]  /*1480*/  HADD2.F32 R63, -RZ, R97.H1_H1 ;  /* 0x30000061ff3f7230 */ /* 0x000fe40000004100 */
[----:B------:R-:W-:Y:S01]  /*1490*/  FADD.FTZ R67, R84, R67 ;  /* 0x0000004354437221 */ /* 0x000fe20000010000 */
[--C-:B------:R-:W-:Y:S02]  /*14a0*/  HADD2.F32 R87, -RZ, R99.reuse.H0_H0 ;  /* 0x20000063ff577230 */ /* 0x100fe40000004100 */
[----:B------:R-:W-:Y:S01]  /*14b0*/  FADD.FTZ R66, R66, R85 ;  /* 0x0000005542427221 */ /* 0x000fe20000010000 */
[----:B------:R-:W-:-:S02]  /*14c0*/  HADD2.F32 R89, -RZ, R99.H1_H1 ;  /* 0x30000063ff597230 */ /* 0x000fc40000004100 */
        /* <DEDUP_REMOVED lines=9> */
.L_x_8022:
[----:B------:R-:W0:Y:S01]  /*1560*/  LDC.64 R84, c[0x0][0x3a8] ;  /* 0x0000ea00ff547b82 */ /* 0x000e220000000a00 */
[C---:B------:R-:W-:Y:S01]  /*1570*/  IADD3 R0, PT, PT, R101.reuse, 0x80, RZ ;  /* 0x0000008065007810 */ /* 0x040fe20007ffe0ff */
[----:B0-----:R-:W-:-:S05]  /*1580*/  IMAD.WIDE.U32 R84, R101, 0x20, R84 ;  /* 0x0000002065547825 */ /* 0x001fca00078e0054 */
[----:B------:R0:W-:Y:S04]  /*1590*/  STG.E.128 desc[UR6][R84.64], R60 ;  /* 0x0000003c54007986 */ /* 0x0001e8000c101d06 */
[----:B------:R0:W-:Y:S02]  /*15a0*/  STG.E.128 desc[UR6][R84.64+0x10], R64 ;  /* 0x0000104054007986 */ /* 0x0001e4000c101d06 */
.L_x_8019:
[----:B--23--:R-:W-:Y:S05]  /*15b0*/  BSYNC.RECONVERGENT B0 ;  /* 0x0000000000007941 */ /* 0x00cfea0003800200 */
.L_x_8018:
        /* <DEDUP_REMOVED lines=19> */
[--C-:B-1---5:R-:W-:Y:S02]  /*16f0*/  HADD2.F32 R68, -RZ, R72.reuse.H0_H0 ;  /* 0x20000048ff447230 */ /* 0x122fe40000004100 */
[----:B------:R-:W-:Y:S02]  /*1700*/  HADD2.F32 R72, -RZ, R72.H1_H1 ;  /* 0x30000048ff487230 */ /* 0x000fe40000004100 */
[--C-:B------:R-:W-:Y:S02]  /*1710*/  HADD2.F32 R71, -RZ, R96.reuse.H1_H1 ;  /* 0x30000060ff477230 */ /* 0x100fe40000004100 */
[----:B------:R-:W-:Y:S02]  /*1720*/  HADD2.F32 R70, -RZ, R73.H0_H0 ;  /* 0x20000049ff467230 */ /* 0x000fe40000004100 */
[----:B------:R-:W-:Y:S02]  /*1730*/  HADD2.F32 R89, -RZ, R97.H0_H0 ;  /* 0x20000061ff597230 */ /* 0x000fe40000004100 */
[----:B------:R-:W-:Y:S01]  /*1740*/  FADD.FTZ R72, R71, R72 ;  /* 0x0000004847487221 */ /* 0x000fe20000010000 */
[----:B------:R-:W-:-:S02]  /*1750*/  HADD2.F32 R69, -RZ, R96.H0_H0 ;  /* 0x20000060ff457230 */ /* 0x000fc40000004100 */
[--C-:B0-----:R-:W-:Y:S02]  /*1760*/  HADD2.F32 R84, -RZ, R74.reuse.H0_H0 ;  /* 0x2000004aff547230 */ /* 0x101fe40000004100 */
[----:B------:R-:W-:Y:S01]  /*1770*/  FADD.FTZ R71, R89, R70 ;  /* 0x0000004659477221 */ /* 0x000fe20000010000 */
[----:B------:R-:W-:Y:S02]  /*1780*/  HADD2.F32 R85, -RZ, R74.H1_H1 ;  /* 0x3000004aff557230 */ /* 0x000fe40000004100 */
[----:B------:R-:W-:Y:S01]  /*1790*/  FADD.FTZ R69, R69, R68 ;  /* 0x0000004445457221 */ /* 0x000fe20000010000 */
[----:B------:R-:W-:Y:S02]  /*17a0*/  HADD2.F32 R73, -RZ, R73.H1_H1 ;  /* 0x30000049ff497230 */ /* 0x000fe40000004100 */
[--C-:B------:R-:W-:Y:S02]  /*17b0*/  HADD2.F32 R86, -RZ, R75.reuse.H0_H0 ;  /* 0x2000004bff567230 */ /* 0x100fe40000004100 */
[----:B------:R-:W-:-:S02]  /*17c0*/  HADD2.F32 R87, -RZ, R75.H1_H1 ;  /* 0x3000004bff577230 */ /* 0x000fc40000004100 */
[----:B------:R-:W-:Y:S02]  /*17d0*/  HADD2.F32 R74, -RZ, R97.H1_H1 ;  /* 0x30000061ff4a7230 */ /* 0x000fe40000004100 */
[--C-:B------:R-:W-:Y:S02]  /*17e0*/  HADD2.F32 R75, -RZ, R98.reuse.H0_H0 ;  /* 0x20000062ff4b7230 */ /* 0x100fe40000004100 */
[--C-:B------:R-:W-:Y:S02]  /*17f0*/  HADD2.F32 R89, -RZ, R99.reuse.H0_H0 ;  /* 0x20000063ff597230 */ /* 0x100fe40000004100 */
[----:B------:R-:W-:Y:S01]  /*1800*/  FADD.FTZ R74, R74, R73 ;  /* 0x000000494a4a7221 */ /* 0x000fe20000010000 */
[----:B------:R-:W-:Y:S02]  /*1810*/  HADD2.F32 R68, -RZ, R98.H1_H1 ;  /* 0x30000062ff447230 */ /* 0x000fe40000004100 */
        /* <DEDUP_REMOVED lines=14> */
.L_x_8027:
[--C-:B-1---5:R-:W-:Y:S02]  /*1900*/  HADD2.F32 R70, -RZ, R73.reuse.H0_H0 ;  /* 0x20000049ff467230 */ /* 0x122fe40000004100 */
[----:B0-----:R-:W-:Y:S02]  /*1910*/  HADD2.F32 R84, -RZ, R73.H1_H1 ;  /* 0x30000049ff547230 */ /* 0x001fe40000004100 */
[----:B------:R-:W-:Y:S02]  /*1920*/  HADD2.F32 R73, -RZ, R97.H0_H0 ;  /* 0x20000061ff497230 */ /* 0x000fe40000004100 */
[----:B------:R-:W-:Y:S02]  /*1930*/  HADD2.F32 R68, -RZ, R72.H0_H0 ;  /* 0x20000048ff447230 */ /* 0x000fe40000004100 */
[----:B------:R-:W-:Y:S02]  /*1940*/  HADD2.F32 R69, -RZ, R96.H0_H0 ;  /* 0x20000060ff457230 */ /* 0x000fe40000004100 */
[----:B------:R-:W-:Y:S01]  /*1950*/  FADD.FTZ R70, R73, R70 ;  /* 0x0000004649467221 */ /* 0x000fe20000010000 */
[----:B------:R-:W-:-:S02]  /*1960*/  HADD2.F32 R72, -RZ, R72.H1_H1 ;  /* 0x30000048ff487230 */ /* 0x000fc40000004100 */
[----:B------:R-:W-:Y:S02]  /*1970*/  HADD2.F32 R71, -RZ, R96.H1_H1 ;  /* 0x30000060ff477230 */ /* 0x000fe40000004100 */
[----:B------:R-:W-:Y:S01]  /*1980*/  FADD.FTZ R68, R69, R68 ;  /* 0x0000004445447221 */ /* 0x000fe20000010000 */
[--C-:B------:R-:W-:Y:S02]  /*1990*/  HADD2.F32 R85, -RZ, R74.reuse.H0_H0 ;  /* 0x2000004aff557230 */ /* 0x100fe40000004100 */
[----:B------:R-:W-:Y:S02]  /*19a0*/  HADD2.F32 R74, -RZ, R74.H1_H1 ;  /* 0x3000004aff4a7230 */ /* 0x000fe40000004100 */
[----:B------:R-:W-:Y:S01]  /*19b0*/  FADD.FTZ R69, R71, R72 ;  /* 0x0000004847457221 */ /* 0x000fe20000010000 */
[--C-:B------:R-:W-:Y:S02]  /*19c0*/  HADD2.F32 R86, -RZ, R75.reuse.H0_H0 ;  /* 0x2000004bff567230 */ /* 0x100fe40000004100 */
[----:B------:R-:W-:-:S02]  /*19d0*/  HADD2.F32 R87, -RZ, R75.H1_H1 ;  /* 0x3000004bff577230 */ /* 0x000fc40000004100 */
[--C-:B------:R-:W-:Y:S02]  /*19e0*/  HADD2.F32 R73, -RZ, R98.reuse.H1_H1 ;  /* 0x30000062ff497230 */ /* 0x100fe40000004100 */
[----:B------:R-:W-:Y:S02]  /*19f0*/  HADD2.F32 R75, -RZ, R99.H0_H0 ;  /* 0x20000063ff4b7230 */ /* 0x000fe40000004100 */
[----:B------:R-:W-:Y:S02]  /*1a00*/  HADD2.F32 R71, -RZ, R97.H1_H1 ;  /* 0x30000061ff477230 */ /* 0x000fe40000004100 */
[----:B------:R-:W-:Y:S01]  /*1a10*/  FADD.FTZ R73, R73, R74 ;  /* 0x0000004a49497221 */ /* 0x000fe20000010000 */
[----:B------:R-:W-:Y:S02]  /*1a20*/  HADD2.F32 R72, -RZ, R98.H0_H0 ;  /* 0x20000062ff487230 */ /* 0x000fe40000004100 */
[----:B------:R-:W-:Y:S01]  /*1a30*/  FADD.FTZ R74, R75, R86 ;  /* 0x000000564b4a7221 */ /* 0x000fe20000010000 */
[----:B------:R-:W-:-:S02]  /*1a40*/  HADD2.F32 R88, -RZ, R99.H1_H1 ;  /* 0x30000063ff587230 */ /* 0x000fc40000004100 */
[----:B------:R-:W-:Y:S01]  /*1a50*/  FADD.FTZ R71, R71, R84 ;  /* 0x0000005447477221 */ /* 0x000fe20000010000 */
[----:B------:R-:W-:Y:S02]  /*1a60*/  FADD.FTZ R72, R72, R85 ;  /* 0x0000005548487221 */ /* 0x000fe40000010000 */
[----:B------:R-:W-:Y:S01]  /*1a70*/  FADD.FTZ R75, R88, R87 ;  /* 0x00000057584b7221 */ /* 0x000fe20000010000 */
[----:B------:R-:W-:Y:S06]  /*1a80*/  BRA `(.L_x_8028) ;  /* 0x0000000000687947 */ /* 0x000fec0003800000 */
.L_x_8026:
[----:B------:R-:W-:Y:S05]  /*1a90*/  @!P1 BRA `(.L_x_8029) ;  /* 0x0000000000449947 */ /* 0x000fea0003800000 */
[--C-:B-1---5:R-:W-:Y:S02]  /*1aa0*/  HADD2.F32 R69, -RZ, R72.reuse.H0_H0 ;  /* 0x20000048ff457230 */ /* 0x122fe40000004100 */
[----:B------:R-:W-:Y:S02]  /*1ab0*/  HADD2.F32 R72, -RZ, R72.H1_H1 ;  /* 0x30000048ff487230 */ /* 0x000fe40000004100 */
[--C-:B------:R-:W-:Y:S02]  /*1ac0*/  HADD2.F32 R71, -RZ, R73.reuse.H0_H0 ;  /* 0x20000049ff477230 */ /* 0x100fe40000004100 */
[----:B------:R-:W-:Y:S01]  /*1ad0*/  FADD.FTZ R68, R52, R69 ;  /* 0x0000004534447221 */ /* 0x000fe20000010000 */
[----:B0-----:R-:W-:Y:S02]  /*1ae0*/  HADD2.F32 R84, -RZ, R73.H1_H1 ;  /* 0x30000049ff547230 */ /* 0x001fe40000004100 */
        /* <DEDUP_REMOVED lines=12> */
.L_x_8029:
[--C-:B-1---5:R-:W-:Y:S02]  /*1bb0*/  HADD2.F32 R68, -RZ, R72.reuse.H0_H0 ;  /* 0x20000048ff447230 */ /* 0x122fe40000004100 */
[----:B------:R-:W-:Y:S02]  /*1bc0*/  HADD2.F32 R69, -RZ, R72.H1_H1 ;  /* 0x30000048ff457230 */ /* 0x000fe40000004100 */
[--C-:B------:R-:W-:Y:S02]  /*1bd0*/  HADD2.F32 R70, -RZ, R73.reuse.H0_H0 ;  /* 0x20000049ff467230 */ /* 0x100fe40000004100 */
[----:B------:R-:W-:Y:S02]  /*1be0*/  HADD2.F32 R71, -RZ, R73.H1_H1 ;  /* 0x30000049ff477230 */ /* 0x000fe40000004100 */
[--C-:B------:R-:W-:Y:S02]  /*1bf0*/  HADD2.F32 R72, -RZ, R74.reuse.H0_H0 ;  /* 0x2000004aff487230 */ /* 0x100fe40000004100 */
[----:B------:R-:W-:-:S02]  /*1c00*/  HADD2.F32 R73, -RZ, R74.H1_H1 ;  /* 0x3000004aff497230 */ /* 0x000fc40000004100 */
[--C-:B------:R-:W-:Y:S02]  /*1c10*/  HADD2.F32 R74, -RZ, R75.reuse.H0_H0 ;  /* 0x2000004bff4a7230 */ /* 0x100fe40000004100 */
[----:B------:R-:W-:-:S07]  /*1c20*/  HADD2.F32 R75, -RZ, R75.H1_H1 ;  /* 0x3000004bff4b7230 */ /* 0x000fce0000004100 */
.L_x_8028:
[----:B0-----:R-:W0:Y:S02]  /*1c30*/  LDC.64 R84, c[0x0][0x3a8] ;  /* 0x0000ea00ff547b82 */ /* 0x001e240000000a00 */
[C---:B0-----:R-:W-:Y:S01]  /*1c40*/  IMAD.WIDE.U32 R84, R0.reuse, 0x20, R84 ;  /* 0x0000002000547825 */ /* 0x041fe200078e0054 */
[----:B------:R-:W-:-:S04]  /*1c50*/  IADD3 R0, PT, PT, R0, 0x80, RZ ;  /* 0x0000008000007810 */ /* 0x000fc80007ffe0ff */
[----:B------:R1:W-:Y:S04]  /*1c60*/  STG.E.128 desc[UR6][R84.64], R68 ;  /* 0x0000004454007986 */ /* 0x0003e8000c101d06 */
[----:B------:R1:W-:Y:S02]  /*1c70*/  STG.E.128 desc[UR6][R84.64+0x10], R72 ;  /* 0x0000104854007986 */ /* 0x0003e4000c101d06 */
.L_x_8025:
[----:B------:R-:W-:Y:S05]  /*1c80*/  BSYNC.RECONVERGENT B0 ;  /* 0x0000000000007941 */ /* 0x000fea0003800200 */
.L_x_8024:
        /* <DEDUP_REMOVED lines=9> */
[----:B------:R-:W0:Y:S01]  /*1d20*/  @P1 LDC.64 R78, c[0x0][0x3a0] ;  /* 0x0000e800ff4e1b82 */ /* 0x000e220000000a00 */
[----:B--2---:R-:W-:-:S06]  /*1d30*/  IMAD.WIDE.U32 R80, R0, 0x10, R80 ;  /* 0x0000001000507825 */ /* 0x004fcc00078e0050 */
[----:B------:R-:W5:Y:S01]  /*1d40*/  LDG.E.128 R80, desc[UR6][R80.64] ;  /* 0x0000000650507981 */ /* 0x000f62000c1e1d00 */
[----:B---3--:R-:W-:-:S05]  /*1d50*/  @P0 IMAD.WIDE.U32 R76, R0, 0x10, R76 ;  /* 0x00000010004c0825 */ /* 0x008fca00078e004c */
[----:B------:R2:W5:Y:S01]  /*1d60*/  @P0 LDG.E.128 R96, desc[UR6][R76.64] ;  /* 0x000000064c600981 */ /* 0x000562000c1e1d00 */
[----:B0-----:R-:W-:-:S05]  /*1d70*/  @P1 IMAD.WIDE.U32 R78, R0, 0x20, R78 ;  /* 0x00000020004e1825 */ /* 0x001fca00078e004e */
[----:B------:R2:W5:Y:S04]  /*1d80*/  @P1 LDG.E.128 R52, desc[UR6][R78.64] ;  /* 0x000000064e341981 */ /* 0x000568000c1e1d00 */
[----:B------:R2:W5:Y:S01]  /*1d90*/  @P1 LDG.E.128 R56, desc[UR6][R78.64+0x10] ;  /* 0x000010064e381981 */ /* 0x000562000c1e1d00 */
[----:B------:R-:W-:Y:S05]  /*1da0*/  @!P0 BRA `(.L_x_8032) ;  /* 0x0000000000ec8947 */ /* 0x000fea0003800000 */
[----:B------:R-:W-:Y:S05]  /*1db0*/  @!P1 BRA `(.L_x_8033) ;  /* 0x0000000000849947 */ /* 0x000fea0003800000 */
[--C-:B--2--5:R-:W-:Y:S02]  /*1dc0*/  HADD2.F32 R76, -RZ, R80.reuse.H0_H0 ;  /* 0x20000050ff4c7230 */ /* 0x124fe40000004100 */
[----:B------:R-:W-:Y:S02]  /*1dd0*/  HADD2.F32 R80, -RZ, R80.H1_H1 ;  /* 0x30000050ff507230 */ /* 0x000fe40000004100 */
[--C-:B------:R-:W-:Y:S02]  /*1de0*/  HADD2.F32 R79, -RZ, R96.reuse.H1_H1 ;  /* 0x30000060ff4f7230 */ /* 0x100fe40000004100 */
[----:B------:R-:W-:Y:S02]  /*1df0*/  HADD2.F32 R78, -RZ, R81.H0_H0 ;  /* 0x20000051ff4e7230 */ /* 0x000fe40000004100 */
[----:B------:R-:W-:Y:S02]  /*1e00*/  HADD2.F32 R89, -RZ, R97.H0_H0 ;  /* 0x20000061ff597230 */ /* 0x000fe40000004100 */
[----:B------:R-:W-:Y:S01]  /*1e10*/  FADD.FTZ R80, R79, R80 ;  /* 0x000000504f507221 */ /* 0x000fe20000010000 */
[----:B------:R-:W-:-:S02]  /*1e20*/  HADD2.F32 R77, -RZ, R96.H0_H0 ;  /* 0x20000060ff4d7230 */ /* 0x000fc40000004100 */
[--C-:B-1----:R-:W-:Y:S02]  /*1e30*/  HADD2.F32 R84, -RZ, R82.reuse.H0_H0 ;  /* 0x20000052ff547230 */ /* 0x102fe40000004100 */
        /* <DEDUP_REMOVED lines=25> */
.L_x_8033:
[--C-:B--2--5:R-:W-:Y:S02]  /*1fd0*/  HADD2.F32 R78, -RZ, R81.reuse.H0_H0 ;  /* 0x20000051ff4e7230 */ /* 0x124fe40000004100 */
[----:B-1----:R-:W-:Y:S02]  /*1fe0*/  HADD2.F32 R84, -RZ, R81.H1_H1 ;  /* 0x30000051ff547230 */ /* 0x002fe40000004100 */
        /* <DEDUP_REMOVED lines=23> */
.L_x_8032:
[----:B------:R-:W-:Y:S05]  /*2160*/  @!P1 BRA `(.L_x_8035) ;  /* 0x0000000000449947 */ /* 0x000fea0003800000 */
[--C-:B--2--5:R-:W-:Y:S02]  /*2170*/  HADD2.F32 R77, -RZ, R80.reuse.H0_H0 ;  /* 0x20000050ff4d7230 */ /* 0x124fe40000004100 */
[----:B------:R-:W-:Y:S02]  /*2180*/  HADD2.F32 R80, -RZ, R80.H1_H1 ;  /* 0x30000050ff507230 */ /* 0x000fe40000004100 */
[--C-:B------:R-:W-:Y:S02]  /*2190*/  HADD2.F32 R79, -RZ, R81.reuse.H0_H0 ;  /* 0x20000051ff4f7230 */ /* 0x100fe40000004100 */
[----:B------:R-:W-:Y:S01]  /*21a0*/  FADD.FTZ R76, R52, R77 ;  /* 0x0000004d344c7221 */ /* 0x000fe20000010000 */
[----:B-1----:R-:W-:Y:S02]  /*21b0*/  HADD2.F32 R84, -RZ, R81.H1_H1 ;  /* 0x30000051ff547230 */ /* 0x002fe40000004100 */
        /* <DEDUP_REMOVED lines=12> */
.L_x_8035:
[--C-:B--2--5:R-:W-:Y:S02]  /*2280*/  HADD2.F32 R76, -RZ, R80.reuse.H0_H0 ;  /* 0x20000050ff4c7230 */ /* 0x124fe40000004100 */
[----:B------:R-:W-:Y:S02]  /*2290*/  HADD2.F32 R77, -RZ, R80.H1_H1 ;  /* 0x30000050ff4d7230 */ /* 0x000fe40000004100 */
[--C-:B------:R-:W-:Y:S02]  /*22a0*/  HADD2.F32 R78, -RZ, R81.reuse.H0_H0 ;  /* 0x20000051ff4e7230 */ /* 0x100fe40000004100 */
[----:B------:R-:W-:Y:S02]  /*22b0*/  HADD2.F32 R79, -RZ, R81.H1_H1 ;  /* 0x30000051ff4f7230 */ /* 0x000fe40000004100 */
[--C-:B------:R-:W-:Y:S02]  /*22c0*/  HADD2.F32 R80, -RZ, R82.reuse.H0_H0 ;  /* 0x20000052ff507230 */ /* 0x100fe40000004100 */
[----:B------:R-:W-:-:S02]  /*22d0*/  HADD2.F32 R81, -RZ, R82.H1_H1 ;  /* 0x30000052ff517230 */ /* 0x000fc40000004100 */
[--C-:B------:R-:W-:Y:S02]  /*22e0*/  HADD2.F32 R82, -RZ, R83.reuse.H0_H0 ;  /* 0x20000053ff527230 */ /* 0x100fe40000004100 */
[----:B------:R-:W-:-:S07]  /*22f0*/  HADD2.F32 R83, -RZ, R83.H1_H1 ;  /* 0x30000053ff537230 */ /* 0x000fce0000004100 */
.L_x_8034:
[----:B-1----:R-:W0:Y:S02]  /*2300*/  LDC.64 R84, c[0x0][0x3a8] ;  /* 0x0000ea00ff547b82 */ /* 0x002e240000000a00 */
[----:B0-----:R-:W-:-:S05]  /*2310*/  IMAD.WIDE.U32 R84, R0, 0x20, R84 ;  /* 0x0000002000547825 */ /* 0x001fca00078e0054 */
[----:B------:R2:W-:Y:S04]  /*2320*/  STG.E.128 desc[UR6][R84.64], R76 ;  /* 0x0000004c54007986 */ /* 0x0005e8000c101d06 */
[----:B------:R2:W-:Y:S02]  /*2330*/  STG.E.128 desc[UR6][R84.64+0x10], R80 ;  /* 0x0000105054007986 */ /* 0x0005e4000c101d06 */
.L_x_8031:
[----:B------:R-:W-:Y:S05]  /*2340*/  BSYNC.RECONVERGENT B0 ;  /* 0x0000000000007941 */ /* 0x000fea0003800200 */
.L_x_8030:
[----:B------:R-:W-:Y:S01]  /*2350*/  FADD.FTZ R0, RZ, R60 ;  /* 0x0000003cff007221 */ /* 0x000fe20000010000 */
[C---:B------:R-:W-:Y:S01]  /*2360*/  ISETP.GE.U32.AND P0, PT, R94.reuse, 0x80, PT ;  /* 0x000000805e00780c */ /* 0x040fe20003f06070 */
[----:B------:R-:W-:Y:S01]  /*2370*/  BSSY.RECONVERGENT B0, `(.L_x_8036) ;  /* 0x0000074000007945 */ /* 0x000fe20003800200 */
[C---:B------:R-:W-:Y:S01]  /*2380*/  ISETP.GT.U32.AND P4, PT, R94.reuse, 0xff, PT ;  /* 0x000000ff5e00780c */ /* 0x040fe20003f84070 */
[----:B012---:R-:W-:Y:S01]  /*2390*/  FADD.FTZ R85, R61, R0 ;  /* 0x000000003d557221 */ /* 0x007fe20000010000 */
        /* <DEDUP_REMOVED lines=113> */
.L_x_8037:
[----:B------:R-:W-:Y:S05]  /*2ab0*/  BSYNC.RECONVERGENT B0 ;  /* 0x0000000000007941 */ /* 0x000fea0003800200 */
.L_x_8036:
        /* <DEDUP_REMOVED lines=39> */
[----:B------:R-:W-:Y:S02]  /*2d30*/  FMUL.FTZ R86, R86, R105 ;  /* 0x0000006956567220 */ /* 0x000fe40000410000 */
[----:B------:R-:W1:Y:S02]  /*2d40*/  SHFL.IDX PT, R103, R0, RZ, 0x1f ;  /* 0x00001fff00677589 */ /* 0x000e6400000e0000 */
[----:B------:R-:W-:-:S03]  /*2d50*/  FFMA.FTZ R88, R88, R86, R85 ;  /* 0x0000005658587223 */ /* 0x000fc60000010055 */
[----:B------:R-:W2:Y:S03]  /*2d60*/  @!P4 LDC.64 R84, c[0x0][0x3c0] ;  /* 0x0000f000ff54cb82 */ /* 0x000ea60000000a00 */
[----:B------:R-:W0:Y:S05]  /*2d70*/  SHFL.IDX PT, R88, R88, RZ, 0x1f ;  /* 0x00001fff58587589 */ /* 0x000e2a00000e0000 */
[----:B------:R-:W3:Y:S01]  /*2d80*/  @!P4 LDC.64 R86, c[0x0][0x3c8] ;  /* 0x0000f200ff56cb82 */ /* 0x000ee20000000a00 */
[C---:B-1----:R-:W-:Y:S01]  /*2d90*/  FMUL.FTZ R89, R103.reuse, R103 ;  /* 0x0000006767597220 */ /* 0x042fe20000410000 */
[----:B------:R-:W-:-:S04]  /*2da0*/  FSEL R106, R103, RZ, !P1 ;  /* 0x000000ff676a7208 */ /* 0x000fc80004800000 */
[----:B------:R-:W-:Y:S01]  /*2db0*/  FSEL R90, R89, RZ, P1 ;  /* 0x000000ff595a7208 */ /* 0x000fe20000800000 */
[----:B--2---:R-:W-:-:S04]  /*2dc0*/  @!P4 IMAD.WIDE R84, R93, 0x4, R84 ;  /* 0x000000045d54c825 */ /* 0x004fc800078e0254 */
[----:B0-----:R-:W-:Y:S01]  /*2dd0*/  FFMA.FTZ R89, R88, UR13, R91 ;  /* 0x0000000d58597c23 */ /* 0x001fe2000801005b */
[----:B------:R0:W-:Y:S03]  /*2de0*/  @!P4 STG.E desc[UR6][R84.64], R103 ;  /* 0x000000675400c986 */ /* 0x0001e6000c101906 */
[----:B------:R-:W-:Y:S01]  /*2df0*/  FADD.FTZ R0, R89, R90 ;  /* 0x0000005a59007221 */ /* 0x000fe20000010000 */
[----:B---3--:R-:W-:-:S05]  /*2e00*/  @!P4 IMAD.WIDE R86, R93, 0x4, R86 ;  /* 0x000000045d56c825 */ /* 0x008fca00078e0256 */
[----:B------:R-:W1:Y:S02]  /*2e10*/  MUFU.RSQ R0, R0 ;  /* 0x0000000000007308 */ /* 0x000e640000001400 */
[----:B-1----:R0:W-:Y:S01]  /*2e20*/  @!P4 STG.E desc[UR6][R86.64], R0 ;  /* 0x000000005600c986 */ /* 0x0021e2000c101906 */
[----:B------:R-:W-:Y:S05]  /*2e30*/  @!P0 BRA `(.L_x_8039) ;  /* 0x00000004003c8947 */ /* 0x000fea0003800000 */
[--C-:B0-----:R-:W-:Y:S01]  /*2e40*/  FADD.FTZ R85, R66, -R106.reuse ;  /* 0x8000006a42557221 */ /* 0x101fe20000010000 */
[----:B-----5:R-:W-:Y:S02]  /*2e50*/  HADD2.F32 R87, -RZ, R7.H0_H0 ;  /* 0x20000007ff577230 */ /* 0x020fe40000004100 */
[--C-:B------:R-:W-:Y:S02]  /*2e60*/  HADD2.F32 R89, -RZ, R31.reuse.H0_H0 ;  /* 0x2000001fff597230 */ /* 0x100fe40000004100 */
[----:B------:R-:W-:Y:S01]  /*2e70*/  FMUL.FTZ R108, R0, R85 ;  /* 0x00000055006c7220 */ /* 0x000fe20000410000 */
[--C-:B------:R-:W-:Y:S01]  /*2e80*/  FADD.FTZ R85, R64, -R106.reuse ;  /* 0x8000006a40557221 */ /* 0x100fe20000010000 */
        /* <DEDUP_REMOVED lines=13> */
[----:B------:R-:W-:Y:S01]  /*2f60*/  FADD.FTZ R89, R65, -R106 ;  /* 0x8000006a41597221 */ /* 0x000fe20000010000 */
        /* <DEDUP_REMOVED lines=10> */
[----:B------:R-:W-:Y:S02]  /*3010*/  HADD2.F32 R84, -RZ, R5.H0_H0 ;  /* 0x20000005ff547230 */ /* 0x000fe40000004100 */
[----:B------:R-:W-:Y:S01]  /*3020*/  FFMA.FTZ R89, R85, R86, R90 ;  /* 0x0000005655597223 */ /* 0x000fe2000001005a */
[----:B------:R-:W-:Y:S02]  /*3030*/  HADD2.F32 R88, -RZ, R29.H0_H0 ;  /* 0x2000001dff587230 */ /* 0x000fe40000004100 */
[----:B------:R-:W-:Y:S01]  /*3040*/  FFMA.FTZ R86, R102, R103, R105 ;  /* 0x0000006766567223 */ /* 0x000fe20000010069 */
[----:B------:R-:W-:-:S02]  /*3050*/  HADD2.F32 R111, -RZ, R10.H1_H1 ;  /* 0x3000000aff6f7230 */ /* 0x000fc40000004100 */
[----:B------:R-:W-:Y:S01]  /*3060*/  FADD.FTZ R105, R63, -R106 ;  /* 0x8000006a3f697221 */ /* 0x000fe20000010000 */
[----:B------:R-:W-:Y:S02]  /*3070*/  HADD2.F32 R104, -RZ, R26.H1_H1 ;  /* 0x3000001aff687230 */ /* 0x000fe40000004100 */
[----:B------:R-:W-:Y:S01]  /*3080*/  FFMA.FTZ R85, R107, R84, R88 ;  /* 0x000000546b557223 */ /* 0x000fe20000010058 */
[----:B------:R-:W-:Y:S01]  /*3090*/  FADD.FTZ R103, R60, -R106 ;  /* 0x8000006a3c677221 */ /* 0x000fe20000010000 */
[----:B------:R-:W-:Y:S01]  /*30a0*/  HADD2.F32 R84, -RZ, R9.H0_H0 ;  /* 0x20000009ff547230 */ /* 0x000fe20000004100 */
[----:B------:R-:W-:Y:S01]  /*30b0*/  F2FP.F16.F32.PACK_AB R87, R87, R112 ;  /* 0x000000705757723e */ /* 0x000fe200000000ff */
[----:B------:R-:W-:Y:S01]  /*30c0*/  FFMA.FTZ R90, R102, R111, R104 ;  /* 0x0000006f665a7223 */ /* 0x000fe20000010068 */
[----:B------:R-:W-:Y:S02]  /*30d0*/  HADD2.F32 R88, -RZ, R25.H0_H0 ;  /* 0x20000019ff587230 */ /* 0x000fe40000004100 */
[----:B------:R-:W-:Y:S01]  /*30e0*/  FMUL.FTZ R102, R0, R105 ;  /* 0x0000006900667220 */ /* 0x000fe20000410000 */
[----:B------:R-:W-:-:S02]  /*30f0*/  HADD2.F32 R113, -RZ, R5.H1_H1 ;  /* 0x30000005ff717230 */ /* 0x000fc40000004100 */
[----:B------:R-:W-:Y:S01]  /*3100*/  FMUL.FTZ R110, R0, R103 ;  /* 0x00000067006e7220 */ /* 0x000fe20000410000 */
[----:B------:R-:W-:Y:S02]  /*3110*/  HADD2.F32 R115, -RZ, R29.H1_H1 ;  /* 0x3000001dff737230 */ /* 0x000fe40000004100 */
[----:B------:R-:W-:Y:S01]  /*3120*/  FFMA.FTZ R107, R107, R84, R88 ;  /* 0x000000546b6b7223 */ /* 0x000fe20000010058 */
[----:B------:R-:W-:Y:S01]  /*3130*/  HADD2.F32 R117, -RZ, R9.H1_H1 ;  /* 0x30000009ff757230 */ /* 0x000fe20000004100 */
[----:B------:R-:W-:Y:S01]  /*3140*/  F2FP.F16.F32.PACK_AB R90, R90, R89 ;  /* 0x000000595a5a723e */ /* 0x000fe200000000ff */
[----:B------:R-:W-:Y:S02]  /*3150*/  HADD2.F32 R104, -RZ, R25.H1_H1 ;  /* 0x30000019ff687230 */ /* 0x000fe40000004100 */
[----:B------:R-:W-:Y:S01]  /*3160*/  FFMA.FTZ R84, R102, R113, R115 ;  /* 0x0000007166547223 */ /* 0x000fe20000010073 */
[----:B------:R-:W-:Y:S01]  /*3170*/  HADD2.F32 R111, -RZ, R4.H0_H0 ;  /* 0x20000004ff6f7230 */ /* 0x000fe20000004100 */
[----:B------:R-:W-:Y:S01]  /*3180*/  F2FP.F16.F32.PACK_AB R86, R86, R109 ;  /* 0x0000006d5656723e */ /* 0x000fe200000000ff */
[----:B------:R-:W-:-:S02]  /*3190*/  HADD2.F32 R105, -RZ, R28.H0_H0 ;  /* 0x2000001cff697230 */ /* 0x000fc40000004100 */
[----:B------:R-:W-:Y:S01]  /*31a0*/  FFMA.FTZ R88, R102, R117, R104 ;  /* 0x0000007566587223 */ /* 0x000fe20000010068 */
[----:B------:R-:W-:Y:S01]  /*31b0*/  HADD2.F32 R113, -RZ, R8.H0_H0 ;  /* 0x20000008ff717230 */ /* 0x000fe20000004100 */
[----:B------:R-:W0:Y:S01]  /*31c0*/  LDC.64 R102, c[0x0][0x428] ;  /* 0x00010a00ff667b82 */ /* 0x000e220000000a00 */
[----:B------:R-:W-:Y:S02]  /*31d0*/  HADD2.F32 R115, -RZ, R24.H0_H0 ;  /* 0x20000018ff737230 */ /* 0x000fe40000004100 */
[----:B------:R-:W-:Y:S01]  /*31e0*/  FFMA.FTZ R111, R110, R111, R105 ;  /* 0x0000006f6e6f7223 */ /* 0x000fe20000010069 */
[----:B------:R-:W-:Y:S01]  /*31f0*/  FADD.FTZ R117, R61, -R106 ;  /* 0x8000006a3d757221 */ /* 0x000fe20000010000 */
[----:B------:R-:W-:Y:S01]  /*3200*/  HADD2.F32 R114, -RZ, R4.H1_H1 ;  /* 0x30000004ff727230 */ /* 0x000fe20000004100 */
[----:B------:R-:W-:Y:S01]  /*3210*/  F2FP.F16.F32.PACK_AB R85, R84, R85 ;  /* 0x000000555455723e */ /* 0x000fe200000000ff */
[----:B------:R-:W-:Y:S01]  /*3220*/  FFMA.FTZ R110, R110, R113, R115 ;  /* 0x000000716e6e7223 */ /* 0x000fe20000010073 */
[----:B------:R-:W-:Y:S01]  /*3230*/  HADD2.F32 R116, -RZ, R28.H1_H1 ;  /* 0x3000001cff747230 */ /* 0x000fe20000004100 */
[----:B------:R-:W1:Y:S01]  /*3240*/  LDC.64 R104, c[0x0][0x430] ;  /* 0x00010c00ff687b82 */ /* 0x000e620000000a00 */
[----:B------:R-:W-:Y:S01]  /*3250*/  FMUL.FTZ R117, R0, R117 ;  /* 0x0000007500757220 */ /* 0x000fe20000410000 */
[----:B------:R-:W-:Y:S01]  /*3260*/  HADD2.F32 R118, -RZ, R8.H1_H1 ;  /* 0x30000008ff767230 */ /* 0x000fe20000004100 */
[----:B------:R-:W-:Y:S01]  /*3270*/  F2FP.F16.F32.PACK_AB R89, R88, R107 ;  /* 0x0000006b5859723e */ /* 0x000fe200000000ff */
[----:B------:R-:W-:-:S02]  /*3280*/  HADD2.F32 R113, -RZ, R24.H1_H1 ;  /* 0x30000018ff717230 */ /* 0x000fc40000004100 */
[----:B------:R-:W-:Y:S01]  /*3290*/  FFMA.FTZ R114, R117, R114, R116 ;  /* 0x0000007275727223 */ /* 0x000fe20000010074 */
[----:B------:R-:W-:Y:S02]  /*32a0*/  F2FP.F16.F32.PACK_AB R91, R91, R108 ;  /* 0x0000006c5b5b723e */ /* 0x000fe400000000ff */
[----:B------:R-:W-:Y:S02]  /*32b0*/  FFMA.FTZ R113, R117, R118, R113 ;  /* 0x0000007675717223 */ /* 0x000fe40000010071 */
[----:B------:R-:W-:-:S03]  /*32c0*/  F2FP.F16.F32.PACK_AB R84, R114, R111 ;  /* 0x0000006f7254723e */ /* 0x000fc600000000ff */
[----:B------:R-:W-:Y:S01]  /*32d0*/  F2FP.F16.F32.PACK_AB R88, R113, R110 ;  /* 0x0000006e7158723e */ /* 0x000fe200000000ff */
[----:B0-----:R-:W-:-:S05]  /*32e0*/  IMAD.WIDE.U32 R102, R101, 0x10, R102 ;  /* 0x0000001065667825 */ /* 0x001fca00078e0066 */
[----:B------:R2:W-:Y:S01]  /*32f0*/  STG.E.128 desc[UR6][R102.64], R84 ;  /* 0x0000005466007986 */ /* 0x0005e2000c101d06 */
[C---:B-1----:R-:W-:Y:S01]  /*3300*/  IMAD.WIDE.U32 R104, R101.reuse, 0x10, R104 ;  /* 0x0000001065687825 */ /* 0x042fe200078e0068 */
[----:B------:R-:W-:-:S04]  /*3310*/  IADD3 R101, PT, PT, R101, 0x80, RZ ;  /* 0x0000008065657810 */ /* 0x000fc80007ffe0ff */
[----:B------:R2:W-:Y:S03]  /*3320*/  STG.E.128 desc[UR6][R104.64], R88 ;  /* 0x0000005868007986 */ /* 0x0005e6000c101d06 */
.L_x_8039:
[----:B------:R-:W-:Y:S05]  /*3330*/  BSYNC.RECONVERGENT B0 ;  /* 0x0000000000007941 */ /* 0x000fea0003800200 */
.L_x_8038:
[----:B------:R-:W-:Y:S04]  /*3340*/  BSSY.RECONVERGENT B0, `(.L_x_8040) ;  /* 0x0000051000007945 */ /* 0x000fe80003800200 */
[----:B------:R-:W-:Y:S05]  /*3350*/  @!P2 BRA `(.L_x_8041) ;  /* 0x00000004003ca947 */ /* 0x000fea0003800000 */
[--C-:B0-2---:R-:W-:Y:S01]  /*3360*/  FADD.FTZ R85, R74, -R106.reuse ;  /* 0x8000006a4a557221 */ /* 0x105fe20000010000 */
        /* <DEDUP_REMOVED lines=78> */
.L_x_8041:
[----:B------:R-:W-:Y:S05]  /*3850*/  BSYNC.RECONVERGENT B0 ;  /* 0x0000000000007941 */ /* 0x000fea0003800200 */
.L_x_8040:
        /* <DEDUP_REMOVED lines=18> */
[C---:B------:R-:W-:Y:S01]  /*3980*/  FMUL.FTZ R91, R0.reuse, R91 ;  /* 0x0000005b005b7220 */ /* 0x040fe20000410000 */
        /* <DEDUP_REMOVED lines=25> */
[----:B------:R-:W-:Y:S01]  /*3b20*/  FADD.FTZ R119, R83, -R106 ;  /* 0x8000006a53777221 */ /* 0x000fe20000010000 */
[----:B------:R-:W-:-:S02]  /*3b30*/  HADD2.F32 R115, -RZ, R42.H1_H1 ;  /* 0x3000002aff737230 */ /* 0x000fc40000004100 */
[C---:B------:R-:W-:Y:S01]  /*3b40*/  FMUL.FTZ R106, R0.reuse, R91 ;  /* 0x0000005b006a7220 */ /* 0x040fe20000410000 */
[----:B------:R-:W-:Y:S01]  /*3b50*/  FFMA.FTZ R109, R111, R112, R113 ;  /* 0x000000706f6d7223 */ /* 0x000fe20000010071 */
[----:B------:R-:W-:Y:S01]  /*3b60*/  HADD2.F32 R111, -RZ, R38.H1_H1 ;  /* 0x30000026ff6f7230 */ /* 0x000fe20000004100 */
[----:B------:R-:W1:Y:S01]  /*3b70*/  LDC.64 R104, c[0x0][0x430] ;  /* 0x00010c00ff687b82 */ /* 0x000e620000000a00 */
[----:B------:R-:W-:Y:S02]  /*3b80*/  HADD2.F32 R113, -RZ, R46.H1_H1 ;  /* 0x3000002eff717230 */ /* 0x000fe40000004100 */
[C---:B------:R-:W-:Y:S01]  /*3b90*/  FMUL.FTZ R117, R0.reuse, R117 ;  /* 0x0000007500757220 */ /* 0x040fe20000410000 */
[----:B------:R-:W-:Y:S02]  /*3ba0*/  HADD2.F32 R112, -RZ, R50.H1_H1 ;  /* 0x30000032ff707230 */ /* 0x000fe40000004100 */
[----:B------:R-:W-:Y:S01]  /*3bb0*/  FMUL.FTZ R110, R0, R119 ;  /* 0x00000077006e7220 */ /* 0x000fe20000410000 */
[----:B------:R-:W-:-:S02]  /*3bc0*/  HADD2.F32 R114, -RZ, R43.H0_H0 ;  /* 0x2000002bff727230 */ /* 0x000fc40000004100 */
[C---:B------:R-:W-:Y:S01]  /*3bd0*/  FFMA.FTZ R91, R106.reuse, R111, R113 ;  /* 0x0000006f6a5b7223 */ /* 0x040fe20000010071 */
[----:B------:R-:W-:Y:S02]  /*3be0*/  HADD2.F32 R111, -RZ, R51.H0_H0 ;  /* 0x20000033ff6f7230 */ /* 0x000fe40000004100 */
[----:B------:R-:W-:Y:S01]  /*3bf0*/  FFMA.FTZ R0, R106, R115, R112 ;  /* 0x000000736a007223 */ /* 0x000fe20000010070 */
        /* <DEDUP_REMOVED lines=10> */
[----:B------:R-:W-:Y:S02]  /*3ca0*/  HADD2.F32 R112, -RZ, R51.H1_H1 ;  /* 0x30000033ff707230 */ /* 0x000fe40000004100 */
[----:B------:R-:W-:Y:S01]  /*3cb0*/  FFMA.FTZ R113, R110, R113, R115 ;  /* 0x000000716e717223 */ /* 0x000fe20000010073 */
[----:B0-----:R-:W-:Y:S01]  /*3cc0*/  IMAD.WIDE.U32 R102, R101, 0x10, R102 ;  /* 0x0000001065667825 */ /* 0x001fe200078e0066 */
[----:B------:R-:W-:-:S03]  /*3cd0*/  F2FP.F16.F32.PACK_AB R90, R0, R109 ;  /* 0x0000006d005a723e */ /* 0x000fc600000000ff */
[----:B------:R-:W-:Y:S01]  /*3ce0*/  FFMA.FTZ R112, R110, R117, R112 ;  /* 0x000000756e707223 */ /* 0x000fe20000010070 */
[----:B------:R-:W-:Y:S01]  /*3cf0*/  F2FP.F16.F32.PACK_AB R87, R113, R106 ;  /* 0x0000006a7157723e */ /* 0x000fe200000000ff */
[----:B-1----:R-:W-:Y:S01]  /*3d00*/  IMAD.WIDE.U32 R104, R101, 0x10, R104 ;  /* 0x0000001065687825 */ /* 0x002fe200078e0068 */
[----:B------:R-:W-:Y:S02]  /*3d10*/  F2FP.F16.F32.PACK_AB R89, R108, R89 ;  /* 0x000000596c59723e */ /* 0x000fe400000000ff */
[----:B------:R-:W-:Y:S01]  /*3d20*/  F2FP.F16.F32.PACK_AB R91, R112, R111 ;  /* 0x0000006f705b723e */ /* 0x000fe200000000ff */
[----:B------:R1:W-:Y:S01]  /*3d30*/  STG.E.128 desc[UR6][R102.64], R84 ;  /* 0x0000005466007986 */ /* 0x0003e2000c101d06 */
[----:B------:R-:W-:-:S05]  /*3d40*/  F2FP.F16.F32.PACK_AB R88, R107, R88 ;  /* 0x000000586b58723e */ /* 0x000fca00000000ff */
[----:B------:R1:W-:Y:S02]  /*3d50*/  STG.E.128 desc[UR6][R104.64], R88 ;  /* 0x0000005868007986 */ /* 0x0003e4000c101d06 */
.L_x_8043:
[----:B------:R-:W-:Y:S05]  /*3d60*/  BSYNC.RECONVERGENT B0 ;  /* 0x0000000000007941 */ /* 0x000fea0003800200 */
.L_x_8042:
[----:B0123--:R-:W0:Y:S01]  /*3d70*/  LDC.64 R84, c[0x0][0x380] ;  /* 0x0000e000ff547b82 */ /* 0x00fe220000000a00 */
[----:B------:R-:W-:Y:S01]  /*3d80*/  UPLOP3.LUT UP1, UPT, UPT, UPT, UP1, 0x40, 0x4 ;  /* 0x000000000004789c */ /* 0x000fe20003f2e810 */
[----:B0-----:R-:W-:-:S04]  /*3d90*/  IADD3 R93, PT, PT, R93, R84, RZ ;  /* 0x000000545d5d7210 */ /* 0x001fc80007ffe0ff */
[----:B------:R-:W-:-:S13]  /*3da0*/  ISETP.GE.AND P1, PT, R93, R85, PT ;  /* 0x000000555d00720c */ /* 0x000fda0003f26270 */
[----:B------:R-:W-:Y:S05]  /*3db0*/  @!P1 BRA `(.L_x_8044) ;  /* 0xffffffd000249947 */ /* 0x000fea000383ffff */
[----:B------:R-:W-:Y:S05]  /*3dc0*/  EXIT ;  /* 0x000000000000794d */ /* 0x000fea0003800000 */
.L_x_8045:
        /* <DEDUP_REMOVED lines=11> */
.L_x_13612:


//--------------------- .text._ZN10layer_norm31ln_parallel_residual_fwd_kernelINS_13Kernel_traitsI6__halfS2_fS2_fjLj3072ELj1ELj1ELj4ELj16ENS_18Kernel_traits_baseILj3072ES2_S2_fS2_fjLj128EEEEELb0ELb0ELb1EEEvNS_9FwdParamsE --------------------------
	.section	.text._ZN10layer_norm31ln_parallel_residual_fwd_kernelINS_13Kernel_traitsI6__halfS2_fS2_fjLj3072ELj1ELj1ELj4ELj16ENS_18Kernel_traits_baseILj3072ES2_S2_fS2_fjLj128EEEEELb0ELb0ELb1EEEvNS_9FwdParamsE,"ax",@progbits
	.align	128
        .global         _ZN10layer_norm31ln_parallel_residual_fwd_kernelINS_13Kernel_traitsI6__halfS2_fS2_fjLj3072ELj1ELj1ELj4ELj16ENS_18Kernel_traits_baseILj3072ES2_S2_fS2_fjLj128EEEEELb0ELb0ELb1EEEvNS_9FwdParamsE
        .type           _ZN10layer_norm31ln_parallel_residual_fwd_kernelINS_13Kernel_traitsI6__halfS2_fS2_fjLj3072ELj1ELj1ELj4ELj16ENS_18Kernel_traits_baseILj3072ES2_S2_fS2_fjLj128EEEEELb0ELb0ELb1EEEvNS_9FwdParamsE,@function
        .size           _ZN10layer_norm31ln_parallel_residual_fwd_kernelINS_13Kernel_traitsI6__halfS2_fS2_fjLj3072ELj1ELj1ELj4ELj16ENS_18Kernel_traits_baseILj3072ES2_S2_fS2_fjLj128EEEEELb0ELb0ELb1EEEvNS_9FwdParamsE,(.L_x_13613 - _ZN10layer_norm31ln_parallel_residual_fwd_kernelINS_13Kernel_traitsI6__halfS2_fS2_fjLj3072ELj1ELj1ELj4ELj16ENS_18Kernel_traits_baseILj3072ES2_S2_fS2_fjLj128EEEEELb0ELb0ELb1EEEvNS_9FwdParamsE)
        .other          _ZN10layer_norm31ln_parallel_residual_fwd_kernelINS_13Kernel_traitsI6__halfS2_fS2_fjLj3072ELj1ELj1ELj4ELj16ENS_18Kernel_traits_baseILj3072ES2_S2_fS2_fjLj128EEEEELb0ELb0ELb1EEEvNS_9FwdParamsE,@"STO_CUDA_ENTRY STV_DEFAULT"
_ZN10layer_norm31ln_parallel_residual_fwd_kernelINS_13Kernel_traitsI6__halfS2_fS2_fjLj3072ELj1ELj1ELj4ELj16ENS_18Kernel_traits_baseILj3072ES2_S2_fS2_fjLj128EEEEELb0ELb0ELb1EEEvNS_9FwdParamsE:
.text._ZN10layer_norm31ln_parallel_residual_fwd_kernelINS_13Kernel_traitsI6__halfS2_fS2_fjLj3072ELj1ELj1ELj4ELj16ENS_18Kernel_traits_baseILj3072ES2_S2_fS2_fjLj128EEEEELb0ELb0ELb1EEEvNS_9FwdParamsE:
        /* <DEDUP_REMOVED lines=27> */
[----:B------:R-:W-:Y:S01]  /*01b0*/  MOV R14, RZ ;  /* 0x000000ff000e7202 */ /* 0x000fe20000000f00 */
[----:B------:R-:W5:Y:S01]  /*01c0*/  LDG.E.128 R76, desc[UR6][R10.64+0x800] ;  /* 0x000800060a4c7981 */ /* 0x000f62000c1e1d00 */
[----:B------:R-:W-:Y:S02]  /*01d0*/  CS2R R58, SRZ ;  /* 0x00000000003a7805 */ /* 0x000fe4000001ff00 */
[----:B------:R-:W-:Y:S02]  /*01e0*/  CS2R R56, SRZ ;  /* 0x0000000000387805 */ /* 0x000fe4000001ff00 */
[----:B------:R-:W-:Y:S01]  /*01f0*/  CS2R R54, SRZ ;  /* 0x0000000000367805 */ /* 0x000fe2000001ff00 */
[----:B------:R0:W5:Y:S01]  /*0200*/  LDG.E.128 R72, desc[UR6][R10.64+0x1000] ;  /* 0x001000060a487981 */ /* 0x000162000c1e1d00 */
[----:B------:R-:W-:-:S02]  /*0210*/  CS2R R52, SRZ ;  /* 0x0000000000347805 */ /* 0x000fc4000001ff00 */
[----:B------:R-:W-:Y:S02]  /*0220*/  CS2R R50, SRZ ;  /* 0x0000000000327805 */ /* 0x000fe4000001ff00 */
[----:B------:R-:W-:Y:S02]  /*0230*/  CS2R R48, SRZ ;  /* 0x0000000000307805 */ /* 0x000fe4000001ff00 */
[----:B0-----:R-:W-:Y:S01]  /*0240*/  CS2R R10, SRZ ;  /* 0x00000000000a7805 */ /* 0x001fe2000001ff00 */
[----:B------:R-:W-:Y:S06]  /*0250*/  BRA `(.L_x_8048) ;  /* 0x0000000400287947 */ /* 0x000fec0003800000 */
.L_x_8047:
        /* <DEDUP_REMOVED lines=23> */
.L_x_8046:
        /* <DEDUP_REMOVED lines=11> */
[----:B------:R-:W5:Y:S01]  /*0480*/  LDG.E.128 R80, desc[UR6][R10.64] ;  /* 0x000000060a507981 */ /* 0x000f62000c1e1d00 */
[----:B---3--:R-:W-:-:S03]  /*0490*/  IMAD.WIDE.U32 R12, R0, 0x10, R6 ;  /* 0x00000010000c7825 */ /* 0x008fc600078e0006 */
[----:B------:R-:W5:Y:S04]  /*04a0*/  LDG.E.128 R76, desc[UR6][R10.64+0x800] ;  /* 0x000800060a4c7981 */ /* 0x000f68000c1e1d00 */
[----:B------:R-:W3:Y:S04]  /*04b0*/  LDG.E.128 R4, desc[UR6][R8.64+0x800] ;  /* 0x0008000608047981 */ /* 0x000ee8000c1e1d00 */
[----:B------:R-:W5:Y:S04]  /*04c0*/  LDG.E.128 R72, desc[UR6][R10.64+0x1000] ;  /* 0x001000060a487981 */ /* 0x000f68000c1e1d00 */
[----:B------:R-:W5:Y:S04]  /*04d0*/  LDG.E.128 R68, desc[UR6][R12.64] ;  /* 0x000000060c447981 */ /* 0x000f68000c1e1d00 */
[----:B------:R-:W5:Y:S01]  /*04e0*/  LDG.E.128 R64, desc[UR6][R12.64+0x800] ;  /* 0x000800060c407981 */ /* 0x000f62000c1e1d00 */
[----:B0-----:R-:W-:-:S03]  /*04f0*/  @P0 IMAD.WIDE.U32 R20, R0, 0x10, R20 ;  /* 0x0000001000140825 */ /* 0x001fc600078e0014 */
[----:B------:R0:W5:Y:S04]  /*0500*/  LDG.E.128 R60, desc[UR6][R12.64+0x1000] ;  /* 0x001000060c3c7981 */ /* 0x000168000c1e1d00 */
[----:B------:R1:W5:Y:S04]  /*0510*/  @P0 LDG.E.128 R48, desc[UR6][R20.64] ;  /* 0x0000000614300981 */ /* 0x000368000c1e1d00 */
[----:B------:R1:W5:Y:S04]  /*0520*/  @P0 LDG.E.128 R52, desc[UR6][R20.64+0x800] ;  /* 0x0008000614340981 */ /* 0x000368000c1e1d00 */
        /* <DEDUP_REMOVED lines=19> */
[----:B------:R-:W-:-:S02]  /*0660*/  @!P0 CS2R R50, SRZ ;  /* 0x0000000000328805 */ /* 0x000fc4000001ff00 */
[----:B------:R-:W-:Y:S02]  /*0670*/  @!P0 MOV R6, R16 ;  /* 0x0000001000068202 */ /* 0x000fe40000000f00 */
[----:B------:R-:W-:Y:S02]  /*0680*/  @!P0 CS2R R48, SRZ ;  /* 0x0000000000308805 */ /* 0x000fe4000001ff00 */
[----:B------:R-:W-:Y:S02]  /*0690*/  @!P0 MOV R5, R17 ;  /* 0x0000001100058202 */ /* 0x000fe40000000f00 */
[----:B------:R-:W-:Y:S02]  /*06a0*/  @!P0 CS2R R54, SRZ ;  /* 0x0000000000368805 */ /* 0x000fe4000001ff00 */
[----:B------:R-:W-:Y:S02]  /*06b0*/  @!P0 MOV R4, R18 ;  /* 0x0000001200048202 */ /* 0x000fe40000000f00 */
[----:B------:R-:W-:-:S02]  /*06c0*/  @!P0 CS2R R52, SRZ ;  /* 0x0000000000348805 */ /* 0x000fc4000001ff00 */
[----:B------:R-:W-:Y:S02]  /*06d0*/  @!P0 MOV R3, R19 ;  /* 0x0000001300038202 */ /* 0x000fe40000000f00 */
[----:B------:R-:W-:Y:S02]  /*06e0*/  @!P0 CS2R R58, SRZ ;  /* 0x00000000003a8805 */ /* 0x000fe4000001ff00 */
[----:B-1----:R-:W-:-:S07]  /*06f0*/  @!P0 CS2R R56, SRZ ;  /* 0x0000000000388805 */ /* 0x002fce000001ff00 */
.L_x_8048:
[----:B------:R-:W0:Y:S02]  /*0700*/  LDCU UR4, c[0x0][0x384] ;  /* 0x00007080ff0477ac */ /* 0x000e240008000800 */
[----:B0-----:R-:W-:-:S13]  /*0710*/  ISETP.GE.AND P0, PT, R15, UR4, PT ;  /* 0x000000040f007c0c */ /* 0x001fda000bf06270 */
[----:B------:R-:W-:Y:S05]  /*0720*/  @P0 EXIT ;  /* 0x000000000000094d */ /* 0x000fea0003800000 */
[----:B------:R-:W0:Y:S01]  /*0730*/  LDCU.64 UR8, c[0x0][0x398] ;  /* 0x00007300ff0877ac */ /* 0x000e220008000a00 */
[----:B------:R-:W1:Y:S01]  /*0740*/  LDCU.U8 UR4, c[0x0][0x410] ;  /* 0x00008200ff0477ac */ /* 0x000e620008000000 */
[----:B------:R-:W2:Y:S01]  /*0750*/  LDCU UR10, c[0x0][0x388] ;  /* 0x00007100ff0a77ac */ /* 0x000ea20008000800 */
[----:B------:R-:W3:Y:S01]  /*0760*/  LDCU UR11, c[0x0][0x400] ;  /* 0x00008000ff0b77ac */ /* 0x000ee20008000800 */
[----:B------:R-:W4:Y:S01]  /*0770*/  LDCU.64 UR14, c[0x0][0x398] ;  /* 0x00007300ff0e77ac */ /* 0x000f220008000a00 */
[----:B0-----:R-:W-:Y:S01]  /*0780*/  ISETP.NE.U32.AND P0, PT, RZ, UR8, PT ;  /* 0x00000008ff007c0c */ /* 0x001fe2000bf05070 */
[----:B------:R-:W0:Y:S03]  /*0790*/  LDCU.64 UR12, c[0x0][0x3a0] ;  /* 0x00007400ff0c77ac */ /* 0x000e260008000a00 */
[----:B------:R-:W-:Y:S02]  /*07a0*/  ISETP.NE.AND.EX P0, PT, RZ, UR9, PT, P0 ;  /* 0x00000009ff007c0c */ /* 0x000fe4000bf05300 */
[----:B-1----:R-:W-:Y:S01]  /*07b0*/  ISETP.NE.AND P2, PT, RZ, UR4, PT ;  /* 0x00000004ff007c0c */ /* 0x002fe2000bf45270 */
[----:B--234-:R-:W-:-:S12]  /*07c0*/  UPLOP3.LUT UP1, UPT, UPT, UPT, UPT, 0x40, 0x4 ;  /* 0x000000000004789c */ /* 0x01cfd80003f2e870 */
.L_x_8063:
[----:B0-----:R-:W-:Y:S01]  /*07d0*/  ISETP.NE.U32.AND P1, PT, RZ, UR12, PT ;  /* 0x0000000cff007c0c */ /* 0x001fe2000bf25070 */
[----:B------:R-:W0:Y:S01]  /*07e0*/  LDC.64 R16, c[0x0][0x390] ;  /* 0x0000e400ff107b82 */ /* 0x000e220000000a00 */
        /* <DEDUP_REMOVED lines=29> */
.L_x_8050:
[----:B-----5:R-:W-:Y:S02]  /*09c0*/  HADD2.F32 R19, -RZ, R28.H0_H0 ;  /* 0x2000001cff137230 */ /* 0x020fe40000004100 */
[----:B------:R-:W-:Y:S02]  /*09d0*/  HADD2.F32 R23, -RZ, R30.H0_H0 ;  /* 0x2000001eff177230 */ /* 0x000fe40000004100 */
[----:B------:R-:W-:Y:S02]  /*09e0*/  HADD2.F32 R28, -RZ, R28.H1_H1 ;  /* 0x3000001cff1c7230 */ /* 0x000fe40000004100 */
[----:B------:R-:W-:Y:S01]  /*09f0*/  FADD.FTZ R32, R40, R19 ;  /* 0x0000001328207221 */ /* 0x000fe20000010000 */
[----:B------:R-:W-:Y:S02]  /*0a00*/  HADD2.F32 R30, -RZ, R30.H1_H1 ;  /* 0x3000001eff1e7230 */ /* 0x000fe40000004100 */
[--C-:B------:R-:W-:Y:S02]  /*0a10*/  HADD2.F32 R21, -RZ, R29.reuse.H0_H0 ;  /* 0x2000001dff157230 */ /* 0x100fe40000004100 */
[----:B------:R-:W-:Y:S01]  /*0a20*/  FADD.FTZ R33, R41, R28 ;  /* 0x0000001c29217221 */ /* 0x000fe20000010000 */
[----:B------:R-:W-:-:S02]  /*0a30*/  HADD2.F32 R18, -RZ, R29.H1_H1 ;  /* 0x3000001dff127230 */ /* 0x000fc40000004100 */
[----:B------:R-:W-:Y:S01]  /*0a40*/  FADD.FTZ R29, R37, R30 ;  /* 0x0000001e251d7221 */ /* 0x000fe20000010000 */
[--C-:B------:R-:W-:Y:S02]  /*0a50*/  HADD2.F32 R25, -RZ, R31.reuse.H0_H0 ;  /* 0x2000001fff197230 */ /* 0x100fe40000004100 */
[----:B------:R-:W-:Y:S01]  /*0a60*/  FADD.FTZ R34, R42, R21 ;  /* 0x000000152a227221 */ /* 0x000fe20000010000 */
[----:B------:R-:W-:Y:S02]  /*0a70*/  HADD2.F32 R20, -RZ, R31.H1_H1 ;  /* 0x3000001fff147230 */ /* 0x000fe40000004100 */
[----:B------:R-:W-:Y:S01]  /*0a80*/  FADD.FTZ R35, R43, R18 ;  /* 0x000000122b237221 */ /* 0x000fe20000010000 */
[----:B------:R-:W-:Y:S01]  /*0a90*/  FADD.FTZ R28, R36, R23 ;  /* 0x00000017241c7221 */ /* 0x000fe20000010000 */
[----:B------:R-:W-:Y:S01]  /*0aa0*/  FADD.FTZ R30, R38, R25 ;  /* 0x00000019261e7221 */ /* 0x000fe20000010000 */
[----:B------:R-:W-:Y:S01]  /*0ab0*/  FADD.FTZ R31, R39, R20 ;  /* 0x00000014271f7221 */ /* 0x000fe20000010000 */
[----:B------:R-:W-:Y:S06]  /*0ac0*/  BRA `(.L_x_8051) ;  /* 0x0000000000f07947 */ /* 0x000fec0003800000 */
.L_x_8049:
[----:B------:R-:W-:-:S04]  /*0ad0*/  UISETP.NE.U32.AND UP0, UPT, UR12, URZ, UPT ;  /* 0x000000ff0c00728c */ /* 0x000fc8000bf05070 */
[----:B------:R-:W-:-:S09]  /*0ae0*/  UISETP.NE.AND.EX UP0, UPT, UR13, URZ, UPT, UP0 ;  /* 0x000000ff0d00728c */ /* 0x000fd2000bf05300 */
[----:B------:R-:W-:Y:S05]  /*0af0*/  BRA.U UP0, `(.L_x_8052) ;  /* 0x0000000100647547 */ /* 0x000fea000b800000 */
[--C-:B-----5:R-:W-:Y:S02]  /*0b00*/  HADD2.F32 R19, -RZ, R28.reuse.H0_H0 ;  /* 0x2000001cff137230 */ /* 0x120fe40000004100 */
[----:B------:R-:W-:Y:S02]  /*0b10*/  HADD2.F32 R28, -RZ, R28.H1_H1 ;  /* 0x3000001cff1c7230 */ /* 0x000fe40000004100 */
[----:B------:R-:W-:Y:S02]  /*0b20*/  HADD2.F32 R33, -RZ, R44.H1_H1 ;  /* 0x3000002cff217230 */ /* 0x000fe40000004100 */
[--C-:B------:R-:W-:Y:S02]  /*0b30*/  HADD2.F32 R21, -RZ, R29.reuse.H0_H0 ;  /* 0x2000001dff157230 */ /* 0x100fe40000004100 */
[----:B------:R-:W-:Y:S02]  /*0b40*/  HADD2.F32 R18, -RZ, R29.H1_H1 ;  /* 0x3000001dff127230 */ /* 0x000fe40000004100 */
[----:B------:R-:W-:Y:S01]  /*0b50*/  FADD.FTZ R33, R28, R33 ;  /* 0x000000211c217221 */ /* 0x000fe20000010000 */
[----:B------:R-:W-:-:S02]  /*0b60*/  HADD2.F32 R23, -RZ, R30.H0_H0 ;  /* 0x2000001eff177230 */ /* 0x000fc40000004100 */
[----:B------:R-:W-:Y:S02]  /*0b70*/  HADD2.F32 R20, -RZ, R30.H1_H1 ;  /* 0x3000001eff147230 */ /* 0x000fe40000004100 */
[--C-:B------:R-:W-:Y:S02]  /*0b80*/  HADD2.F32 R25, -RZ, R31.reuse.H0_H0 ;  /* 0x2000001fff197230 */ /* 0x100fe40000004100 */
[----:B------:R-:W-:Y:S02]  /*0b90*/  HADD2.F32 R22, -RZ, R31.H1_H1 ;  /* 0x3000001fff167230 */ /* 0x000fe40000004100 */
[----:B------:R-:W-:Y:S02]  /*0ba0*/  HADD2.F32 R32, -RZ, R44.H0_H0 ;  /* 0x2000002cff207230 */ /* 0x000fe40000004100 */
[--C-:B------:R-:W-:Y:S02]  /*0bb0*/  HADD2.F32 R34, -RZ, R45.reuse.H0_H0 ;  /* 0x2000002dff227230 */ /* 0x100fe40000004100 */
[----:B------:R-:W-:-:S02]  /*0bc0*/  HADD2.F32 R35, -RZ, R45.H1_H1 ;  /* 0x3000002dff237230 */ /* 0x000fc40000004100 */
[----:B------:R-:W-:Y:S01]  /*0bd0*/  FADD.FTZ R32, R19, R32 ;  /* 0x0000002013207221 */ /* 0x000fe20000010000 */
[--C-:B------:R-:W-:Y:S02]  /*0be0*/  HADD2.F32 R28, -RZ, R46.reuse.H0_H0 ;  /* 0x2000002eff1c7230 */ /* 0x100fe40000004100 */
[----:B------:R-:W-:Y:S01]  /*0bf0*/  FADD.FTZ R34, R21, R34 ;  /* 0x0000002215227221 */ /* 0x000fe20000010000 */
[----:B------:R-:W-:Y:S02]  /*0c00*/  HADD2.F32 R29, -RZ, R46.H1_H1 ;  /* 0x3000002eff1d7230 */ /* 0x000fe40000004100 */
[----:B------:R-:W-:Y:S01]  /*0c10*/  FADD.FTZ R35, R18, R35 ;  /* 0x0000002312237221 */ /* 0x000fe20000010000 */
[--C-:B------:R-:W-:Y:S02]  /*0c20*/  HADD2.F32 R30, -RZ, R47.reuse.H0_H0 ;  /* 0x2000002fff1e7230 */ /* 0x100fe40000004100 */
[----:B------:R-:W-:Y:S01]  /*0c30*/  FADD.FTZ R28, R23, R28 ;  /* 0x0000001c171c7221 */ /* 0x000fe20000010000 */
[----:B------:R-:W-:-:S02]  /*0c40*/  HADD2.F32 R31, -RZ, R47.H1_H1 ;  /* 0x3000002fff1f7230 */ /* 0x000fc40000004100 */
[----:B------:R-:W-:Y:S01]  /*0c50*/  FADD.FTZ R29, R20, R29 ;  /* 0x0000001d141d7221 */ /* 0x000fe20000010000 */
[----:B------:R-:W-:Y:S02]  /*0c60*/  FADD.FTZ R30, R25, R30 ;  /* 0x0000001e191e7221 */ /* 0x000fe40000010000 */
[----:B------:R-:W-:Y:S01]  /*0c70*/  FADD.FTZ R31, R22, R31 ;  /* 0x0000001f161f7221 */ /* 0x000fe20000010000 */
[----:B------:R-:W-:Y:S06]  /*0c80*/  BRA `(.L_x_8051) ;  /* 0x0000000000807947 */ /* 0x000fec0003800000 */
.L_x_8052:
        /* <DEDUP_REMOVED lines=20> */
[----:B------:R-:W-:Y:S02]  /*0dd0*/  HADD2.F32 R21, -RZ, R46.H0_H0 ;  /* 0x2000002eff157230 */ /* 0x000fe40000004100 */
[----:B------:R-:W-:-:S02]  /*0de0*/  HADD2.F32 R27, -RZ, R47.H0_H0 ;  /* 0x2000002fff1b7230 */ /* 0x000fc40000004100 */
[----:B------:R-:W-:Y:S01]  /*0df0*/  FADD.FTZ R18, R29, R18 ;  /* 0x000000121d127221 */ /* 0x000fe20000010000 */
[----:B------:R-:W-:Y:S02]  /*0e00*/  HADD2.F32 R20, -RZ, R47.H1_H1 ;  /* 0x3000002fff147230 */ /* 0x000fe40000004100 */
[----:B------:R-:W-:Y:S01]  /*0e10*/  FADD.FTZ R21, R22, R21 ;  /* 0x0000001516157221 */ /* 0x000fe20000010000 */
[----:B------:R-:W-:Y:S01]  /*0e20*/  FADD.FTZ R29, R37, R30 ;  /* 0x0000001e251d7221 */ /* 0x000fe20000010000 */
[----:B------:R-:W-:Y:S01]  /*0e30*/  FADD.FTZ R27, R24, R27 ;  /* 0x0000001b181b7221 */ /* 0x000fe20000010000 */
[----:B------:R-:W-:Y:S01]  /*0e40*/  FADD.FTZ R35, R43, R18 ;  /* 0x000000122b237221 */ /* 0x000fe20000010000 */
[----:B------:R-:W-:Y:S01]  /*0e50*/  FADD.FTZ R20, R31, R20 ;  /* 0x000000141f147221 */ /* 0x000fe20000010000 */
[----:B------:R-:W-:Y:S01]  /*0e60*/  FADD.FTZ R28, R36, R21 ;  /* 0x00000015241c7221 */ /* 0x000fe20000010000 */
[----:B------:R-:W-:Y:S02]  /*0e70*/  FADD.FTZ R30, R38, R27 ;  /* 0x0000001b261e7221 */ /* 0x000fe40000010000 */
[----:B------:R-:W-:-:S07]  /*0e80*/  FADD.FTZ R31, R39, R20 ;  /* 0x00000014271f7221 */ /* 0x000fce0000010000 */
.L_x_8051:
        /* <DEDUP_REMOVED lines=16> */
[--C-:B0----5:R-:W-:Y:S02]  /*0f90*/  HADD2.F32 R18, -RZ, R20.reuse.H0_H0 ;  /* 0x20000014ff127230 */ /* 0x121fe40000004100 */
[--C-:B------:R-:W-:Y:S02]  /*0fa0*/  HADD2.F32 R24, -RZ, R21.reuse.H0_H0 ;  /* 0x20000015ff187230 */ /* 0x100fe40000004100 */
[----:B------:R-:W-:Y:S02]  /*0fb0*/  HADD2.F32 R25, -RZ, R21.H1_H1 ;  /* 0x30000015ff197230 */ /* 0x000fe40000004100 */
[----:B------:R-:W-:Y:S02]  /*0fc0*/  HADD2.F32 R20, -RZ, R20.H1_H1 ;  /* 0x30000014ff147230 */ /* 0x000fe40000004100 */
[----:B------:R-:W-:Y:S02]  /*0fd0*/  HADD2.F32 R21, -RZ, R44.H1_H1 ;  /* 0x3000002cff157230 */ /* 0x000fe40000004100 */
[----:B------:R-:W-:-:S02]  /*0fe0*/  HADD2.F32 R85, -RZ, R45.H0_H0 ;  /* 0x2000002dff557230 */ /* 0x000fc40000004100 */
[----:B------:R-:W-:Y:S02]  /*0ff0*/  HADD2.F32 R19, -RZ, R44.H0_H0 ;  /* 0x2000002cff137230 */ /* 0x000fe40000004100 */
[----:B------:R-:W-:Y:S01]  /*1000*/  FADD.FTZ R20, R21, R20 ;  /* 0x0000001415147221 */ /* 0x000fe20000010000 */
[--C-:B------:R-:W-:Y:S02]  /*1010*/  HADD2.F32 R26, -RZ, R22.reuse.H0_H0 ;  /* 0x20000016ff1a7230 */ /* 0x100fe40000004100 */
[----:B------:R-:W-:Y:S01]  /*1020*/  FADD.FTZ R21, R85, R24 ;  /* 0x0000001855157221 */ /* 0x000fe20000010000 */
        /* <DEDUP_REMOVED lines=23> */
.L_x_8054:
[--C-:B0----5:R-:W-:Y:S02]  /*11a0*/  HADD2.F32 R26, -RZ, R21.reuse.H0_H0 ;  /* 0x20000015ff1a7230 */ /* 0x121fe40000004100 */
[----:B------:R-:W-:Y:S02]  /*11b0*/  HADD2.F32 R27, -RZ, R21.H1_H1 ;  /* 0x30000015ff1b7230 */ /* 0x000fe40000004100 */
[----:B------:R-:W-:Y:S02]  /*11c0*/  HADD2.F32 R21, -RZ, R45.H0_H0 ;  /* 0x2000002dff157230 */ /* 0x000fe40000004100 */
[----:B------:R-:W-:Y:S02]  /*11d0*/  HADD2.F32 R24, -RZ, R20.H0_H0 ;  /* 0x20000014ff187230 */ /* 0x000fe40000004100 */
[----:B------:R-:W-:Y:S02]  /*11e0*/  HADD2.F32 R19, -RZ, R44.H0_H0 ;  /* 0x2000002cff137230 */ /* 0x000fe40000004100 */
[----:B------:R-:W-:Y:S01]  /*11f0*/  FADD.FTZ R26, R21, R26 ;  /* 0x0000001a151a7221 */ /* 0x000fe20000010000 */
[----:B------:R-:W-:-:S02]  /*1200*/  HADD2.F32 R84, -RZ, R22.H0_H0 ;  /* 0x20000016ff547230 */ /* 0x000fc40000004100 */
[----:B------:R-:W-:Y:S02]  /*1210*/  HADD2.F32 R20, -RZ, R20.H1_H1 ;  /* 0x30000014ff147230 */ /* 0x000fe40000004100 */
[----:B------:R-:W-:Y:S01]  /*1220*/  FADD.FTZ R24, R19, R24 ;  /* 0x0000001813187221 */ /* 0x000fe20000010000 */
[----:B------:R-:W-:Y:S02]  /*1230*/  HADD2.F32 R22, -RZ, R22.H1_H1 ;  /* 0x30000016ff167230 */ /* 0x000fe40000004100 */
[----:B------:R-:W-:Y:S02]  /*1240*/  HADD2.F32 R25, -RZ, R44.H1_H1 ;  /* 0x3000002cff197230 */ /* 0x000fe40000004100 */
[--C-:B------:R-:W-:Y:S02]  /*1250*/  HADD2.F32 R85, -RZ, R23.reuse.H0_H0 ;  /* 0x20000017ff557230 */ /* 0x100fe40000004100 */
[----:B------:R-:W-:Y:S02]  /*1260*/  HADD2.F32 R21, -RZ, R46.H1_H1 ;  /* 0x3000002eff157230 */ /* 0x000fe40000004100 */
[----:B------:R-:W-:Y:S01]  /*1270*/  FADD.FTZ R25, R25, R20 ;  /* 0x0000001419197221 */ /* 0x000fe20000010000 */
[----:B------:R-:W-:-:S02]  /*1280*/  HADD2.F32 R23, -RZ, R23.H1_H1 ;  /* 0x30000017ff177230 */ /* 0x000fc40000004100 */
[----:B------:R-:W-:Y:S02]  /*1290*/  HADD2.F32 R18, -RZ, R45.H1_H1 ;  /* 0x3000002dff127230 */ /* 0x000fe40000004100 */
[----:B------:R-:W-:Y:S01]  /*12a0*/  FADD.FTZ R21, R21, R22 ;  /* 0x0000001615157221 */ /* 0x000fe20000010000 */
[----:B------:R-:W-:Y:S02]  /*12b0*/  HADD2.F32 R19, -RZ, R46.H0_H0 ;  /* 0x2000002eff137230 */ /* 0x000fe40000004100 */
[--C-:B------:R-:W-:Y:S02]  /*12c0*/  HADD2.F32 R86, -RZ, R47.reuse.H0_H0 ;  /* 0x2000002fff567230 */ /* 0x100fe40000004100 */
[----:B------:R-:W-:Y:S01]  /*12d0*/  FADD.FTZ R27, R18, R27 ;  /* 0x0000001b121b7221 */ /* 0x000fe20000010000 */
[----:B------:R-:W-:Y:S02]  /*12e0*/  HADD2.F32 R90, -RZ, R47.H1_H1 ;  /* 0x3000002fff5a7230 */ /* 0x000fe40000004100 */
[----:B------:R-:W-:Y:S01]  /*12f0*/  FADD.FTZ R20, R19, R84 ;  /* 0x0000005413147221 */ /* 0x000fe20000010000 */
[----:B------:R-:W-:-:S02]  /*1300*/  FADD.FTZ R22, R86, R85 ;  /* 0x0000005556167221 */ /* 0x000fc40000010000 */
[----:B------:R-:W-:Y:S01]  /*1310*/  FADD.FTZ R23, R90, R23 ;  /* 0x000000175a177221 */ /* 0x000fe20000010000 */
[----:B------:R-:W-:Y:S06]  /*1320*/  BRA `(.L_x_8055) ;  /* 0x0000000000687947 */ /* 0x000fec0003800000 */
.L_x_8053:
[----:B------:R-:W-:Y:S05]  /*1330*/  @!P1 BRA `(.L_x_8056) ;  /* 0x0000000000449947 */ /* 0x000fea0003800000 */
[--C-:B0----5:R-:W-:Y:S02]  /*1340*/  HADD2.F32 R19, -RZ, R20.reuse.H0_H0 ;  /* 0x20000014ff137230 */ /* 0x121fe40000004100 */
        /* <DEDUP_REMOVED lines=16> */
.L_x_8056:
[--C-:B0----5:R-:W-:Y:S02]  /*1450*/  HADD2.F32 R24, -RZ, R20.reuse.H0_H0 ;  /* 0x20000014ff187230 */ /* 0x121fe40000004100 */
[----:B------:R-:W-:Y:S02]  /*1460*/  HADD2.F32 R25, -RZ, R20.H1_H1 ;  /* 0x30000014ff197230 */ /* 0x000fe40000004100 */
[--C-:B------:R-:W-:Y:S02]  /*1470*/  HADD2.F32 R26, -RZ, R21.reuse.H0_H0 ;  /* 0x20000015ff1a7230 */ /* 0x100fe40000004100 */
[----:B------:R-:W-:Y:S02]  /*1480*/  HADD2.F32 R27, -RZ, R21.H1_H1 ;  /* 0x30000015ff1b7230 */ /* 0x000fe40000004100 */
[--C-:B------:R-:W-:Y:S02]  /*1490*/  HADD2.F32 R20, -RZ, R22.reuse.H0_H0 ;  /* 0x20000016ff147230 */ /* 0x100fe40000004100 */
[----:B------:R-:W-:-:S02]  /*14a0*/  HADD2.F32 R21, -RZ, R22.H1_H1 ;  /* 0x30000016ff157230 */ /* 0x000fc40000004100 */
[--C-:B------:R-:W-:Y:S02]  /*14b0*/  HADD2.F32 R22, -RZ, R23.reuse.H0_H0 ;  /* 0x20000017ff167230 */ /* 0x100fe40000004100 */
[----:B------:R-:W-:-:S07]  /*14c0*/  HADD2.F32 R23, -RZ, R23.H1_H1 ;  /* 0x30000017ff177230 */ /* 0x000fce0000004100 */
.L_x_8055:
        /* <DEDUP_REMOVED lines=15> */
[--C-:B-----5:R-:W-:Y:S02]  /*15c0*/  HADD2.F32 R16, -RZ, R84.reuse.H0_H0 ;  /* 0x20000054ff107230 */ /* 0x120fe40000004100 */
[----:B------:R-:W-:Y:S02]  /*15d0*/  HADD2.F32 R84, -RZ, R84.H1_H1 ;  /* 0x30000054ff547230 */ /* 0x000fe40000004100 */
[--C-:B-1----:R-:W-:Y:S02]  /*15e0*/  HADD2.F32 R19, -RZ, R44.reuse.H1_H1 ;  /* 0x3000002cff137230 */ /* 0x102fe40000004100 */
[----:B------:R-:W-:Y:S02]  /*15f0*/  HADD2.F32 R18, -RZ, R85.H0_H0 ;  /* 0x20000055ff127230 */ /* 0x000fe40000004100 */
[----:B------:R-:W-:Y:S02]  /*1600*/  HADD2.F32 R17, -RZ, R44.H0_H0 ;  /* 0x2000002cff117230 */ /* 0x000fe40000004100 */
[----:B------:R-:W-:Y:S01]  /*1610*/  FADD.FTZ R84, R19, R84 ;  /* 0x0000005413547221 */ /* 0x000fe20000010000 */
        /* <DEDUP_REMOVED lines=8> */
[----:B------:R-:W-:Y:S02]  /*16a0*/  HADD2.F32 R87, -RZ, R87.H1_H1 ;  /* 0x30000057ff577230 */ /* 0x000fe40000004100 */
[--C-:B------:R-:W-:Y:S02]  /*16b0*/  HADD2.F32 R16, -RZ, R46.reuse.H0_H0 ;  /* 0x2000002eff107230 */ /* 0x100fe40000004100 */
[----:B------:R-:W-:Y:S01]  /*16c0*/  FADD.FTZ R86, R86, R85 ;  /* 0x0000005556567221 */ /* 0x000fe20000010000 */
[----:B------:R-:W-:Y:S02]  /*16d0*/  HADD2.F32 R97, -RZ, R46.H1_H1 ;  /* 0x3000002eff617230 */ /* 0x000fe40000004100 */
        /* <DEDUP_REMOVED lines=15> */
.L_x_8058:
[----:B-----5:R-:W-:Y:S02]  /*17d0*/  HADD2.F32 R16, -RZ, R84.H0_H0 ;  /* 0x20000054ff107230 */ /* 0x020fe40000004100 */
[----:B------:R-:W-:Y:S02]  /*17e0*/  HADD2.F32 R17, -RZ, R44.H0_H0 ;  /* 0x2000002cff117230 */ /* 0x000fe40000004100 */
[----:B------:R-:W-:Y:S02]  /*17f0*/  HADD2.F32 R84, -RZ, R84.H1_H1 ;  /* 0x30000054ff547230 */ /* 0x000fe40000004100 */
[--C-:B-1----:R-:W-:Y:S02]  /*1800*/  HADD2.F32 R18, -RZ, R85.reuse.H0_H0 ;  /* 0x20000055ff127230 */ /* 0x102fe40000004100 */
[----:B------:R-:W-:Y:S01]  /*1810*/  FADD.FTZ R16, R17, R16 ;  /* 0x0000001011107221 */ /* 0x000fe20000010000 */
[----:B------:R-:W-:Y:S02]  /*1820*/  HADD2.F32 R91, -RZ, R85.H1_H1 ;  /* 0x30000055ff5b7230 */ /* 0x000fe40000004100 */
[----:B------:R-:W-:-:S02]  /*1830*/  HADD2.F32 R19, -RZ, R44.H1_H1 ;  /* 0x3000002cff137230 */ /* 0x000fc40000004100 */
[--C-:B------:R-:W-:Y:S02]  /*1840*/  HADD2.F32 R85, -RZ, R45.reuse.H0_H0 ;  /* 0x2000002dff557230 */ /* 0x100fe40000004100 */
[----:B------:R-:W-:Y:S02]  /*1850*/  HADD2.F32 R94, -RZ, R86.H0_H0 ;  /* 0x20000056ff5e7230 */ /* 0x000fe40000004100 */
[----:B------:R-:W-:Y:S01]  /*1860*/  FADD.FTZ R17, R19, R84 ;  /* 0x0000005413117221 */ /* 0x000fe20000010000 */
[----:B------:R-:W-:Y:S02]  /*1870*/  HADD2.F32 R84, -RZ, R45.H1_H1 ;  /* 0x3000002dff547230 */ /* 0x000fe40000004100 */
[----:B------:R-:W-:Y:S01]  /*1880*/  FADD.FTZ R18, R85, R18 ;  /* 0x0000001255127221 */ /* 0x000fe20000010000 */
[--C-:B------:R-:W-:Y:S02]  /*1890*/  HADD2.F32 R95, -RZ, R87.reuse.H0_H0 ;  /* 0x20000057ff5f7230 */ /* 0x100fe40000004100 */
[----:B------:R-:W-:-:S02]  /*18a0*/  HADD2.F32 R97, -RZ, R87.H1_H1 ;  /* 0x30000057ff617230 */ /* 0x000fc40000004100 */
[----:B------:R-:W-:Y:S01]  /*18b0*/  FADD.FTZ R19, R84, R91 ;  /* 0x0000005b54137221 */ /* 0x000fe20000010000 */
[----:B------:R-:W-:Y:S02]  /*18c0*/  HADD2.F32 R85, -RZ, R46.H0_H0 ;  /* 0x2000002eff557230 */ /* 0x000fe40000004100 */
[----:B------:R-:W-:Y:S02]  /*18d0*/  HADD2.F32 R86, -RZ, R86.H1_H1 ;  /* 0x30000056ff567230 */ /* 0x000fe40000004100 */
[----:B------:R-:W-:Y:S02]  /*18e0*/  HADD2.F32 R87, -RZ, R46.H1_H1 ;  /* 0x3000002eff577230 */ /* 0x000fe40000004100 */
[----:B------:R-:W-:Y:S01]  /*18f0*/  FADD.FTZ R84, R85, R94 ;  /* 0x0000005e55547221 */ /* 0x000fe20000010000 */
[--C-:B------:R-:W-:Y:S02]  /*1900*/  HADD2.F32 R96, -RZ, R47.reuse.H0_H0 ;  /* 0x2000002fff607230 */ /* 0x100fe40000004100 */
[----:B------:R-:W-:-:S02]  /*1910*/  HADD2.F32 R98, -RZ, R47.H1_H1 ;  /* 0x3000002fff627230 */ /* 0x000fc40000004100 */
[----:B------:R-:W-:Y:S01]  /*1920*/  FADD.FTZ R85, R87, R86 ;  /* 0x0000005657557221 */ /* 0x000fe20000010000 */
[----:B------:R-:W-:Y:S02]  /*1930*/  FADD.FTZ R86, R96, R95 ;  /* 0x0000005f60567221 */ /* 0x000fe40000010000 */
[----:B------:R-:W-:Y:S01]  /*1940*/  FADD.FTZ R87, R98, R97 ;  /* 0x0000006162577221 */ /* 0x000fe20000010000 */
[----:B------:R-:W-:Y:S06]  /*1950*/  BRA `(.L_x_8059) ;  /* 0x0000000000687947 */ /* 0x000fec0003800000 */
.L_x_8057:
[----:B------:R-:W-:Y:S05]  /*1960*/  @!P1 BRA `(.L_x_8060) ;  /* 0x0000000000449947 */ /* 0x000fea0003800000 */
[--C-:B-----5:R-:W-:Y:S02]  /*1970*/  HADD2.F32 R17, -RZ, R84.reuse.H0_H0 ;  /* 0x20000054ff117230 */ /* 0x120fe40000004100 */
[----:B------:R-:W-:Y:S02]  /*1980*/  HADD2.F32 R84, -RZ, R84.H1_H1 ;  /* 0x30000054ff547230 */ /* 0x000fe40000004100 */
[--C-:B-1----:R-:W-:Y:S02]  /*1990*/  HADD2.F32 R19, -RZ, R85.reuse.H0_H0 ;  /* 0x20000055ff137230 */ /* 0x102fe40000004100 */
        /* <DEDUP_REMOVED lines=14> */
.L_x_8060:
[--C-:B-----5:R-:W-:Y:S02]  /*1a80*/  HADD2.F32 R16, -RZ, R84.reuse.H0_H0 ;  /* 0x20000054ff107230 */ /* 0x120fe40000004100 */
[----:B------:R-:W-:Y:S02]  /*1a90*/  HADD2.F32 R17, -RZ, R84.H1_H1 ;  /* 0x30000054ff117230 */ /* 0x000fe40000004100 */
[--C-:B-1----:R-:W-:Y:S02]  /*1aa0*/  HADD2.F32 R18, -RZ, R85.reuse.H0_H0 ;  /* 0x20000055ff127230 */ /* 0x102fe40000004100 */
[----:B------:R-:W-:Y:S02]  /*1ab0*/  HADD2.F32 R19, -RZ, R85.H1_H1 ;  /* 0x30000055ff137230 */ /* 0x000fe40000004100 */
[--C-:B------:R-:W-:Y:S02]  /*1ac0*/  HADD2.F32 R84, -RZ, R86.reuse.H0_H0 ;  /* 0x20000056ff547230 */ /* 0x100fe40000004100 */
[----:B------:R-:W-:-:S02]  /*1ad0*/  HADD2.F32 R85, -RZ, R86.H1_H1 ;  /* 0x30000056ff557230 */ /* 0x000fc40000004100 */
[--C-:B------:R-:W-:Y:S02]  /*1ae0*/  HADD2.F32 R86, -RZ, R87.reuse.H0_H0 ;  /* 0x20000057ff567230 */ /* 0x100fe40000004100 */
[----:B------:R-:W-:-:S07]  /*1af0*/  HADD2.F32 R87, -RZ, R87.H1_H1 ;  /* 0x30000057ff577230 */ /* 0x000fce0000004100 */
.L_x_8059:
        /* <DEDUP_REMOVED lines=106> */
.L_x_8062:
[----:B------:R-:W-:Y:S05]  /*21a0*/  BSYNC.RECONVERGENT B0 ;  /* 0x0000000000007941 */ /* 0x000fea0003800200 */
.L_x_8061:
[----:B------:R-:W-:Y:S01]  /*21b0*/  ISETP.GT.U32.AND P1, PT, R2, 0x3, PT ;  /* 0x000000030200780c */ /* 0x000fe20003f24070 */
[----:B------:R-:W-:Y:S01]  /*21c0*/  BAR.SYNC.DEFER_BLOCKING 0x0 ;  /* 0x0000000000007b1d */ /* 0x000fe20000010000 */
[----:B------:R-:W-:Y:S01]  /*21d0*/  PLOP3.LUT P4, PT, PT, PT, UP1, 0x80, 0x8 ;  /* 0x000000000008781c */ /* 0x000fe20003f8f018 */
[----:B------:R-:W-:Y:S01]  /*21e0*/  HADD2.F32 R112, -RZ, R80.H0_H0 ;  /* 0x20000050ff707230 */ /* 0x000fe20000004100 */
[----:B------:R-:W-:Y:S01]  /*21f0*/  PLOP3.LUT P3, PT, PT, PT, PT, 0x8, 0x80 ;  /* 0x000000000080781c */ /* 0x000fe20003f6e170 */
[----:B------:R-:W-:Y:S01]  /*2200*/  HADD2.F32 R104, -RZ, R68.H0_H0 ;  /* 0x20000044ff687230 */ /* 0x000fe20000004100 */
[----:B------:R-:W-:Y:S01]  /*2210*/  UPLOP3.LUT UP1, UPT, UPT, UPT, UP1, 0x40, 0x4 ;  /* 0x000000000004789c */ /* 0x000fe20003f2e810 */
[----:B------:R-:W-:Y:S02]  /*2220*/  HADD2.F32 R114, -RZ, R81.H0_H0 ;  /* 0x20000051ff727230 */ /* 0x000fe40000004100 */
[----:B------:R-:W-:Y:S02]  /*2230*/  HADD2.F32 R106, -RZ, R69.H0_H0 ;  /* 0x20000045ff6a7230 */ /* 0x000fe40000004100 */
[----:B------:R-:W-:-:S02]  /*2240*/  HADD2.F32 R108, -RZ, R70.H0_H0 ;  /* 0x20000046ff6c7230 */ /* 0x000fc40000004100 */
[----:B------:R-:W1:Y:S01]  /*2250*/  @!P1 S2R R92, SR_CgaCtaId ;  /* 0x00000000005c9919 */ /* 0x000e620000008800 */
[----:B------:R-:W-:Y:S01]  /*2260*/  @!P1 PLOP3.LUT P3, PT, P4, PT, PT, 0x80, 0x8 ;  /* 0x000000000008981c */ /* 0x000fe2000276f070 */
[----:B------:R-:W-:Y:S01]  /*2270*/  HADD2.F32 R118, -RZ, R82.H1_H1 ;  /* 0x30000052ff767230 */ /* 0x000fe20000004100 */
[----:B0-----:R-:W-:Y:S01]  /*2280*/  @!P1 MOV R91, 0x400 ;  /* 0x00000400005b9802 */ /* 0x001fe20000000f00 */
[----:B------:R-:W-:Y:S02]  /*2290*/  HADD2.F32 R110, -RZ, R71.H0_H0 ;  /* 0x20000047ff6e7230 */ /* 0x000fe40000004100 */
[----:B------:R-:W-:Y:S02]  /*22a0*/  HADD2.F32 R120, -RZ, R83.H0_H0 ;  /* 0x20000053ff787230 */ /* 0x000fe40000004100 */
[----:B------:R-:W-:Y:S02]  /*22b0*/  HADD2.F32 R117, -RZ, R5.H0_H0 ;  /* 0x20000005ff757230 */ /* 0x000fe40000004100 */
[----:B------:R-:W-:Y:S01]  /*22c0*/  HADD2.F32 R122, -RZ, R3.H0_H0 ;  /* 0x20000003ff7a7230 */ /* 0x000fe20000004100 */
[----:B-1----:R-:W-:-:S02]  /*22d0*/  @!P1 LEA R91, R92, R91, 0x18 ;  /* 0x0000005b5c5b9211 */ /* 0x002fc400078ec0ff */
[----:B------:R-:W-:Y:S02]  /*22e0*/  CS2R R92, SRZ ;  /* 0x00000000005c7805 */ /* 0x000fe4000001ff00 */
[----:B------:R-:W-:-:S04]  /*22f0*/  @P3 IADD3 R91, PT, PT, R91, 0x20, RZ ;  /* 0x000000205b5b3810 */ /* 0x000fc80007ffe0ff */
[----:B------:R-:W-:Y:S01]  /*2300*/  @!P1 LEA R94, R2, R91, 0x3 ;  /* 0x0000005b025e9211 */ /* 0x000fe200078e18ff */
[----:B------:R-:W-:-:S04]  /*2310*/  HFMA2 R91, -RZ, RZ, 0, 0 ;  /* 0x00000000ff5b7431 */ /* 0x000fc800000001ff */
[----:B------:R0:W-:Y:S01]  /*2320*/  @!P1 LDS.64 R92, [R94] ;  /* 0x000000005e5c9984 */ /* 0x0001e20000000a00 */
[----:B------:R-:W-:Y:S02]  /*2330*/  @!P1 MOV R91, 0x300 ;  /* 0x00000300005b9802 */ /* 0x000fe40000000f00 */
[----:B------:R-:W-:-:S03]  /*2340*/  ISETP.NE.AND P1, PT, R0, RZ, PT ;  /* 0x000000ff0000720c */ /* 0x000fc60003f25270 */
[----:B------:R-:W1:Y:S01]  /*2350*/  SHFL.DOWN PT, R96, R91, 0x2, 0x1f ;  /* 0x08401f005b607f89 */ /* 0x000e6200000e0000 */
[-C--:B0-----:R-:W-:Y:S02]  /*2360*/  I2FP.F32.U32 R94, R91.reuse ;  /* 0x0000005b005e7245 */ /* 0x081fe40000201000 */
[----:B-1----:R-:W-:Y:S02]  /*2370*/  IADD3 R97, PT, PT, R96, R91, RZ ;  /* 0x0000005b60617210 */ /* 0x002fe40007ffe0ff */
[----:B------:R-:W-:Y:S02]  /*2380*/  I2FP.F32.S32 R96, R96 ;  /* 0x0000006000607245 */ /* 0x000fe40000201400 */
[----:B------:R-:W-:Y:S01]  /*2390*/  I2FP.F32.S32 R99, R97 ;  /* 0x0000006100637245 */ /* 0x000fe20000201400 */
[----:B------:R-:W0:Y:S03]  /*23a0*/  SHFL.DOWN PT, R102, R97, 0x1, 0x1f ;  /* 0x08201f0061667f89 */ /* 0x000e2600000e0000 */
[----:B------:R-:W1:Y:S01]  /*23b0*/  MUFU.RCP R100, R99 ;  /* 0x0000006300647308 */ /* 0x000e620000001000 */
[----:B------:R-:W2:Y:S04]  /*23c0*/  SHFL.DOWN PT, R95, R92, 0x2, 0x1f ;  /* 0x08401f005c5f7f89 */ /* 0x000ea800000e0000 */
[----:B------:R-:W3:Y:S01]  /*23d0*/  SHFL.DOWN PT, R98, R93, 0x2, 0x1f ;  /* 0x08401f005d627f89 */ /* 0x000ee200000e0000 */
[----:B0-----:R-:W-:-:S02]  /*23e0*/  IADD3 R97, PT, PT, R97, R102, RZ ;  /* 0x0000006661617210 */ /* 0x001fc40007ffe0ff */
[----:B------:R-:W-:Y:S01]  /*23f0*/  I2FP.F32.S32 R102, R102 ;  /* 0x0000006600667245 */ /* 0x000fe20000201400 */
[C---:B--2---:R-:W-:Y:S01]  /*2400*/  FMUL.FTZ R101, R95.reuse, R96 ;  /* 0x000000605f657220 */ /* 0x044fe20000410000 */
[----:B------:R-:W-:Y:S01]  /*2410*/  FADD.FTZ R95, -R95, R92 ;  /* 0x0000005c5f5f7221 */ /* 0x000fe20000010100 */
[----:B------:R-:W-:Y:S02]  /*2420*/  I2FP.F32.S32 R97, R97 ;  /* 0x0000006100617245 */ /* 0x000fe40000201400 */
[----:B------:R-:W-:Y:S01]  /*2430*/  FFMA.FTZ R101, R94, R92, R101 ;  /* 0x0000005c5e657223 */ /* 0x000fe20000010065 */
[----:B------:R-:W-:Y:S01]  /*2440*/  FMUL.FTZ R95, R95, R95 ;  /* 0x0000005f5f5f7220 */ /* 0x000fe20000410000 */
[----:B---3--:R-:W-:Y:S02]  /*2450*/  FADD.FTZ R93, R98, R93 ;  /* 0x0000005d625d7221 */ /* 0x008fe40000010000 */
[----:B-1----:R-:W-:Y:S01]  /*2460*/  FMUL.FTZ R92, R100, R101 ;  /* 0x00000065645c7220 */ /* 0x002fe20000410000 */
[----:B------:R-:W-:Y:S01]  /*2470*/  FMUL.FTZ R95, R95, R94 ;  /* 0x0000005e5f5f7220 */ /* 0x000fe20000410000 */
[----:B------:R-:W0:Y:S03]  /*2480*/  MUFU.RCP R97, R97 ;  /* 0x0000006100617308 */ /* 0x000e260000001000 */
        /* <DEDUP_REMOVED lines=8> */
[C---:B------:R-:W-:Y:S01]  /*2510*/  FFMA.FTZ R98, R99.reuse, R92, R98 ;  /* 0x0000005c63627223 */ /* 0x040fe20000010062 */
[----:B------:R-:W1:Y:S02]  /*2520*/  LDC R95, c[0x0][0x448] ;  /* 0x00011200ff5f7b82 */ /* 0x000e640000000800 */
[----:B------:R-:W-:Y:S01]  /*2530*/  FMUL.FTZ R96, R99, R96 ;  /* 0x0000006063607220 */ /* 0x000fe20000410000 */
[----:B0-----:R-:W-:Y:S01]  /*2540*/  FMUL.FTZ R98, R97, R98 ;  /* 0x0000006261627220 */ /* 0x001fe20000410000 */
[----:B--2---:R-:W-:Y:S02]  /*2550*/  FADD.FTZ R94, R93, R94 ;  /* 0x0000005e5d5e7221 */ /* 0x004fe40000010000 */
[----:B------:R-:W-:Y:S02]  /*2560*/  FMUL.FTZ R96, R96, R102 ;  /* 0x0000006660607220 */ /* 0x000fe40000410000 */
[----:B------:R0:W2:Y:S01]  /*2570*/  SHFL.IDX PT, R101, R98, RZ, 0x1f ;  /* 0x00001fff62657589 */ /* 0x0000a200000e0000 */
[----:B------:R-:W3:Y:S01]  /*2580*/  @!P1 LDC.64 R92, c[0x0][0x3c0] ;  /* 0x0000f000ff5c9b82 */ /* 0x000ee20000000a00 */
[----:B------:R-:W-:-:S06]  /*2590*/  FFMA.FTZ R94, R97, R96, R94 ;  /* 0x00000060615e7223 */ /* 0x000fcc000001005e */
[----:B------:R-:W1:Y:S01]  /*25a0*/  SHFL.IDX PT, R94, R94, RZ, 0x1f ;  /* 0x00001fff5e5e7589 */ /* 0x000e6200000e0000 */
[----:B0-----:R-:W-:Y:S02]  /*25b0*/  HADD2.F32 R98, -RZ, R77.H1_H1 ;  /* 0x3000004dff627230 */ /* 0x001fe40000004100 */
[----:B--2---:R-:W-:Y:S01]  /*25c0*/  FMUL.FTZ R91, R101, R101 ;  /* 0x00000065655b7220 */ /* 0x004fe20000410000 */
[----:B---3--:R-:W-:-:S04]  /*25d0*/  @!P1 IMAD.WIDE R92, R15, 0x4, R92 ;  /* 0x000000040f5c9825 */ /* 0x008fc800078e025c */
[----:B------:R-:W-:Y:S01]  /*25e0*/  FSEL R96, R91, RZ, P2 ;  /* 0x000000ff5b607208 */ /* 0x000fe20001000000 */
[----:B------:R0:W-:Y:S01]  /*25f0*/  @!P1 STG.E desc[UR6][R92.64], R101 ;  /* 0x000000655c009986 */ /* 0x0001e2000c101906 */
[----:B-1----:R-:W-:Y:S01]  /*2600*/  FFMA.FTZ R91, R94, UR11, R95 ;  /* 0x0000000b5e5b7c23 */ /* 0x002fe2000801005f */
[----:B------:R-:W-:Y:S01]  /*2610*/  FSEL R95, R101, RZ, !P2 ;  /* 0x000000ff655f7208 */ /* 0x000fe20005000000 */
[----:B------:R-:W-:Y:S02]  /*2620*/  HADD2.F32 R94, -RZ, R9.H1_H1 ;  /* 0x30000009ff5e7230 */ /* 0x000fe40000004100 */
[----:B------:R-:W-:Y:S02]  /*2630*/  FADD.FTZ R96, R91, R96 ;  /* 0x000000605b607221 */ /* 0x000fe40000010000 */
        /* <DEDUP_REMOVED lines=9> */
[----:B------:R-:W-:Y:S01]  /*26d0*/  FADD.FTZ R29, -R95, R27 ;  /* 0x0000001b5f1d7221 */ /* 0x000fe20000010100 */
[----:B------:R-:W-:-:S02]  /*26e0*/  HADD2.F32 R24, -RZ, R14.H0_H0 ;  /* 0x2000000eff187230 */ /* 0x000fc40000004100 */
[C---:B------:R-:W-:Y:S01]  /*26f0*/  FADD.FTZ R107, -R95.reuse, R34 ;  /* 0x000000225f6b7221 */ /* 0x040fe20000010100 */
[----:B------:R-:W-:Y:S02]  /*2700*/  HADD2.F32 R26, -RZ, R80.H1_H1 ;  /* 0x30000050ff1a7230 */ /* 0x000fe40000004100 */
[C---:B------:R-:W-:Y:S01]  /*2710*/  FADD.FTZ R109, -R95.reuse, R35 ;  /* 0x000000235f6d7221 */ /* 0x040fe20000010100 */
[----:B------:R-:W-:Y:S02]  /*2720*/  HADD2.F32 R28, -RZ, R14.H1_H1 ;  /* 0x3000000eff1c7230 */ /* 0x000fe40000004100 */
[C---:B------:R-:W-:Y:S01]  /*2730*/  FADD.FTZ R35, -R95.reuse, R30 ;  /* 0x0000001e5f237221 */ /* 0x040fe20000010100 */
[----:B------:R-:W-:Y:S02]  /*2740*/  HADD2.F32 R27, -RZ, R48.H0_H0 ;  /* 0x20000030ff1b7230 */ /* 0x000fe40000004100 */
[----:B------:R-:W-:Y:S01]  /*2750*/  FADD.FTZ R21, -R95, R21 ;  /* 0x000000155f157221 */ /* 0x000fe20000010100 */
[----:B------:R-:W-:-:S02]  /*2760*/  HADD2.F32 R30, -RZ, R81.H1_H1 ;  /* 0x30000051ff1e7230 */ /* 0x000fc40000004100 */
[C---:B-1----:R-:W-:Y:S01]  /*2770*/  FMUL.FTZ R103, R102.reuse, R103 ;  /* 0x0000006766677220 */ /* 0x042fe20000410000 */
[C---:B------:R-:W-:Y:S01]  /*2780*/  FMUL.FTZ R105, R102.reuse, R105 ;  /* 0x0000006966697220 */ /* 0x040fe20000410000 */
[----:B------:R-:W-:Y:S02]  /*2790*/  HADD2.F32 R32, -RZ, R13.H1_H1 ;  /* 0x3000000dff207230 */ /* 0x000fe40000004100 */
[C---:B------:R-:W-:Y:S01]  /*27a0*/  FMUL.FTZ R107, R102.reuse, R107 ;  /* 0x0000006b666b7220 */ /* 0x040fe20000410000 */
[----:B------:R-:W-:Y:S01]  /*27b0*/  FFMA.FTZ R112, R103, R112, R24 ;  /* 0x0000007067707223 */ /* 0x000fe20000010018 */
[----:B------:R-:W-:Y:S01]  /*27c0*/  FFMA.FTZ R111, R105, R26, R28 ;  /* 0x0000001a696f7223 */ /* 0x000fe2000001001c */
[----:B------:R-:W-:Y:S01]  /*27d0*/  FFMA.FTZ R104, R103, R104, R27 ;  /* 0x0000006867687223 */ /* 0x000fe2000001001b */
[----:B------:R-:W-:Y:S02]  /*27e0*/  HADD2.F32 R24, -RZ, R68.H1_H1 ;  /* 0x30000044ff187230 */ /* 0x000fe40000004100 */
[----:B------:R-:W-:Y:S01]  /*27f0*/  FMUL.FTZ R109, R102, R109 ;  /* 0x0000006d666d7220 */ /* 0x000fe20000410000 */
[----:B------:R-:W-:-:S02]  /*2800*/  HADD2.F32 R26, -RZ, R48.H1_H1 ;  /* 0x30000030ff1a7230 */ /* 0x000fc40000004100 */
[----:B------:R-:W-:Y:S01]  /*2810*/  FMUL.FTZ R97, R102, R97 ;  /* 0x0000006166617220 */ /* 0x000fe20000410000 */
[----:B------:R-:W-:Y:S02]  /*2820*/  HADD2.F32 R28, -RZ, R13.H0_H0 ;  /* 0x2000000dff1c7230 */ /* 0x000fe40000004100 */
[----:B------:R-:W-:Y:S01]  /*2830*/  FFMA.FTZ R113, R109, R30, R32 ;  /* 0x0000001e6d717223 */ /* 0x000fe20000010020 */
[----:B------:R-:W-:Y:S02]  /*2840*/  HADD2.F32 R27, -RZ, R49.H0_H0 ;  /* 0x20000031ff1b7230 */ /* 0x000fe40000004100 */
[----:B------:R-:W-:Y:S01]  /*2850*/  FFMA.FTZ R103, R105, R24, R26 ;  /* 0x0000001869677223 */ /* 0x000fe2000001001a */
[----:B------:R-:W-:Y:S02]  /*2860*/  HADD2.F32 R24, -RZ, R69.H1_H1 ;  /* 0x30000045ff187230 */ /* 0x000fe40000004100 */
[----:B------:R-:W-:Y:S01]  /*2870*/  FFMA.FTZ R114, R107, R114, R28 ;  /* 0x000000726b727223 */ /* 0x000fe2000001001c */
[----:B------:R-:W-:-:S02]  /*2880*/  HADD2.F32 R26, -RZ, R49.H1_H1 ;  /* 0x30000031ff1a7230 */ /* 0x000fc40000004100 */
[----:B------:R-:W-:Y:S01]  /*2890*/  FFMA.FTZ R106, R107, R106, R27 ;  /* 0x0000006a6b6a7223 */ /* 0x000fe2000001001b */
[----:B------:R-:W-:Y:S02]  /*28a0*/  HADD2.F32 R28, -RZ, R82.H0_H0 ;  /* 0x20000052ff1c7230 */ /* 0x000fe40000004100 */
[C---:B------:R-:W-:Y:S01]  /*28b0*/  FMUL.FTZ R99, R102.reuse, R99 ;  /* 0x0000006366637220 */ /* 0x040fe20000410000 */
[----:B------:R-:W-:Y:S02]  /*28c0*/  HADD2.F32 R30, -RZ, R12.H0_H0 ;  /* 0x2000000cff1e7230 */ /* 0x000fe40000004100 */
[----:B------:R-:W-:Y:S01]  /*28d0*/  FFMA.FTZ R105, R109, R24, R26 ;  /* 0x000000186d697223 */ /* 0x000fe2000001001a */
[----:B------:R-:W-:Y:S02]  /*28e0*/  HADD2.F32 R27, -RZ, R50.H0_H0 ;  /* 0x20000032ff1b7230 */ /* 0x000fe40000004100 */
[----:B------:R-:W-:Y:S01]  /*28f0*/  FMUL.FTZ R35, R102, R35 ;  /* 0x0000002366237220 */ /* 0x000fe20000410000 */
[----:B------:R-:W-:-:S02]  /*2900*/  HADD2.F32 R32, -RZ, R12.H1_H1 ;  /* 0x3000000cff207230 */ /* 0x000fc40000004100 */
[C---:B------:R-:W-:Y:S01]  /*2910*/  FFMA.FTZ R115, R97.reuse, R28, R30 ;  /* 0x0000001c61737223 */ /* 0x040fe2000001001e */
[----:B------:R-:W-:Y:S02]  /*2920*/  HADD2.F32 R24, -RZ, R70.H1_H1 ;  /* 0x30000046ff187230 */ /* 0x000fe40000004100 */
[----:B------:R-:W-:Y:S01]  /*2930*/  FFMA.FTZ R108, R97, R108, R27 ;  /* 0x0000006c616c7223 */ /* 0x000fe2000001001b */
[----:B------:R-:W-:Y:S02]  /*2940*/  HADD2.F32 R26, -RZ, R50.H1_H1 ;  /* 0x30000032ff1a7230 */ /* 0x000fe40000004100 */
[----:B------:R-:W-:Y:S01]  /*2950*/  FFMA.FTZ R118, R99, R118, R32 ;  /* 0x0000007663767223 */ /* 0x000fe20000010020 */
[----:B------:R-:W-:Y:S02]  /*2960*/  HADD2.F32 R27, -RZ, R51.H0_H0 ;  /* 0x20000033ff1b7230 */ /* 0x000fe40000004100 */
[----:B------:R-:W-:Y:S01]  /*2970*/  FMUL.FTZ R91, R102, R91 ;  /* 0x0000005b665b7220 */ /* 0x000fe20000410000 */
[----:B------:R-:W-:-:S02]  /*2980*/  HADD2.F32 R30, -RZ, R83.H1_H1 ;  /* 0x30000053ff1e7230 */ /* 0x000fc40000004100 */
[----:B------:R-:W-:Y:S01]  /*2990*/  FFMA.FTZ R107, R99, R24, R26 ;  /* 0x00000018636b7223 */ /* 0x000fe2000001001a */
[--C-:B------:R-:W-:Y:S02]  /*29a0*/  HADD2.F32 R32, -RZ, R11.reuse.H1_H1 ;  /* 0x3000000bff207230 */ /* 0x100fe40000004100 */
[----:B------:R-:W-:Y:S01]  /*29b0*/  FFMA.FTZ R110, R35, R110, R27 ;  /* 0x0000006e236e7223 */ /* 0x000fe2000001001b */
[----:B------:R-:W-:Y:S02]  /*29c0*/  HADD2.F32 R28, -RZ, R11.H0_H0 ;  /* 0x2000000bff1c7230 */ /* 0x000fe40000004100 */
[----:B------:R-:W-:Y:S01]  /*29d0*/  FMUL.FTZ R31, R102, R31 ;  /* 0x0000001f661f7220 */ /* 0x000fe20000410000 */
        /* <DEDUP_REMOVED lines=8> */
[----:B------:R-:W-:Y:S02]  /*2a60*/  HADD2.F32 R34, -RZ, R76.H1_H1 ;  /* 0x3000004cff227230 */ /* 0x000fe40000004100 */
[----:B------:R-:W-:Y:S01]  /*2a70*/  FMUL.FTZ R25, R102, R25 ;  /* 0x0000001966197220 */ /* 0x000fe20000410000 */
[----:B0-----:R-:W-:-:S02]  /*2a80*/  HADD2.F32 R92, -RZ, R10.H1_H1 ;  /* 0x3000000aff5c7230 */ /* 0x001fc40000004100 */
[----:B------:R-:W-:Y:S01]  /*2a90*/  FFMA.FTZ R24, R31, R32, R27 ;  /* 0x000000201f187223 */ /* 0x000fe2000001001b */
[----:B------:R-:W-:Y:S02]  /*2aa0*/  HADD2.F32 R28, -RZ, R76.H0_H0 ;  /* 0x2000004cff1c7230 */ /* 0x000fe40000004100 */
[----:B------:R-:W-:Y:S01]  /*2ab0*/  FMUL.FTZ R35, R102, R29 ;  /* 0x0000001d66237220 */ /* 0x000fe20000410000 */
[----:B------:R-:W-:Y:S02]  /*2ac0*/  HADD2.F32 R30, -RZ, R10.H0_H0 ;  /* 0x2000000aff1e7230 */ /* 0x000fe40000004100 */
[----:B------:R-:W-:Y:S01]  /*2ad0*/  FFMA.FTZ R27, R33, R34, R92 ;  /* 0x00000022211b7223 */ /* 0x000fe2000001005c */
        /* <DEDUP_REMOVED lines=8> */
[----:B------:R-:W-:Y:S02]  /*2b60*/  HADD2.F32 R28, -RZ, R64.H1_H1 ;  /* 0x30000040ff1c7230 */ /* 0x000fe40000004100 */
[----:B------:R-:W-:Y:S01]  /*2b70*/  FADD.FTZ R101, -R95, R23 ;  /* 0x000000175f657221 */ /* 0x000fe20000010100 */
[----:B------:R-:W-:-:S02]  /*2b80*/  HADD2.F32 R30, -RZ, R52.H1_H1 ;  /* 0x30000034ff1e7230 */ /* 0x000fc40000004100 */
[----:B------:R-:W-:Y:S01]  /*2b90*/  FFMA.FTZ R25, R25, R92, R31 ;  /* 0x0000005c19197223 */ /* 0x000fe2000001001f */
[----:B------:R-:W-:Y:S02]  /*2ba0*/  HADD2.F32 R96, -RZ, R65.H1_H1 ;  /* 0x30000041ff607230 */ /* 0x000fe40000004100 */
[----:B------:R-:W-:Y:S01]  /*2bb0*/  FADD.FTZ R31, -R95, R20 ;  /* 0x000000145f1f7221 */ /* 0x000fe20000010100 */
[----:B------:R-:W-:Y:S02]  /*2bc0*/  HADD2.F32 R91, -RZ, R53.H1_H1 ;  /* 0x30000035ff5b7230 */ /* 0x000fe40000004100 */
[----:B------:R-:W-:Y:S01]  /*2bd0*/  FFMA.FTZ R29, R33, R28, R30 ;  /* 0x0000001c211d7223 */ /* 0x000fe2000001001e */
[----:B------:R-:W-:Y:S02]  /*2be0*/  HADD2.F32 R30, -RZ, R78.H0_H0 ;  /* 0x2000004eff1e7230 */ /* 0x000fe40000004100 */
[----:B------:R-:W-:Y:S01]  /*2bf0*/  FMUL.FTZ R31, R102, R31 ;  /* 0x0000001f661f7220 */ /* 0x000fe20000410000 */
[----:B------:R-:W-:-:S02]  /*2c00*/  HADD2.F32 R32, -RZ, R8.H0_H0 ;  /* 0x20000008ff207230 */ /* 0x000fc40000004100 */
[----:B------:R-:W-:Y:S01]  /*2c10*/  FFMA.FTZ R28, R35, R96, R91 ;  /* 0x00000060231c7223 */ /* 0x000fe2000001005b */
[----:B------:R-:W-:Y:S02]  /*2c20*/  HADD2.F32 R34, -RZ, R66.H0_H0 ;  /* 0x20000042ff227230 */ /* 0x000fe40000004100 */
[C---:B------:R-:W-:Y:S01]  /*2c30*/  FMUL.FTZ R20, R102.reuse, R21 ;  /* 0x0000001566147220 */ /* 0x040fe20000410000 */
[----:B------:R-:W-:Y:S02]  /*2c40*/  HADD2.F32 R33, -RZ, R54.H0_H0 ;  /* 0x20000036ff217230 */ /* 0x000fe40000004100 */
[----:B------:R-:W-:Y:S01]  /*2c50*/  FFMA.FTZ R21, R31, R30, R32 ;  /* 0x0000001e1f157223 */ /* 0x000fe20000010020 */
[----:B------:R-:W-:Y:S02]  /*2c60*/  HADD2.F32 R35, -RZ, R78.H1_H1 ;  /* 0x3000004eff237230 */ /* 0x000fe40000004100 */
[----:B------:R-:W-:Y:S01]  /*2c70*/  FMUL.FTZ R99, R102, R99 ;  /* 0x0000006366637220 */ /* 0x000fe20000410000 */
[----:B------:R-:W-:-:S02]  /*2c80*/  HADD2.F32 R91, -RZ, R8.H1_H1 ;  /* 0x30000008ff5b7230 */ /* 0x000fc40000004100 */
[----:B------:R-:W-:Y:S01]  /*2c90*/  FFMA.FTZ R30, R31, R34, R33 ;  /* 0x000000221f1e7223 */ /* 0x000fe20000010021 */
[----:B------:R-:W-:Y:S02]  /*2ca0*/  HADD2.F32 R93, -RZ, R66.H1_H1 ;  /* 0x30000042ff5d7230 */ /* 0x000fe40000004100 */
[----:B------:R-:W-:Y:S01]  /*2cb0*/  FMUL.FTZ R101, R102, R101 ;  /* 0x0000006566657220 */ /* 0x000fe20000410000 */
[----:B------:R-:W-:Y:S02]  /*2cc0*/  HADD2.F32 R92, -RZ, R54.H1_H1 ;  /* 0x30000036ff5c7230 */ /* 0x000fe40000004100 */
[----:B------:R-:W-:Y:S01]  /*2cd0*/  FFMA.FTZ R22, R20, R35, R91 ;  /* 0x0000002314167223 */ /* 0x000fe2000001005b */
[----:B------:R-:W-:Y:S02]  /*2ce0*/  HADD2.F32 R32, -RZ, R7.H0_H0 ;  /* 0x20000007ff207230 */ /* 0x000fe40000004100 */
[----:B------:R-:W-:Y:S01]  /*2cf0*/  FADD.FTZ R17, -R95, R17 ;  /* 0x000000115f117221 */ /* 0x000fe20000010100 */
[----:B------:R-:W-:-:S02]  /*2d00*/  HADD2.F32 R34, -RZ, R67.H0_H0 ;  /* 0x20000043ff227230 */ /* 0x000fc40000004100 */
[----:B------:R-:W-:Y:S01]  /*2d10*/  FFMA.FTZ R31, R20, R93, R92 ;  /* 0x0000005d141f7223 */ /* 0x000fe2000001005c */
[----:B------:R-:W-:Y:S02]  /*2d20*/  HADD2.F32 R20, -RZ, R79.H0_H0 ;  /* 0x2000004fff147230 */ /* 0x000fe40000004100 */
[----:B------:R-:W-:Y:S01]  /*2d30*/  FMUL.FTZ R17, R102, R17 ;  /* 0x0000001166117220 */ /* 0x000fe20000410000 */
[----:B------:R-:W-:Y:S02]  /*2d40*/  HADD2.F32 R23, -RZ, R55.H0_H0 ;  /* 0x20000037ff177230 */ /* 0x000fe40000004100 */
[----:B------:R-:W-:Y:S01]  /*2d50*/  FADD.FTZ R85, -R95, R85 ;  /* 0x000000555f557221 */ /* 0x000fe20000010100 */
[----:B------:R-:W-:Y:S02]  /*2d60*/  HADD2.F32 R92, -RZ, R79.H1_H1 ;  /* 0x3000004fff5c7230 */ /* 0x000fe40000004100 */
[----:B------:R-:W-:Y:S01]  /*2d70*/  FFMA.FTZ R20, R99, R20, R32 ;  /* 0x0000001463147223 */ /* 0x000fe20000010020 */
[----:B------:R-:W-:-:S02]  /*2d80*/  HADD2.F32 R94, -RZ, R7.H1_H1 ;  /* 0x30000007ff5e7230 */ /* 0x000fc40000004100 */
[----:B------:R-:W-:Y:S01]  /*2d90*/  FFMA.FTZ R99, R99, R34, R23 ;  /* 0x0000002263637223 */ /* 0x000fe20000010017 */
[----:B------:R-:W-:Y:S02]  /*2da0*/  HADD2.F32 R33, -RZ, R55.H1_H1 ;  /* 0x30000037ff217230 */ /* 0x000fe40000004100 */
[----:B------:R-:W-:Y:S01]  /*2db0*/  FADD.FTZ R87, -R95, R87 ;  /* 0x000000575f577221 */ /* 0x000fe20000010100 */
[----:B------:R-:W-:Y:S02]  /*2dc0*/  HADD2.F32 R35, -RZ, R72.H0_H0 ;  /* 0x20000048ff237230 */ /* 0x000fe40000004100 */
[C---:B------:R-:W-:Y:S01]  /*2dd0*/  FFMA.FTZ R23, R101.reuse, R92, R94 ;  /* 0x0000005c65177223 */ /* 0x040fe2000001005e */
[----:B------:R-:W-:Y:S01]  /*2de0*/  HADD2.F32 R91, -RZ, R6.H0_H0 ;  /* 0x20000006ff5b7230 */ /* 0x000fe20000004100 */
[----:B------:R-:W0:Y:S01]  /*2df0*/  @!P1 LDC.64 R92, c[0x0][0x3c8] ;  /* 0x0000f200ff5c9b82 */ /* 0x000e220000000a00 */
[----:B------:R-:W-:Y:S01]  /*2e00*/  FFMA.FTZ R100, R101, R100, R33 ;  /* 0x0000006465647223 */ /* 0x000fe20000010021 */
[----:B------:R-:W-:Y:S01]  /*2e10*/  FADD.FTZ R33, -R95, R16 ;  /* 0x000000105f217221 */ /* 0x000fe20000010100 */
[----:B------:R-:W-:-:S02]  /*2e20*/  HADD2.F32 R101, -RZ, R60.H0_H0 ;  /* 0x2000003cff657230 */ /* 0x000fc40000004100 */
[C---:B------:R-:W-:Y:S01]  /*2e30*/  FMUL.FTZ R85, R102.reuse, R85 ;  /* 0x0000005566557220 */ /* 0x040fe20000410000 */
[----:B------:R-:W-:Y:S02]  /*2e40*/  HADD2.F32 R16, -RZ, R56.H0_H0 ;  /* 0x20000038ff107230 */ /* 0x000fe40000004100 */
[C---:B------:R-:W-:Y:S01]  /*2e50*/  FMUL.FTZ R32, R102.reuse, R33 ;  /* 0x0000002166207220 */ /* 0x040fe20000410000 */
[----:B------:R-:W-:Y:S02]  /*2e60*/  HADD2.F32 R34, -RZ, R72.H1_H1 ;  /* 0x30000048ff227230 */ /* 0x000fe40000004100 */
[----:B------:R-:W-:Y:S01]  /*2e70*/  FMUL.FTZ R87, R102, R87 ;  /* 0x0000005766577220 */ /* 0x000fe20000410000 */
[----:B------:R-:W-:Y:S02]  /*2e80*/  HADD2.F32 R94, -RZ, R60.H1_H1 ;  /* 0x3000003cff5e7230 */ /* 0x000fe40000004100 */
[C---:B------:R-:W-:Y:S01]  /*2e90*/  FFMA.FTZ R33, R32.reuse, R35, R91 ;  /* 0x0000002320217223 */ /* 0x040fe2000001005b */
[----:B------:R-:W-:Y:S01]  /*2ea0*/  FADD.FTZ R35, -R95, R18 ;  /* 0x000000125f237221 */ /* 0x000fe20000010100 */
[----:B------:R-:W-:Y:S01]  /*2eb0*/  FFMA.FTZ R32, R32, R101, R16 ;  /* 0x0000006520207223 */ /* 0x000fe20000010010 */
[----:B------:R-:W-:Y:S01]  /*2ec0*/  HADD2.F32 R101, -RZ, R73.H0_H0 ;  /* 0x20000049ff657230 */ /* 0x000fe20000004100 */
[----:B------:R-:W-:Y:S01]  /*2ed0*/  F2FP.F16.F32.PACK_AB R23, R23, R20 ;  /* 0x000000141717723e */ /* 0x000fe200000000ff */
[----:B------:R-:W-:Y:S01]  /*2ee0*/  FMUL.FTZ R18, R102, R35 ;  /* 0x0000002366127220 */ /* 0x000fe20000410000 */
[----:B------:R-:W-:Y:S01]  /*2ef0*/  HADD2.F32 R16, -RZ, R6.H1_H1 ;  /* 0x30000006ff107230 */ /* 0x000fe20000004100 */
[----:B------:R-:W-:Y:S01]  /*2f00*/  F2FP.F16.F32.PACK_AB R22, R22, R21 ;  /* 0x000000151616723e */ /* 0x000fe200000000ff */
[----:B------:R-:W-:-:S02]  /*2f10*/  HADD2.F32 R91, -RZ, R56.H1_H1 ;  /* 0x30000038ff5b7230 */ /* 0x000fc40000004100 */
[----:B------:R-:W-:Y:S01]  /*2f20*/  FFMA.FTZ R35, R18, R101, R117 ;  /* 0x0000006512237223 */ /* 0x000fe20000010075 */
[----:B------:R-:W-:Y:S01]  /*2f30*/  FADD.FTZ R101, -R95, R19 ;  /* 0x000000135f657221 */ /* 0x000fe20000010100 */
[C---:B------:R-:W-:Y:S01]  /*2f40*/  FFMA.FTZ R34, R17.reuse, R34, R16 ;  /* 0x0000002211227223 */ /* 0x040fe20000010010 */
[----:B------:R-:W-:Y:S02]  /*2f50*/  HADD2.F32 R19, -RZ, R61.H0_H0 ;  /* 0x2000003dff137230 */ /* 0x000fe40000004100 */
[----:B------:R-:W-:Y:S01]  /*2f60*/  FFMA.FTZ R91, R17, R94, R91 ;  /* 0x0000005e115b7223 */ /* 0x000fe2000001005b */
[----:B0-----:R-:W-:-:S04]  /*2f70*/  @!P1 IMAD.WIDE R16, R15, 0x4, R92 ;  /* 0x000000040f109825 */ /* 0x001fc800078e025c */
[----:B------:R-:W-:Y:S01]  /*2f80*/  FMUL.FTZ R101, R102, R101 ;  /* 0x0000006566657220 */ /* 0x000fe20000410000 */
[----:B------:R-:W0:Y:S01]  /*2f90*/  LDC.64 R116, c[0x0][0x428] ;  /* 0x00010a00ff747b82 */ /* 0x000e220000000a00 */
[----:B------:R-:W-:Y:S01]  /*2fa0*/  F2FP.F16.F32.PACK_AB R21, R98, R97 ;  /* 0x000000616215723e */ /* 0x000fe200000000ff */
[----:B------:R-:W-:Y:S01]  /*2fb0*/  HADD2.F32 R93, -RZ, R57.H0_H0 ;  /* 0x20000039ff5d7230 */ /* 0x000fe20000004100 */
[----:B------:R1:W-:Y:S01]  /*2fc0*/  @!P1 STG.E desc[UR6][R16.64], R102 ;  /* 0x0000006610009986 */ /* 0x0003e2000c101906 */
[----:B------:R-:W-:Y:S01]  /*2fd0*/  HADD2.F32 R96, -RZ, R73.H1_H1 ;  /* 0x30000049ff607230 */ /* 0x000fe20000004100 */
[----:B------:R-:W-:Y:S01]  /*2fe0*/  F2FP.F16.F32.PACK_AB R20, R27, R26 ;  /* 0x0000001a1b14723e */ /* 0x000fe200000000ff */
[----:B------:R-:W-:Y:S02]  /*2ff0*/  HADD2.F32 R94, -RZ, R5.H1_H1 ;  /* 0x30000005ff5e7230 */ /* 0x000fe40000004100 */
[----:B------:R-:W-:Y:S01]  /*3000*/  FFMA.FTZ R92, R18, R19, R93 ;  /* 0x00000013125c7223 */ /* 0x000fe2000001005d */
[----:B------:R-:W-:Y:S01]  /*3010*/  HADD2.F32 R18, -RZ, R61.H1_H1 ;  /* 0x3000003dff127230 */ /* 0x000fe20000004100 */
[----:B------:R-:W-:Y:S01]  /*3020*/  F2FP.F16.F32.PACK_AB R27, R100, R99 ;  /* 0x00000063641b723e */ /* 0x000fe200000000ff */
[----:B------:R-:W-:-:S02]  /*3030*/  HADD2.F32 R19, -RZ, R58.H0_H0 ;  /* 0x2000003aff137230 */ /* 0x000fc40000004100 */
[----:B------:R-:W-:Y:S01]  /*3040*/  FFMA.FTZ R96, R101, R96, R94 ;  /* 0x0000006065607223 */ /* 0x000fe2000001005e */
[----:B------:R-:W-:Y:S01]  /*3050*/  HADD2.F32 R94, -RZ, R57.H1_H1 ;  /* 0x30000039ff5e7230 */ /* 0x000fe20000004100 */
[----:B------:R-:W-:Y:S01]  /*3060*/  F2FP.F16.F32.PACK_AB R26, R31, R30 ;  /* 0x0000001e1f1a723e */ /* 0x000fe200000000ff */
[----:B-1----:R-:W-:Y:S01]  /*3070*/  FADD.FTZ R17, -R95, R84 ;  /* 0x000000545f117221 */ /* 0x002fe20000010100 */
[----:B------:R-:W-:Y:S02]  /*3080*/  HADD2.F32 R16, -RZ, R74.H0_H0 ;  /* 0x2000004aff107230 */ /* 0x000fe40000004100 */
[----:B------:R-:W-:Y:S01]  /*3090*/  FFMA.FTZ R93, R101, R18, R94 ;  /* 0x00000012655d7223 */ /* 0x000fe2000001005e */
[----:B------:R-:W-:Y:S02]  /*30a0*/  HADD2.F32 R94, -RZ, R62.H0_H0 ;  /* 0x2000003eff5e7230 */ /* 0x000fe40000004100 */
[----:B------:R-:W-:Y:S01]  /*30b0*/  FMUL.FTZ R17, R102, R17 ;  /* 0x0000001166117220 */ /* 0x000fe20000410000 */
[----:B------:R-:W-:Y:S01]  /*30c0*/  HADD2.F32 R18, -RZ, R4.H0_H0 ;  /* 0x20000004ff127230 */ /* 0x000fe20000004100 */
[----:B------:R-:W-:Y:S01]  /*30d0*/  F2FP.F16.F32.PACK_AB R25, R28, R25 ;  /* 0x000000191c19723e */ /* 0x000fe200000000ff */
[----:B------:R-:W-:-:S02]  /*30e0*/  HADD2.F32 R84, -RZ, R74.H1_H1 ;  /* 0x3000004aff547230 */ /* 0x000fc40000004100 */
[----:B------:R-:W-:Y:S01]  /*30f0*/  FFMA.FTZ R94, R17, R94, R19 ;  /* 0x0000005e115e7223 */ /* 0x000fe20000010013 */
[----:B------:R-:W-:Y:S01]  /*3100*/  F2FP.F16.F32.PACK_AB R19, R119, R120 ;  /* 0x000000787713723e */ /* 0x000fe200000000ff */
[----:B------:R-:W-:Y:S01]  /*3110*/  FFMA.FTZ R101, R17, R16, R18 ;  /* 0x0000001011657223 */ /* 0x000fe20000010012 */
[----:B------:R-:W1:Y:S01]  /*3120*/  LDC.64 R120, c[0x0][0x430] ;  /* 0x00010c00ff787b82 */ /* 0x000e620000000a00 */
[----:B------:R-:W-:Y:S01]  /*3130*/  F2FP.F16.F32.PACK_AB R17, R113, R114 ;  /* 0x000000727111723e */ /* 0x000fe200000000ff */
[----:B------:R-:W-:Y:S01]  /*3140*/  HADD2.F32 R114, -RZ, R62.H1_H1 ;  /* 0x3000003eff727230 */ /* 0x000fe20000004100 */
[----:B------:R-:W-:Y:S01]  /*3150*/  F2FP.F16.F32.PACK_AB R16, R111, R112 ;  /* 0x000000706f10723e */ /* 0x000fe200000000ff */
[----:B0-----:R-:W-:Y:S01]  /*3160*/  IMAD.WIDE.U32 R112, R89, 0x10, R116 ;  /* 0x0000001059707825 */ /* 0x001fe200078e0074 */
[----:B------:R-:W-:-:S03]  /*3170*/  F2FP.F16.F32.PACK_AB R18, R118, R115 ;  /* 0x000000737612723e */ /* 0x000fc600000000ff */
[----:B------:R-:W-:Y:S01]  /*3180*/  FADD.FTZ R111, -R95, R86 ;  /* 0x000000565f6f7221 */ /* 0x000fe20000010100 */
[----:B------:R-:W-:Y:S01]  /*3190*/  F2FP.F16.F32.PACK_AB R24, R29, R24 ;  /* 0x000000181d18723e */ /* 0x000fe200000000ff */
[----:B------:R-:W-:Y:S01]  /*31a0*/  HADD2.F32 R86, -RZ, R4.H1_H1 ;  /* 0x30000004ff567230 */ /* 0x000fe20000004100 */
[----:B------:R-:W-:Y:S01]  /*31b0*/  F2FP.F16.F32.PACK_AB R29, R96, R35 ;  /* 0x00000023601d723e */ /* 0x000fe200000000ff */
[----:B------:R0:W-:Y:S01]  /*31c0*/  STG.E.128 desc[UR6][R112.64], R16 ;  /* 0x0000001070007986 */ /* 0x0001e2000c101d06 */
[----:B------:R-:W-:Y:S02]  /*31d0*/  HADD2.F32 R95, -RZ, R58.H1_H1 ;  /* 0x3000003aff5f7230 */ /* 0x000fe40000004100 */
[----:B------:R-:W-:Y:S01]  /*31e0*/  FMUL.FTZ R111, R102, R111 ;  /* 0x0000006f666f7220 */ /* 0x000fe20000410000 */
[----:B------:R-:W-:Y:S01]  /*31f0*/  HADD2.F32 R118, -RZ, R75.H0_H0 ;  /* 0x2000004bff767230 */ /* 0x000fe20000004100 */
[----:B------:R-:W-:Y:S01]  /*3200*/  F2FP.F16.F32.PACK_AB R28, R34, R33 ;  /* 0x00000021221c723e */ /* 0x000fe200000000ff */
[----:B------:R-:W-:-:S02]  /*3210*/  HADD2.F32 R102, -RZ, R63.H0_H0 ;  /* 0x2000003fff667230 */ /* 0x000fc40000004100 */
[----:B------:R-:W-:Y:S01]  /*3220*/  FFMA.FTZ R95, R85, R114, R95 ;  /* 0x00000072555f7223 */ /* 0x000fe2000001005f */
[----:B------:R-:W-:Y:S01]  /*3230*/  F2FP.F16.F32.PACK_AB R33, R93, R92 ;  /* 0x0000005c5d21723e */ /* 0x000fe200000000ff */
[----:B------:R-:W-:Y:S01]  /*3240*/  FFMA.FTZ R114, R111, R118, R122 ;  /* 0x000000766f727223 */ /* 0x000fe2000001007a */
[----:B------:R-:W-:Y:S02]  /*3250*/  F2FP.F16.F32.PACK_AB R32, R91, R32 ;  /* 0x000000205b20723e */ /* 0x000fe400000000ff */
[----:B------:R-:W-:Y:S01]  /*3260*/  F2FP.F16.F32.PACK_AB R34, R95, R94 ;  /* 0x0000005e5f22723e */ /* 0x000fe200000000ff */
[----:B-1----:R-:W-:-:S04]  /*3270*/  IMAD.WIDE.U32 R118, R88, 0x10, R120 ;  /* 0x0000001058767825 */ /* 0x002fc800078e0078 */
[----:B0-----:R-:W-:Y:S01]  /*3280*/  FFMA.FTZ R112, R85, R84, R86 ;  /* 0x0000005455707223 */ /* 0x001fe20000010056 */
[----:B------:R-:W-:Y:S01]  /*3290*/  HADD2.F32 R16, -RZ, R59.H0_H0 ;  /* 0x2000003bff107230 */ /* 0x000fe20000004100 */
[----:B------:R-:W-:Y:S01]  /*32a0*/  F2FP.F16.F32.PACK_AB R19, R109, R110 ;  /* 0x0000006e6d13723e */ /* 0x000fe200000000ff */
[----:B------:R-:W-:Y:S02]  /*32b0*/  HADD2.F32 R18, -RZ, R75.H1_H1 ;  /* 0x3000004bff127230 */ /* 0x000fe40000004100 */
[----:B------:R-:W-:Y:S02]  /*32c0*/  HADD2.F32 R84, -RZ, R3.H1_H1 ;  /* 0x30000003ff547230 */ /* 0x000fe40000004100 */
[----:B------:R-:W-:Y:S01]  /*32d0*/  FFMA.FTZ R102, R111, R102, R16 ;  /* 0x000000666f667223 */ /* 0x000fe20000010010 */
[----:B------:R-:W-:Y:S01]  /*32e0*/  HADD2.F32 R86, -RZ, R63.H1_H1 ;  /* 0x3000003fff567230 */ /* 0x000fe20000004100 */
[----:B------:R-:W-:Y:S01]  /*32f0*/  F2FP.F16.F32.PACK_AB R16, R103, R104 ;  /* 0x000000686710723e */ /* 0x000fe200000000ff */
[----:B------:R-:W-:-:S02]  /*3300*/  HADD2.F32 R17, -RZ, R59.H1_H1 ;  /* 0x3000003bff117230 */ /* 0x000fc40000004100 */
[----:B------:R-:W-:Y:S01]  /*3310*/  FFMA.FTZ R113, R87, R18, R84 ;  /* 0x0000001257717223 */ /* 0x000fe20000010054 */
[----:B------:R-:W-:Y:S01]  /*3320*/  IMAD.WIDE.U32 R84, R88, 0x10, R116 ;  /* 0x0000001058547825 */ /* 0x000fe200078e0074 */
[----:B------:R-:W-:-:S03]  /*3330*/  F2FP.F16.F32.PACK_AB R18, R107, R108 ;  /* 0x0000006c6b12723e */ /* 0x000fc600000000ff */
[----:B------:R-:W-:Y:S01]  /*3340*/  FFMA.FTZ R111, R87, R86, R17 ;  /* 0x00000056576f7223 */ /* 0x000fe20000010011 */
[----:B------:R-:W-:Y:S01]  /*3350*/  IMAD.WIDE.U32 R86, R90, 0x10, R116 ;  /* 0x000000105a567825 */ /* 0x000fe200078e0074 */
[----:B------:R-:W-:Y:S02]  /*3360*/  F2FP.F16.F32.PACK_AB R17, R105, R106 ;  /* 0x0000006a6911723e */ /* 0x000fe400000000ff */
[----:B------:R-:W-:Y:S01]  /*3370*/  F2FP.F16.F32.PACK_AB R31, R113, R114 ;  /* 0x00000072711f723e */ /* 0x000fe200000000ff */
[--C-:B------:R-:W-:Y:S01]  /*3380*/  IMAD.WIDE.U32 R116, R89, 0x10, R120.reuse ;  /* 0x0000001059747825 */ /* 0x100fe200078e0078 */
[----:B------:R-:W-:Y:S01]  /*3390*/  F2FP.F16.F32.PACK_AB R30, R112, R101 ;  /* 0x00000065701e723e */ /* 0x000fe200000000ff */
[----:B------:R-:W0:Y:S01]  /*33a0*/  LDC.64 R88, c[0x0][0x380] ;  /* 0x0000e000ff587b82 */ /* 0x000e220000000a00 */
[----:B------:R-:W-:Y:S01]  /*33b0*/  F2FP.F16.F32.PACK_AB R35, R111, R102 ;  /* 0x000000666f23723e */ /* 0x000fe200000000ff */
[----:B------:R-:W-:Y:S01]  /*33c0*/  IMAD.WIDE.U32 R120, R90, 0x10, R120 ;  /* 0x000000105a787825 */ /* 0x000fe200078e0078 */
[----:B------:R1:W-:Y:S04]  /*33d0*/  STG.E.128 desc[UR6][R116.64], R16 ;  /* 0x0000001074007986 */ /* 0x0003e8000c101d06 */
[----:B------:R1:W-:Y:S04]  /*33e0*/  STG.E.128 desc[UR6][R84.64], R20 ;  /* 0x0000001454007986 */ /* 0x0003e8000c101d06 */
[----:B------:R1:W-:Y:S04]  /*33f0*/  STG.E.128 desc[UR6][R118.64], R24 ;  /* 0x0000001876007986 */ /* 0x0003e8000c101d06 */
[----:B------:R1:W-:Y:S04]  /*3400*/  STG.E.128 desc[UR6][R86.64], R28 ;  /* 0x0000001c56007986 */ /* 0x0003e8000c101d06 */
[----:B------:R1:W-:Y:S01]  /*3410*/  STG.E.128 desc[UR6][R120.64], R32 ;  /* 0x0000002078007986 */ /* 0x0003e2000c101d06 */
[----:B0-----:R-:W-:-:S04]  /*3420*/  IADD3 R15, PT, PT, R15, R88, RZ ;  /* 0x000000580f0f7210 */ /* 0x001fc80007ffe0ff */
[----:B------:R-:W-:-:S13]  /*3430*/  ISETP.GE.AND P1, PT, R15, R89, PT ;  /* 0x000000590f00720c */ /* 0x000fda0003f26270 */
[----:B-1----:R-:W-:Y:S05]  /*3440*/  @!P1 BRA `(.L_x_8063) ;  /* 0xffffffd000e09947 */ /* 0x002fea000383ffff */
[----:B------:R-:W-:Y:S05]  /*3450*/  EXIT ;  /* 0x000000000000794d */ /* 0x000fea0003800000 */
.L_x_8064:
        /* <DEDUP_REMOVED lines=10> */
.L_x_13613:


//--------------------- .text._ZN10layer_norm31ln_parallel_residual_fwd_kernelINS_13Kernel_traitsI6__halfS2_fS2_fjLj3072ELj1ELj1ELj4ELj16ENS_18Kernel_traits_baseILj3072ES2_S2_fS2_fjLj128EEEEELb0ELb1ELb0EEEvNS_9FwdParamsE --------------------------
	.section	.text._ZN10layer_norm31ln_parallel_residual_fwd_kernelINS_13Kernel_traitsI6__halfS2_fS2_fjLj3072ELj1ELj1ELj4ELj16ENS_18Kernel_traits_baseILj3072ES2_S2_fS2_fjLj128EEEEELb0ELb1ELb0EEEvNS_9FwdParamsE,"ax",@progbits
	.align	128
        .global         _ZN10layer_norm31ln_parallel_residual_fwd_kernelINS_13Kernel_traitsI6__halfS2_fS2_fjLj3072ELj1ELj1ELj4ELj16ENS_18Kernel_traits_baseILj3072ES2_S2_fS2_fjLj128EEEEELb0ELb1ELb0EEEvNS_9FwdParamsE
        .type           _ZN10layer_norm31ln_parallel_residual_fwd_kernelINS_13Kernel_traitsI6__halfS2_fS2_fjLj3072ELj1ELj1ELj4ELj16ENS_18Kernel_traits_baseILj3072ES2_S2_fS2_fjLj128EEEEELb0ELb1ELb0EEEvNS_9FwdParamsE,@function
        .size           _ZN10layer_norm31ln_parallel_residual_fwd_kernelINS_13Kernel_traitsI6__halfS2_fS2_fjLj3072ELj1ELj1ELj4ELj16ENS_18Kernel_traits_baseILj3072ES2_S2_fS2_fjLj128EEEEELb0ELb1ELb0EEEvNS_9FwdParamsE,(.L_x_13614 - _ZN10layer_norm31ln_parallel_residual_fwd_kernelINS_13Kernel_traitsI6__halfS2_fS2_fjLj3072ELj1ELj1ELj4ELj16ENS_18Kernel_traits_baseILj3072ES2_S2_fS2_fjLj128EEEEELb0ELb1ELb0EEEvNS_9FwdParamsE)
        .other          _ZN10layer_norm31ln_parallel_residual_fwd_kernelINS_13Kernel_traitsI6__halfS2_fS2_fjLj3072ELj1ELj1ELj4ELj16ENS_18Kernel_traits_baseILj3072ES2_S2_fS2_fjLj128EEEEELb0ELb1ELb0EEEvNS_9FwdParamsE,@"STO_CUDA_ENTRY STV_DEFAULT"
_ZN10layer_norm31ln_parallel_residual_fwd_kernelINS_13Kernel_traitsI6__halfS2_fS2_fjLj3072ELj1ELj1ELj4ELj16ENS_18Kernel_traits_baseILj3072ES2_S2_fS2_fjLj128EEEEELb0ELb1ELb0EEEvNS_9FwdParamsE:
.text._ZN10layer_norm31ln_parallel_residual_fwd_kernelINS_13Kernel_traitsI6__halfS2_fS2_fjLj3072ELj1ELj1ELj4ELj16ENS_18Kernel_traits_baseILj3072ES2_S2_fS2_fjLj128EEEEELb0ELb1ELb0EEEvNS_9FwdParamsE:
        /* <DEDUP_REMOVED lines=44> */
.L_x_8066:
        /* <DEDUP_REMOVED lines=23> */
.L_x_8067:
[----:B------:R-:W-:Y:S05]  /*0430*/  BSYNC.RECONVERGENT B0 ;  /* 0x0000000000007941 */ /* 0x000fea0003800200 */
.L_x_8065:
[----:B------:R-:W0:Y:S02]  /*0440*/  LDCU UR4, c[0x0][0x384] ;  /* 0x00007080ff0477ac */ /* 0x000e240008000800 */
[----:B0-----:R-:W-:-:S13]  /*0450*/  ISETP.GE.AND P1, PT, R69, UR4, PT ;  /* 0x0000000445007c0c */ /* 0x001fda000bf26270 */
[----:B------:R-:W-:Y:S05]  /*0460*/  @P1 EXIT ;  /* 0x000000000000194d */ /* 0x000fea0003800000 */
[----:B------:R-:W-:Y:S01]  /*0470*/  SHF.R.S32.HI R0, RZ, 0x3, R0 ;  /* 0x00000003ff007819 */ /* 0x000fe20000011400 */
[----:B------:R-:W0:Y:S03]  /*0480*/  LDCU.U8 UR4, c[0x0][0x410] ;  /* 0x00008200ff0477ac */ /* 0x000e260008000000 */
[C---:B------:R-:W-:Y:S01]  /*0490*/  LOP3.LUT R28, R0.reuse, 0x7f, RZ, 0xc0, !PT ;  /* 0x0000007f001c7812 */ /* 0x040fe200078ec0ff */
[----:B------:R-:W1:Y:S01]  /*04a0*/  LDCU UR13, c[0x0][0x388] ;  /* 0x00007100ff0d77ac */ /* 0x000e620008000800 */
        /* <DEDUP_REMOVED lines=12> */
[----:B0-----:R-:W-:Y:S01]  /*0570*/  ISETP.NE.AND P2, PT, RZ, UR4, PT ;  /* 0x00000004ff007c0c */ /* 0x001fe2000bf45270 */
[----:B------:R-:W-:Y:S01]  /*0580*/  UPLOP3.LUT UP1, UPT, UPT, UPT, UPT, 0x40, 0x4 ;  /* 0x000000000004789c */ /* 0x000fe20003f2e870 */
[----:B------:R0:W0:Y:S01]  /*0590*/  MUFU.RCP R71, R35 ;  /* 0x0000002300477308 */ /* 0x0000220000001000 */
[----:B-1----:R-:W-:-:S10]  /*05a0*/  LEA R72, R29, R0, 0x3 ;  /* 0x000000001d487211 */ /* 0x002fd400078e18ff */
.L_x_8092:
[----:B------:R-:W-:Y:S01]  /*05b0*/  IMAD R0, R69, UR13, RZ ;  /* 0x0000000d45007c24 */ /* 0x000fe2000f8e02ff */
[----:B------:R-:W-:Y:S04]  /*05c0*/  BSSY.RECONVERGENT B0, `(.L_x_8068) ;  /* 0x0000075000007945 */ /* 0x000fe80003800200 */
[----:B------:R-:W-:-:S04]  /*05d0*/  SHF.R.S32.HI R61, RZ, 0x1f, R0 ;  /* 0x0000001fff3d7819 */ /* 0x000fc80000011400 */
[----:B------:R-:W-:-:S04]  /*05e0*/  LEA.HI R0, R61, R0, RZ, 0x3 ;  /* 0x000000003d007211 */ /* 0x000fc800078f18ff */
[----:B------:R-:W-:-:S04]  /*05f0*/  LEA.HI.SX32 R73, R0, R3, 0x1d ;  /* 0x0000000300497211 */ /* 0x000fc800078feaff */
[----:B------:R-:W-:Y:S01]  /*0600*/  MOV R0, R73 ;  /* 0x0000004900007202 */ /* 0x000fe20000000f00 */
[----:B------:R-:W-:Y:S06]  /*0610*/  @!P0 BRA `(.L_x_8069) ;  /* 0x0000000400bc8947 */ /* 0x000fec0003800000 */
[----:B---3--:R-:W-:Y:S01]  /*0620*/  ISETP.NE.U32.AND P0, PT, RZ, UR8, PT ;  /* 0x00000008ff007c0c */ /* 0x008fe2000bf05070 */
[----:B------:R-:W1:Y:S01]  /*0630*/  LDC.64 R48, c[0x0][0x390] ;  /* 0x0000e400ff307b82 */ /* 0x000e620000000a00 */
[----:B----4-:R-:W-:Y:S02]  /*0640*/  ISETP.NE.U32.AND P1, PT, RZ, UR10, PT ;  /* 0x0000000aff007c0c */ /* 0x010fe4000bf25070 */
[----:B------:R-:W-:Y:S02]  /*0650*/  ISETP.NE.AND.EX P0, PT, RZ, UR9, PT, P0 ;  /* 0x00000009ff007c0c */ /* 0x000fe4000bf05300 */
[----:B------:R-:W-:-:S11]  /*0660*/  ISETP.NE.AND.EX P1, PT, RZ, UR11, PT, P1 ;  /* 0x0000000bff007c0c */ /* 0x000fd6000bf25310 */
[----:B------:R-:W3:Y:S08]  /*0670*/  @P0 LDC.64 R36, c[0x0][0x398] ;  /* 0x0000e600ff240b82 */ /* 0x000ef00000000a00 */
[----:B------:R-:W4:Y:S01]  /*0680*/  @P1 LDC.64 R38, c[0x0][0x3a0] ;  /* 0x0000e800ff261b82 */ /* 0x000f220000000a00 */
[----:B-1----:R-:W-:-:S06]  /*0690*/  IMAD.WIDE.U32 R48, R73, 0x10, R48 ;  /* 0x0000001049307825 */ /* 0x002fcc00078e0030 */
[----:B------:R-:W5:Y:S01]  /*06a0*/  LDG.E.128 R48, desc[UR6][R48.64] ;  /* 0x0000000630307981 */ /* 0x000f62000c1e1d00 */
[----:B---3--:R-:W-:-:S05]  /*06b0*/  @P0 IMAD.WIDE.U32 R36, R73, 0x10, R36 ;  /* 0x0000001049240825 */ /* 0x008fca00078e0024 */
[----:B------:R1:W5:Y:S01]  /*06c0*/  @P0 LDG.E.128 R64, desc[UR6][R36.64] ;  /* 0x0000000624400981 */ /* 0x000362000c1e1d00 */
[----:B----4-:R-:W-:-:S05]  /*06d0*/  @P1 IMAD.WIDE.U32 R38, R73, 0x20, R38 ;  /* 0x0000002049261825 */ /* 0x010fca00078e0026 */
[----:B------:R1:W5:Y:S04]  /*06e0*/  @P1 LDG.E.128 R28, desc[UR6][R38.64] ;  /* 0x00000006261c1981 */ /* 0x000368000c1e1d00 */
[----:B0-----:R1:W5:Y:S01]  /*06f0*/  @P1 LDG.E.128 R32, desc[UR6][R38.64+0x10] ;  /* 0x0000100626201981 */ /* 0x001362000c1e1d00 */
[----:B------:R-:W-:-:S04]  /*0700*/  UISETP.NE.U32.AND UP0, UPT, UR8, URZ, UPT ;  /* 0x000000ff0800728c */ /* 0x000fc8000bf05070 */
[----:B------:R-:W-:-:S09]  /*0710*/  UISETP.NE.AND.EX UP0, UPT, UR9, URZ, UPT, UP0 ;  /* 0x000000ff0900728c */ /* 0x000fd2000bf05300 */
[----:B-1----:R-:W-:Y:S05]  /*0720*/  BRA.U UP0, `(.L_x_8070) ;  /* 0x0000000100747547 */ /* 0x002fea000b800000 */
        /* <DEDUP_REMOVED lines=12> */
.L_x_8071:
        /* <DEDUP_REMOVED lines=17> */
.L_x_8070:
        /* <DEDUP_REMOVED lines=28> */
.L_x_8073:
        /* <DEDUP_REMOVED lines=32> */
.L_x_8072:
[----:B------:R-:W0:Y:S01]  /*0cc0*/  LDC.64 R60, c[0x0][0x3a8] ;  /* 0x0000ea00ff3c7b82 */ /* 0x000e220000000a00 */
[C---:B------:R-:W-:Y:S01]  /*0cd0*/  IADD3 R0, PT, PT, R73.reuse, 0x80, RZ ;  /* 0x0000008049007810 */ /* 0x040fe20007ffe0ff */
[----:B0-----:R-:W-:-:S05]  /*0ce0*/  IMAD.WIDE.U32 R60, R73, 0x20, R60 ;  /* 0x00000020493c7825 */ /* 0x001fca00078e003c */
[----:B------:R1:W-:Y:S04]  /*0cf0*/  STG.E.128 desc[UR6][R60.64], R36 ;  /* 0x000000243c007986 */ /* 0x0003e8000c101d06 */
[----:B------:R1:W-:Y:S02]  /*0d00*/  STG.E.128 desc[UR6][R60.64+0x10], R48 ;  /* 0x000010303c007986 */ /* 0x0003e4000c101d06 */
.L_x_8069:
[----:B--234-:R-:W-:Y:S05]  /*0d10*/  BSYNC.RECONVERGENT B0 ;  /* 0x0000000000007941 */ /* 0x01cfea0003800200 */
.L_x_8068:
        /* <DEDUP_REMOVED lines=16> */
[----:B0-----:R2:W5:Y:S01]  /*0e20*/  @P1 LDG.E.128 R32, desc[UR6][R42.64+0x10] ;  /* 0x000010062a201981 */ /* 0x001562000c1e1d00 */
        /* <DEDUP_REMOVED lines=35> */
.L_x_8077:
        /* <DEDUP_REMOVED lines=25> */
.L_x_8076:
        /* <DEDUP_REMOVED lines=18> */
.L_x_8079:
        /* <DEDUP_REMOVED lines=8> */
.L_x_8078:
[----:B-1----:R-:W0:Y:S02]  /*1390*/  LDC.64 R60, c[0x0][0x3a8] ;  /* 0x0000ea00ff3c7b82 */ /* 0x002e240000000a00 */
[C---:B0-----:R-:W-:Y:S01]  /*13a0*/  IMAD.WIDE.U32 R60, R0.reuse, 0x20, R60 ;  /* 0x00000020003c7825 */ /* 0x041fe200078e003c */
[----:B------:R-:W-:-:S04]  /*13b0*/  IADD3 R0, PT, PT, R0, 0x80, RZ ;  /* 0x0000008000007810 */ /* 0x000fc80007ffe0ff */
[----:B------:R2:W-:Y:S04]  /*13c0*/  STG.E.128 desc[UR6][R60.64], R40 ;  /* 0x000000283c007986 */ /* 0x0005e8000c101d06 */
[----:B------:R2:W-:Y:S02]  /*13d0*/  STG.E.128 desc[UR6][R60.64+0x10], R52 ;  /* 0x000010343c007986 */ /* 0x0005e4000c101d06 */
.L_x_8075:
[----:B------:R-:W-:Y:S05]  /*13e0*/  BSYNC.RECONVERGENT B0 ;  /* 0x0000000000007941 */ /* 0x000fea0003800200 */
.L_x_8074:
        /* <DEDUP_REMOVED lines=16> */
[----:B------:R3:W5:Y:S01]  /*14f0*/  @P1 LDG.E.128 R32, desc[UR6][R46.64+0x10] ;  /* 0x000010062e201981 */ /* 0x000762000c1e1d00 */
[----:B------:R-:W-:Y:S05]  /*1500*/  @!P0 BRA `(.L_x_8082) ;  /* 0x0000000000ec8947 */ /* 0x000fea0003800000 */
[----:B------:R-:W-:Y:S05]  /*1510*/  @!P1 BRA `(.L_x_8083) ;  /* 0x0000000000849947 */ /* 0x000fea0003800000 */
[--C-:B---3-5:R-:W-:Y:S02]  /*1520*/  HADD2.F32 R44, -RZ, R56.reuse.H0_H0 ;  /* 0x20000038ff2c7230 */ /* 0x128fe40000004100 */
[----:B------:R-:W-:Y:S02]  /*1530*/  HADD2.F32 R56, -RZ, R56.H1_H1 ;  /* 0x30000038ff387230 */ /* 0x000fe40000004100 */
[--C-:B------:R-:W-:Y:S02]  /*1540*/  HADD2.F32 R47, -RZ, R64.reuse.H1_H1 ;  /* 0x30000040ff2f7230 */ /* 0x100fe40000004100 */
[----:B------:R-:W-:Y:S02]  /*1550*/  HADD2.F32 R46, -RZ, R57.H0_H0 ;  /* 0x20000039ff2e7230 */ /* 0x000fe40000004100 */
[----:B------:R-:W-:Y:S02]  /*1560*/  HADD2.F32 R75, -RZ, R65.H0_H0 ;  /* 0x20000041ff4b7230 */ /* 0x000fe40000004100 */
[----:B------:R-:W-:Y:S01]  /*1570*/  FADD.FTZ R56, R47, R56 ;  /* 0x000000382f387221 */ /* 0x000fe20000010000 */
[----:B------:R-:W-:-:S02]  /*1580*/  HADD2.F32 R45, -RZ, R64.H0_H0 ;  /* 0x20000040ff2d7230 */ /* 0x000fc40000004100 */
[--C-:B-12---:R-:W-:Y:S02]  /*1590*/  HADD2.F32 R60, -RZ, R58.reuse.H0_H0 ;  /* 0x2000003aff3c7230 */ /* 0x106fe40000004100 */
        /* <DEDUP_REMOVED lines=25> */
.L_x_8083:
[--C-:B---3-5:R-:W-:Y:S02]  /*1730*/  HADD2.F32 R46, -RZ, R57.reuse.H0_H0 ;  /* 0x20000039ff2e7230 */ /* 0x128fe40000004100 */
[----:B-12---:R-:W-:Y:S02]  /*1740*/  HADD2.F32 R60, -RZ, R57.H1_H1 ;  /* 0x30000039ff3c7230 */ /* 0x006fe40000004100 */
        /* <DEDUP_REMOVED lines=23> */
.L_x_8082:
[----:B------:R-:W-:Y:S05]  /*18c0*/  @!P1 BRA `(.L_x_8085) ;  /* 0x0000000000449947 */ /* 0x000fea0003800000 */
[--C-:B---3-5:R-:W-:Y:S02]  /*18d0*/  HADD2.F32 R45, -RZ, R56.reuse.H0_H0 ;  /* 0x20000038ff2d7230 */ /* 0x128fe40000004100 */
[----:B------:R-:W-:Y:S02]  /*18e0*/  HADD2.F32 R56, -RZ, R56.H1_H1 ;  /* 0x30000038ff387230 */ /* 0x000fe40000004100 */
[--C-:B------:R-:W-:Y:S02]  /*18f0*/  HADD2.F32 R47, -RZ, R57.reuse.H0_H0 ;  /* 0x20000039ff2f7230 */ /* 0x100fe40000004100 */
[----:B------:R-:W-:Y:S01]  /*1900*/  FADD.FTZ R44, R28, R45 ;  /* 0x0000002d1c2c7221 */ /* 0x000fe20000010000 */
[----:B-12---:R-:W-:Y:S02]  /*1910*/  HADD2.F32 R60, -RZ, R57.H1_H1 ;  /* 0x30000039ff3c7230 */ /* 0x006fe40000004100 */
        /* <DEDUP_REMOVED lines=12> */
.L_x_8085:
[--C-:B---3-5:R-:W-:Y:S02]  /*19e0*/  HADD2.F32 R44, -RZ, R56.reuse.H0_H0 ;  /* 0x20000038ff2c7230 */ /* 0x128fe40000004100 */
[----:B------:R-:W-:Y:S02]  /*19f0*/  HADD2.F32 R45, -RZ, R56.H1_H1 ;  /* 0x30000038ff2d7230 */ /* 0x000fe40000004100 */
[--C-:B------:R-:W-:Y:S02]  /*1a00*/  HADD2.F32 R46, -RZ, R57.reuse.H0_H0 ;  /* 0x20000039ff2e7230 */ /* 0x100fe40000004100 */
[----:B------:R-:W-:Y:S02]  /*1a10*/  HADD2.F32 R47, -RZ, R57.H1_H1 ;  /* 0x30000039ff2f7230 */ /* 0x000fe40000004100 */
[--C-:B------:R-:W-:Y:S02]  /*1a20*/  HADD2.F32 R56, -RZ, R58.reuse.H0_H0 ;  /* 0x2000003aff387230 */ /* 0x100fe40000004100 */
[----:B------:R-:W-:-:S02]  /*1a30*/  HADD2.F32 R57, -RZ, R58.H1_H1 ;  /* 0x3000003aff397230 */ /* 0x000fc40000004100 */
[--C-:B------:R-:W-:Y:S02]  /*1a40*/  HADD2.F32 R58, -RZ, R59.reuse.H0_H0 ;  /* 0x2000003bff3a7230 */ /* 0x100fe40000004100 */
[----:B------:R-:W-:-:S07]  /*1a50*/  HADD2.F32 R59, -RZ, R59.H1_H1 ;  /* 0x3000003bff3b7230 */ /* 0x000fce0000004100 */
.L_x_8084:
[----:B-12---:R-:W0:Y:S02]  /*1a60*/  LDC.64 R60, c[0x0][0x3a8] ;  /* 0x0000ea00ff3c7b82 */ /* 0x006e240000000a00 */
[----:B0-----:R-:W-:-:S05]  /*1a70*/  IMAD.WIDE.U32 R60, R0, 0x20, R60 ;  /* 0x00000020003c7825 */ /* 0x001fca00078e003c */
[----:B------:R3:W-:Y:S04]  /*1a80*/  STG.E.128 desc[UR6][R60.64], R44 ;  /* 0x0000002c3c007986 */ /* 0x0007e8000c101d06 */
[----:B------:R3:W-:Y:S02]  /*1a90*/  STG.E.128 desc[UR6][R60.64+0x10], R56 ;  /* 0x000010383c007986 */ /* 0x0007e4000c101d06 */
.L_x_8081:
[----:B------:R-:W-:Y:S05]  /*1aa0*/  BSYNC.RECONVERGENT B0 ;  /* 0x0000000000007941 */ /* 0x000fea0003800200 */
.L_x_8080:
[----:B------:R-:W-:Y:S01]  /*1ab0*/  FADD.FTZ R0, RZ, R36 ;  /* 0x00000024ff007221 */ /* 0x000fe20000010000 */
[C---:B------:R-:W-:Y:S01]  /*1ac0*/  ISETP.GE.U32.AND P0, PT, R70.reuse, 0x80, PT ;  /* 0x000000804600780c */ /* 0x040fe20003f06070 */
[----:B------:R-:W4:Y:S01]  /*1ad0*/  S2UR UR5, SR_CgaCtaId ;  /* 0x00000000000579c3 */ /* 0x000f220000008800 */
[C---:B------:R-:W-:Y:S01]  /*1ae0*/  ISETP.GT.U32.AND P5, PT, R70.reuse, 0xff, PT ;  /* 0x000000ff4600780c */ /* 0x040fe20003fa4070 */
[----:B-123--:R-:W-:Y:S01]  /*1af0*/  FADD.FTZ R61, R37, R0 ;  /* 0x00000000253d7221 */ /* 0x00efe20000010000 */
        /* <DEDUP_REMOVED lines=80> */
[--C-:B------:R-:W-:Y:S02]  /*2000*/  FADD.FTZ R74, R56, -R60.reuse ;  /* 0x8000003c384a7221 */ /* 0x100fe40000010000 */
        /* <DEDUP_REMOVED lines=22> */
[----:B------:R-:W-:Y:S01]  /*2170*/  @!P1 LOP3.LUT R75, R0, 0x18, RZ, 0xc0, !PT ;  /* 0x00000018004b9812 */ /* 0x000fe200078ec0ff */
[----:B------:R-:W-:-:S04]  /*2180*/  HFMA2 R74, -RZ, RZ, 0, 0 ;  /* 0x00000000ff4a7431 */ /* 0x000fc800000001ff */
[----:B------:R0:W-:Y:S01]  /*2190*/  @!P1 STS.64 [R75+UR4], R60 ;  /* 0x0000003c4b009988 */ /* 0x0001e20008000a04 */
[----:B------:R-:W-:Y:S01]  /*21a0*/  BAR.SYNC.DEFER_BLOCKING 0x0 ;  /* 0x0000000000007b1d */ /* 0x000fe20000010000 */
[----:B------:R-:W-:Y:S02]  /*21b0*/  @!P5 MOV R74, R72 ;  /* 0x00000048004ad202 */ /* 0x000fe40000000f00 */
[----:B------:R-:W-:-:S03]  /*21c0*/  ISETP.NE.AND P1, PT, R2, RZ, PT ;  /* 0x000000ff0200720c */ /* 0x000fc60003f25270 */
        /* <DEDUP_REMOVED lines=19> */
[----:B------:R-:W-:Y:S01]  /*2300*/  FMUL.FTZ R79, R79, R60 ;  /* 0x0000003c4f4f7220 */ /* 0x000fe20000410000 */
[----:B------:R-:W-:-:S03]  /*2310*/  I2FP.F32.S32 R74, R75 ;  /* 0x0000004b004a7245 */ /* 0x000fc60000201400 */
        /* <DEDUP_REMOVED lines=8> */
[----:B------:R-:W0:Y:S01]  /*23a0*/  @!P1 LDC.64 R60, c[0x0][0x3c8] ;  /* 0x0000f200ff3c9b82 */ /* 0x000e220000000a00 */
[----:B------:R-:W-:Y:S01]  /*23b0*/  FMUL.FTZ R75, R0, R75 ;  /* 0x0000004b004b7220 */ /* 0x000fe20000410000 */
[----:B---3--:R-:W-:Y:S01]  /*23c0*/  FMUL.FTZ R77, R80, R77 ;  /* 0x0000004d504d7220 */ /* 0x008fe20000410000 */
[----:B-1----:R-:W-:Y:S02]  /*23d0*/  FADD.FTZ R63, R78, R63 ;  /* 0x0000003f4e3f7221 */ /* 0x002fe40000010000 */
[----:B------:R-:W-:-:S03]  /*23e0*/  FMUL.FTZ R75, R75, R74 ;  /* 0x0000004a4b4b7220 */ /* 0x000fc60000410000 */
[----:B------:R-:W1:Y:S01]  /*23f0*/  SHFL.IDX PT, R77, R77, RZ, 0x1f ;  /* 0x00001fff4d4d7589 */ /* 0x000e6200000e0000 */
[----:B------:R-:W-:Y:S01]  /*2400*/  FFMA.FTZ R75, R80, R75, R63 ;  /* 0x0000004b504b7223 */ /* 0x000fe2000001003f */
[----:B------:R-:W2:Y:S05]  /*2410*/  LDC R74, c[0x0][0x448] ;  /* 0x00011200ff4a7b82 */ /* 0x000eaa0000000800 */
[----:B------:R-:W2:Y:S03]  /*2420*/  SHFL.IDX PT, R75, R75, RZ, 0x1f ;  /* 0x00001fff4b4b7589 */ /* 0x000ea600000e0000 */
[----:B------:R-:W3:Y:S01]  /*2430*/  @!P1 LDC.64 R62, c[0x0][0x3c0] ;  /* 0x0000f000ff3e9b82 */ /* 0x000ee20000000a00 */
[----:B0-----:R-:W-:-:S04]  /*2440*/  @!P1 IMAD.WIDE R60, R69, 0x4, R60 ;  /* 0x00000004453c9825 */ /* 0x001fc800078e023c */
[----:B-1----:R-:W-:-:S05]  /*2450*/  FMUL.FTZ R0, R77, R77 ;  /* 0x0000004d4d007220 */ /* 0x002fca0000410000 */
[----:B------:R-:W-:Y:S01]  /*2460*/  FSEL R79, R0, RZ, P2 ;  /* 0x000000ff004f7208 */ /* 0x000fe20001000000 */
[----:B--2---:R-:W-:Y:S01]  /*2470*/  FFMA.FTZ R0, R75, UR12, R74 ;  /* 0x0000000c4b007c23 */ /* 0x004fe2000801004a */
[----:B---3--:R-:W-:-:S04]  /*2480*/  @!P1 IMAD.WIDE R62, R69, 0x4, R62 ;  /* 0x00000004453e9825 */ /* 0x008fc800078e023e */
[----:B------:R-:W-:Y:S01]  /*2490*/  FADD.FTZ R76, R0, R79 ;  /* 0x0000004f004c7221 */ /* 0x000fe20000010000 */
[----:B------:R-:W-:Y:S01]  /*24a0*/  FSEL R0, R77, RZ, !P2 ;  /* 0x000000ff4d007208 */ /* 0x000fe20005000000 */
[----:B------:R0:W-:Y:S04]  /*24b0*/  @!P1 STG.E desc[UR6][R62.64], R77 ;  /* 0x0000004d3e009986 */ /* 0x0001e8000c101906 */
[----:B------:R-:W1:Y:S02]  /*24c0*/  MUFU.RSQ R76, R76 ;  /* 0x0000004c004c7308 */ /* 0x000e640000001400 */
[----:B-1----:R0:W-:Y:S01]  /*24d0*/  @!P1 STG.E desc[UR6][R60.64], R76 ;  /* 0x0000004c3c009986 */ /* 0x0021e2000c101906 */
[----:B------:R-:W-:Y:S05]  /*24e0*/  @!P0 BRA `(.L_x_8087) ;  /* 0x0000000000c08947 */ /* 0x000fea0003800000 */
[--C-:B0-----:R-:W-:Y:S01]  /*24f0*/  FADD.FTZ R61, R36, -R0.reuse ;  /* 0x80000000243d7221 */ /* 0x101fe20000010000 */
[--C-:B------:R-:W-:Y:S01]  /*2500*/  FADD.FTZ R77, R38, -R0.reuse ;  /* 0x80000000264d7221 */ /* 0x100fe20000010000 */
        /* <DEDUP_REMOVED lines=8> */
[----:B------:R-:W-:Y:S02]  /*2590*/  HADD2.F32 R78, -RZ, R6.H0_H0 ;  /* 0x20000006ff4e7230 */ /* 0x000fe40000004100 */
[----:B------:R-:W-:Y:S01]  /*25a0*/  FMUL.FTZ R79, R76, R79 ;  /* 0x0000004f4c4f7220 */ /* 0x000fe20000410000 */
[----:B------:R-:W-:Y:S02]  /*25b0*/  HADD2.F32 R80, -RZ, R10.H0_H0 ;  /* 0x2000000aff507230 */ /* 0x000fe40000004100 */
[----:B------:R-:W-:Y:S01]  /*25c0*/  FFMA.FTZ R61, R61, R62, R74 ;  /* 0x0000003e3d3d7223 */ /* 0x000fe2000001004a */
[--C-:B------:R-:W-:Y:S01]  /*25d0*/  FADD.FTZ R77, R50, -R0.reuse ;  /* 0x80000000324d7221 */ /* 0x100fe20000010000 */
[----:B------:R-:W0:Y:S01]  /*25e0*/  LDC.64 R74, c[0x0][0x428] ;  /* 0x00010a00ff4a7b82 */ /* 0x000e220000000a00 */
[----:B------:R-:W-:Y:S01]  /*25f0*/  FADD.FTZ R63, R49, -R0 ;  /* 0x80000000313f7221 */ /* 0x000fe20000010000 */
[----:B------:R-:W-:Y:S01]  /*2600*/  FFMA.FTZ R62, R79, R78, R80 ;  /* 0x0000004e4f3e7223 */ /* 0x000fe20000010050 */
[----:B------:R-:W-:-:S02]  /*2610*/  HADD2.F32 R82, -RZ, R7.H0_H0 ;  /* 0x20000007ff527230 */ /* 0x000fc40000004100 */
[----:B------:R-:W-:Y:S01]  /*2620*/  FADD.FTZ R81, R51, -R0 ;  /* 0x8000000033517221 */ /* 0x000fe20000010000 */
[----:B------:R-:W-:Y:S02]  /*2630*/  HADD2.F32 R84, -RZ, R11.H0_H0 ;  /* 0x2000000bff547230 */ /* 0x000fe40000004100 */
[C---:B------:R-:W-:Y:S01]  /*2640*/  FMUL.FTZ R79, R76.reuse, R77 ;  /* 0x0000004d4c4f7220 */ /* 0x040fe20000410000 */
[----:B------:R-:W-:Y:S02]  /*2650*/  HADD2.F32 R78, -RZ, R6.H1_H1 ;  /* 0x30000006ff4e7230 */ /* 0x000fe40000004100 */
[C---:B------:R-:W-:Y:S01]  /*2660*/  FMUL.FTZ R63, R76.reuse, R63 ;  /* 0x0000003f4c3f7220 */ /* 0x040fe20000410000 */
[----:B------:R-:W-:Y:S02]  /*2670*/  HADD2.F32 R80, -RZ, R10.H1_H1 ;  /* 0x3000000aff507230 */ /* 0x000fe40000004100 */
[----:B------:R-:W-:Y:S01]  /*2680*/  FMUL.FTZ R83, R76, R81 ;  /* 0x000000514c537220 */ /* 0x000fe20000410000 */
[----:B------:R-:W-:Y:S01]  /*2690*/  FFMA.FTZ R81, R79, R82, R84 ;  /* 0x000000524f517223 */ /* 0x000fe20000010054 */
[----:B------:R-:W-:Y:S01]  /*26a0*/  FADD.FTZ R79, R39, -R0 ;  /* 0x80000000274f7221 */ /* 0x000fe20000010000 */
[----:B------:R-:W-:-:S02]  /*26b0*/  HADD2.F32 R82, -RZ, R5.H1_H1 ;  /* 0x30000005ff527230 */ /* 0x000fc40000004100 */
[----:B------:R-:W-:Y:S01]  /*26c0*/  FFMA.FTZ R77, R63, R78, R80 ;  /* 0x0000004e3f4d7223 */ /* 0x000fe20000010050 */
[----:B------:R-:W-:Y:S01]  /*26d0*/  FADD.FTZ R63, R37, -R0 ;  /* 0x80000000253f7221 */ /* 0x000fe20000010000 */
[----:B------:R-:W-:Y:S02]  /*26e0*/  HADD2.F32 R84, -RZ, R9.H1_H1 ;  /* 0x30000009ff547230 */ /* 0x000fe40000004100 */
[C---:B------:R-:W-:Y:S01]  /*26f0*/  FMUL.FTZ R79, R76.reuse, R79 ;  /* 0x0000004f4c4f7220 */ /* 0x040fe20000410000 */
[----:B------:R-:W-:Y:S02]  /*2700*/  HADD2.F32 R86, -RZ, R7.H1_H1 ;  /* 0x30000007ff567230 */ /* 0x000fe40000004100 */
[----:B------:R-:W-:Y:S01]  /*2710*/  FMUL.FTZ R63, R76, R63 ;  /* 0x0000003f4c3f7220 */ /* 0x000fe20000410000 */
[----:B------:R-:W-:Y:S02]  /*2720*/  HADD2.F32 R88, -RZ, R11.H1_H1 ;  /* 0x3000000bff587230 */ /* 0x000fe40000004100 */
[----:B------:R-:W-:Y:S01]  /*2730*/  FFMA.FTZ R82, R79, R82, R84 ;  /* 0x000000524f527223 */ /* 0x000fe20000010054 */
[----:B------:R-:W-:Y:S01]  /*2740*/  HADD2.F32 R78, -RZ, R4.H1_H1 ;  /* 0x30000004ff4e7230 */ /* 0x000fe20000004100 */
[----:B------:R-:W-:Y:S01]  /*2750*/  F2FP.F16.F32.PACK_AB R62, R77, R62 ;  /* 0x0000003e4d3e723e */ /* 0x000fe200000000ff */
[----:B------:R-:W-:-:S02]  /*2760*/  HADD2.F32 R80, -RZ, R8.H1_H1 ;  /* 0x30000008ff507230 */ /* 0x000fc40000004100 */
[----:B------:R-:W-:Y:S01]  /*2770*/  FFMA.FTZ R86, R83, R86, R88 ;  /* 0x0000005653567223 */ /* 0x000fe20000010058 */
[----:B------:R-:W-:Y:S01]  /*2780*/  F2FP.F16.F32.PACK_AB R61, R82, R61 ;  /* 0x0000003d523d723e */ /* 0x000fe200000000ff */
[C---:B0-----:R-:W-:Y:S01]  /*2790*/  IMAD.WIDE.U32 R74, R73.reuse, 0x10, R74 ;  /* 0x00000010494a7825 */ /* 0x041fe200078e004a */
[----:B------:R-:W-:-:S03]  /*27a0*/  IADD3 R73, PT, PT, R73, 0x80, RZ ;  /* 0x0000008049497810 */ /* 0x000fc60007ffe0ff */
[----:B------:R-:W-:Y:S01]  /*27b0*/  FFMA.FTZ R79, R63, R78, R80 ;  /* 0x0000004e3f4f7223 */ /* 0x000fe20000010050 */
[----:B------:R-:W-:-:S04]  /*27c0*/  F2FP.F16.F32.PACK_AB R63, R86, R81 ;  /* 0x00000051563f723e */ /* 0x000fc800000000ff */
[----:B------:R-:W-:-:S05]  /*27d0*/  F2FP.F16.F32.PACK_AB R60, R79, R60 ;  /* 0x0000003c4f3c723e */ /* 0x000fca00000000ff */
[----:B------:R1:W-:Y:S02]  /*27e0*/  STG.E.128 desc[UR6][R74.64], R60 ;  /* 0x0000003c4a007986 */ /* 0x0003e4000c101d06 */
.L_x_8087:
[----:B------:R-:W-:Y:S05]  /*27f0*/  BSYNC.RECONVERGENT B0 ;  /* 0x0000000000007941 */ /* 0x000fea0003800200 */
.L_x_8086:
[----:B------:R-:W-:Y:S04]  /*2800*/  BSSY.RECONVERGENT B0, `(.L_x_8088) ;  /* 0x0000032000007945 */ /* 0x000fe80003800200 */
[----:B------:R-:W-:Y:S05]  /*2810*/  @!P3 BRA `(.L_x_8089) ;  /* 0x0000000000c0b947 */ /* 0x000fea0003800000 */
[--C-:B01----:R-:W-:Y:S01]  /*2820*/  FADD.FTZ R61, R40, -R0.reuse ;  /* 0x80000000283d7221 */ /* 0x103fe20000010000 */
        /* <DEDUP_REMOVED lines=47> */
.L_x_8089:
[----:B------:R-:W-:Y:S05]  /*2b20*/  BSYNC.RECONVERGENT B0 ;  /* 0x0000000000007941 */ /* 0x000fea0003800200 */
.L_x_8088:
[----:B------:R-:W-:Y:S04]  /*2b30*/  BSSY.RECONVERGENT B0, `(.L_x_8090) ;  /* 0x0000031000007945 */ /* 0x000fe80003800200 */
[----:B------:R-:W-:Y:S05]  /*2b40*/  @!P4 BRA `(.L_x_8091) ;  /* 0x0000000000bcc947 */ /* 0x000fea0003800000 */
[--C-:B012---:R-:W-:Y:S01]  /*2b50*/  FADD.FTZ R61, R44, -R0.reuse ;  /* 0x800000002c3d7221 */ /* 0x107fe20000010000 */
[----:B-----5:R-:W-:Y:S02]  /*2b60*/  HADD2.F32 R74, -RZ, R20.H0_H0 ;  /* 0x20000014ff4a7230 */ /* 0x020fe40000004100 */
[--C-:B------:R-:W-:Y:S01]  /*2b70*/  FADD.FTZ R63, R46, -R0.reuse ;  /* 0x800000002e3f7221 */ /* 0x100fe20000010000 */
[----:B------:R-:W-:Y:S02]  /*2b80*/  HADD2.F32 R60, -RZ, R24.H0_H0 ;  /* 0x20000018ff3c7230 */ /* 0x000fe40000004100 */
[----:B------:R-:W-:Y:S01]  /*2b90*/  FMUL.FTZ R61, R76, R61 ;  /* 0x0000003d4c3d7220 */ /* 0x000fe20000410000 */
[----:B------:R-:W-:Y:S01]  /*2ba0*/  FADD.FTZ R75, R56, -R0 ;  /* 0x80000000384b7221 */ /* 0x000fe20000010000 */
[----:B------:R-:W-:Y:S02]  /*2bb0*/  HADD2.F32 R62, -RZ, R21.H0_H0 ;  /* 0x20000015ff3e7230 */ /* 0x000fe40000004100 */
[----:B------:R-:W-:Y:S01]  /*2bc0*/  FMUL.FTZ R63, R76, R63 ;  /* 0x0000003f4c3f7220 */ /* 0x000fe20000410000 */
[----:B------:R-:W-:Y:S01]  /*2bd0*/  FFMA.FTZ R74, R61, R74, R60 ;  /* 0x0000004a3d4a7223 */ /* 0x000fe2000001003c */
[----:B------:R-:W-:Y:S01]  /*2be0*/  HADD2.F32 R78, -RZ, R25.H0_H0 ;  /* 0x20000019ff4e7230 */ /* 0x000fe20000004100 */
[----:B------:R-:W0:Y:S01]  /*2bf0*/  LDC.64 R60, c[0x0][0x428] ;  /* 0x00010a00ff3c7b82 */ /* 0x000e220000000a00 */
[----:B------:R-:W-:-:S02]  /*2c00*/  HADD2.F32 R80, -RZ, R22.H0_H0 ;  /* 0x20000016ff507230 */ /* 0x000fc40000004100 */
[----:B------:R-:W-:Y:S01]  /*2c10*/  FMUL.FTZ R77, R76, R75 ;  /* 0x0000004b4c4d7220 */ /* 0x000fe20000410000 */
[----:B------:R-:W-:Y:S02]  /*2c20*/  HADD2.F32 R82, -RZ, R26.H0_H0 ;  /* 0x2000001aff527230 */ /* 0x000fe40000004100 */
[----:B------:R-:W-:Y:S01]  /*2c30*/  FADD.FTZ R81, R58, -R0 ;  /* 0x800000003a517221 */ /* 0x000fe20000010000 */
[----:B------:R-:W-:Y:S01]  /*2c40*/  FFMA.FTZ R75, R63, R62, R78 ;  /* 0x0000003e3f4b7223 */ /* 0x000fe2000001004e */
[--C-:B------:R-:W-:Y:S01]  /*2c50*/  FADD.FTZ R83, R59, -R0.reuse ;  /* 0x800000003b537221 */ /* 0x100fe20000010000 */
[----:B------:R-:W-:Y:S01]  /*2c60*/  FADD.FTZ R63, R45, -R0 ;  /* 0x800000002d3f7221 */ /* 0x000fe20000010000 */
[----:B------:R-:W-:Y:S01]  /*2c70*/  FFMA.FTZ R62, R77, R80, R82 ;  /* 0x000000504d3e7223 */ /* 0x000fe20000010052 */
[--C-:B------:R-:W-:Y:S01]  /*2c80*/  FADD.FTZ R77, R47, -R0.reuse ;  /* 0x800000002f4d7221 */ /* 0x100fe20000010000 */
[----:B------:R-:W-:Y:S02]  /*2c90*/  HADD2.F32 R80, -RZ, R23.H0_H0 ;  /* 0x20000017ff507230 */ /* 0x000fe40000004100 */
[----:B------:R-:W-:Y:S01]  /*2ca0*/  FADD.FTZ R79, R57, -R0 ;  /* 0x80000000394f7221 */ /* 0x000fe20000010000 */
[----:B------:R-:W-:-:S02]  /*2cb0*/  HADD2.F32 R82, -RZ, R27.H0_H0 ;  /* 0x2000001bff527230 */ /* 0x000fc40000004100 */
[C---:B------:R-:W-:Y:S01]  /*2cc0*/  FMUL.FTZ R81, R76.reuse, R81 ;  /* 0x000000514c517220 */ /* 0x040fe20000410000 */
[----:B------:R-:W-:Y:S02]  /*2cd0*/  HADD2.F32 R84, -RZ, R23.H1_H1 ;  /* 0x30000017ff547230 */ /* 0x000fe40000004100 */
[C---:B------:R-:W-:Y:S01]  /*2ce0*/  FMUL.FTZ R83, R76.reuse, R83 ;  /* 0x000000534c537220 */ /* 0x040fe20000410000 */
[----:B------:R-:W-:Y:S02]  /*2cf0*/  HADD2.F32 R86, -RZ, R27.H1_H1 ;  /* 0x3000001bff567230 */ /* 0x000fe40000004100 */
        /* <DEDUP_REMOVED lines=11> */
[----:B------:R-:W-:-:S03]  /*2db0*/  HADD2.F32 R77, -RZ, R24.H1_H1 ;  /* 0x30000018ff4d7230 */ /* 0x000fc60000004100 */
[----:B------:R-:W-:Y:S02]  /*2dc0*/  FFMA.FTZ R83, R76, R83, R85 ;  /* 0x000000534c537223 */ /* 0x000fe40000010055 */
[----:B------:R-:W-:Y:S01]  /*2dd0*/  FFMA.FTZ R79, R0, R63, R77 ;  /* 0x0000003f004f7223 */ /* 0x000fe2000001004d */
[----:B0-----:R-:W-:Y:S01]  /*2de0*/  IMAD.WIDE.U32 R76, R73, 0x10, R60 ;  /* 0x00000010494c7825 */ /* 0x001fe200078e003c */
[----:B------:R-:W-:Y:S02]  /*2df0*/  F2FP.F16.F32.PACK_AB R63, R87, R80 ;  /* 0x00000050573f723e */ /* 0x000fe400000000ff */
[----:B------:R-:W-:Y:S02]  /*2e00*/  F2FP.F16.F32.PACK_AB R62, R83, R62 ;  /* 0x0000003e533e723e */ /* 0x000fe400000000ff */
[----:B------:R-:W-:Y:S02]  /*2e10*/  F2FP.F16.F32.PACK_AB R61, R78, R75 ;  /* 0x0000004b4e3d723e */ /* 0x000fe400000000ff */
[----:B------:R-:W-:-:S05]  /*2e20*/  F2FP.F16.F32.PACK_AB R60, R79, R74 ;  /* 0x0000004a4f3c723e */ /* 0x000fca00000000ff */
[----:B------:R3:W-:Y:S02]  /*2e30*/  STG.E.128 desc[UR6][R76.64], R60 ;  /* 0x0000003c4c007986 */ /* 0x0007e4000c101d06 */
.L_x_8091:
[----:B------:R-:W-:Y:S05]  /*2e40*/  BSYNC.RECONVERGENT B0 ;  /* 0x0000000000007941 */ /* 0x000fea0003800200 */
.L_x_8090:
[----:B0123--:R-:W0:Y:S01]  /*2e50*/  LDC.64 R60, c[0x0][0x380] ;  /* 0x0000e000ff3c7b82 */ /* 0x00fe220000000a00 */
[----:B------:R-:W-:Y:S01]  /*2e60*/  UPLOP3.LUT UP1, UPT, UPT, UPT, UP1, 0x40, 0x4 ;  /* 0x000000000004789c */ /* 0x000fe20003f2e810 */
[----:B0-----:R-:W-:-:S04]  /*2e70*/  IADD3 R69, PT, PT, R69, R60, RZ ;  /* 0x0000003c45457210 */ /* 0x001fc80007ffe0ff */
[----:B------:R-:W-:-:S13]  /*2e80*/  ISETP.GE.AND P1, PT, R69, R61, PT ;  /* 0x0000003d4500720c */ /* 0x000fda0003f26270 */
[----:B------:R-:W-:Y:S05]  /*2e90*/  @!P1 BRA `(.L_x_8092) ;  /* 0xffffffd400c49947 */ /* 0x000fea000383ffff */
[----:B------:R-:W-:Y:S05]  /*2ea0*/  EXIT ;  /* 0x000000000000794d */ /* 0x000fea0003800000 */
.L_x_8093:
        /* <DEDUP_REMOVED lines=13> */
.L_x_13614:


//--------------------- .text._ZN10layer_norm31ln_parallel_residual_fwd_kernelINS_13Kernel_traitsI6__halfS2_fS2_fjLj3072ELj1ELj1ELj4ELj16ENS_18Kernel_traits_baseILj3072ES2_S2_fS2_fjLj128EEEEELb0ELb1ELb1EEEvNS_9FwdParamsE --------------------------
	.section	.text._ZN10layer_norm31ln_parallel_residual_fwd_kernelINS_13Kernel_traitsI6__halfS2_fS2_fjLj3072ELj1ELj1ELj4ELj16ENS_18Kernel_traits_baseILj3072ES2_S2_fS2_fjLj128EEEEELb0ELb1ELb1EEEvNS_9FwdParamsE,"ax",@progbits
	.align	128
        .global         _ZN10layer_norm31ln_parallel_residual_fwd_kernelINS_13Kernel_traitsI6__halfS2_fS2_fjLj3072ELj1ELj1ELj4ELj16ENS_18Kernel_traits_baseILj3072ES2_S2_fS2_fjLj128EEEEELb0ELb1ELb1EEEvNS_9FwdParamsE
        .type           _ZN10layer_norm31ln_parallel_residual_fwd_kernelINS_13Kernel_traitsI6__halfS2_fS2_fjLj3072ELj1ELj1ELj4ELj16ENS_18Kernel_traits_baseILj3072ES2_S2_fS2_fjLj128EEEEELb0ELb1ELb1EEEvNS_9FwdParamsE,@function
        .size           _ZN10layer_norm31ln_parallel_residual_fwd_kernelINS_13Kernel_traitsI6__halfS2_fS2_fjLj3072ELj1ELj1ELj4ELj16ENS_18Kernel_traits_baseILj3072ES2_S2_fS2_fjLj128EEEEELb0ELb1ELb1EEEvNS_9FwdParamsE,(.L_x_13615 - _ZN10layer_norm31ln_parallel_residual_fwd_kernelINS_13Kernel_traitsI6__halfS2_fS2_fjLj3072ELj1ELj1ELj4ELj16ENS_18Kernel_traits_baseILj3072ES2_S2_fS2_fjLj128EEEEELb0ELb1ELb1EEEvNS_9FwdParamsE)
        .other          _ZN10layer_norm31ln_parallel_residual_fwd_kernelINS_13Kernel_traitsI6__halfS2_fS2_fjLj3072ELj1ELj1ELj4ELj16ENS_18Kernel_traits_baseILj3072ES2_S2_fS2_fjLj128EEEEELb0ELb1ELb1EEEvNS_9FwdParamsE,@"STO_CUDA_ENTRY STV_DEFAULT"
_ZN10layer_norm31ln_parallel_residual_fwd_kernelINS_13Kernel_traitsI6__halfS2_fS2_fjLj3072ELj1ELj1ELj4ELj16ENS_18Kernel_traits_baseILj3072ES2_S2_fS2_fjLj128EEEEELb0ELb1ELb1EEEvNS_9FwdParamsE:
.text._ZN10layer_norm31ln_parallel_residual_fwd_kernelINS_13Kernel_traitsI6__halfS2_fS2_fjLj3072ELj1ELj1ELj4ELj16ENS_18Kernel_traits_baseILj3072ES2_S2_fS2_fjLj128EEEEELb0ELb1ELb1EEEvNS_9FwdParamsE:
        /* <DEDUP_REMOVED lines=31> */
[----:B------:R-:W-:Y:S01]  /*01f0*/  @!P0 CS2R R24, SRZ ;  /* 0x0000000000188805 */ /* 0x000fe2000001ff00 */
[--C-:B------:R-:W-:Y:S01]  /*0200*/  HADD2.F32 R61, -RZ, R8.reuse.H0_H0 ;  /* 0x20000008ff3d7230 */ /* 0x100fe20000004100 */
[----:B------:R-:W-:Y:S01]  /*0210*/  UPLOP3.LUT UP1, UPT, UPT, UPT, UPT, 0x40, 0x4 ;  /* 0x000000000004789c */ /* 0x000fe20003f2e870 */
[----:B------:R-:W-:Y:S01]  /*0220*/  HADD2.F32 R60, -RZ, R8.H1_H1 ;  /* 0x30000008ff3c7230 */ /* 0x000fe20000004100 */
[----:B------:R-:W1:Y:S01]  /*0230*/  LDCU UR8, c[0x0][0x388] ;  /* 0x00007100ff0877ac */ /* 0x000e620008000800 */
[----:B------:R-:W-:-:S02]  /*0240*/  HADD2.F32 R23, -RZ, R9.H0_H0 ;  /* 0x20000009ff177230 */ /* 0x000fc40000004100 */
[----:B------:R-:W-:Y:S01]  /*0250*/  HADD2.F32 R22, -RZ, R9.H1_H1 ;  /* 0x30000009ff167230 */ /* 0x000fe20000004100 */
[----:B------:R-:W2:Y:S01]  /*0260*/  LDCU.U8 UR12, c[0x0][0x410] ;  /* 0x00008200ff0c77ac */ /* 0x000ea20008000000 */
[--C-:B------:R-:W-:Y:S02]  /*0270*/  HADD2.F32 R21, -RZ, R10.reuse.H0_H0 ;  /* 0x2000000aff157230 */ /* 0x100fe40000004100 */
[----:B------:R-:W-:Y:S01]  /*0280*/  HADD2.F32 R20, -RZ, R10.H1_H1 ;  /* 0x3000000aff147230 */ /* 0x000fe20000004100 */
[----:B0-----:R-:W-:Y:S01]  /*0290*/  UISETP.NE.U32.AND UP0, UPT, UR4, URZ, UPT ;  /* 0x000000ff0400728c */ /* 0x001fe2000bf05070 */
[--C-:B------:R-:W-:Y:S01]  /*02a0*/  HADD2.F32 R19, -RZ, R11.reuse.H0_H0 ;  /* 0x2000000bff137230 */ /* 0x100fe20000004100 */
[----:B------:R-:W0:Y:S01]  /*02b0*/  LDCU UR9, c[0x0][0x400] ;  /* 0x00008000ff0977ac */ /* 0x000e220008000800 */
[----:B------:R-:W-:Y:S02]  /*02c0*/  HADD2.F32 R18, -RZ, R11.H1_H1 ;  /* 0x3000000bff127230 */ /* 0x000fe40000004100 */
[--C-:B------:R-:W-:Y:S01]  /*02d0*/  HADD2.F32 R17, -RZ, R40.reuse.H0_H0 ;  /* 0x20000028ff117230 */ /* 0x100fe20000004100 */
[----:B------:R-:W-:Y:S01]  /*02e0*/  UISETP.NE.AND.EX UP0, UPT, UR5, URZ, UPT, UP0 ;  /* 0x000000ff0500728c */ /* 0x000fe2000bf05300 */
[----:B------:R-:W-:Y:S01]  /*02f0*/  HADD2.F32 R16, -RZ, R40.H1_H1 ;  /* 0x30000028ff107230 */ /* 0x000fe20000004100 */
[----:B------:R-:W3:Y:S01]  /*0300*/  LDCU.64 UR10, c[0x0][0x3a0] ;  /* 0x00007400ff0a77ac */ /* 0x000ee20008000a00 */
[----:B------:R-:W-:-:S02]  /*0310*/  HADD2.F32 R15, -RZ, R41.H0_H0 ;  /* 0x20000029ff0f7230 */ /* 0x000fc40000004100 */
[----:B------:R-:W-:Y:S01]  /*0320*/  HADD2.F32 R14, -RZ, R41.H1_H1 ;  /* 0x30000029ff0e7230 */ /* 0x000fe20000004100 */
[----:B------:R-:W-:Y:S01]  /*0330*/  PLOP3.LUT P1, PT, PT, PT, UP0, 0x80, 0x8 ;  /* 0x000000000008781c */ /* 0x000fe20003f2f008 */
        /* <DEDUP_REMOVED lines=35> */
[----:B0123--:R-:W-:-:S07]  /*0570*/  HADD2.F32 R89, -RZ, R24.H1_H1 ;  /* 0x30000018ff597230 */ /* 0x00ffce0000004100 */
.L_x_8110:
        /* <DEDUP_REMOVED lines=13> */
[----:B--2---:R-:W-:Y:S02]  /*0650*/  @P0 IMAD.WIDE.U32 R30, R93, 0x20, R26 ;  /* 0x000000205d1e0825 */ /* 0x004fe400078e001a */
[----:B------:R-:W1:Y:S03]  /*0660*/  LDC.64 R26, c[0x0][0x398] ;  /* 0x0000e600ff1a7b82 */ /* 0x000e660000000a00 */
[----:B------:R0:W5:Y:S04]  /*0670*/  @P0 LDG.E.128 R48, desc[UR6][R30.64] ;  /* 0x000000061e300981 */ /* 0x000168000c1e1d00 */
[----:B------:R0:W5:Y:S01]  /*0680*/  @P0 LDG.E.128 R44, desc[UR6][R30.64+0x10] ;  /* 0x000010061e2c0981 */ /* 0x000162000c1e1d00 */
[----:B-1----:R-:W-:-:S04]  /*0690*/  ISETP.NE.U32.AND P1, PT, R26, RZ, PT ;  /* 0x000000ff1a00720c */ /* 0x002fc80003f25070 */
[----:B------:R-:W-:-:S13]  /*06a0*/  ISETP.NE.AND.EX P1, PT, R27, RZ, PT, P1 ;  /* 0x000000ff1b00720c */ /* 0x000fda0003f25310 */
[----:B0-----:R-:W-:Y:S05]  /*06b0*/  @P1 BRA `(.L_x_8094) ;  /* 0x0000000000741947 */ /* 0x001fea0003800000 */
        /* <DEDUP_REMOVED lines=12> */
.L_x_8095:
        /* <DEDUP_REMOVED lines=17> */
.L_x_8094:
        /* <DEDUP_REMOVED lines=28> */
.L_x_8097:
        /* <DEDUP_REMOVED lines=10> */
[----:B------:R-:W-:Y:S02]  /*0af0*/  HADD2.F32 R35, -RZ, R54.H1_H1 ;  /* 0x30000036ff237230 */ /* 0x000fe40000004100 */
[----:B------:R-:W-:Y:S02]  /*0b00*/  HADD2.F32 R30, -RZ, R37.H0_H0 ;  /* 0x20000025ff1e7230 */ /* 0x000fe40000004100 */
[----:B------:R-:W-:Y:S02]  /*0b10*/  HADD2.F32 R33, -RZ, R53.H0_H0 ;  /* 0x20000035ff217230 */ /* 0x000fe40000004100 */
[----:B------:R-:W-:Y:S01]  /*0b20*/  FADD.FTZ R38, R38, R35 ;  /* 0x0000002326267221 */ /* 0x000fe20000010000 */
[----:B------:R-:W-:-:S02]  /*0b30*/  HADD2.F32 R39, -RZ, R55.H0_H0 ;  /* 0x20000037ff277230 */ /* 0x000fc40000004100 */
[----:B------:R-:W-:Y:S02]  /*0b40*/  HADD2.F32 R37, -RZ, R37.H1_H1 ;  /* 0x30000025ff257230 */ /* 0x000fe40000004100 */
[----:B------:R-:W-:Y:S01]  /*0b50*/  FADD.FTZ R33, R30, R33 ;  /* 0x000000211e217221 */ /* 0x000fe20000010000 */
[----:B------:R-:W-:Y:S02]  /*0b60*/  HADD2.F32 R28, -RZ, R53.H1_H1 ;  /* 0x30000035ff1c7230 */ /* 0x000fe40000004100 */
[----:B------:R-:W-:Y:S01]  /*0b70*/  FADD.FTZ R39, R34, R39 ;  /* 0x0000002722277221 */ /* 0x000fe20000010000 */
[----:B------:R-:W-:Y:S02]  /*0b80*/  HADD2.F32 R31, -RZ, R54.H0_H0 ;  /* 0x20000036ff1f7230 */ /* 0x000fe40000004100 */
        /* <DEDUP_REMOVED lines=12> */
.L_x_8096:
        /* <DEDUP_REMOVED lines=51> */
.L_x_8099:
        /* <DEDUP_REMOVED lines=25> */
.L_x_8098:
        /* <DEDUP_REMOVED lines=18> */
.L_x_8101:
        /* <DEDUP_REMOVED lines=8> */
.L_x_8100:
[----:B------:R-:W0:Y:S01]  /*12b0*/  @P1 LDC.64 R56, c[0x0][0x398] ;  /* 0x0000e600ff381b82 */ /* 0x000e220000000a00 */
[----:B------:R-:W-:Y:S01]  /*12c0*/  IADD3 R97, PT, PT, R93, 0x100, RZ ;  /* 0x000001005d617810 */ /* 0x000fe20007ffe0ff */
[----:B------:R-:W-:-:S05]  /*12d0*/  IMAD.WIDE.U32 R82, R95, 0x20, R78 ;  /* 0x000000205f527825 */ /* 0x000fca00078e004e */
[----:B------:R1:W-:Y:S01]  /*12e0*/  STG.E.128 desc[UR6][R82.64], R32 ;  /* 0x0000002052007986 */ /* 0x0003e2000c101d06 */
[----:B------:R-:W2:Y:S03]  /*12f0*/  @P0 LDC.64 R26, c[0x0][0x3a0] ;  /* 0x0000e800ff1a0b82 */ /* 0x000ea60000000a00 */
[----:B------:R1:W-:Y:S01]  /*1300*/  STG.E.128 desc[UR6][R82.64+0x10], R28 ;  /* 0x0000101c52007986 */ /* 0x0003e2000c101d06 */
[----:B0-----:R-:W-:-:S04]  /*1310*/  @P1 IMAD.WIDE.U32 R90, R97, 0x10, R56 ;  /* 0x00000010615a1825 */ /* 0x001fc800078e0038 */
[C---:B------:R-:W-:Y:S01]  /*1320*/  IMAD.WIDE.U32 R56, R97.reuse, 0x10, R24 ;  /* 0x0000001061387825 */ /* 0x040fe200078e0018 */
[----:B------:R1:W5:Y:S03]  /*1330*/  @P1 LDG.E.128 R52, desc[UR6][R90.64] ;  /* 0x000000065a341981 */ /* 0x000366000c1e1d00 */
[----:B--2---:R-:W-:Y:S02]  /*1340*/  @P0 IMAD.WIDE.U32 R26, R97, 0x20, R26 ;  /* 0x00000020611a0825 */ /* 0x004fe400078e001a */
[----:B------:R-:W5:Y:S04]  /*1350*/  LDG.E.128 R56, desc[UR6][R56.64] ;  /* 0x0000000638387981 */ /* 0x000f68000c1e1d00 */
        /* <DEDUP_REMOVED lines=37> */
.L_x_8103:
[--C-:B-1---5:R-:W-:Y:S02]  /*15b0*/  HADD2.F32 R26, -RZ, R57.reuse.H0_H0 ;  /* 0x20000039ff1a7230 */ /* 0x122fe40000004100 */
[----:B------:R-:W-:Y:S02]  /*15c0*/  HADD2.F32 R82, -RZ, R57.H1_H1 ;  /* 0x30000039ff527230 */ /* 0x000fe40000004100 */
        /* <DEDUP_REMOVED lines=23> */
.L_x_8102:
        /* <DEDUP_REMOVED lines=18> */
.L_x_8105:
        /* <DEDUP_REMOVED lines=8> */
.L_x_8104:
        /* <DEDUP_REMOVED lines=107> */
.L_x_8107:
[----:B------:R-:W-:Y:S05]  /*1f90*/  BSYNC.RECONVERGENT B0 ;  /* 0x0000000000007941 */ /* 0x000fea0003800200 */
.L_x_8106:
        /* <DEDUP_REMOVED lines=14> */
.L_x_8109:
[----:B------:R-:W-:Y:S05]  /*2080*/  BSYNC.RECONVERGENT B0 ;  /* 0x0000000000007941 */ /* 0x000fea0003800200 */
.L_x_8108:
        /* <DEDUP_REMOVED lines=79> */
[----:B------:R-:W-:Y:S01]  /*2580*/  FADD.FTZ R106, -R108, R58 ;  /* 0x0000003a6c6a7221 */ /* 0x000fe20000010100 */
[----:B------:R-:W-:Y:S01]  /*2590*/  FFMA.FTZ R31, R120, R20, R85 ;  /* 0x00000014781f7223 */ /* 0x000fe20000010055 */
[----:B------:R-:W-:Y:S01]  /*25a0*/  FADD.FTZ R108, -R108, R59 ;  /* 0x0000003b6c6c7221 */ /* 0x000fe20000010100 */
[----:B------:R-:W0:Y:S01]  /*25b0*/  @!P0 LDC.64 R56, c[0x0][0x3c8] ;  /* 0x0000f200ff388b82 */ /* 0x000e220000000a00 */
[----:B------:R-:W-:Y:S01]  /*25c0*/  F2FP.F16.F32.PACK_AB R24, R29, R24 ;  /* 0x000000181d18723e */ /* 0x000fe200000000ff */
[----:B------:R-:W-:Y:S01]  /*25d0*/  FMUL.FTZ R29, R83, R32 ;  /* 0x00000020531d7220 */ /* 0x000fe20000410000 */
[----:B------:R-:W-:Y:S01]  /*25e0*/  F2FP.F16.F32.PACK_AB R26, R31, R26 ;  /* 0x0000001a1f1a723e */ /* 0x000fe200000000ff */
[C---:B------:R-:W-:Y:S01]  /*25f0*/  FMUL.FTZ R36, R83.reuse, R36 ;  /* 0x0000002453247220 */ /* 0x040fe20000410000 */
[C---:B------:R-:W-:Y:S01]  /*2600*/  FMUL.FTZ R31, R83.reuse, R78 ;  /* 0x0000004e531f7220 */ /* 0x040fe20000410000 */
[C---:B------:R-:W-:Y:S01]  /*2610*/  FMUL.FTZ R37, R83.reuse, R30 ;  /* 0x0000001e53257220 */ /* 0x040fe20000410000 */
[C---:B------:R-:W-:Y:S01]  /*2620*/  FMUL.FTZ R35, R83.reuse, R28 ;  /* 0x0000001c53237220 */ /* 0x040fe20000410000 */
[----:B------:R-:W2:Y:S01]  /*2630*/  @!P0 LDC.64 R58, c[0x0][0x3c0] ;  /* 0x0000f000ff3a8b82 */ /* 0x000ea20000000a00 */
[----:B------:R-:W-:Y:S01]  /*2640*/  FMUL.FTZ R98, R83, R98 ;  /* 0x0000006253627220 */ /* 0x000fe20000410000 */
[----:B------:R-:W-:Y:S01]  /*2650*/  FFMA.FTZ R28, R29, R17, R68 ;  /* 0x000000111d1c7223 */ /* 0x000fe20000010044 */
[C---:B------:R-:W-:Y:S01]  /*2660*/  FMUL.FTZ R91, R83.reuse, R106 ;  /* 0x0000006a535b7220 */ /* 0x040fe20000410000 */
[----:B------:R-:W-:Y:S01]  /*2670*/  FMUL.FTZ R108, R83, R108 ;  /* 0x0000006c536c7220 */ /* 0x000fe20000410000 */
[----:B------:R-:W-:Y:S01]  /*2680*/  FFMA.FTZ R29, R31, R15, R66 ;  /* 0x0000000f1f1d7223 */ /* 0x000fe20000010042 */
[----:B------:R-:W-:Y:S01]  /*2690*/  FFMA.FTZ R33, R36, R16, R69 ;  /* 0x0000001024217223 */ /* 0x000fe20000010045 */
[----:B------:R-:W-:Y:S01]  /*26a0*/  FFMA.FTZ R31, R37, R11, R0 ;  /* 0x0000000b251f7223 */ /* 0x000fe20000010000 */
[----:B------:R-:W-:Y:S01]  /*26b0*/  FFMA.FTZ R30, R35, R13, R64 ;  /* 0x0000000d231e7223 */ /* 0x000fe20000010040 */
[----:B------:R-:W3:Y:S01]  /*26c0*/  LDC.64 R36, c[0x0][0x380] ;  /* 0x0000e000ff247b82 */ /* 0x000ee20000000a00 */
[----:B------:R-:W-:Y:S01]  /*26d0*/  FFMA.FTZ R35, R98, R12, R65 ;  /* 0x0000000c62237223 */ /* 0x000fe20000010041 */
[----:B------:R-:W-:Y:S01]  /*26e0*/  FFMA.FTZ R91, R91, R3, R70 ;  /* 0x000000035b5b7223 */ /* 0x000fe20000010046 */
[----:B------:R-:W-:Y:S01]  /*26f0*/  FFMA.FTZ R108, R108, R2, R71 ;  /* 0x000000026c6c7223 */ /* 0x000fe20000010047 */
[----:B------:R-:W-:Y:S01]  /*2700*/  F2FP.F16.F32.PACK_AB R28, R33, R28 ;  /* 0x0000001c211c723e */ /* 0x000fe200000000ff */
[----:B-1----:R-:W-:Y:S01]  /*2710*/  IMAD.WIDE.U32 R42, R93, 0x10, R40 ;  /* 0x000000105d2a7825 */ /* 0x002fe200078e0028 */
[----:B------:R-:W-:-:S03]  /*2720*/  F2FP.F16.F32.PACK_AB R30, R35, R30 ;  /* 0x0000001e231e723e */ /* 0x000fc600000000ff */
[C---:B------:R-:W-:Y:S01]  /*2730*/  FMUL.FTZ R116, R83.reuse, R116 ;  /* 0x0000007453747220 */ /* 0x040fe20000410000 */
        /* <DEDUP_REMOVED lines=20> */
[----:B--2---:R-:W-:Y:S01]  /*2880*/  @!P0 IMAD.WIDE R58, R62, 0x4, R58 ;  /* 0x000000043e3a8825 */ /* 0x004fe200078e023a */
[----:B------:R-:W-:-:S02]  /*2890*/  F2FP.F16.F32.PACK_AB R27, R124, R27 ;  /* 0x0000001b7c1b723e */ /* 0x000fc400000000ff */
[----:B------:R-:W-:Y:S01]  /*28a0*/  F2FP.F16.F32.PACK_AB R25, R116, R25 ;  /* 0x000000197419723e */ /* 0x000fe200000000ff */
[----:B0-----:R-:W-:Y:S01]  /*28b0*/  @!P0 IMAD.WIDE R56, R62, 0x4, R56 ;  /* 0x000000043e388825 */ /* 0x001fe200078e0238 */
[----:B------:R-:W-:Y:S01]  /*28c0*/  F2FP.F16.F32.PACK_AB R31, R104, R31 ;  /* 0x0000001f681f723e */ /* 0x000fe200000000ff */
[----:B------:R0:W-:Y:S01]  /*28d0*/  @!P0 STG.E desc[UR6][R58.64], R79 ;  /* 0x0000004f3a008986 */ /* 0x0001e2000c101906 */
[----:B------:R-:W-:Y:S01]  /*28e0*/  F2FP.F16.F32.PACK_AB R29, R94, R29 ;  /* 0x0000001d5e1d723e */ /* 0x000fe200000000ff */
[--C-:B------:R-:W-:Y:S01]  /*28f0*/  IMAD.WIDE.U32 R38, R95, 0x10, R40.reuse ;  /* 0x000000105f267825 */ /* 0x100fe200078e0028 */
[----:B------:R-:W-:Y:S01]  /*2900*/  F2FP.F16.F32.PACK_AB R34, R93, R34 ;  /* 0x000000225d22723e */ /* 0x000fe200000000ff */
[----:B------:R0:W-:Y:S01]  /*2910*/  @!P0 STG.E desc[UR6][R56.64], R83 ;  /* 0x0000005338008986 */ /* 0x0001e2000c101906 */
[----:B------:R-:W-:Y:S01]  /*2920*/  F2FP.F16.F32.PACK_AB R33, R96, R33 ;  /* 0x000000216021723e */ /* 0x000fe200000000ff */
[----:B------:R-:W-:Y:S01]  /*2930*/  IMAD.WIDE.U32 R40, R97, 0x10, R40 ;  /* 0x0000001061287825 */ /* 0x000fe200078e0028 */
[----:B------:R-:W-:Y:S01]  /*2940*/  F2FP.F16.F32.PACK_AB R32, R91, R32 ;  /* 0x000000205b20723e */ /* 0x000fe200000000ff */
[----:B------:R0:W-:Y:S01]  /*2950*/  STG.E.128 desc[UR6][R42.64], R24 ;  /* 0x000000182a007986 */ /* 0x0001e2000c101d06 */
[----:B---3--:R-:W-:-:S03]  /*2960*/  IADD3 R62, PT, PT, R62, R36, RZ ;  /* 0x000000243e3e7210 */ /* 0x008fc60007ffe0ff */
[----:B------:R0:W-:Y:S01]  /*2970*/  STG.E.128 desc[UR6][R38.64], R28 ;  /* 0x0000001c26007986 */ /* 0x0001e2000c101d06 */
[----:B------:R-:W-:-:S03]  /*2980*/  ISETP.GE.AND P0, PT, R62, R37, PT ;  /* 0x000000253e00720c */ /* 0x000fc60003f06270 */
[----:B------:R0:W-:Y:S10]  /*2990*/  STG.E.128 desc[UR6][R40.64], R32 ;  /* 0x0000002028007986 */ /* 0x0001f4000c101d06 */
[----:B------:R-:W-:Y:S05]  /*29a0*/  @!P0 BRA `(.L_x_8110) ;  /* 0xffffffd800f48947 */ /* 0x000fea000383ffff */
[----:B------:R-:W-:Y:S05]  /*29b0*/  EXIT ;  /* 0x000000000000794d */ /* 0x000fea0003800000 */
.L_x_8111:
        /* <DEDUP_REMOVED lines=12> */
.L_x_13615:


//--------------------- .text._ZN10layer_norm31ln_parallel_residual_fwd_kernelINS_13Kernel_traitsI6__halfS2_fS2_fjLj3072ELj1ELj1ELj4ELj16ENS_18Kernel_traits_baseILj3072ES2_S2_fS2_fjLj128EEEEELb1ELb0ELb0EEEvNS_9FwdParamsE --------------------------
	.section	.text._ZN10layer_norm31ln_parallel_residual_fwd_kernelINS_13Kernel_traitsI6__halfS2_fS2_fjLj3072ELj1ELj1ELj4ELj16ENS_18Kernel_traits_baseILj3072ES2_S2_fS2_fjLj128EEEEELb1ELb0ELb0EEEvNS_9FwdParamsE,"ax",@progbits
	.align	128
        .global         _ZN10layer_norm31ln_parallel_residual_fwd_kernelINS_13Kernel_traitsI6__halfS2_fS2_fjLj3072ELj1ELj1ELj4ELj16ENS_18Kernel_traits_baseILj3072ES2_S2_fS2_fjLj128EEEEELb1ELb0ELb0EEEvNS_9FwdParamsE
        .type           _ZN10layer_norm31ln_parallel_residual_fwd_kernelINS_13Kernel_traitsI6__halfS2_fS2_fjLj3072ELj1ELj1ELj4ELj16ENS_18Kernel_traits_baseILj3072ES2_S2_fS2_fjLj128EEEEELb1ELb0ELb0EEEvNS_9FwdParamsE,@function
        .size           _ZN10layer_norm31ln_parallel_residual_fwd_kernelINS_13Kernel_traitsI6__halfS2_fS2_fjLj3072ELj1ELj1ELj4ELj16ENS_18Kernel_traits_baseILj3072ES2_S2_fS2_fjLj128EEEEELb1ELb0ELb0EEEvNS_9FwdParamsE,(.L_x_13616 - _ZN10layer_norm31ln_parallel_residual_fwd_kernelINS_13Kernel_traitsI6__halfS2_fS2_fjLj3072ELj1ELj1ELj4ELj16ENS_18Kernel_traits_baseILj3072ES2_S2_fS2_fjLj128EEEEELb1ELb0ELb0EEEvNS_9FwdParamsE)
        .other          _ZN10layer_norm31ln_parallel_residual_fwd_kernelINS_13Kernel_traitsI6__halfS2_fS2_fjLj3072ELj1ELj1ELj4ELj16ENS_18Kernel_traits_baseILj3072ES2_S2_fS2_fjLj128EEEEELb1ELb0ELb0EEEvNS_9FwdParamsE,@"STO_CUDA_ENTRY STV_DEFAULT"
_ZN10layer_norm31ln_parallel_residual_fwd_kernelINS_13Kernel_traitsI6__halfS2_fS2_fjLj3072ELj1ELj1ELj4ELj16ENS_18Kernel_traits_baseILj3072ES2_S2_fS2_fjLj128EEEEELb1ELb0ELb0EEEvNS_9FwdParamsE:
.text._ZN10layer_norm31ln_parallel_residual_fwd_kernelINS_13Kernel_traitsI6__halfS2_fS2_fjLj3072ELj1ELj1ELj4ELj16ENS_18Kernel_traits_baseILj3072ES2_S2_fS2_fjLj128EEEEELb1ELb0ELb0EEEvNS_9FwdParamsE:
[----:B------:R-:W0:Y:S01]  /*0000*/  LDC R1, c[0x0][0x37c] ;  /* 0x0000df00ff017b82 */ /* 0x000e220000000800 */
[----:B------:R-:W1:Y:S07]  /*0010*/  LDCU.U8 UR4, c[0x0][0x464] ;  /* 0x00008c80ff0477ac */ /* 0x000e6e0008000000 */
[----:B------:R-:W2:Y:S01]  /*0020*/  LDC R4, c[0x0][0x458] ;  /* 0x00011600ff047b82 */ /* 0x000ea20000000800 */
[----:B0-----:R-:W-:Y:S01]  /*0030*/  VIADD R1, R1, 0xfffffff8 ;  /* 0xfffffff801017836 */ /* 0x001fe20000000000 */
[----:B------:R-:W0:Y:S01]  /*0040*/  LDCU.64 UR8, c[0x0][0x450] ;  /* 0x00008a00ff0877ac */ /* 0x000e220008000a00 */
[----:B------:R-:W3:Y:S05]  /*0050*/  LDCU.64 UR6, c[0x0][0x358] ;  /* 0x00006b00ff0677ac */ /* 0x000eea0008000a00 */
[----:B------:R-:W2:Y:S01]  /*0060*/  LDC R5, c[0x0][0x45c] ;  /* 0x00011700ff057b82 */ /* 0x000ea20000000800 */
[----:B------:R-:W4:Y:S07]  /*0070*/  S2R R110, SR_TID.X ;  /* 0x00000000006e7919 */ /* 0x000f2e0000002100 */
[----:B------:R-:W5:Y:S01]  /*0080*/  LDC R11, c[0x0][0x388] ;  /* 0x0000e200ff0b7b82 */ /* 0x000f620000000800 */
[----:B-1----:R-:W-:Y:S01]  /*0090*/  ISETP.NE.AND P0, PT, RZ, UR4, PT ;  /* 0x00000004ff007c0c */ /* 0x002fe2000bf05270 */
[----:B------:R-:W1:Y:S01]  /*00a0*/  LDCU.64 UR4, c[0x0][0x438] ;  /* 0x00008700ff0477ac */ /* 0x000e620008000a00 */
[----:B0-----:R-:W-:Y:S01]  /*00b0*/  IMAD.U32 R2, RZ, RZ, UR8 ;  /* 0x00000008ff027e24 */ /* 0x001fe2000f8e00ff */
[----:B------:R-:W-:-:S10]  /*00c0*/  MOV R3, UR9 ;  /* 0x0000000900037c02 */ /* 0x000fd40008000f00 */
[----:B---3--:R-:W3:Y:S01]  /*00d0*/  @P0 LDG.E.64 R2, desc[UR6][R2.64] ;  /* 0x0000000602020981 */ /* 0x008ee2000c1e1b00 */
[----:B------:R-:W0:Y:S03]  /*00e0*/  @P0 LDC R9, c[0x0][0x460] ;  /* 0x00011800ff090b82 */ /* 0x000e260000000800 */
[----:B--2---:R-:W0:Y:S01]  /*00f0*/  @P0 LDG.E.64 R6, desc[UR6][R4.64] ;  /* 0x0000000604060981 */ /* 0x004e22000c1e1b00 */
[----:B------:R-:W-:Y:S01]  /*0100*/  BSSY.RECONVERGENT B0, `(.L_x_8112) ;  /* 0x00000db000007945 */ /* 0x000fe20003800200 */
[----:B-1----:R-:W-:-:S03]  /*0110*/  UISETP.NE.U32.AND UP0, UPT, UR4, URZ, UPT ;  /* 0x000000ff0400728c */ /* 0x002fc6000bf05070 */
[----:B------:R-:W1:Y:S01]  /*0120*/  S2UR UR16, SR_CTAID.X ;  /* 0x00000000001079c3 */ /* 0x000e620000002500 */
[----:B------:R-:W-:Y:S01]  /*0130*/  UISETP.NE.AND.EX UP0, UPT, UR5, URZ, UPT, UP0 ;  /* 0x000000ff0500728c */ /* 0x000fe2000bf05300 */
[----:B-----5:R-:W-:-:S04]  /*0140*/  SHF.R.S32.HI R0, RZ, 0x1f, R11 ;  /* 0x0000001fff007819 */ /* 0x020fc8000001140b */
[----:B------:R-:W-:Y:S02]  /*0150*/  LEA.HI R0, R0, R11, RZ, 0x3 ;  /* 0x0000000b00007211 */ /* 0x000fe400078f18ff */
[----:B------:R-:W1:Y:S01]  /*0160*/  LDC R8, c[0x0][0x360] ;  /* 0x0000d800ff087b82 */ /* 0x000e620000000800 */
[----:B---3--:R-:W-:Y:S02]  /*0170*/  @P0 R2UR UR8, R2 ;  /* 0x00000000020802ca */ /* 0x008fe400000e0000 */
[----:B------:R-:W-:Y:S01]  /*0180*/  @P0 R2UR UR9, R3 ;  /* 0x00000000030902ca */ /* 0x000fe200000e0000 */
[----:B----4-:R-:W-:Y:S01]  /*0190*/  IMAD.MOV.U32 R3, RZ, RZ, R110 ;  /* 0x000000ffff037224 */ /* 0x010fe200078e006e */
[----:B0-----:R-:W-:Y:S02]  /*01a0*/  @P0 IADD3 R4, P1, PT, R6, R9, RZ ;  /* 0x0000000906040210 */ /* 0x001fe40007f3e0ff */
[----:B------:R-:W-:Y:S01]  /*01b0*/  LOP3.LUT R2, R110, 0x60, RZ, 0xc0, !PT ;  /* 0x000000606e027812 */ /* 0x000fe200078ec0ff */
[----:B-1----:R-:W-:Y:S01]  /*01c0*/  IMAD R9, R8, UR16, R3 ;  /* 0x0000001008097c24 */ /* 0x002fe2000f8e0203 */
[----:B------:R-:W-:Y:S01]  /*01d0*/  LOP3.LUT R113, R3, 0x7f, RZ, 0x3c, !PT ;  /* 0x0000007f03717812 */ /* 0x000fe200078e3cff */
[----:B------:R-:W-:-:S03]  /*01e0*/  @P0 IMAD.X R5, RZ, RZ, R7, P1 ;  /* 0x000000ffff050224 */ /* 0x000fc600008e0607 */
[----:B------:R-:W-:Y:S01]  /*01f0*/  LEA.HI.SX32 R113, R0, R113, 0x1d ;  /* 0x0000007100717211 */ /* 0x000fe200078feaff */
[----:B------:R-:W-:Y:S01]  /*0200*/  UIADD3 UR22, UPT, UPT, UR8, 0x3c6ef372, URZ ;  /* 0x3c6ef37208167890 */ /* 0x000fe2000fffe0ff */
[--C-:B------:R-:W-:Y:S01]  /*0210*/  SHF.R.U64 R8, R4, 0x2, R5.reuse ;  /* 0x0000000204087819 */ /* 0x100fe20000001205 */
[----:B------:R-:W-:Y:S01]  /*0220*/  UIADD3 UR21, UPT, UPT, UR9, -0x4498517b, URZ ;  /* 0xbb67ae8509157890 */ /* 0x000fe2000fffe0ff */
[----:B------:R-:W-:Y:S01]  /*0230*/  SHF.R.U32.HI R7, RZ, 0x2, R5 ;  /* 0x00000002ff077819 */ /* 0x000fe20000011605 */
[----:B------:R-:W-:Y:S02]  /*0240*/  UIADD3 UR23, UPT, UPT, UR9, 0x76cf5d0a, URZ ;  /* 0x76cf5d0a09177890 */ /* 0x000fe4000fffe0ff */
[----:B------:R-:W-:Y:S02]  /*0250*/  UIADD3 UR24, UPT, UPT, UR9, 0x32370b8f, URZ ;  /* 0x32370b8f09187890 */ /* 0x000fe4000fffe0ff */
[----:B------:R-:W-:Y:S02]  /*0260*/  UIADD3 UR25, UPT, UPT, UR8, 0x78dde6e4, URZ ;  /* 0x78dde6e408197890 */ /* 0x000fe4000fffe0ff */
[----:B------:R-:W-:-:S02]  /*0270*/  UIADD3 UR26, UPT, UPT, UR9, -0x126145ec, URZ ;  /* 0xed9eba14091a7890 */ /* 0x000fc4000fffe0ff */
[----:B------:R-:W-:Y:S02]  /*0280*/  UIADD3 UR27, UPT, UPT, UR9, -0x56f99767, URZ ;  /* 0xa9066899091b7890 */ /* 0x000fe4000fffe0ff */
[----:B------:R-:W-:Y:S02]  /*0290*/  UIADD3 UR28, UPT, UPT, UR8, -0x4ab325aa, URZ ;  /* 0xb54cda56081c7890 */ /* 0x000fe4000fffe0ff */
[----:B------:R-:W-:Y:S02]  /*02a0*/  UIADD3 UR29, UPT, UPT, UR8, 0x5384540f, URZ ;  /* 0x5384540f081d7890 */ /* 0x000fe4000fffe0ff */
        /* <DEDUP_REMOVED lines=18> */
[----:B------:R-:W5:Y:S01]  /*03d0*/  @P2 LDG.E.128 R100, desc[UR6][R10.64] ;  /* 0x000000060a642981 */ /* 0x000f62000c1e1d00 */
[C---:B-1----:R-:W-:Y:S01]  /*03e0*/  @P2 IMAD.WIDE.U32 R32, R3.reuse, 0x10, R32 ;  /* 0x0000001003202825 */ /* 0x042fe200078e0020 */
[----:B------:R-:W-:Y:S02]  /*03f0*/  @P2 LOP3.LUT R3, R3, 0x80, RZ, 0xfc, !PT ;  /* 0x0000008003032812 */ /* 0x000fe400078efcff */
[----:B------:R-:W-:Y:S02]  /*0400*/  CS2R R34, SRZ ;  /* 0x0000000000227805 */ /* 0x000fe4000001ff00 */
[----:B------:R-:W-:Y:S01]  /*0410*/  @P0 MOV R27, RZ ;  /* 0x000000ff001b0202 */ /* 0x000fe20000000f00 */
[----:B------:R-:W-:Y:S01]  /*0420*/  IMAD.MOV.U32 R30, RZ, RZ, RZ ;  /* 0x000000ffff1e7224 */ /* 0x000fe200078e00ff */
[----:B------:R0:W5:Y:S01]  /*0430*/  @P2 LDG.E.128 R12, desc[UR6][R32.64] ;  /* 0x00000006200c2981 */ /* 0x000162000c1e1d00 */
[----:B--2---:R-:W-:Y:S01]  /*0440*/  @P0 IMAD.WIDE.U32 R36, R3, 0x10, R24 ;  /* 0x0000001003240825 */ /* 0x004fe200078e0018 */
[----:B------:R-:W-:-:S03]  /*0450*/  CS2R R24, SRZ ;  /* 0x0000000000187805 */ /* 0x000fc6000001ff00 */
[----:B------:R-:W-:Y:S01]  /*0460*/  @P2 IMAD.MOV.U32 R31, RZ, RZ, RZ ;  /* 0x000000ffff1f2224 */ /* 0x000fe200078e00ff */
[----:B------:R1:W5:Y:S01]  /*0470*/  @P0 LDG.E.128 R16, desc[UR6][R36.64] ;  /* 0x0000000624100981 */ /* 0x000362000c1e1d00 */
[C---:B---3--:R-:W-:Y:S01]  /*0480*/  @P0 IMAD.WIDE.U32 R38, R3.reuse, 0x10, R28 ;  /* 0x0000001003260825 */ /* 0x048fe200078e001c */
[----:B------:R-:W-:Y:S02]  /*0490*/  CS2R R28, SRZ ;  /* 0x00000000001c7805 */ /* 0x000fe4000001ff00 */
[----:B0-----:R-:W-:Y:S01]  /*04a0*/  CS2R R32, SRZ ;  /* 0x0000000000207805 */ /* 0x001fe2000001ff00 */
[----:B------:R-:W-:Y:S01]  /*04b0*/  @P0 VIADD R3, R3, 0x80 ;  /* 0x0000008003030836 */ /* 0x000fe20000000000 */
[----:B------:R0:W5:Y:S01]  /*04c0*/  @P0 LDG.E.128 R20, desc[UR6][R38.64] ;  /* 0x0000000626140981 */ /* 0x000162000c1e1d00 */
[----:B-1----:R-:W-:Y:S02]  /*04d0*/  CS2R R36, SRZ ;  /* 0x0000000000247805 */ /* 0x002fe4000001ff00 */
        /* <DEDUP_REMOVED lines=21> */
.L_x_8114:
        /* <DEDUP_REMOVED lines=8> */
[----:B------:R-:W-:-:S04]  /*06b0*/  P2R R123, PR, RZ, 0x4 ;  /* 0x00000004ff7b7803 */ /* 0x000fc80000000000 */
[----:B------:R-:W0:Y:S01]  /*06c0*/  @P2 LDC.64 R10, c[0x0][0x440] ;  /* 0x00011000ff0a2b82 */ /* 0x000e220000000a00 */
[C---:B-1----:R-:W-:Y:S01]  /*06d0*/  @P2 IMAD.WIDE.U32 R40, R3.reuse, 0x10, R28 ;  /* 0x0000001003282825 */ /* 0x042fe200078e001c */
[----:B------:R1:W5:Y:S04]  /*06e0*/  @P2 LDG.E.128 R100, desc[UR6][R24.64] ;  /* 0x0000000618642981 */ /* 0x000368000c1e1d00 */
[----:B------:R4:W5:Y:S02]  /*06f0*/  @P2 LDG.E.128 R12, desc[UR6][R40.64] ;  /* 0x00000006280c2981 */ /* 0x000964000c1e1d00 */
[----:B------:R-:W1:Y:S01]  /*0700*/  @P0 LDC.64 R46, c[0x0][0x440] ;  /* 0x00011000ff2e0b82 */ /* 0x000e620000000a00 */
[C---:B0-----:R-:W-:Y:S01]  /*0710*/  @P2 IMAD.WIDE.U32 R10, R3.reuse, 0x10, R10 ;  /* 0x00000010030a2825 */ /* 0x041fe200078e000a */
        /* <DEDUP_REMOVED lines=8> */
[----:B------:R-:W-:Y:S01]  /*07a0*/  IMAD.MOV.U32 R26, RZ, RZ, RZ ;  /* 0x000000ffff1a7224 */ /* 0x000fe200078e00ff */
[----:B------:R-:W-:Y:S01]  /*07b0*/  CS2R R24, SRZ ;  /* 0x0000000000187805 */ /* 0x000fe2000001ff00 */
[----:B------:R-:W-:Y:S01]  /*07c0*/  IMAD.MOV.U32 R30, RZ, RZ, RZ ;  /* 0x000000ffff1e7224 */ /* 0x000fe200078e00ff */
[----:B------:R-:W-:-:S02]  /*07d0*/  CS2R R28, SRZ ;  /* 0x00000000001c7805 */ /* 0x000fc4000001ff00 */
[----:B------:R-:W-:Y:S01]  /*07e0*/  @P2 MOV R31, RZ ;  /* 0x000000ff001f2202 */ /* 0x000fe20000000f00 */
[----:B------:R-:W-:Y:S02]  /*07f0*/  @P0 IMAD.MOV.U32 R27, RZ, RZ, RZ ;  /* 0x000000ffff1b0224 */ /* 0x000fe400078e00ff */
[----:B------:R-:W-:Y:S01]  /*0800*/  @P0 VIADD R3, R3, 0x80 ;  /* 0x0000008003030836 */ /* 0x000fe20000000000 */
[----:B----4-:R-:W-:Y:S06]  /*0810*/  @!P1 BRA `(.L_x_8115) ;  /* 0x0000000400a49947 */ /* 0x010fec0003800000 */
        /* <DEDUP_REMOVED lines=11> */
[----:B------:R-:W-:Y:S02]  /*08d0*/  CS2R R48, SRZ ;  /* 0x0000000000307805 */ /* 0x000fe4000001ff00 */
[----:B------:R-:W-:Y:S01]  /*08e0*/  CS2R R24, SRZ ;  /* 0x0000000000187805 */ /* 0x000fe2000001ff00 */
[----:B------:R-:W-:Y:S01]  /*08f0*/  IMAD.MOV.U32 R30, RZ, RZ, RZ ;  /* 0x000000ffff1e7224 */ /* 0x000fe200078e00ff */
[----:B------:R-:W-:Y:S01]  /*0900*/  CS2R R28, SRZ ;  /* 0x00000000001c7805 */ /* 0x000fe2000001ff00 */
[----:B------:R-:W-:Y:S06]  /*0910*/  BRA `(.L_x_8115) ;  /* 0x0000000400647947 */ /* 0x000fec0003800000 */
.L_x_8113:
        /* <DEDUP_REMOVED lines=13> */
[----:B------:R-:W4:Y:S01]  /*09f0*/  LDC.64 R46, c[0x0][0x3d0] ;  /* 0x0000f400ff2e7b82 */ /* 0x000f220000000a00 */
        /* <DEDUP_REMOVED lines=10> */
[----:B----4-:R-:W-:-:S05]  /*0aa0*/  @P0 IMAD.WIDE.U32 R46, R3, 0x10, R46 ;  /* 0x00000010032e0825 */ /* 0x010fca00078e002e */
        /* <DEDUP_REMOVED lines=23> */
.L_x_8116:
        /* <DEDUP_REMOVED lines=8> */
[----:B0-----:R-:W-:-:S07]  /*0ca0*/  @P2 IMAD.WIDE.U32 R36, R3, 0x10, R10 ;  /* 0x0000001003242825 */ /* 0x001fce00078e000a */
[----:B------:R-:W0:Y:S01]  /*0cb0*/  @P0 LDC.64 R66, c[0x0][0x438] ;  /* 0x00010e00ff420b82 */ /* 0x000e220000000a00 */
[C---:B-1----:R-:W-:Y:S01]  /*0cc0*/  @P2 IMAD.WIDE.U32 R62, R3.reuse, 0x10, R56 ;  /* 0x00000010033e2825 */ /* 0x042fe200078e0038 */
[----:B------:R1:W5:Y:S04]  /*0cd0*/  @P2 LDG.E.128 R100, desc[UR6][R36.64] ;  /* 0x0000000624642981 */ /* 0x000368000c1e1d00 */
        /* <DEDUP_REMOVED lines=24> */
[----:B------:R-:W-:Y:S02]  /*0e60*/  CS2R R36, SRZ ;  /* 0x0000000000247805 */ /* 0x000fe4000001ff00 */
[----:B------:R-:W-:Y:S02]  /*0e70*/  @P2 MOV R39, RZ ;  /* 0x000000ff00272202 */ /* 0x000fe40000000f00 */
[----:B------:R-:W-:Y:S02]  /*0e80*/  @P1 CS2R R54, SRZ ;  /* 0x0000000000361805 */ /* 0x000fe4000001ff00 */
[----:B------:R-:W-:Y:S01]  /*0e90*/  @P1 CS2R R52, SRZ ;  /* 0x0000000000341805 */ /* 0x000fe2000001ff00 */
[----:B----4-:R-:W-:-:S07]  /*0ea0*/  @P0 IMAD.MOV.U32 R35, RZ, RZ, RZ ;  /* 0x000000ffff230224 */ /* 0x010fce00078e00ff */
.L_x_8115:
[----:B------:R-:W-:Y:S05]  /*0eb0*/  BSYNC.RECONVERGENT B0 ;  /* 0x0000000000007941 */ /* 0x000fea0003800200 */
.L_x_8112:
[----:B------:R-:W0:Y:S02]  /*0ec0*/  LDCU UR4, c[0x0][0x384] ;  /* 0x00007080ff0477ac */ /* 0x000e240008000800 */
[----:B0-----:R-:W-:-:S06]  /*0ed0*/  UISETP.GE.AND UP0, UPT, UR16, UR4, UPT ;  /* 0x000000041000728c */ /* 0x001fcc000bf06270 */
[----:B------:R-:W-:-:S13]  /*0ee0*/  PLOP3.LUT P0, PT, PT, PT, UP0, 0x80, 0x8 ;  /* 0x000000000008781c */ /* 0x000fda0003f0f008 */
[----:B------:R-:W-:Y:S05]  /*0ef0*/  @P0 EXIT ;  /* 0x000000000000094d */ /* 0x000fea0003800000 */
[----:B------:R-:W-:Y:S01]  /*0f00*/  IMAD.HI.U32 R3, R8, -0x2daee0ad, RZ ;  /* 0xd2511f5308037827 */ /* 0x000fe200078e00ff */
[----:B------:R-:W-:Y:S01]  /*0f10*/  UIADD3 UR4, UPT, UPT, UR8, -0x61c88647, URZ ;  /* 0x9e3779b908047890 */ /* 0x000fe2000fffe0ff */
[----:B------:R-:W-:Y:S01]  /*0f20*/  LOP3.LUT R4, R4, 0x3, RZ, 0xc0, !PT ;  /* 0x0000000304047812 */ /* 0x000fe200078ec0ff */
[----:B------:R-:W-:Y:S01]  /*0f30*/  UIADD3 UR5, UPT, UPT, UR8, -0x700cb87f, URZ ;  /* 0x8ff3478108057890 */ /* 0x000fe2000fffe0ff */
[----:B------:R-:W-:Y:S01]  /*0f40*/  IMAD.HI.U32 R6, R9, -0x326172a9, RZ ;  /* 0xcd9e8d5709067827 */ /* 0x000fe200078e00ff */
[----:B------:R-:W-:Y:S01]  /*0f50*/  LOP3.LUT R3, R3, UR9, RZ, 0x3c, !PT ;  /* 0x0000000903037c12 */ /* 0x000fe2000f8e3cff */
[----:B------:R-:W0:Y:S02]  /*0f60*/  LDCU UR17, c[0x0][0x408] ;  /* 0x00008100ff1177ac */ /* 0x000e240008000800 */
[----:B------:R-:W-:Y:S01]  /*0f70*/  IMAD R10, R9, -0x326172a9, RZ ;  /* 0xcd9e8d57090a7824 */ /* 0x000fe200078e02ff */
[----:B------:R-:W-:Y:S01]  /*0f80*/  LOP3.LUT R6, R7, UR8, R6, 0x96, !PT ;  /* 0x0000000807067c12 */ /* 0x000fe2000f8e9606 */
[----:B------:R-:W-:Y:S01]  /*0f90*/  IMAD.HI.U32 R5, R3, -0x326172a9, RZ ;  /* 0xcd9e8d5703057827 */ /* 0x000fe200078e00ff */
[----:B------:R-:W1:Y:S03]  /*0fa0*/  LDCU UR18, c[0x0][0x388] ;  /* 0x00007100ff1277ac */ /* 0x000e660008000800 */
[----:B------:R-:W-:Y:S01]  /*0fb0*/  IMAD R56, R8, -0x2daee0ad, RZ ;  /* 0xd2511f5308387824 */ /* 0x000fe200078e02ff */
[----:B------:R-:W-:Y:S01]  /*0fc0*/  LOP3.LUT R5, R10, UR4, R5, 0x96, !PT ;  /* 0x000000040a057c12 */ /* 0x000fe2000f8e9605 */
[C---:B------:R-:W-:Y:S01]  /*0fd0*/  IMAD.HI.U32 R11, R6.reuse, -0x2daee0ad, RZ ;  /* 0xd2511f53060b7827 */ /* 0x040fe200078e00ff */
[----:B------:R-:W-:Y:S01]  /*0fe0*/  UIADD3 UR4, UPT, UPT, UR8, -0x255992d5, URZ ;  /* 0xdaa66d2b08047890 */ /* 0x000fe2000fffe0ff */
[----:B------:R-:W2:Y:S02]  /*0ff0*/  LDCU.U8 UR19, c[0x0][0x410] ;  /* 0x00008200ff1377ac */ /* 0x000ea40008000000 */
[----:B------:R-:W-:Y:S01]  /*1000*/  IMAD R57, R6, -0x2daee0ad, RZ ;  /* 0xd2511f5306397824 */ /* 0x000fe200078e02ff */
[----:B------:R-:W-:Y:S01]  /*1010*/  LOP3.LUT R11, R56, UR21, R11, 0x96, !PT ;  /* 0x00000015380b7c12 */ /* 0x000fe2000f8e960b */
[----:B------:R-:W-:Y:S01]  /*1020*/  IMAD.HI.U32 R10, R5, -0x2daee0ad, RZ ;  /* 0xd2511f53050a7827 */ /* 0x000fe200078e00ff */
[----:B------:R-:W3:Y:S03]  /*1030*/  LDCU UR20, c[0x0][0x400] ;  /* 0x00008000ff1477ac */ /* 0x000ee60008000800 */
[----:B------:R-:W-:Y:S01]  /*1040*/  IMAD R6, R3, -0x326172a9, RZ ;  /* 0xcd9e8d5703067824 */ /* 0x000fe200078e02ff */
[----:B------:R-:W-:Y:S01]  /*1050*/  LOP3.LUT R10, R57, UR23, R10, 0x96, !PT ;  /* 0x00000017390a7c12 */ /* 0x000fe2000f8e960a */
[C---:B------:R-:W-:Y:S01]  /*1060*/  IMAD.HI.U32 R3, R11.reuse, -0x326172a9, RZ ;  /* 0xcd9e8d570b037827 */ /* 0x040fe200078e00ff */
[----:B------:R-:W4:Y:S03]  /*1070*/  LDCU.64 UR10, c[0x0][0x398] ;  /* 0x00007300ff0a77ac */ /* 0x000f260008000a00 */
[----:B------:R-:W-:Y:S01]  /*1080*/  IMAD R11, R11, -0x326172a9, RZ ;  /* 0xcd9e8d570b0b7824 */ /* 0x000fe200078e02ff */
[----:B------:R-:W-:Y:S01]  /*1090*/  LOP3.LUT R3, R6, UR22, R3, 0x96, !PT ;  /* 0x0000001606037c12 */ /* 0x000fe2000f8e9603 */
[----:B------:R-:W-:Y:S01]  /*10a0*/  IMAD.HI.U32 R6, R10, -0x326172a9, RZ ;  /* 0xcd9e8d570a067827 */ /* 0x000fe200078e00ff */
[----:B------:R-:W-:-:S03]  /*10b0*/  UPLOP3.LUT UP1, UPT, UPT, UPT, UPT, 0x40, 0x4 ;  /* 0x000000000004789c */ /* 0x000fc60003f2e870 */
[----:B------:R-:W-:Y:S01]  /*10c0*/  IMAD R56, R5, -0x2daee0ad, RZ ;  /* 0xd2511f5305387824 */ /* 0x000fe200078e02ff */
[----:B------:R-:W-:Y:S01]  /*10d0*/  LOP3.LUT R6, R11, UR4, R6, 0x96, !PT ;  /* 0x000000040b067c12 */ /* 0x000fe2000f8e9606 */
[----:B------:R-:W-:Y:S01]  /*10e0*/  IMAD.HI.U32 R5, R3, -0x2daee0ad, RZ ;  /* 0xd2511f5303057827 */ /* 0x000fe200078e00ff */
[----:B------:R-:W-:-:S03]  /*10f0*/  UIADD3 UR4, UPT, UPT, UR8, 0x1715609d, URZ ;  /* 0x1715609d08047890 */ /* 0x000fc6000fffe0ff */
        /* <DEDUP_REMOVED lines=11> */
[----:B------:R-:W-:Y:S01]  /*11b0*/  LOP3.LUT R5, R10, UR4, R5, 0x96, !PT ;  /* 0x000000040a057c12 */ /* 0x000fe2000f8e9605 */
[----:B------:R-:W-:Y:S02]  /*11c0*/  UIADD3 UR4, UPT, UPT, UR9, 0x646e171e, URZ ;  /* 0x646e171e09047890 */ /* 0x000fe4000fffe0ff */
[----:B------:R-:W-:Y:S01]  /*11d0*/  IMAD R10, R11, -0x326172a9, RZ ;  /* 0xcd9e8d570b0a7824 */ /* 0x000fe200078e02ff */
[----:B------:R-:W-:Y:S01]  /*11e0*/  LOP3.LUT R6, R57, UR27, R6, 0x96, !PT ;  /* 0x0000001b39067c12 */ /* 0x000fe2000f8e9606 */
[----:B------:R-:W-:Y:S02]  /*11f0*/  IMAD R57, R3, -0x2daee0ad, RZ ;  /* 0xd2511f5303397824 */ /* 0x000fe400078e02ff */
[----:B------:R-:W-:-:S04]  /*1200*/  IMAD.HI.U32 R56, R5, -0x2daee0ad, RZ ;  /* 0xd2511f5305387827 */ /* 0x000fc800078e00ff */
[C---:B------:R-:W-:Y:S01]  /*1210*/  IMAD.HI.U32 R3, R6.reuse, -0x326172a9, RZ ;  /* 0xcd9e8d5706037827 */ /* 0x040fe200078e00ff */
[----:B------:R-:W-:Y:S01]  /*1220*/  LOP3.LUT R56, R57, UR4, R56, 0x96, !PT ;  /* 0x0000000439387c12 */ /* 0x000fe2000f8e9638 */
[----:B------:R-:W-:Y:S01]  /*1230*/  UIADD3 UR4, UPT, UPT, UR9, 0x1fd5c5a3, URZ ;  /* 0x1fd5c5a309047890 */ /* 0x000fe2000fffe0ff */
[----:B------:R-:W-:Y:S01]  /*1240*/  SHF.R.S32.HI R57, RZ, 0x3, R0 ;  /* 0x00000003ff397819 */ /* 0x000fe20000011400 */
[----:B------:R-:W-:Y:S01]  /*1250*/  IMAD R11, R6, -0x326172a9, RZ ;  /* 0xcd9e8d57060b7824 */ /* 0x000fe200078e02ff */
[----:B------:R-:W-:Y:S01]  /*1260*/  LOP3.LUT R3, R10, UR28, R3, 0x96, !PT ;  /* 0x0000001c0a037c12 */ /* 0x000fe2000f8e9603 */
[----:B------:R-:W-:-:S04]  /*1270*/  IMAD.HI.U32 R6, R56, -0x326172a9, RZ ;  /* 0xcd9e8d5738067827 */ /* 0x000fc800078e00ff */
[----:B------:R-:W-:Y:S01]  /*1280*/  IMAD.SHL.U32 R10, R110, 0x20, RZ ;  /* 0x000000206e0a7824 */ /* 0x000fe200078e00ff */
[----:B------:R-:W-:Y:S01]  /*1290*/  LOP3.LUT R6, R11, UR29, R6, 0x96, !PT ;  /* 0x0000001d0b067c12 */ /* 0x000fe2000f8e9606 */
[----:B------:R-:W-:Y:S01]  /*12a0*/  IMAD R5, R5, -0x2daee0ad, RZ ;  /* 0xd2511f5305057824 */ /* 0x000fe200078e02ff */
[----:B------:R-:W-:Y:S01]  /*12b0*/  LOP3.LUT R11, R57, 0x7f, RZ, 0xc0, !PT ;  /* 0x0000007f390b7812 */ /* 0x000fe200078ec0ff */
[----:B------:R-:W-:Y:S01]  /*12c0*/  IMAD.HI.U32 R0, R3, -0x2daee0ad, RZ ;  /* 0xd2511f5303007827 */ /* 0x000fe200078e00ff */
[----:B------:R-:W-:Y:S02]  /*12d0*/  LOP3.LUT R60, R10, 0x3e0, RZ, 0xc0, !PT ;  /* 0x000003e00a3c7812 */ /* 0x000fe400078ec0ff */
[----:B------:R-:W-:Y:S01]  /*12e0*/  VIADDMNMX R58, R11, -R2, RZ, !PT ;  /* 0x800000020b3a7246 */ /* 0x000fe200078001ff */
[----:B------:R-:W-:Y:S01]  /*12f0*/  IMAD R10, R3, -0x2daee0ad, RZ ;  /* 0xd2511f53030a7824 */ /* 0x000fe200078e02ff */
[----:B------:R-:W-:Y:S01]  /*1300*/  SHF.L.U32 R57, R57, 0x1, RZ ;  /* 0x0000000139397819 */ /* 0x000fe200000006ff */
[----:B------:R-:W-:Y:S01]  /*1310*/  IMAD.HI.U32 R3, R6, -0x2daee0ad, RZ ;  /* 0xd2511f5306037827 */ /* 0x000fe200078e00ff */
[----:B------:R-:W-:-:S02]  /*1320*/  LOP3.LUT R0, R5, UR4, R0, 0x96, !PT ;  /* 0x0000000405007c12 */ /* 0x000fc4000f8e9600 */
[----:B------:R-:W-:Y:S01]  /*1330*/  LOP3.LUT R57, R57, 0xffffff00, RZ, 0xc0, !PT ;  /* 0xffffff0039397812 */ /* 0x000fe200078ec0ff */
[----:B------:R-:W-:Y:S01]  /*1340*/  IMAD R5, R56, -0x326172a9, RZ ;  /* 0xcd9e8d5738057824 */ /* 0x000fe200078e02ff */
[----:B------:R-:W-:Y:S01]  /*1350*/  VIMNMX R58, PT, PT, R58, 0x20, PT ;  /* 0x000000203a3a7848 */ /* 0x000fe20003fe0100 */
[----:B------:R-:W-:Y:S01]  /*1360*/  IMAD.HI.U32 R2, R0, -0x326172a9, RZ ;  /* 0xcd9e8d5700027827 */ /* 0x000fe200078e00ff */
[----:B------:R-:W-:Y:S02]  /*1370*/  LOP3.LUT R10, R10, UR15, R3, 0x96, !PT ;  /* 0x0000000f0a0a7c12 */ /* 0x000fe4000f8e9603 */
[----:B------:R-:W-:Y:S01]  /*1380*/  VIADDMNMX R60, R11, -R60, RZ, !PT ;  /* 0x8000003c0b3c7246 */ /* 0x000fe200078001ff */
[----:B------:R-:W-:Y:S01]  /*1390*/  IMAD R58, R58, 0x8, R57 ;  /* 0x000000083a3a7824 */ /* 0x000fe200078e0239 */
[----:B------:R-:W-:Y:S01]  /*13a0*/  LOP3.LUT R2, R5, UR14, R2, 0x96, !PT ;  /* 0x0000000e05027c12 */ /* 0x000fe2000f8e9602 */
[----:B------:R-:W-:Y:S01]  /*13b0*/  IMAD R0, R0, -0x326172a9, RZ ;  /* 0xcd9e8d5700007824 */ /* 0x000fe200078e02ff */
[----:B------:R-:W-:Y:S01]  /*13c0*/  VIMNMX R60, PT, PT, R60, 0x20, PT ;  /* 0x000000203c3c7848 */ /* 0x000fe20003fe0100 */
[----:B------:R-:W-:Y:S01]  /*13d0*/  IMAD.HI.U32 R5, R10, -0x326172a9, RZ ;  /* 0xcd9e8d570a057827 */ /* 0x000fe200078e00ff */
[----:B------:R-:W-:Y:S01]  /*13e0*/  I2FP.F32.U32 R58, R58 ;  /* 0x0000003a003a7245 */ /* 0x000fe20000201000 */
[----:B------:R-:W0:Y:S02]  /*13f0*/  LDCU.64 UR14, c[0x0][0x380] ;  /* 0x00007000ff0e77ac */ /* 0x000e240008000a00 */
[----:B------:R-:W-:Y:S01]  /*1400*/  IMAD R3, R6, -0x2daee0ad, RZ ;  /* 0xd2511f5306037824 */ /* 0x000fe200078e02ff */
[----:B------:R-:W-:Y:S01]  /*1410*/  LOP3.LUT R5, R0, UR5, R5, 0x96, !PT ;  /* 0x0000000500057c12 */ /* 0x000fe2000f8e9605 */
[----:B------:R-:W-:Y:S01]  /*1420*/  IMAD.HI.U32 R6, R2, -0x2daee0ad, RZ ;  /* 0xd2511f5302067827 */ /* 0x000fe200078e00ff */
[----:B------:R-:W1:Y:S03]  /*1430*/  MUFU.RCP R0, R58 ;  /* 0x0000003a00007308 */ /* 0x000e660000001000 */
[----:B------:R-:W-:Y:S01]  /*1440*/  IMAD R124, R60, 0x8, R57 ;  /* 0x000000083c7c7824 */ /* 0x000fe200078e0239 */
[----:B------:R-:W-:Y:S01]  /*1450*/  LOP3.LUT R6, R3, UR12, R6, 0x96, !PT ;  /* 0x0000000c03067c12 */ /* 0x000fe2000f8e9606 */
[----:B------:R-:W-:-:S02]  /*1460*/  HFMA2 R3, -RZ, RZ, 0, 0 ;  /* 0x00000000ff037431 */ /* 0x000fc400000001ff */
[----:B------:R-:W-:Y:S01]  /*1470*/  IMAD R2, R2, -0x2daee0ad, RZ ;  /* 0xd2511f5302027824 */ /* 0x000fe200078e02ff */
[----:B------:R-:W0:Y:S01]  /*1480*/  LDCU.64 UR12, c[0x0][0x3a0] ;  /* 0x00007400ff0c77ac */ /* 0x000e220008000a00 */
[----:B-1----:R1:W-:Y:S02]  /*1490*/  STL [R1], R0 ;  /* 0x0000000001007387 */ /* 0x0023e40000100800 */
[----:B01234-:R-:W-:-:S07]  /*14a0*/  IMAD R0, R10, -0x326172a9, RZ ;  /* 0xcd9e8d570a007824 */ /* 0x01ffce00078e02ff */
.L_x_8501:
        /* <DEDUP_REMOVED lines=20> */
[----:B------:R0:W5:Y:S04]  /*15f0*/  @P1 LDG.E.128 R64, desc[UR6][R72.64+0x10] ;  /* 0x0000100648401981 */ /* 0x000168000c1e1d00 */
[----:B------:R0:W5:Y:S04]  /*1600*/  @P0 LDG.E.128 R56, desc[UR6][R68.64] ;  /* 0x0000000644380981 */ /* 0x000168000c1e1d00 */
[----:B------:R0:W5:Y:S01]  /*1610*/  LDG.E.128 R72, desc[UR6][R70.64] ;  /* 0x0000000646487981 */ /* 0x000162000c1e1d00 */
[----:B------:R-:W-:-:S04]  /*1620*/  UISETP.NE.U32.AND UP0, UPT, UR10, URZ, UPT ;  /* 0x000000ff0a00728c */ /* 0x000fc8000bf05070 */
[----:B------:R-:W-:-:S09]  /*1630*/  UISETP.NE.AND.EX UP0, UPT, UR11, URZ, UPT, UP0 ;  /* 0x000000ff0b00728c */ /* 0x000fd2000bf05300 */
[----:B0-----:R-:W-:Y:S05]  /*1640*/  BRA.U UP0, `(.L_x_8119) ;  /* 0x0000003100487547 */ /* 0x001fea000b800000 */
        /* <DEDUP_REMOVED lines=16> */
.L_x_8122:
        /* <DEDUP_REMOVED lines=13> */
.L_x_8124:
[----:B------:R-:W-:Y:S05]  /*1820*/  BSYNC.RECONVERGENT B2 ;  /* 0x0000000000027941 */ /* 0x000fea0003800200 */
.L_x_8123:
        /* <DEDUP_REMOVED lines=56> */
[----:B------:R-:W-:Y:S02]  /*1bb0*/  HFMA2 R70, -RZ, RZ, 0, 0 ;  /* 0x00000000ff467431 */ /* 0x000fe400000001ff */
[----:B------:R-:W-:Y:S01]  /*1bc0*/  IMAD.MOV.U32 R0, RZ, RZ, R68 ;  /* 0x000000ffff007224 */ /* 0x000fe200078e0044 */
[----:B------:R-:W-:Y:S01]  /*1bd0*/  LOP3.LUT R6, R4, UR5, R93, 0x96, !PT ;  /* 0x0000000504067c12 */ /* 0x000fe2000f8e965d */
[----:B------:R-:W-:-:S07]  /*1be0*/  IMAD.MOV.U32 R68, RZ, RZ, R2 ;  /* 0x000000ffff447224 */ /* 0x000fce00078e0002 */
.L_x_8121:
[----:B------:R-:W-:Y:S05]  /*1bf0*/  BSYNC.RECONVERGENT B1 ;  /* 0x0000000000017941 */ /* 0x000fea0003800200 */
.L_x_8120:
[----:B------:R-:W0:Y:S01]  /*1c00*/  LDC R111, c[0x0][0x404] ;  /* 0x00010100ff6f7b82 */ /* 0x000e220000000800 */
[----:B------:R-:W-:Y:S01]  /*1c10*/  ISETP.NE.AND P2, PT, R70, 0x1, PT ;  /* 0x000000014600780c */ /* 0x000fe20003f45270 */
[----:B------:R-:W-:Y:S01]  /*1c20*/  IMAD.MOV.U32 R110, RZ, RZ, 0x2f800000 ;  /* 0x2f800000ff6e7424 */ /* 0x000fe200078e00ff */
[----:B------:R-:W-:Y:S01]  /*1c30*/  I2FP.F32.U32 R69, R68 ;  /* 0x0000004400457245 */ /* 0x000fe20000201000 */
[----:B------:R-:W-:Y:S01]  /*1c40*/  BSSY.RECONVERGENT B1, `(.L_x_8125) ;  /* 0x000005b000017945 */ /* 0x000fe20003800200 */
[----:B-----5:R-:W-:Y:S01]  /*1c50*/  HADD2.F32 R109, -RZ, R72.H0_H0 ;  /* 0x20000048ff6d7230 */ /* 0x020fe20000004100 */
[----:B------:R-:W-:Y:S01]  /*1c60*/  MOV R4, R0 ;  /* 0x0000000000047202 */ /* 0x000fe20000000f00 */
[----:B------:R-:W-:Y:S02]  /*1c70*/  IMAD.MOV.U32 R68, RZ, RZ, 0x2 ;  /* 0x00000002ff447424 */ /* 0x000fe400078e00ff */
[----:B------:R-:W-:-:S05]  /*1c80*/  FFMA.FTZ R2, R69, R110, 1.1641532182693481445e-10 ;  /* 0x2f00000045027423 */ /* 0x000fca000001006e */
        /* <DEDUP_REMOVED lines=11> */
.L_x_8127:
        /* <DEDUP_REMOVED lines=13> */
.L_x_8129:
[----:B------:R-:W-:Y:S05]  /*1e10*/  BSYNC.RECONVERGENT B2 ;  /* 0x0000000000027941 */ /* 0x000fea0003800200 */
.L_x_8128:
        /* <DEDUP_REMOVED lines=61> */
.L_x_8126:
[----:B------:R-:W-:Y:S05]  /*21f0*/  BSYNC.RECONVERGENT B1 ;  /* 0x0000000000017941 */ /* 0x000fea0003800200 */
.L_x_8125:
[----:B------:R-:W-:Y:S01]  /*2200*/  ISETP.NE.AND P2, PT, R68, 0x1, PT ;  /* 0x000000014400780c */ /* 0x000fe20003f45270 */
[----:B------:R-:W-:Y:S01]  /*2210*/  BSSY.RECONVERGENT B1, `(.L_x_8130) ;  /* 0x000005c000017945 */ /* 0x000fe20003800200 */
[----:B------:R-:W-:Y:S01]  /*2220*/  I2FP.F32.U32 R69, R4 ;  /* 0x0000000400457245 */ /* 0x000fe20000201000 */
[----:B------:R-:W-:Y:S02]  /*2230*/  HADD2.F32 R108, -RZ, R72.H1_H1 ;  /* 0x30000048ff6c7230 */ /* 0x000fe40000004100 */
        /* <DEDUP_REMOVED lines=14> */
.L_x_8132:
        /* <DEDUP_REMOVED lines=13> */
.L_x_8134:
[----:B------:R-:W-:Y:S05]  /*23f0*/  BSYNC.RECONVERGENT B2 ;  /* 0x0000000000027941 */ /* 0x000fea0003800200 */
.L_x_8133:
        /* <DEDUP_REMOVED lines=61> */
.L_x_8131:
[----:B------:R-:W-:Y:S05]  /*27d0*/  BSYNC.RECONVERGENT B1 ;  /* 0x0000000000017941 */ /* 0x000fea0003800200 */
.L_x_8130:
[----:B------:R-:W-:Y:S01]  /*27e0*/  ISETP.NE.AND P2, PT, R70, 0x1, PT ;  /* 0x000000014600780c */ /* 0x000fe20003f45270 */
[----:B------:R-:W-:Y:S01]  /*27f0*/  BSSY.RECONVERGENT B1, `(.L_x_8135) ;  /* 0x000005c000017945 */ /* 0x000fe20003800200 */
[----:B------:R-:W-:Y:S01]  /*2800*/  I2FP.F32.U32 R69, R4 ;  /* 0x0000000400457245 */ /* 0x000fe20000201000 */
[----:B------:R-:W-:Y:S02]  /*2810*/  HFMA2 R68, -RZ, RZ, 0, 1.1920928955078125e-07 ;  /* 0x00000002ff447431 */ /* 0x000fe400000001ff */
[----:B------:R-:W-:Y:S02]  /*2820*/  HADD2.F32 R72, -RZ, R73.H0_H0 ;  /* 0x20000049ff487230 */ /* 0x000fe40000004100 */
        /* <DEDUP_REMOVED lines=13> */
.L_x_8137:
        /* <DEDUP_REMOVED lines=13> */
.L_x_8139:
[----:B------:R-:W-:Y:S05]  /*29d0*/  BSYNC.RECONVERGENT B2 ;  /* 0x0000000000027941 */ /* 0x000fea0003800200 */
.L_x_8138:
        /* <DEDUP_REMOVED lines=61> */
.L_x_8136:
[----:B------:R-:W-:Y:S05]  /*2db0*/  BSYNC.RECONVERGENT B1 ;  /* 0x0000000000017941 */ /* 0x000fea0003800200 */
.L_x_8135:
[----:B------:R-:W-:Y:S01]  /*2dc0*/  ISETP.NE.AND P2, PT, R68, 0x1, PT ;  /* 0x000000014400780c */ /* 0x000fe20003f45270 */
[----:B------:R-:W-:Y:S01]  /*2dd0*/  BSSY.RECONVERGENT B1, `(.L_x_8140) ;  /* 0x000005c000017945 */ /* 0x000fe20003800200 */
[----:B------:R-:W-:Y:S01]  /*2de0*/  I2FP.F32.U32 R69, R4 ;  /* 0x0000000400457245 */ /* 0x000fe20000201000 */
[----:B------:R-:W-:Y:S02]  /*2df0*/  HADD2.F32 R73, -RZ, R73.H1_H1 ;  /* 0x30000049ff497230 */ /* 0x000fe40000004100 */
[----:B------:R-:W-:Y:S02]  /*2e00*/  IMAD.MOV.U32 R70, RZ, RZ, 0x2 ;  /* 0x00000002ff467424 */ /* 0x000fe400078e00ff */
[----:B------:R-:W-:-:S05]  /*2e10*/  FFMA.FTZ R4, R69, R110, 1.1641532182693481445e-10 ;  /* 0x2f00000045047423 */ /* 0x000fca000001006e */
        /* <DEDUP_REMOVED lines=12> */
.L_x_8142:
        /* <DEDUP_REMOVED lines=13> */
.L_x_8144:
[----:B------:R-:W-:Y:S05]  /*2fb0*/  BSYNC.RECONVERGENT B2 ;  /* 0x0000000000027941 */ /* 0x000fea0003800200 */
.L_x_8143:
        /* <DEDUP_REMOVED lines=61> */
.L_x_8141:
[----:B------:R-:W-:Y:S05]  /*3390*/  BSYNC.RECONVERGENT B1 ;  /* 0x0000000000017941 */ /* 0x000fea0003800200 */
.L_x_8140:
[----:B------:R-:W-:Y:S01]  /*33a0*/  ISETP.NE.AND P3, PT, R70, 0x1, PT ;  /* 0x000000014600780c */ /* 0x000fe20003f65270 */
[----:B------:R-:W-:Y:S01]  /*33b0*/  BSSY.RECONVERGENT B1, `(.L_x_8145) ;  /* 0x000005b000017945 */ /* 0x000fe20003800200 */
[----:B------:R-:W-:Y:S01]  /*33c0*/  I2FP.F32.U32 R69, R4 ;  /* 0x0000000400457245 */ /* 0x000fe20000201000 */
[----:B------:R-:W-:Y:S02]  /*33d0*/  HADD2.F32 R68, -RZ, R74.H0_H0 ;  /* 0x2000004aff447230 */ /* 0x000fe40000004100 */
        /* <DEDUP_REMOVED lines=13> */
.L_x_8147:
        /* <DEDUP_REMOVED lines=13> */
.L_x_8149:
[----:B------:R-:W-:Y:S05]  /*3580*/  BSYNC.RECONVERGENT B2 ;  /* 0x0000000000027941 */ /* 0x000fea0003800200 */
.L_x_8148:
        /* <DEDUP_REMOVED lines=61> */
.L_x_8146:
[----:B------:R-:W-:Y:S05]  /*3960*/  BSYNC.RECONVERGENT B1 ;  /* 0x0000000000017941 */ /* 0x000fea0003800200 */
.L_x_8145:
[----:B------:R-:W-:Y:S01]  /*3970*/  ISETP.NE.AND P4, PT, R71, 0x1, PT ;  /* 0x000000014700780c */ /* 0x000fe20003f85270 */
[----:B------:R-:W-:Y:S01]  /*3980*/  BSSY.RECONVERGENT B1, `(.L_x_8150) ;  /* 0x000005b000017945 */ /* 0x000fe20003800200 */
[----:B------:R-:W-:Y:S01]  /*3990*/  I2FP.F32.U32 R69, R69 ;  /* 0x0000004500457245 */ /* 0x000fe20000201000 */
[----:B------:R-:W-:Y:S02]  /*39a0*/  HFMA2 R96, -RZ, RZ, 0, 1.1920928955078125e-07 ;  /* 0x00000002ff607431 */ /* 0x000fe400000001ff */
[----:B------:R-:W-:Y:S02]  /*39b0*/  HADD2.F32 R74, -RZ, R74.H1_H1 ;  /* 0x3000004aff4a7230 */ /* 0x000fe40000004100 */
        /* <DEDUP_REMOVED lines=12> */
.L_x_8152:
        /* <DEDUP_REMOVED lines=13> */
.L_x_8154:
[----:B------:R-:W-:Y:S05]  /*3b50*/  BSYNC.RECONVERGENT B2 ;  /* 0x0000000000027941 */ /* 0x000fea0003800200 */
.L_x_8153:
        /* <DEDUP_REMOVED lines=61> */
.L_x_8151:
[----:B------:R-:W-:Y:S05]  /*3f30*/  BSYNC.RECONVERGENT B1 ;  /* 0x0000000000017941 */ /* 0x000fea0003800200 */
.L_x_8150:
[----:B------:R-:W-:Y:S01]  /*3f40*/  ISETP.NE.AND P5, PT, R96, 0x1, PT ;  /* 0x000000016000780c */ /* 0x000fe20003fa5270 */
[----:B------:R-:W-:Y:S01]  /*3f50*/  BSSY.RECONVERGENT B1, `(.L_x_8155) ;  /* 0x000005b000017945 */ /* 0x000fe20003800200 */
[----:B------:R-:W-:Y:S01]  /*3f60*/  I2FP.F32.U32 R69, R69 ;  /* 0x0000004500457245 */ /* 0x000fe20000201000 */
[----:B------:R-:W-:Y:S01]  /*3f70*/  IMAD.MOV.U32 R4, RZ, RZ, 0x2 ;  /* 0x00000002ff047424 */ /* 0x000fe200078e00ff */
[----:B------:R-:W-:-:S03]  /*3f80*/  MOV R71, R0 ;  /* 0x0000000000477202 */ /* 0x000fc60000000f00 */
[----:B------:R-:W-:Y:S01]  /*3f90*/  FFMA.FTZ R70, R69, R110, 1.1641532182693481445e-10 ;  /* 0x2f00000045467423 */ /* 0x000fe2000001006e */
[----:B------:R-:W-:-:S04]  /*3fa0*/  HADD2.F32 R69, -RZ, R75.H0_H0 ;  /* 0x2000004bff457230 */ /* 0x000fc80000004100 */
        /* <DEDUP_REMOVED lines=10> */
.L_x_8157:
        /* <DEDUP_REMOVED lines=13> */
.L_x_8159:
[----:B------:R-:W-:Y:S05]  /*4120*/  BSYNC.RECONVERGENT B2 ;  /* 0x0000000000027941 */ /* 0x000fea0003800200 */
.L_x_8158:
        /* <DEDUP_REMOVED lines=61> */
.L_x_8156:
[----:B------:R-:W-:Y:S05]  /*4500*/  BSYNC.RECONVERGENT B1 ;  /* 0x0000000000017941 */ /* 0x000fea0003800200 */
.L_x_8155:
[----:B------:R-:W-:Y:S01]  /*4510*/  I2FP.F32.U32 R71, R71 ;  /* 0x0000004700477245 */ /* 0x000fe20000201000 */
[----:B------:R-:W-:Y:S01]  /*4520*/  FMUL.FTZ R109, R109, UR17 ;  /* 0x000000116d6d7c20 */ /* 0x000fe20008410000 */
[----:B------:R-:W-:Y:S01]  /*4530*/  P2R R97, PR, RZ, 0x2 ;  /* 0x00000002ff617803 */ /* 0x000fe20000000000 */
[----:B------:R-:W-:Y:S01]  /*4540*/  FMUL.FTZ R70, R74, UR17 ;  /* 0x000000114a467c20 */ /* 0x000fe20008410000 */
[----:B------:R-:W-:Y:S01]  /*4550*/  ISETP.NE.AND P1, PT, R2, RZ, PT ;  /* 0x000000ff0200720c */ /* 0x000fe20003f25270 */
[----:B------:R-:W-:Y:S01]  /*4560*/  FFMA.FTZ R110, R71, R110, 1.1641532182693481445e-10 ;  /* 0x2f000000476e7423 */ /* 0x000fe2000001006e */
[----:B------:R-:W-:Y:S01]  /*4570*/  FMUL.FTZ R72, R72, UR17 ;  /* 0x0000001148487c20 */ /* 0x000fe20008410000 */
[----:B------:R-:W-:Y:S01]  /*4580*/  ISETP.NE.AND P6, PT, R94, RZ, PT ;  /* 0x000000ff5e00720c */ /* 0x000fe20003fc5270 */
[----:B------:R-:W-:Y:S02]  /*4590*/  HADD2.F32 R98, -RZ, R75.H1_H1 ;  /* 0x3000004bff627230 */ /* 0x000fe40000004100 */
[----:B------:R-:W-:Y:S01]  /*45a0*/  FMUL.FTZ R71, R68, UR17 ;  /* 0x0000001144477c20 */ /* 0x000fe20008410000 */
[----:B------:R-:W-:Y:S01]  /*45b0*/  FMUL.FTZ R75, R73, UR17 ;  /* 0x00000011494b7c20 */ /* 0x000fe20008410000 */
[----:B------:R-:W-:Y:S01]  /*45c0*/  ISETP.NE.AND P5, PT, R95, RZ, PT ;  /* 0x000000ff5f00720c */ /* 0x000fe20003fa5270 */
[----:B------:R-:W-:Y:S01]  /*45d0*/  FMUL.FTZ R69, R69, UR17 ;  /* 0x0000001145457c20 */ /* 0x000fe20008410000 */
[----:B------:R-:W-:Y:S01]  /*45e0*/  FSEL R68, R109, RZ, P1 ;  /* 0x000000ff6d447208 */ /* 0x000fe20000800000 */
[----:B------:R-:W-:Y:S01]  /*45f0*/  FMUL.FTZ R108, R108, UR17 ;  /* 0x000000116c6c7c20 */ /* 0x000fe20008410000 */
[----:B------:R-:W-:Y:S01]  /*4600*/  FSEL R73, R70, RZ, P3 ;  /* 0x000000ff46497208 */ /* 0x000fe20001800000 */
[----:B------:R-:W-:Y:S01]  /*4610*/  FMUL.FTZ R98, R98, UR17 ;  /* 0x0000001162627c20 */ /* 0x000fe20008410000 */
[----:B------:R-:W-:-:S02]  /*4620*/  ISETP.NE.AND P1, PT, R97, RZ, PT ;  /* 0x000000ff6100720c */ /* 0x000fc40003f25270 */
[----:B------:R-:W-:Y:S02]  /*4630*/  FSEL R70, R72, RZ, P6 ;  /* 0x000000ff48467208 */ /* 0x000fe40003000000 */
[----:B------:R-:W-:Y:S02]  /*4640*/  FSEL R72, R71, RZ, P2 ;  /* 0x000000ff47487208 */ /* 0x000fe40001000000 */
[----:B------:R-:W-:Y:S02]  /*4650*/  P2R R96, PR, RZ, 0x1 ;  /* 0x00000001ff607803 */ /* 0x000fe40000000000 */
[----:B------:R-:W-:Y:S02]  /*4660*/  FSEL R71, R75, RZ, P5 ;  /* 0x000000ff4b477208 */ /* 0x000fe40002800000 */
[----:B------:R-:W-:Y:S02]  /*4670*/  ISETP.NE.AND P0, PT, R93, RZ, PT ;  /* 0x000000ff5d00720c */ /* 0x000fe40003f05270 */
[----:B------:R-:W-:Y:S01]  /*4680*/  FSETP.GTU.FTZ.AND P5, PT, R110, R111, PT ;  /* 0x0000006f6e00720b */ /* 0x000fe20003fbc000 */
        /* <DEDUP_REMOVED lines=12> */
[----:B------:R-:W-:Y:S01]  /*4750*/  PLOP3.LUT P5, PT, P5, PT, PT, 0x8, 0x80 ;  /* 0x000000000080781c */ /* 0x000fe20002fae170 */
[----:B------:R-:W-:-:S12]  /*4760*/  BRA `(.L_x_8160) ;  /* 0x0000006000507947 */ /* 0x000fd80003800000 */
.L_x_8119:
        /* <DEDUP_REMOVED lines=16> */
.L_x_8163:
        /* <DEDUP_REMOVED lines=13> */
.L_x_8165:
[----:B------:R-:W-:Y:S05]  /*4940*/  BSYNC.RECONVERGENT B2 ;  /* 0x0000000000027941 */ /* 0x000fea0003800200 */
.L_x_8164:
        /* <DEDUP_REMOVED lines=59> */
[----:B------:R-:W-:-:S07]  /*4d00*/  IMAD.MOV.U32 R68, RZ, RZ, RZ ;  /* 0x000000ffff447224 */ /* 0x000fce00078e00ff */
.L_x_8162:
[----:B------:R-:W-:Y:S05]  /*4d10*/  BSYNC.RECONVERGENT B1 ;  /* 0x0000000000017941 */ /* 0x000fea0003800200 */
.L_x_8161:
[----:B------:R-:W0:Y:S01]  /*4d20*/  LDC R115, c[0x0][0x404] ;  /* 0x00010100ff737b82 */ /* 0x000e220000000800 */
[----:B------:R-:W-:Y:S01]  /*4d30*/  ISETP.NE.AND P2, PT, R68, 0x1, PT ;  /* 0x000000014400780c */ /* 0x000fe20003f45270 */
[----:B------:R-:W-:Y:S01]  /*4d40*/  IMAD.MOV.U32 R118, RZ, RZ, 0x2f800000 ;  /* 0x2f800000ff767424 */ /* 0x000fe200078e00ff */
[----:B------:R-:W-:Y:S01]  /*4d50*/  I2FP.F32.U32 R11, R11 ;  /* 0x0000000b000b7245 */ /* 0x000fe20000201000 */
[----:B-----5:R-:W-:Y:S01]  /*4d60*/  HADD2.F32 R69, -RZ, R72.H0_H0 ;  /* 0x20000048ff457230 */ /* 0x020fe20000004100 */
[----:B------:R-:W-:Y:S01]  /*4d70*/  BSSY.RECONVERGENT B1, `(.L_x_8166) ;  /* 0x000005c000017945 */ /* 0x000fe20003800200 */
[----:B------:R-:W-:Y:S02]  /*4d80*/  HFMA2 R70, -RZ, RZ, 0, 1.1920928955078125e-07 ;  /* 0x00000002ff467431 */ /* 0x000fe400000001ff */
[----:B------:R-:W1:Y:S01]  /*4d90*/  LDC R114, c[0x0][0x408] ;  /* 0x00010200ff727b82 */ /* 0x000e620000000800 */
[----:B------:R-:W-:Y:S01]  /*4da0*/  FFMA.FTZ R2, R11, R118, 1.1641532182693481445e-10 ;  /* 0x2f0000000b027423 */ /* 0x000fe20000010076 */
[----:B------:R-:W-:-:S04]  /*4db0*/  IMAD.MOV.U32 R11, RZ, RZ, R0 ;  /* 0x000000ffff0b7224 */ /* 0x000fc800078e0000 */
        /* <DEDUP_REMOVED lines=12> */
.L_x_8168:
        /* <DEDUP_REMOVED lines=13> */
.L_x_8170:
[----:B------:R-:W-:Y:S05]  /*4f50*/  BSYNC.RECONVERGENT B2 ;  /* 0x0000000000027941 */ /* 0x000fea0003800200 */
.L_x_8169:
        /* <DEDUP_REMOVED lines=61> */
.L_x_8167:
[----:B------:R-:W-:Y:S05]  /*5330*/  BSYNC.RECONVERGENT B1 ;  /* 0x0000000000017941 */ /* 0x000fea0003800200 */
.L_x_8166:
[----:B------:R-:W-:Y:S01]  /*5340*/  I2FP.F32.U32 R11, R11 ;  /* 0x0000000b000b7245 */ /* 0x000fe20000201000 */
[----:B------:R-:W-:Y:S01]  /*5350*/  HADD2.F32 R69, -RZ, R56.H0_H0 ;  /* 0x20000038ff457230 */ /* 0x000fe20000004100 */
        /* <DEDUP_REMOVED lines=21> */
.L_x_8173:
        /* <DEDUP_REMOVED lines=13> */
.L_x_8175:
[----:B------:R-:W-:Y:S05]  /*5580*/  BSYNC.RECONVERGENT B2 ;  /* 0x0000000000027941 */ /* 0x000fea0003800200 */
.L_x_8174:
        /* <DEDUP_REMOVED lines=61> */
.L_x_8172:
[----:B------:R-:W-:Y:S05]  /*5960*/  BSYNC.RECONVERGENT B1 ;  /* 0x0000000000017941 */ /* 0x000fea0003800200 */
.L_x_8171:
[----:B------:R-:W-:Y:S01]  /*5970*/  ISETP.NE.AND P2, PT, R69, 0x1, PT ;  /* 0x000000014500780c */ /* 0x000fe20003f45270 */
[----:B------:R-:W-:Y:S01]  /*5980*/  BSSY.RECONVERGENT B1, `(.L_x_8176) ;  /* 0x000005d000017945 */ /* 0x000fe20003800200 */
[----:B------:R-:W-:Y:S01]  /*5990*/  I2FP.F32.U32 R11, R4 ;  /* 0x00000004000b7245 */ /* 0x000fe20000201000 */
[----:B------:R-:W-:-:S04]  /*59a0*/  IMAD.MOV.U32 R70, RZ, RZ, 0x2 ;  /* 0x00000002ff467424 */ /* 0x000fc800078e00ff */
[----:B------:R-:W-:Y:S01]  /*59b0*/  FFMA.FTZ R4, R11, R118, 1.1641532182693481445e-10 ;  /* 0x2f0000000b047423 */ /* 0x000fe20000010076 */
[----:B------:R-:W-:-:S04]  /*59c0*/  HADD2.F32 R11, -RZ, R72.H1_H1 ;  /* 0x30000048ff0b7230 */ /* 0x000fc80000004100 */
        /* <DEDUP_REMOVED lines=13> */
.L_x_8178:
        /* <DEDUP_REMOVED lines=13> */
.L_x_8180:
[----:B------:R-:W-:Y:S05]  /*5b70*/  BSYNC.RECONVERGENT B2 ;  /* 0x0000000000027941 */ /* 0x000fea0003800200 */
.L_x_8179:
        /* <DEDUP_REMOVED lines=61> */
.L_x_8177:
[----:B------:R-:W-:Y:S05]  /*5f50*/  BSYNC.RECONVERGENT B1 ;  /* 0x0000000000017941 */ /* 0x000fea0003800200 */
.L_x_8176:
[----:B------:R-:W-:Y:S01]  /*5f60*/  I2FP.F32.U32 R69, R4 ;  /* 0x0000000400457245 */ /* 0x000fe20000201000 */
[----:B------:R-:W-:Y:S01]  /*5f70*/  HADD2.F32 R71, -RZ, R56.H1_H1 ;  /* 0x30000038ff477230 */ /* 0x000fe20000004100 */
[----:B------:R-:W-:Y:S01]  /*5f80*/  ISETP.NE.AND P3, PT, R70, 0x1, PT ;  /* 0x000000014600780c */ /* 0x000fe20003f65270 */
[----:B------:R-:W-:Y:S01]  /*5f90*/  BSSY.RECONVERGENT B1, `(.L_x_8181) ;  /* 0x000005f000017945 */ /* 0x000fe20003800200 */
[----:B------:R-:W-:Y:S02]  /*5fa0*/  HFMA2 R72, -RZ, RZ, 0, 1.1920928955078125e-07 ;  /* 0x00000002ff487431 */ /* 0x000fe400000001ff */
[----:B------:R-:W-:Y:S01]  /*5fb0*/  FFMA.FTZ R4, R69, R118, 1.1641532182693481445e-10 ;  /* 0x2f00000045047423 */ /* 0x000fe20000010076 */
[----:B------:R-:W-:-:S04]  /*5fc0*/  FMUL.FTZ R71, R71, R114 ;  /* 0x0000007247477220 */ /* 0x000fc80000410000 */
[----:B------:R-:W-:Y:S02]  /*5fd0*/  FSETP.GTU.FTZ.AND P2, PT, R4, R115, PT ;  /* 0x000000730400720b */ /* 0x000fe40003f5c000 */
        /* <DEDUP_REMOVED lines=15> */
.L_x_8183:
        /* <DEDUP_REMOVED lines=13> */
.L_x_8185:
[----:B------:R-:W-:Y:S05]  /*61a0*/  BSYNC.RECONVERGENT B2 ;  /* 0x0000000000027941 */ /* 0x000fea0003800200 */
.L_x_8184:
        /* <DEDUP_REMOVED lines=61> */
.L_x_8182:
[----:B------:R-:W-:Y:S05]  /*6580*/  BSYNC.RECONVERGENT B1 ;  /* 0x0000000000017941 */ /* 0x000fea0003800200 */
.L_x_8181:
[----:B------:R-:W-:Y:S01]  /*6590*/  ISETP.NE.AND P2, PT, R72, 0x1, PT ;  /* 0x000000014800780c */ /* 0x000fe20003f45270 */
[----:B------:R-:W-:Y:S01]  /*65a0*/  HADD2.F32 R71, -RZ, R73.H0_H0 ;  /* 0x20000049ff477230 */ /* 0x000fe20000004100 */
[----:B------:R-:W-:Y:S01]  /*65b0*/  I2FP.F32.U32 R11, R4 ;  /* 0x00000004000b7245 */ /* 0x000fe20000201000 */
[----:B------:R-:W-:Y:S01]  /*65c0*/  BSSY.RECONVERGENT B1, `(.L_x_8186) ;  /* 0x000005b000017945 */ /* 0x000fe20003800200 */
[----:B------:R-:W-:-:S03]  /*65d0*/  IMAD.MOV.U32 R95, RZ, RZ, 0x2 ;  /* 0x00000002ff5f7424 */ /* 0x000fc600078e00ff */
[----:B------:R-:W-:Y:S01]  /*65e0*/  FFMA.FTZ R4, R11, R118, 1.1641532182693481445e-10 ;  /* 0x2f0000000b047423 */ /* 0x000fe20000010076 */
[----:B------:R-:W-:-:S04]  /*65f0*/  MOV R11, R0 ;  /* 0x00000000000b7202 */ /* 0x000fc80000000f00 */
        /* <DEDUP_REMOVED lines=12> */
.L_x_8188:
        /* <DEDUP_REMOVED lines=13> */
.L_x_8190:
[----:B------:R-:W-:Y:S05]  /*6790*/  BSYNC.RECONVERGENT B2 ;  /* 0x0000000000027941 */ /* 0x000fea0003800200 */
.L_x_8189:
        /* <DEDUP_REMOVED lines=61> */
.L_x_8187:
[----:B------:R-:W-:Y:S05]  /*6b70*/  BSYNC.RECONVERGENT B1 ;  /* 0x0000000000017941 */ /* 0x000fea0003800200 */
.L_x_8186:
[----:B------:R-:W-:Y:S01]  /*6b80*/  I2FP.F32.U32 R11, R11 ;  /* 0x0000000b000b7245 */ /* 0x000fe20000201000 */
[----:B------:R-:W-:Y:S01]  /*6b90*/  HADD2.F32 R71, -RZ, R57.H0_H0 ;  /* 0x20000039ff477230 */ /* 0x000fe20000004100 */
[----:B------:R-:W-:Y:S01]  /*6ba0*/  FSEL R4, R4, RZ, P4 ;  /* 0x000000ff04047208 */ /* 0x000fe20002000000 */
[----:B------:R-:W-:Y:S02]  /*6bb0*/  BSSY.RECONVERGENT B1, `(.L_x_8191) ;  /* 0x000005f000017945 */ /* 0x000fe40003800200 */
[----:B------:R-:W-:Y:S01]  /*6bc0*/  FFMA.FTZ R70, R11, R118, 1.1641532182693481445e-10 ;  /* 0x2f0000000b467423 */ /* 0x000fe20000010076 */
[----:B------:R-:W-:-:S04]  /*6bd0*/  FMUL.FTZ R71, R71, R114 ;  /* 0x0000007247477220 */ /* 0x000fc80000410000 */
[----:B------:R-:W-:-:S04]  /*6be0*/  FSETP.GTU.FTZ.AND P2, PT, R70, R115, PT ;  /* 0x000000734600720b */ /* 0x000fc80003f5c000 */
[----:B------:R-:W-:Y:S02]  /*6bf0*/  FSEL R71, R71, RZ, !P2 ;  /* 0x000000ff47477208 */ /* 0x000fe40005000000 */
[----:B------:R-:W-:Y:S02]  /*6c00*/  SEL R107, RZ, 0x1, P2 ;  /* 0x00000001ff6b7807 */ /* 0x000fe40001000000 */
[----:B------:R-:W-:Y:S01]  /*6c10*/  ISETP.NE.AND P2, PT, R95, 0x1, PT ;  /* 0x000000015f00780c */ /* 0x000fe20003f45270 */
[----:B------:R-:W-:Y:S01]  /*6c20*/  FADD.FTZ R70, R71, R4 ;  /* 0x0000000447467221 */ /* 0x000fe20000010000 */
[----:B------:R-:W-:Y:S02]  /*6c30*/  IMAD.MOV.U32 R71, RZ, RZ, 0x2 ;  /* 0x00000002ff477424 */ /* 0x000fe400078e00ff */
        /* <DEDUP_REMOVED lines=11> */
.L_x_8193:
        /* <DEDUP_REMOVED lines=13> */
.L_x_8195:
[----:B------:R-:W-:Y:S05]  /*6dc0*/  BSYNC.RECONVERGENT B2 ;  /* 0x0000000000027941 */ /* 0x000fea0003800200 */
.L_x_8194:
        /* <DEDUP_REMOVED lines=61> */
.L_x_8192:
[----:B------:R-:W-:Y:S05]  /*71a0*/  BSYNC.RECONVERGENT B1 ;  /* 0x0000000000017941 */ /* 0x000fea0003800200 */
.L_x_8191:
[----:B------:R-:W-:Y:S01]  /*71b0*/  ISETP.NE.AND P2, PT, R71, 0x1, PT ;  /* 0x000000014700780c */ /* 0x000fe20003f45270 */
[----:B------:R-:W-:Y:S01]  /*71c0*/  HADD2.F32 R73, -RZ, R73.H1_H1 ;  /* 0x30000049ff497230 */ /* 0x000fe20000004100 */
[----:B------:R-:W-:Y:S01]  /*71d0*/  I2FP.F32.U32 R11, R4 ;  /* 0x00000004000b7245 */ /* 0x000fe20000201000 */
[----:B------:R-:W-:Y:S01]  /*71e0*/  BSSY.RECONVERGENT B1, `(.L_x_8196) ;  /* 0x000005b000017945 */ /* 0x000fe20003800200 */
[----:B------:R-:W-:-:S03]  /*71f0*/  HFMA2 R96, -RZ, RZ, 0, 1.1920928955078125e-07 ;  /* 0x00000002ff607431 */ /* 0x000fc600000001ff */
[----:B------:R-:W-:Y:S01]  /*7200*/  FFMA.FTZ R4, R11, R118, 1.1641532182693481445e-10 ;  /* 0x2f0000000b047423 */ /* 0x000fe20000010076 */
[----:B------:R-:W-:-:S04]  /*7210*/  IMAD.MOV.U32 R11, RZ, RZ, R0 ;  /* 0x000000ffff0b7224 */ /* 0x000fc800078e0000 */
        /* <DEDUP_REMOVED lines=12> */
.L_x_8198:
        /* <DEDUP_REMOVED lines=13> */
.L_x_8200:
[----:B------:R-:W-:Y:S05]  /*73b0*/  BSYNC.RECONVERGENT B2 ;  /* 0x0000000000027941 */ /* 0x000fea0003800200 */
.L_x_8199:
        /* <DEDUP_REMOVED lines=61> */
.L_x_8197:
[----:B------:R-:W-:Y:S05]  /*7790*/  BSYNC.RECONVERGENT B1 ;  /* 0x0000000000017941 */ /* 0x000fea0003800200 */
.L_x_8196:
[----:B------:R-:W-:Y:S01]  /*77a0*/  I2FP.F32.U32 R11, R11 ;  /* 0x0000000b000b7245 */ /* 0x000fe20000201000 */
[----:B------:R-:W-:Y:S01]  /*77b0*/  HADD2.F32 R71, -RZ, R57.H1_H1 ;  /* 0x30000039ff477230 */ /* 0x000fe20000004100 */
        /* <DEDUP_REMOVED lines=21> */
.L_x_8203:
        /* <DEDUP_REMOVED lines=13> */
.L_x_8205:
[----:B------:R-:W-:Y:S05]  /*79e0*/  BSYNC.RECONVERGENT B2 ;  /* 0x0000000000027941 */ /* 0x000fea0003800200 */
.L_x_8204:
        /* <DEDUP_REMOVED lines=61> */
.L_x_8202:
[----:B------:R-:W-:Y:S05]  /*7dc0*/  BSYNC.RECONVERGENT B1 ;  /* 0x0000000000017941 */ /* 0x000fea0003800200 */
.L_x_8201:
[----:B------:R-:W-:Y:S01]  /*7dd0*/  ISETP.NE.AND P3, PT, R97, 0x1, PT ;  /* 0x000000016100780c */ /* 0x000fe20003f65270 */
[----:B------:R-:W-:Y:S01]  /*7de0*/  HADD2.F32 R73, -RZ, R74.H0_H0 ;  /* 0x2000004aff497230 */ /* 0x000fe20000004100 */
[----:B------:R-:W-:Y:S01]  /*7df0*/  I2FP.F32.U32 R11, R4 ;  /* 0x00000004000b7245 */ /* 0x000fe20000201000 */
[----:B------:R-:W-:Y:S01]  /*7e00*/  BSSY.RECONVERGENT B1, `(.L_x_8206) ;  /* 0x000005a000017945 */ /* 0x000fe20003800200 */
[----:B------:R-:W-:Y:S02]  /*7e10*/  IMAD.MOV.U32 R96, RZ, RZ, 0x2 ;  /* 0x00000002ff607424 */ /* 0x000fe400078e00ff */
        /* <DEDUP_REMOVED lines=13> */
.L_x_8208:
        /* <DEDUP_REMOVED lines=13> */
.L_x_8210:
[----:B------:R-:W-:Y:S05]  /*7fc0*/  BSYNC.RECONVERGENT B2 ;  /* 0x0000000000027941 */ /* 0x000fea0003800200 */
.L_x_8209:
        /* <DEDUP_REMOVED lines=61> */
.L_x_8207:
[----:B------:R-:W-:Y:S05]  /*83a0*/  BSYNC.RECONVERGENT B1 ;  /* 0x0000000000017941 */ /* 0x000fea0003800200 */
.L_x_8206:
[----:B------:R-:W-:Y:S01]  /*83b0*/  I2FP.F32.U32 R11, R11 ;  /* 0x0000000b000b7245 */ /* 0x000fe20000201000 */
[----:B------:R-:W-:Y:S01]  /*83c0*/  HADD2.F32 R73, -RZ, R58.H0_H0 ;  /* 0x2000003aff497230 */ /* 0x000fe20000004100 */
        /* <DEDUP_REMOVED lines=21> */
.L_x_8213:
        /* <DEDUP_REMOVED lines=13> */
.L_x_8215:
[----:B------:R-:W-:Y:S05]  /*85f0*/  BSYNC.RECONVERGENT B2 ;  /* 0x0000000000027941 */ /* 0x000fea0003800200 */
.L_x_8214:
        /* <DEDUP_REMOVED lines=61> */
.L_x_8212:
[----:B------:R-:W-:Y:S05]  /*89d0*/  BSYNC.RECONVERGENT B1 ;  /* 0x0000000000017941 */ /* 0x000fea0003800200 */
.L_x_8211:
[----:B------:R-:W-:Y:S01]  /*89e0*/  ISETP.NE.AND P4, PT, R97, 0x1, PT ;  /* 0x000000016100780c */ /* 0x000fe20003f85270 */
[----:B------:R-:W-:Y:S01]  /*89f0*/  HADD2.F32 R73, -RZ, R74.H1_H1 ;  /* 0x3000004aff497230 */ /* 0x000fe20000004100 */
[----:B------:R-:W-:Y:S01]  /*8a00*/  I2FP.F32.U32 R11, R4 ;  /* 0x00000004000b7245 */ /* 0x000fe20000201000 */
[----:B------:R-:W-:Y:S01]  /*8a10*/  BSSY.RECONVERGENT B1, `(.L_x_8216) ;  /* 0x000005a000017945 */ /* 0x000fe20003800200 */
[----:B------:R-:W-:Y:S02]  /*8a20*/  IMAD.MOV.U32 R96, RZ, RZ, 0x2 ;  /* 0x00000002ff607424 */ /* 0x000fe400078e00ff */
[----:B------:R-:W-:Y:S01]  /*8a30*/  FMUL.FTZ R4, R114, R73 ;  /* 0x0000004972047220 */ /* 0x000fe20000410000 */
        /* <DEDUP_REMOVED lines=12> */
.L_x_8218:
        /* <DEDUP_REMOVED lines=13> */
.L_x_8220:
[----:B------:R-:W-:Y:S05]  /*8bd0*/  BSYNC.RECONVERGENT B2 ;  /* 0x0000000000027941 */ /* 0x000fea0003800200 */
.L_x_8219:
        /* <DEDUP_REMOVED lines=60> */
[----:B------:R-:W-:-:S07]  /*8fa0*/  LOP3.LUT R6, R98, UR5, R97, 0x96, !PT ;  /* 0x0000000562067c12 */ /* 0x000fce000f8e9661 */
.L_x_8217:
[----:B------:R-:W-:Y:S05]  /*8fb0*/  BSYNC.RECONVERGENT B1 ;  /* 0x0000000000017941 */ /* 0x000fea0003800200 */
.L_x_8216:
        /* <DEDUP_REMOVED lines=23> */
.L_x_8223:
        /* <DEDUP_REMOVED lines=13> */
.L_x_8225:
[----:B------:R-:W-:Y:S05]  /*9200*/  BSYNC.RECONVERGENT B2 ;  /* 0x0000000000027941 */ /* 0x000fea0003800200 */
.L_x_8224:
        /* <DEDUP_REMOVED lines=61> */
.L_x_8222:
[----:B------:R-:W-:Y:S05]  /*95e0*/  BSYNC.RECONVERGENT B1 ;  /* 0x0000000000017941 */ /* 0x000fea0003800200 */
.L_x_8221:
[----:B------:R-:W-:Y:S01]  /*95f0*/  ISETP.NE.AND P5, PT, R98, 0x1, PT ;  /* 0x000000016200780c */ /* 0x000fe20003fa5270 */
[----:B------:R-:W-:Y:S01]  /*9600*/  HADD2.F32 R97, -RZ, R75.H0_H0 ;  /* 0x2000004bff617230 */ /* 0x000fe20000004100 */
[----:B------:R-:W-:Y:S01]  /*9610*/  I2FP.F32.U32 R11, R4 ;  /* 0x00000004000b7245 */ /* 0x000fe20000201000 */
[----:B------:R-:W-:Y:S01]  /*9620*/  BSSY.RECONVERGENT B1, `(.L_x_8226) ;  /* 0x000005a000017945 */ /* 0x000fe20003800200 */
[----:B------:R-:W-:Y:S02]  /*9630*/  HFMA2 R96, -RZ, RZ, 0, 1.1920928955078125e-07 ;  /* 0x00000002ff607431 */ /* 0x000fe400000001ff */
        /* <DEDUP_REMOVED lines=13> */
.L_x_8228:
        /* <DEDUP_REMOVED lines=13> */
.L_x_8230:
[----:B------:R-:W-:Y:S05]  /*97e0*/  BSYNC.RECONVERGENT B2 ;  /* 0x0000000000027941 */ /* 0x000fea0003800200 */
.L_x_8229:
        /* <DEDUP_REMOVED lines=61> */
.L_x_8227:
[----:B------:R-:W-:Y:S05]  /*9bc0*/  BSYNC.RECONVERGENT B1 ;  /* 0x0000000000017941 */ /* 0x000fea0003800200 */
.L_x_8226:
[----:B------:R-:W-:Y:S01]  /*9bd0*/  I2FP.F32.U32 R11, R11 ;  /* 0x0000000b000b7245 */ /* 0x000fe20000201000 */
[----:B------:R-:W-:Y:S01]  /*9be0*/  HADD2.F32 R97, -RZ, R59.H0_H0 ;  /* 0x2000003bff617230 */ /* 0x000fe20000004100 */
        /* <DEDUP_REMOVED lines=21> */
.L_x_8233:
        /* <DEDUP_REMOVED lines=13> */
.L_x_8235:
[----:B------:R-:W-:Y:S05]  /*9e10*/  BSYNC.RECONVERGENT B2 ;  /* 0x0000000000027941 */ /* 0x000fea0003800200 */
.L_x_8234:
        /* <DEDUP_REMOVED lines=61> */
.L_x_8232:
[----:B------:R-:W-:Y:S05]  /*a1f0*/  BSYNC.RECONVERGENT B1 ;  /* 0x0000000000017941 */ /* 0x000fea0003800200 */
.L_x_8231:
[----:B------:R-:W-:Y:S01]  /*a200*/  ISETP.NE.AND P6, PT, R98, 0x1, PT ;  /* 0x000000016200780c */ /* 0x000fe20003fc5270 */
[----:B------:R-:W-:Y:S01]  /*a210*/  HADD2.F32 R97, -RZ, R75.H1_H1 ;  /* 0x3000004bff617230 */ /* 0x000fe20000004100 */
[----:B------:R-:W-:Y:S01]  /*a220*/  I2FP.F32.U32 R11, R4 ;  /* 0x00000004000b7245 */ /* 0x000fe20000201000 */
[----:B------:R-:W-:Y:S01]  /*a230*/  BSSY.RECONVERGENT B1, `(.L_x_8236) ;  /* 0x000005c000017945 */ /* 0x000fe20003800200 */
[----:B------:R-:W-:Y:S02]  /*a240*/  IMAD.MOV.U32 R4, RZ, RZ, 0x2 ;  /* 0x00000002ff047424 */ /* 0x000fe400078e00ff */
        /* <DEDUP_REMOVED lines=13> */
.L_x_8238:
        /* <DEDUP_REMOVED lines=15> */
.L_x_8240:
[----:B------:R-:W-:Y:S05]  /*a410*/  BSYNC.RECONVERGENT B2 ;  /* 0x0000000000027941 */ /* 0x000fea0003800200 */
.L_x_8239:
        /* <DEDUP_REMOVED lines=61> */
.L_x_8237:
[----:B------:R-:W-:Y:S05]  /*a7f0*/  BSYNC.RECONVERGENT B1 ;  /* 0x0000000000017941 */ /* 0x000fea0003800200 */
.L_x_8236:
[----:B------:R-:W-:Y:S01]  /*a800*/  I2FP.F32.U32 R75, R75 ;  /* 0x0000004b004b7245 */ /* 0x000fe20000201000 */
[----:B------:R-:W-:Y:S01]  /*a810*/  HADD2.F32 R97, -RZ, R59.H1_H1 ;  /* 0x3000003bff617230 */ /* 0x000fe20000004100 */
[----:B------:R-:W-:-:S03]  /*a820*/  FSEL R98, R11, RZ, P5 ;  /* 0x000000ff0b627208 */ /* 0x000fc60002800000 */
[----:B------:R-:W-:Y:S01]  /*a830*/  FFMA.FTZ R118, R75, R118, 1.1641532182693481445e-10 ;  /* 0x2f0000004b767423 */ /* 0x000fe20000010076 */
[----:B------:R-:W-:-:S04]  /*a840*/  FMUL.FTZ R97, R97, R114 ;  /* 0x0000007261617220 */ /* 0x000fc80000410000 */
[----:B------:R-:W-:-:S04]  /*a850*/  FSETP.GTU.FTZ.AND P6, PT, R118, R115, PT ;  /* 0x000000737600720b */ /* 0x000fc80003fdc000 */
[----:B------:R-:W-:Y:S02]  /*a860*/  FSEL R97, R97, RZ, !P6 ;  /* 0x000000ff61617208 */ /* 0x000fe40007000000 */
[----:B------:R-:W-:-:S03]  /*a870*/  SEL R96, RZ, 0x1, P6 ;  /* 0x00000001ff607807 */ /* 0x000fc60003000000 */
[----:B------:R-:W-:Y:S01]  /*a880*/  FADD.FTZ R75, R97, R98 ;  /* 0x00000062614b7221 */ /* 0x000fe20000010000 */
[----:B------:R-:W-:-:S03]  /*a890*/  PRMT R11, R96, 0x7610, R11 ;  /* 0x00007610600b7816 */ /* 0x000fc6000000000b */
[----:B------:R-:W-:-:S07]  /*a8a0*/  @P1 FADD.FTZ R75, R67, R75 ;  /* 0x0000004b434b1221 */ /* 0x000fce0000010000 */
.L_x_8160:
        /* <DEDUP_REMOVED lines=19> */
[----:B-1----:R-:W-:-:S05]  /*a9e0*/  IMAD.WIDE.U32 R94, R10, 0x20, R94 ;  /* 0x000000200a5e7825 */ /* 0x002fca00078e005e */
[----:B------:R0:W-:Y:S04]  /*a9f0*/  STG.E.128 desc[UR6][R94.64], R68 ;  /* 0x000000445e007986 */ /* 0x0001e8000c101d06 */
[----:B------:R0:W-:Y:S04]  /*aa00*/  STG.E.128 desc[UR6][R94.64+0x10], R72 ;  /* 0x000010485e007986 */ /* 0x0001e8000c101d06 */
[----:B------:R0:W-:Y:S01]  /*aa10*/  STG.E.64 desc[UR6][R98.64], R96 ;  /* 0x0000006062007986 */ /* 0x0001e2000c101b06 */
[----:B------:R-:W-:Y:S05]  /*aa20*/  @!P0 BRA `(.L_x_8241) ;  /* 0x0000000000508947 */ /* 0x000fea0003800000 */
[----:B------:R-:W-:Y:S01]  /*aa30*/  SHF.L.U32 R93, R104, 0x10, RZ ;  /* 0x00000010685d7819 */ /* 0x000fe200000006ff */
[----:B------:R-:W1:Y:S01]  /*aa40*/  LDC.64 R108, c[0x0][0x3b8] ;  /* 0x0000ee00ff6c7b82 */ /* 0x000e620000000a00 */
[----:B------:R-:W-:Y:S02]  /*aa50*/  LOP3.LUT R2, R11, 0xffff, RZ, 0xc0, !PT ;  /* 0x0000ffff0b027812 */ /* 0x000fe400078ec0ff */
[----:B0-----:R-:W-:Y:S02]  /*aa60*/  LOP3.LUT R95, R93, 0xff0000, RZ, 0xc0, !PT ;  /* 0x00ff00005d5f7812 */ /* 0x001fe400078ec0ff */
        /* <DEDUP_REMOVED lines=12> */
[----:B-1----:R-:W-:Y:S01]  /*ab30*/  IMAD.WIDE.U32 R96, R10, 0x8, R108 ;  /* 0x000000080a607825 */ /* 0x002fe200078e006c */
[----:B------:R-:W-:Y:S02]  /*ab40*/  LOP3.LUT R95, R93, R99, RZ, 0xfc, !PT ;  /* 0x000000635d5f7212 */ /* 0x000fe400078efcff */
[----:B------:R-:W-:-:S05]  /*ab50*/  LOP3.LUT R94, R94, 0xff, R117, 0xf8, !PT ;  /* 0x000000ff5e5e7812 */ /* 0x000fca00078ef875 */
[----:B------:R1:W-:Y:S02]  /*ab60*/  STG.E.64 desc[UR6][R96.64], R94 ;  /* 0x0000005e60007986 */ /* 0x0003e4000c101b06 */
.L_x_8241:
[----:B------:R-:W-:Y:S02]  /*ab70*/  IMAD.MOV.U32 R2, RZ, RZ, R92 ;  /* 0x000000ffff027224 */ /* 0x000fe400078e005c */
[----:B------:R-:W-:-:S07]  /*ab80*/  VIADD R92, R10, 0x80 ;  /* 0x000000800a5c7836 */ /* 0x000fce0000000000 */
.L_x_8118:
[----:B------:R-:W-:Y:S05]  /*ab90*/  BSYNC.RECONVERGENT B0 ;  /* 0x0000000000007941 */ /* 0x000fea0003800200 */
.L_x_8117:
        /* <DEDUP_REMOVED lines=11> */
[----:B--2---:R-:W-:-:S04]  /*ac50*/  IMAD.WIDE.U32 R78, R92, 0x10, R78 ;  /* 0x000000105c4e7825 */ /* 0x004fc800078e004e */
[----:B---3--:R-:W-:-:S05]  /*ac60*/  @P1 IMAD.WIDE.U32 R80, R92, 0x20, R80 ;  /* 0x000000205c501825 */ /* 0x008fca00078e0050 */
[----:B------:R2:W5:Y:S01]  /*ac70*/  @P1 LDG.E.128 R60, desc[UR6][R80.64] ;  /* 0x00000006503c1981 */ /* 0x000562000c1e1d00 */
[----:B----4-:R-:W-:-:S03]  /*ac80*/  @P0 IMAD.WIDE.U32 R76, R92, 0x10, R76 ;  /* 0x000000105c4c0825 */ /* 0x010fc600078e004c */
[----:B------:R2:W5:Y:S04]  /*ac90*/  @P1 LDG.E.128 R64, desc[UR6][R80.64+0x10] ;  /* 0x0000100650401981 */ /* 0x000568000c1e1d00 */
[----:B------:R2:W5:Y:S04]  /*aca0*/  @P0 LDG.E.128 R56, desc[UR6][R76.64] ;  /* 0x000000064c380981 */ /* 0x000568000c1e1d00 */
[----:B------:R2:W5:Y:S01]  /*acb0*/  LDG.E.128 R80, desc[UR6][R78.64] ;  /* 0x000000064e507981 */ /* 0x000562000c1e1d00 */
        /* <DEDUP_REMOVED lines=17> */
.L_x_8247:
        /* <DEDUP_REMOVED lines=13> */
.L_x_8249:
[----:B------:R-:W-:Y:S05]  /*aea0*/  BSYNC.RECONVERGENT B2 ;  /* 0x0000000000027941 */ /* 0x000fea0003800200 */
.L_x_8248:
[----:B------:R-:W-:Y:S01]  /*aeb0*/  IMAD.WIDE.U32 R76, R9, -0x326172a9, RZ ;  /* 0xcd9e8d57094c7825 */ /* 0x000fe200078e00ff */
[----:B01----:R-:W-:Y:S01]  /*aec0*/  LOP3.LUT R94, R3, UR9, R5, 0x96, !PT ;  /* 0x00000009035e7c12 */ /* 0x003fe2000f8e9605 */
        /* <DEDUP_REMOVED lines=59> */
.L_x_8246:
[----:B------:R-:W-:Y:S05]  /*b280*/  BSYNC.RECONVERGENT B1 ;  /* 0x0000000000017941 */ /* 0x000fea0003800200 */
.L_x_8245:
[----:B------:R-:W2:Y:S01]  /*b290*/  LDC R118, c[0x0][0x404] ;  /* 0x00010100ff767b82 */ /* 0x000ea20000000800 */
[----:B------:R-:W-:Y:S01]  /*b2a0*/  ISETP.NE.AND P2, PT, R76, 0x1, PT ;  /* 0x000000014c00780c */ /* 0x000fe20003f45270 */
[----:B------:R-:W-:Y:S01]  /*b2b0*/  IMAD.MOV.U32 R120, RZ, RZ, 0x2f800000 ;  /* 0x2f800000ff787424 */ /* 0x000fe200078e00ff */
[----:B------:R-:W-:Y:S01]  /*b2c0*/  I2FP.F32.U32 R11, R11 ;  /* 0x0000000b000b7245 */ /* 0x000fe20000201000 */
[----:B-----5:R-:W-:Y:S01]  /*b2d0*/  HADD2.F32 R4, -RZ, R80.H0_H0 ;  /* 0x20000050ff047230 */ /* 0x020fe20000004100 */
[----:B------:R-:W-:Y:S01]  /*b2e0*/  BSSY.RECONVERGENT B1, `(.L_x_8250) ;  /* 0x000005c000017945 */ /* 0x000fe20003800200 */
[----:B------:R-:W-:Y:S02]  /*b2f0*/  HFMA2 R78, -RZ, RZ, 0, 1.1920928955078125e-07 ;  /* 0x00000002ff4e7431 */ /* 0x000fe400000001ff */
[----:B------:R-:W-:Y:S01]  /*b300*/  IMAD.MOV.U32 R77, RZ, RZ, R0 ;  /* 0x000000ffff4d7224 */ /* 0x000fe200078e0000 */
[----:B01----:R-:W0:Y:S01]  /*b310*/  LDC R97, c[0x0][0x408] ;  /* 0x00010200ff617b82 */ /* 0x003e220000000800 */
[----:B------:R-:W-:-:S05]  /*b320*/  FFMA.FTZ R11, R11, R120, 1.1641532182693481445e-10 ;  /* 0x2f0000000b0b7423 */ /* 0x000fca0000010078 */
[----:B--2---:R-:W-:-:S04]  /*b330*/  FSETP.LE.FTZ.AND P4, PT, R11, R118, PT ;  /* 0x000000760b00720b */ /* 0x004fc80003f93000 */
[----:B------:R-:W-:Y:S01]  /*b340*/  P2R R2, PR, RZ, 0x10 ;  /* 0x00000010ff027803 */ /* 0x000fe20000000000 */
[----:B0-----:R-:W-:Y:S01]  /*b350*/  FMUL.FTZ R11, R4, R97 ;  /* 0x00000061040b7220 */ /* 0x001fe20000410000 */
        /* <DEDUP_REMOVED lines=9> */
.L_x_8252:
        /* <DEDUP_REMOVED lines=13> */
.L_x_8254:
[----:B------:R-:W-:Y:S05]  /*b4c0*/  BSYNC.RECONVERGENT B2 ;  /* 0x0000000000027941 */ /* 0x000fea0003800200 */
.L_x_8253:
        /* <DEDUP_REMOVED lines=61> */
.L_x_8251:
[----:B------:R-:W-:Y:S05]  /*b8a0*/  BSYNC.RECONVERGENT B1 ;  /* 0x0000000000017941 */ /* 0x000fea0003800200 */
.L_x_8250:
[----:B------:R-:W-:Y:S01]  /*b8b0*/  I2FP.F32.U32 R77, R77 ;  /* 0x0000004d004d7245 */ /* 0x000fe20000201000 */
[----:B------:R-:W-:Y:S01]  /*b8c0*/  HADD2.F32 R4, -RZ, R56.H0_H0 ;  /* 0x20000038ff047230 */ /* 0x000fe20000004100 */
[----:B------:R-:W-:Y:S01]  /*b8d0*/  ISETP.NE.AND P3, PT, R78, 0x1, PT ;  /* 0x000000014e00780c */ /* 0x000fe20003f65270 */
[----:B------:R-:W-:Y:S01]  /*b8e0*/  BSSY.RECONVERGENT B1, `(.L_x_8255) ;  /* 0x000005f000017945 */ /* 0x000fe20003800200 */
[----:B------:R-:W-:Y:S01]  /*b8f0*/  FSEL R11, R11, RZ, P4 ;  /* 0x000000ff0b0b7208 */ /* 0x000fe20002000000 */
[----:B------:R-:W-:Y:S01]  /*b900*/  FFMA.FTZ R77, R77, R120, 1.1641532182693481445e-10 ;  /* 0x2f0000004d4d7423 */ /* 0x000fe20000010078 */
[----:B------:R-:W-:-:S04]  /*b910*/  FMUL.FTZ R4, R4, R97 ;  /* 0x0000006104047220 */ /* 0x000fc80000410000 */
[----:B------:R-:W-:Y:S01]  /*b920*/  FSETP.GTU.FTZ.AND P2, PT, R77, R118, PT ;  /* 0x000000764d00720b */ /* 0x000fe20003f5c000 */
[----:B------:R-:W-:-:S03]  /*b930*/  IMAD.MOV.U32 R77, RZ, RZ, 0x2 ;  /* 0x00000002ff4d7424 */ /* 0x000fc600078e00ff */
        /* <DEDUP_REMOVED lines=14> */
.L_x_8257:
        /* <DEDUP_REMOVED lines=13> */
.L_x_8259:
[----:B------:R-:W-:Y:S05]  /*baf0*/  BSYNC.RECONVERGENT B2 ;  /* 0x0000000000027941 */ /* 0x000fea0003800200 */
.L_x_8258:
        /* <DEDUP_REMOVED lines=61> */
.L_x_8256:
[----:B------:R-:W-:Y:S05]  /*bed0*/  BSYNC.RECONVERGENT B1 ;  /* 0x0000000000017941 */ /* 0x000fea0003800200 */
.L_x_8255:
[----:B------:R-:W-:Y:S01]  /*bee0*/  ISETP.NE.AND P2, PT, R77, 0x1, PT ;  /* 0x000000014d00780c */ /* 0x000fe20003f45270 */
[----:B------:R-:W-:Y:S01]  /*bef0*/  BSSY.RECONVERGENT B1, `(.L_x_8260) ;  /* 0x000005d000017945 */ /* 0x000fe20003800200 */
[----:B------:R-:W-:Y:S01]  /*bf00*/  I2FP.F32.U32 R11, R4 ;  /* 0x00000004000b7245 */ /* 0x000fe20000201000 */
[----:B------:R-:W-:Y:S02]  /*bf10*/  HADD2.F32 R4, -RZ, R80.H1_H1 ;  /* 0x30000050ff047230 */ /* 0x000fe40000004100 */
[----:B------:R-:W-:Y:S02]  /*bf20*/  IMAD.MOV.U32 R79, RZ, RZ, 0x2 ;  /* 0x00000002ff4f7424 */ /* 0x000fe400078e00ff */
[----:B------:R-:W-:Y:S01]  /*bf30*/  FFMA.FTZ R11, R11, R120, 1.1641532182693481445e-10 ;  /* 0x2f0000000b0b7423 */ /* 0x000fe20000010078 */
[----:B------:R-:W-:-:S04]  /*bf40*/  FMUL.FTZ R4, R4, R97 ;  /* 0x0000006104047220 */ /* 0x000fc80000410000 */
        /* <DEDUP_REMOVED lines=12> */
.L_x_8262:
        /* <DEDUP_REMOVED lines=13> */
.L_x_8264:
[----:B------:R-:W-:Y:S05]  /*c0e0*/  BSYNC.RECONVERGENT B2 ;  /* 0x0000000000027941 */ /* 0x000fea0003800200 */
.L_x_8263:
        /* <DEDUP_REMOVED lines=61> */
.L_x_8261:
[----:B------:R-:W-:Y:S05]  /*c4c0*/  BSYNC.RECONVERGENT B1 ;  /* 0x0000000000017941 */ /* 0x000fea0003800200 */
.L_x_8260:
[----:B------:R-:W-:Y:S01]  /*c4d0*/  I2FP.F32.U32 R11, R11 ;  /* 0x0000000b000b7245 */ /* 0x000fe20000201000 */
[----:B------:R-:W-:Y:S01]  /*c4e0*/  HADD2.F32 R78, -RZ, R56.H1_H1 ;  /* 0x30000038ff4e7230 */ /* 0x000fe20000004100 */
[----:B------:R-:W-:Y:S01]  /*c4f0*/  FSEL R4, R4, RZ, P4 ;  /* 0x000000ff04047208 */ /* 0x000fe20002000000 */
[----:B------:R-:W-:Y:S02]  /*c500*/  BSSY.RECONVERGENT B1, `(.L_x_8265) ;  /* 0x000005f000017945 */ /* 0x000fe40003800200 */
[----:B------:R-:W-:Y:S01]  /*c510*/  FFMA.FTZ R11, R11, R120, 1.1641532182693481445e-10 ;  /* 0x2f0000000b0b7423 */ /* 0x000fe20000010078 */
[----:B------:R-:W-:Y:S01]  /*c520*/  FMUL.FTZ R77, R78, R97 ;  /* 0x000000614e4d7220 */ /* 0x000fe20000410000 */
[----:B------:R-:W-:-:S03]  /*c530*/  HFMA2 R78, -RZ, RZ, 0, 1.1920928955078125e-07 ;  /* 0x00000002ff4e7431 */ /* 0x000fc600000001ff */
        /* <DEDUP_REMOVED lines=16> */
.L_x_8267:
        /* <DEDUP_REMOVED lines=13> */
.L_x_8269:
[----:B------:R-:W-:Y:S05]  /*c710*/  BSYNC.RECONVERGENT B2 ;  /* 0x0000000000027941 */ /* 0x000fea0003800200 */
.L_x_8268:
        /* <DEDUP_REMOVED lines=61> */
.L_x_8266:
[----:B------:R-:W-:Y:S05]  /*caf0*/  BSYNC.RECONVERGENT B1 ;  /* 0x0000000000017941 */ /* 0x000fea0003800200 */
.L_x_8265:
[----:B------:R-:W-:Y:S01]  /*cb00*/  ISETP.NE.AND P2, PT, R78, 0x1, PT ;  /* 0x000000014e00780c */ /* 0x000fe20003f45270 */
[----:B------:R-:W-:Y:S01]  /*cb10*/  BSSY.RECONVERGENT B1, `(.L_x_8270) ;  /* 0x000005d000017945 */ /* 0x000fe20003800200 */
[----:B------:R-:W-:Y:S01]  /*cb20*/  I2FP.F32.U32 R11, R4 ;  /* 0x00000004000b7245 */ /* 0x000fe20000201000 */
[----:B------:R-:W-:Y:S02]  /*cb30*/  HADD2.F32 R4, -RZ, R81.H0_H0 ;  /* 0x20000051ff047230 */ /* 0x000fe40000004100 */
        /* <DEDUP_REMOVED lines=15> */
.L_x_8272:
        /* <DEDUP_REMOVED lines=13> */
.L_x_8274:
[----:B------:R-:W-:Y:S05]  /*cd00*/  BSYNC.RECONVERGENT B2 ;  /* 0x0000000000027941 */ /* 0x000fea0003800200 */
.L_x_8273:
        /* <DEDUP_REMOVED lines=61> */
.L_x_8271:
[----:B------:R-:W-:Y:S05]  /*d0e0*/  BSYNC.RECONVERGENT B1 ;  /* 0x0000000000017941 */ /* 0x000fea0003800200 */
.L_x_8270:
[----:B------:R-:W-:Y:S01]  /*d0f0*/  I2FP.F32.U32 R11, R11 ;  /* 0x0000000b000b7245 */ /* 0x000fe20000201000 */
[----:B------:R-:W-:Y:S01]  /*d100*/  HADD2.F32 R78, -RZ, R57.H0_H0 ;  /* 0x20000039ff4e7230 */ /* 0x000fe20000004100 */
[----:B------:R-:W-:Y:S01]  /*d110*/  BSSY.RECONVERGENT B1, `(.L_x_8275) ;  /* 0x0000060000017945 */ /* 0x000fe20003800200 */
[----:B------:R-:W-:Y:S02]  /*d120*/  IMAD.MOV.U32 R80, RZ, RZ, 0x2 ;  /* 0x00000002ff507424 */ /* 0x000fe400078e00ff */
[----:B------:R-:W-:Y:S01]  /*d130*/  FFMA.FTZ R11, R11, R120, 1.1641532182693481445e-10 ;  /* 0x2f0000000b0b7423 */ /* 0x000fe20000010078 */
[----:B------:R-:W-:-:S04]  /*d140*/  FMUL.FTZ R78, R78, R97 ;  /* 0x000000614e4e7220 */ /* 0x000fc80000410000 */
[----:B------:R-:W-:Y:S02]  /*d150*/  FSETP.GTU.FTZ.AND P2, PT, R11, R118, PT ;  /* 0x000000760b00720b */ /* 0x000fe40003f5c000 */
[----:B------:R-:W-:Y:S01]  /*d160*/  FSEL R11, R4, RZ, P4 ;  /* 0x000000ff040b7208 */ /* 0x000fe20002000000 */
[----:B------:R-:W-:Y:S01]  /*d170*/  IMAD.MOV.U32 R4, RZ, RZ, R0 ;  /* 0x000000ffff047224 */ /* 0x000fe200078e0000 */
        /* <DEDUP_REMOVED lines=14> */
.L_x_8277:
        /* <DEDUP_REMOVED lines=13> */
.L_x_8279:
[----:B------:R-:W-:Y:S05]  /*d330*/  BSYNC.RECONVERGENT B2 ;  /* 0x0000000000027941 */ /* 0x000fea0003800200 */
.L_x_8278:
        /* <DEDUP_REMOVED lines=61> */
.L_x_8276:
[----:B------:R-:W-:Y:S05]  /*d710*/  BSYNC.RECONVERGENT B1 ;  /* 0x0000000000017941 */ /* 0x000fea0003800200 */
.L_x_8275:
[----:B------:R-:W-:Y:S01]  /*d720*/  ISETP.NE.AND P2, PT, R80, 0x1, PT ;  /* 0x000000015000780c */ /* 0x000fe20003f45270 */
[----:B------:R-:W-:Y:S01]  /*d730*/  BSSY.RECONVERGENT B1, `(.L_x_8280) ;  /* 0x000005d000017945 */ /* 0x000fe20003800200 */
[----:B------:R-:W-:Y:S01]  /*d740*/  I2FP.F32.U32 R11, R4 ;  /* 0x00000004000b7245 */ /* 0x000fe20000201000 */
[----:B------:R-:W-:Y:S02]  /*d750*/  HADD2.F32 R4, -RZ, R81.H1_H1 ;  /* 0x30000051ff047230 */ /* 0x000fe40000004100 */
        /* <DEDUP_REMOVED lines=15> */
.L_x_8282:
        /* <DEDUP_REMOVED lines=13> */
.L_x_8284:
[----:B------:R-:W-:Y:S05]  /*d920*/  BSYNC.RECONVERGENT B2 ;  /* 0x0000000000027941 */ /* 0x000fea0003800200 */
.L_x_8283:
        /* <DEDUP_REMOVED lines=61> */
.L_x_8281:
[----:B------:R-:W-:Y:S05]  /*dd00*/  BSYNC.RECONVERGENT B1 ;  /* 0x0000000000017941 */ /* 0x000fea0003800200 */
.L_x_8280:
[----:B------:R-:W-:Y:S01]  /*dd10*/  I2FP.F32.U32 R11, R79 ;  /* 0x0000004f000b7245 */ /* 0x000fe20000201000 */
[----:B------:R-:W-:Y:S01]  /*dd20*/  HADD2.F32 R80, -RZ, R57.H1_H1 ;  /* 0x30000039ff507230 */ /* 0x000fe20000004100 */
[----:B------:R-:W-:Y:S01]  /*dd30*/  FSEL R4, R4, RZ, P4 ;  /* 0x000000ff04047208 */ /* 0x000fe20002000000 */
[----:B------:R-:W-:Y:S02]  /*dd40*/  BSSY.RECONVERGENT B1, `(.L_x_8285) ;  /* 0x000005f000017945 */ /* 0x000fe40003800200 */
        /* <DEDUP_REMOVED lines=19> */
.L_x_8287:
        /* <DEDUP_REMOVED lines=13> */
.L_x_8289:
[----:B------:R-:W-:Y:S05]  /*df50*/  BSYNC.RECONVERGENT B2 ;  /* 0x0000000000027941 */ /* 0x000fea0003800200 */
.L_x_8288:
        /* <DEDUP_REMOVED lines=61> */
.L_x_8286:
[----:B------:R-:W-:Y:S05]  /*e330*/  BSYNC.RECONVERGENT B1 ;  /* 0x0000000000017941 */ /* 0x000fea0003800200 */
.L_x_8285:
[----:B------:R-:W-:Y:S01]  /*e340*/  ISETP.NE.AND P3, PT, R80, 0x1, PT ;  /* 0x000000015000780c */ /* 0x000fe20003f65270 */
[----:B------:R-:W-:Y:S01]  /*e350*/  BSSY.RECONVERGENT B1, `(.L_x_8290) ;  /* 0x000005c000017945 */ /* 0x000fe20003800200 */
[----:B------:R-:W-:Y:S01]  /*e360*/  I2FP.F32.U32 R11, R4 ;  /* 0x00000004000b7245 */ /* 0x000fe20000201000 */
[----:B------:R-:W-:Y:S02]  /*e370*/  HADD2.F32 R4, -RZ, R82.H0_H0 ;  /* 0x20000052ff047230 */ /* 0x000fe40000004100 */
[----:B------:R-:W-:Y:S02]  /*e380*/  IMAD.MOV.U32 R98, RZ, RZ, 0x2 ;  /* 0x00000002ff627424 */ /* 0x000fe400078e00ff */
[----:B------:R-:W-:Y:S01]  /*e390*/  FFMA.FTZ R11, R11, R120, 1.1641532182693481445e-10 ;  /* 0x2f0000000b0b7423 */ /* 0x000fe20000010078 */
[----:B------:R-:W-:Y:S02]  /*e3a0*/  IMAD.MOV.U32 R81, RZ, RZ, R0 ;  /* 0x000000ffff517224 */ /* 0x000fe400078e0000 */
[----:B------:R-:W-:-:S02]  /*e3b0*/  FMUL.FTZ R4, R4, R97 ;  /* 0x0000006104047220 */ /* 0x000fc40000410000 */
        /* <DEDUP_REMOVED lines=10> */
.L_x_8292:
        /* <DEDUP_REMOVED lines=13> */
.L_x_8294:
[----:B------:R-:W-:Y:S05]  /*e530*/  BSYNC.RECONVERGENT B2 ;  /* 0x0000000000027941 */ /* 0x000fea0003800200 */
.L_x_8293:
        /* <DEDUP_REMOVED lines=61> */
.L_x_8291:
[----:B------:R-:W-:Y:S05]  /*e910*/  BSYNC.RECONVERGENT B1 ;  /* 0x0000000000017941 */ /* 0x000fea0003800200 */
.L_x_8290:
[----:B------:R-:W-:Y:S01]  /*e920*/  I2FP.F32.U32 R11, R81 ;  /* 0x00000051000b7245 */ /* 0x000fe20000201000 */
[----:B------:R-:W-:Y:S01]  /*e930*/  HADD2.F32 R80, -RZ, R58.H0_H0 ;  /* 0x2000003aff507230 */ /* 0x000fe20000004100 */
[----:B------:R-:W-:Y:S01]  /*e940*/  BSSY.RECONVERGENT B1, `(.L_x_8295) ;  /* 0x0000060000017945 */ /* 0x000fe20003800200 */
[----:B------:R-:W-:Y:S02]  /*e950*/  HFMA2 R99, -RZ, RZ, 0, 1.1920928955078125e-07 ;  /* 0x00000002ff637431 */ /* 0x000fe400000001ff */
        /* <DEDUP_REMOVED lines=19> */
.L_x_8297:
        /* <DEDUP_REMOVED lines=13> */
.L_x_8299:
[----:B------:R-:W-:Y:S05]  /*eb60*/  BSYNC.RECONVERGENT B2 ;  /* 0x0000000000027941 */ /* 0x000fea0003800200 */
.L_x_8298:
        /* <DEDUP_REMOVED lines=61> */
.L_x_8296:
[----:B------:R-:W-:Y:S05]  /*ef40*/  BSYNC.RECONVERGENT B1 ;  /* 0x0000000000017941 */ /* 0x000fea0003800200 */
.L_x_8295:
[----:B------:R-:W-:Y:S01]  /*ef50*/  ISETP.NE.AND P4, PT, R99, 0x1, PT ;  /* 0x000000016300780c */ /* 0x000fe20003f85270 */
[----:B------:R-:W-:Y:S01]  /*ef60*/  BSSY.RECONVERGENT B1, `(.L_x_8300) ;  /* 0x000005c000017945 */ /* 0x000fe20003800200 */
[----:B------:R-:W-:Y:S01]  /*ef70*/  I2FP.F32.U32 R11, R4 ;  /* 0x00000004000b7245 */ /* 0x000fe20000201000 */
[----:B------:R-:W-:Y:S01]  /*ef80*/  HADD2.F32 R4, -RZ, R82.H1_H1 ;  /* 0x30000052ff047230 */ /* 0x000fe20000004100 */
        /* <DEDUP_REMOVED lines=14> */
.L_x_8302:
        /* <DEDUP_REMOVED lines=13> */
.L_x_8304:
[----:B------:R-:W-:Y:S05]  /*f140*/  BSYNC.RECONVERGENT B2 ;  /* 0x0000000000027941 */ /* 0x000fea0003800200 */
.L_x_8303:
        /* <DEDUP_REMOVED lines=61> */
.L_x_8301:
[----:B------:R-:W-:Y:S05]  /*f520*/  BSYNC.RECONVERGENT B1 ;  /* 0x0000000000017941 */ /* 0x000fea0003800200 */
.L_x_8300:
        /* <DEDUP_REMOVED lines=23> */
.L_x_8307:
        /* <DEDUP_REMOVED lines=13> */
.L_x_8309:
[----:B------:R-:W-:Y:S05]  /*f770*/  BSYNC.RECONVERGENT B2 ;  /* 0x0000000000027941 */ /* 0x000fea0003800200 */
.L_x_8308:
        /* <DEDUP_REMOVED lines=61> */
.L_x_8306:
[----:B------:R-:W-:Y:S05]  /*fb50*/  BSYNC.RECONVERGENT B1 ;  /* 0x0000000000017941 */ /* 0x000fea0003800200 */
.L_x_8305:
[----:B------:R-:W-:Y:S01]  /*fb60*/  ISETP.NE.AND P5, PT, R99, 0x1, PT ;  /* 0x000000016300780c */ /* 0x000fe20003fa5270 */
[----:B------:R-:W-:Y:S01]  /*fb70*/  BSSY.RECONVERGENT B1, `(.L_x_8310) ;  /* 0x000005c000017945 */ /* 0x000fe20003800200 */
[----:B------:R-:W-:Y:S01]  /*fb80*/  I2FP.F32.U32 R11, R4 ;  /* 0x00000004000b7245 */ /* 0x000fe20000201000 */
[----:B------:R-:W-:Y:S02]  /*fb90*/  HADD2.F32 R4, -RZ, R83.H0_H0 ;  /* 0x20000053ff047230 */ /* 0x000fe40000004100 */
[----:B------:R-:W-:Y:S02]  /*fba0*/  HFMA2 R98, -RZ, RZ, 0, 1.1920928955078125e-07 ;  /* 0x00000002ff627431 */ /* 0x000fe400000001ff */
        /* <DEDUP_REMOVED lines=13> */
.L_x_8312:
        /* <DEDUP_REMOVED lines=13> */
.L_x_8314:
[----:B------:R-:W-:Y:S05]  /*fd50*/  BSYNC.RECONVERGENT B2 ;  /* 0x0000000000027941 */ /* 0x000fea0003800200 */
.L_x_8313:
        /* <DEDUP_REMOVED lines=61> */
.L_x_8311:
[----:B------:R-:W-:Y:S05]  /*10130*/  BSYNC.RECONVERGENT B1 ;  /* 0x0000000000017941 */ /* 0x000fea0003800200 */
.L_x_8310:
[----:B------:R-:W-:Y:S01]  /*10140*/  I2FP.F32.U32 R11, R82 ;  /* 0x00000052000b7245 */ /* 0x000fe20000201000 */
[----:B------:R-:W-:Y:S01]  /*10150*/  HADD2.F32 R82, -RZ, R59.H0_H0 ;  /* 0x2000003bff527230 */ /* 0x000fe20000004100 */
        /* <DEDUP_REMOVED lines=21> */
.L_x_8317:
        /* <DEDUP_REMOVED lines=13> */
.L_x_8319:
[----:B------:R-:W-:Y:S05]  /*10380*/  BSYNC.RECONVERGENT B2 ;  /* 0x0000000000027941 */ /* 0x000fea0003800200 */
.L_x_8318:
        /* <DEDUP_REMOVED lines=61> */
.L_x_8316:
[----:B------:R-:W-:Y:S05]  /*10760*/  BSYNC.RECONVERGENT B1 ;  /* 0x0000000000017941 */ /* 0x000fea0003800200 */
.L_x_8315:
        /* <DEDUP_REMOVED lines=18> */
.L_x_8322:
        /* <DEDUP_REMOVED lines=15> */
.L_x_8324:
[----:B------:R-:W-:Y:S05]  /*10980*/  BSYNC.RECONVERGENT B2 ;  /* 0x0000000000027941 */ /* 0x000fea0003800200 */
.L_x_8323:
        /* <DEDUP_REMOVED lines=61> */
.L_x_8321:
[----:B------:R-:W-:Y:S05]  /*10d60*/  BSYNC.RECONVERGENT B1 ;  /* 0x0000000000017941 */ /* 0x000fea0003800200 */
.L_x_8320:
[----:B------:R-:W-:Y:S01]  /*10d70*/  I2FP.F32.U32 R83, R99 ;  /* 0x0000006300537245 */ /* 0x000fe20000201000 */
[----:B------:R-:W-:-:S04]  /*10d80*/  HADD2.F32 R98, -RZ, R59.H1_H1 ;  /* 0x3000003bff627230 */ /* 0x000fc80000004100 */
[----:B------:R-:W-:Y:S01]  /*10d90*/  FFMA.FTZ R83, R83, R120, 1.1641532182693481445e-10 ;  /* 0x2f00000053537423 */ /* 0x000fe20000010078 */
[----:B------:R-:W-:-:S04]  /*10da0*/  FMUL.FTZ R98, R98, R97 ;  /* 0x0000006162627220 */ /* 0x000fc80000410000 */
[----:B------:R-:W-:-:S04]  /*10db0*/  FSETP.GTU.FTZ.AND P6, PT, R83, R118, PT ;  /* 0x000000765300720b */ /* 0x000fc80003fdc000 */
[----:B------:R-:W-:Y:S02]  /*10dc0*/  FSEL R83, R98, RZ, !P6 ;  /* 0x000000ff62537208 */ /* 0x000fe40007000000 */
[----:B------:R-:W-:Y:S02]  /*10dd0*/  FSEL R98, R11, RZ, P5 ;  /* 0x000000ff0b627208 */ /* 0x000fe40002800000 */
[----:B------:R-:W-:-:S03]  /*10de0*/  SEL R97, RZ, 0x1, P6 ;  /* 0x00000001ff617807 */ /* 0x000fc60003000000 */
[----:B------:R-:W-:Y:S01]  /*10df0*/  FADD.FTZ R83, R83, R98 ;  /* 0x0000006253537221 */ /* 0x000fe20000010000 */
[----:B------:R-:W-:-:S03]  /*10e00*/  PRMT R11, R97, 0x7610, R11 ;  /* 0x00007610610b7816 */ /* 0x000fc6000000000b */
[----:B------:R-:W-:Y:S01]  /*10e10*/  @P1 FADD.FTZ R83, R67, R83 ;  /* 0x0000005343531221 */ /* 0x000fe20000010000 */
[----:B------:R-:W-:Y:S06]  /*10e20*/  BRA `(.L_x_8325) ;  /* 0x0000003000487947 */ /* 0x000fec0003800000 */
.L_x_8244:
        /* <DEDUP_REMOVED lines=16> */
.L_x_8328:
        /* <DEDUP_REMOVED lines=13> */
.L_x_8330:
[----:B------:R-:W-:Y:S05]  /*11000*/  BSYNC.RECONVERGENT B2 ;  /* 0x0000000000027941 */ /* 0x000fea0003800200 */
.L_x_8329:
[----:B01----:R-:W-:Y:S01]  /*11010*/  IMAD.WIDE.U32 R94, R9, -0x326172a9, RZ ;  /* 0xcd9e8d57095e7825 */ /* 0x003fe200078e00ff */
        /* <DEDUP_REMOVED lines=60> */
.L_x_8327:
[----:B------:R-:W-:Y:S05]  /*113e0*/  BSYNC.RECONVERGENT B1 ;  /* 0x0000000000017941 */ /* 0x000fea0003800200 */
.L_x_8326:
[----:B------:R-:W2:Y:S01]  /*113f0*/  LDC R114, c[0x0][0x404] ;  /* 0x00010100ff727b82 */ /* 0x000ea20000000800 */
[----:B------:R-:W-:Y:S01]  /*11400*/  ISETP.NE.AND P2, PT, R78, 0x1, PT ;  /* 0x000000014e00780c */ /* 0x000fe20003f45270 */
[----:B------:R-:W-:Y:S01]  /*11410*/  IMAD.MOV.U32 R111, RZ, RZ, 0x2f800000 ;  /* 0x2f800000ff6f7424 */ /* 0x000fe200078e00ff */
[----:B------:R-:W-:Y:S01]  /*11420*/  I2FP.F32.U32 R2, R76 ;  /* 0x0000004c00027245 */ /* 0x000fe20000201000 */
[----:B------:R-:W-:Y:S01]  /*11430*/  BSSY.RECONVERGENT B1, `(.L_x_8331) ;  /* 0x000005b000017945 */ /* 0x000fe20003800200 */
[----:B------:R-:W-:Y:S02]  /*11440*/  HFMA2 R76, -RZ, RZ, 0, 1.1920928955078125e-07 ;  /* 0x00000002ff4c7431 */ /* 0x000fe400000001ff */
[----:B-----5:R-:W-:Y:S02]  /*11450*/  HADD2.F32 R110, -RZ, R80.H0_H0 ;  /* 0x20000050ff6e7230 */ /* 0x020fe40000004100 */
[----:B------:R-:W-:Y:S01]  /*11460*/  FFMA.FTZ R77, R2, R111, 1.1641532182693481445e-10 ;  /* 0x2f000000024d7423 */ /* 0x000fe2000001006f */
[----:B------:R-:W-:-:S04]  /*11470*/  IMAD.MOV.U32 R4, RZ, RZ, R0 ;  /* 0x000000ffff047224 */ /* 0x000fc800078e0000 */
        /* <DEDUP_REMOVED lines=11> */
.L_x_8333:
        /* <DEDUP_REMOVED lines=13> */
.L_x_8335:
[----:B------:R-:W-:Y:S05]  /*11600*/  BSYNC.RECONVERGENT B2 ;  /* 0x0000000000027941 */ /* 0x000fea0003800200 */
.L_x_8334:
        /* <DEDUP_REMOVED lines=61> */
.L_x_8332:
[----:B------:R-:W-:Y:S05]  /*119e0*/  BSYNC.RECONVERGENT B1 ;  /* 0x0000000000017941 */ /* 0x000fea0003800200 */
.L_x_8331:
[----:B------:R-:W-:Y:S01]  /*119f0*/  ISETP.NE.AND P2, PT, R76, 0x1, PT ;  /* 0x000000014c00780c */ /* 0x000fe20003f45270 */
[----:B------:R-:W-:Y:S01]  /*11a00*/  BSSY.RECONVERGENT B1, `(.L_x_8336) ;  /* 0x000005c000017945 */ /* 0x000fe20003800200 */
[----:B------:R-:W-:Y:S01]  /*11a10*/  I2FP.F32.U32 R4, R4 ;  /* 0x0000000400047245 */ /* 0x000fe20000201000 */
[----:B------:R-:W-:Y:S02]  /*11a20*/  HADD2.F32 R109, -RZ, R80.H1_H1 ;  /* 0x30000050ff6d7230 */ /* 0x000fe40000004100 */
[----:B------:R-:W-:Y:S02]  /*11a30*/  IMAD.MOV.U32 R78, RZ, RZ, 0x2 ;  /* 0x00000002ff4e7424 */ /* 0x000fe400078e00ff */
[----:B------:R-:W-:Y:S01]  /*11a40*/  FFMA.FTZ R77, R4, R111, 1.1641532182693481445e-10 ;  /* 0x2f000000044d7423 */ /* 0x000fe2000001006f */
[----:B------:R-:W-:-:S04]  /*11a50*/  MOV R4, R0 ;  /* 0x0000000000047202 */ /* 0x000fc80000000f00 */
[----:B------:R-:W-:-:S04]  /*11a60*/  FSETP.LE.FTZ.AND P3, PT, R77, R114, PT ;  /* 0x000000724d00720b */ /* 0x000fc80003f73000 */
[----:B01----:R-:W-:Y:S01]  /*11a70*/  P2R R94, PR, RZ, 0x8 ;  /* 0x00000008ff5e7803 */ /* 0x003fe20000000000 */
        /* <DEDUP_REMOVED lines=9> */
.L_x_8338:
        /* <DEDUP_REMOVED lines=13> */
.L_x_8340:
[----:B------:R-:W-:Y:S05]  /*11be0*/  BSYNC.RECONVERGENT B2 ;  /* 0x0000000000027941 */ /* 0x000fea0003800200 */
.L_x_8339:
        /* <DEDUP_REMOVED lines=61> */
.L_x_8337:
[----:B------:R-:W-:Y:S05]  /*11fc0*/  BSYNC.RECONVERGENT B1 ;  /* 0x0000000000017941 */ /* 0x000fea0003800200 */
.L_x_8336:
[----:B------:R-:W-:Y:S01]  /*11fd0*/  ISETP.NE.AND P2, PT, R78, 0x1, PT ;  /* 0x000000014e00780c */ /* 0x000fe20003f45270 */
[----:B------:R-:W-:Y:S01]  /*11fe0*/  BSSY.RECONVERGENT B1, `(.L_x_8341) ;  /* 0x000005c000017945 */ /* 0x000fe20003800200 */
[----:B------:R-:W-:Y:S01]  /*11ff0*/  I2FP.F32.U32 R4, R4 ;  /* 0x0000000400047245 */ /* 0x000fe20000201000 */
[----:B------:R-:W-:Y:S02]  /*12000*/  HADD2.F32 R108, -RZ, R81.H0_H0 ;  /* 0x20000051ff6c7230 */ /* 0x000fe40000004100 */
        /* <DEDUP_REMOVED lines=14> */
.L_x_8343:
        /* <DEDUP_REMOVED lines=13> */
.L_x_8345:
[----:B------:R-:W-:Y:S05]  /*121c0*/  BSYNC.RECONVERGENT B2 ;  /* 0x0000000000027941 */ /* 0x000fea0003800200 */
.L_x_8344:
        /* <DEDUP_REMOVED lines=61> */
.L_x_8342:
[----:B------:R-:W-:Y:S05]  /*125a0*/  BSYNC.RECONVERGENT B1 ;  /* 0x0000000000017941 */ /* 0x000fea0003800200 */
.L_x_8341:
[----:B------:R-:W-:Y:S01]  /*125b0*/  ISETP.NE.AND P2, PT, R76, 0x1, PT ;  /* 0x000000014c00780c */ /* 0x000fe20003f45270 */
[----:B------:R-:W-:Y:S01]  /*125c0*/  BSSY.RECONVERGENT B1, `(.L_x_8346) ;  /* 0x000005c000017945 */ /* 0x000fe20003800200 */
[----:B------:R-:W-:Y:S01]  /*125d0*/  I2FP.F32.U32 R4, R4 ;  /* 0x0000000400047245 */ /* 0x000fe20000201000 */
[----:B------:R-:W-:Y:S02]  /*125e0*/  HFMA2 R78, -RZ, RZ, 0, 1.1920928955078125e-07 ;  /* 0x00000002ff4e7431 */ /* 0x000fe400000001ff */
[----:B------:R-:W-:Y:S02]  /*125f0*/  HADD2.F32 R97, -RZ, R81.H1_H1 ;  /* 0x30000051ff617230 */ /* 0x000fe40000004100 */
        /* <DEDUP_REMOVED lines=13> */
.L_x_8348:
        /* <DEDUP_REMOVED lines=13> */
.L_x_8350:
[----:B------:R-:W-:Y:S05]  /*127a0*/  BSYNC.RECONVERGENT B2 ;  /* 0x0000000000027941 */ /* 0x000fea0003800200 */
.L_x_8349:
        /* <DEDUP_REMOVED lines=61> */
.L_x_8347:
[----:B------:R-:W-:Y:S05]  /*12b80*/  BSYNC.RECONVERGENT B1 ;  /* 0x0000000000017941 */ /* 0x000fea0003800200 */
.L_x_8346:
[----:B------:R-:W-:Y:S01]  /*12b90*/  ISETP.NE.AND P3, PT, R78, 0x1, PT ;  /* 0x000000014e00780c */ /* 0x000fe20003f65270 */
[----:B------:R-:W-:Y:S01]  /*12ba0*/  BSSY.RECONVERGENT B1, `(.L_x_8351) ;  /* 0x000005b000017945 */ /* 0x000fe20003800200 */
[----:B------:R-:W-:Y:S01]  /*12bb0*/  I2FP.F32.U32 R4, R4 ;  /* 0x0000000400047245 */ /* 0x000fe20000201000 */
[----:B------:R-:W-:Y:S02]  /*12bc0*/  HADD2.F32 R76, -RZ, R82.H0_H0 ;  /* 0x20000052ff4c7230 */ /* 0x000fe40000004100 */
        /* <DEDUP_REMOVED lines=13> */
.L_x_8353:
        /* <DEDUP_REMOVED lines=13> */
.L_x_8355:
[----:B------:R-:W-:Y:S05]  /*12d70*/  BSYNC.RECONVERGENT B2 ;  /* 0x0000000000027941 */ /* 0x000fea0003800200 */
.L_x_8354:
        /* <DEDUP_REMOVED lines=61> */
.L_x_8352:
[----:B------:R-:W-:Y:S05]  /*13150*/  BSYNC.RECONVERGENT B1 ;  /* 0x0000000000017941 */ /* 0x000fea0003800200 */
.L_x_8351:
[----:B------:R-:W-:Y:S01]  /*13160*/  ISETP.NE.AND P4, PT, R79, 0x1, PT ;  /* 0x000000014f00780c */ /* 0x000fe20003f85270 */
[----:B------:R-:W-:Y:S01]  /*13170*/  BSSY.RECONVERGENT B1, `(.L_x_8356) ;  /* 0x000005b000017945 */ /* 0x000fe20003800200 */
[----:B------:R-:W-:Y:S01]  /*13180*/  I2FP.F32.U32 R4, R4 ;  /* 0x0000000400047245 */ /* 0x000fe20000201000 */
[----:B------:R-:W-:Y:S02]  /*13190*/  HADD2.F32 R82, -RZ, R82.H1_H1 ;  /* 0x30000052ff527230 */ /* 0x000fe40000004100 */
        /* <DEDUP_REMOVED lines=13> */
.L_x_8358:
        /* <DEDUP_REMOVED lines=13> */
.L_x_8360:
[----:B------:R-:W-:Y:S05]  /*13340*/  BSYNC.RECONVERGENT B2 ;  /* 0x0000000000027941 */ /* 0x000fea0003800200 */
.L_x_8359:
        /* <DEDUP_REMOVED lines=61> */
.L_x_8357:
[----:B------:R-:W-:Y:S05]  /*13720*/  BSYNC.RECONVERGENT B1 ;  /* 0x0000000000017941 */ /* 0x000fea0003800200 */
.L_x_8356:
[----:B------:R-:W-:Y:S01]  /*13730*/  ISETP.NE.AND P5, PT, R78, 0x1, PT ;  /* 0x000000014e00780c */ /* 0x000fe20003fa5270 */
[----:B------:R-:W-:Y:S01]  /*13740*/  BSSY.RECONVERGENT B1, `(.L_x_8361) ;  /* 0x000005b000017945 */ /* 0x000fe20003800200 */
[----:B------:R-:W-:Y:S01]  /*13750*/  I2FP.F32.U32 R4, R4 ;  /* 0x0000000400047245 */ /* 0x000fe20000201000 */
[----:B------:R-:W-:Y:S02]  /*13760*/  HADD2.F32 R77, -RZ, R83.H0_H0 ;  /* 0x20000053ff4d7230 */ /* 0x000fe40000004100 */
        /* <DEDUP_REMOVED lines=13> */
.L_x_8363:
        /* <DEDUP_REMOVED lines=13> */
.L_x_8365:
[----:B------:R-:W-:Y:S05]  /*13910*/  BSYNC.RECONVERGENT B2 ;  /* 0x0000000000027941 */ /* 0x000fea0003800200 */
.L_x_8364:
        /* <DEDUP_REMOVED lines=61> */
.L_x_8362:
[----:B------:R-:W-:Y:S05]  /*13cf0*/  BSYNC.RECONVERGENT B1 ;  /* 0x0000000000017941 */ /* 0x000fea0003800200 */
.L_x_8361:
[----:B------:R-:W-:Y:S01]  /*13d00*/  I2FP.F32.U32 R80, R80 ;  /* 0x0000005000507245 */ /* 0x000fe20000201000 */
[----:B------:R-:W-:Y:S01]  /*13d10*/  FMUL.FTZ R110, R110, UR17 ;  /* 0x000000116e6e7c20 */ /* 0x000fe20008410000 */
[----:B------:R-:W-:Y:S01]  /*13d20*/  P2R R79, PR, RZ, 0x2 ;  /* 0x00000002ff4f7803 */ /* 0x000fe20000000000 */
[----:B------:R-:W-:Y:S01]  /*13d30*/  HADD2.F32 R83, -RZ, R83.H1_H1 ;  /* 0x30000053ff537230 */ /* 0x000fe20000004100 */
[----:B------:R-:W-:Y:S01]  /*13d40*/  ISETP.NE.AND P1, PT, R2, RZ, PT ;  /* 0x000000ff0200720c */ /* 0x000fe20003f25270 */
[----:B------:R-:W-:Y:S01]  /*13d50*/  FFMA.FTZ R111, R80, R111, 1.1641532182693481445e-10 ;  /* 0x2f000000506f7423 */ /* 0x000fe2000001006f */
[----:B------:R-:W-:Y:S01]  /*13d60*/  FMUL.FTZ R80, R76, UR17 ;  /* 0x000000114c507c20 */ /* 0x000fe20008410000 */
        /* <DEDUP_REMOVED lines=25> */
[----:B------:R-:W-:Y:S01]  /*13f00*/  FSEL R83, R83, RZ, !P5 ;  /* 0x000000ff53537208 */ /* 0x000fe20006800000 */
[----:B------:R-:W-:Y:S01]  /*13f10*/  @P1 FADD.FTZ R78, R62, R78 ;  /* 0x0000004e3e4e1221 */ /* 0x000fe20000010000 */
[----:B------:R-:W-:Y:S01]  /*13f20*/  PLOP3.LUT P5, PT, P5, PT, PT, 0x8, 0x80 ;  /* 0x000000000080781c */ /* 0x000fe20002fae170 */
[----:B------:R-:W-:Y:S02]  /*13f30*/  @P1 FADD.FTZ R80, R64, R80 ;  /* 0x0000005040501221 */ /* 0x000fe40000010000 */
[----:B------:R-:W-:-:S10]  /*13f40*/  @P1 FADD.FTZ R83, R67, R83 ;  /* 0x0000005343531221 */ /* 0x000fd40000010000 */
.L_x_8325:
[----:B------:R-:W-:Y:S01]  /*13f50*/  SEL R97, RZ, 0x1000000, !P5 ;  /* 0x01000000ff617807 */ /* 0x000fe20006800000 */
[----:B------:R-:W0:Y:S01]  /*13f60*/  LDC.64 R98, c[0x0][0x3b0] ;  /* 0x0000ec00ff627b82 */ /* 0x000e220000000a00 */
[----:B------:R-:W-:Y:S02]  /*13f70*/  ISETP.NE.AND P6, PT, R94, RZ, PT ;  /* 0x000000ff5e00720c */ /* 0x000fe40003fc5270 */
        /* <DEDUP_REMOVED lines=13> */
[----:B------:R-:W-:-:S04]  /*14050*/  SEL R96, RZ, 0x1, !P2 ;  /* 0x00000001ff607807 */ /* 0x000fc80005000000 */
[----:B------:R-:W-:Y:S02]  /*14060*/  LOP3.LUT R97, R111, R96, RZ, 0xfc, !PT ;  /* 0x000000606f617212 */ /* 0x000fe400078efcff */
[----:B------:R-:W-:Y:S01]  /*14070*/  LOP3.LUT R96, R2, R109, RZ, 0xfc, !PT ;  /* 0x0000006d02607212 */ /* 0x000fe200078efcff */
[----:B-1----:R-:W-:-:S05]  /*14080*/  IMAD.WIDE.U32 R94, R92, 0x20, R94 ;  /* 0x000000205c5e7825 */ /* 0x002fca00078e005e */
[----:B------:R0:W-:Y:S04]  /*14090*/  STG.E.128 desc[UR6][R94.64], R76 ;  /* 0x0000004c5e007986 */ /* 0x0001e8000c101d06 */
        /* <DEDUP_REMOVED lines=23> */
.L_x_8366:
[----:B------:R-:W-:Y:S01]  /*14210*/  MOV R2, R93 ;  /* 0x0000005d00027202 */ /* 0x000fe20000000f00 */
[----:B------:R-:W-:-:S07]  /*14220*/  VIADD R92, R92, 0x80 ;  /* 0x000000805c5c7836 */ /* 0x000fce0000000000 */
.L_x_8243:
[----:B------:R-:W-:Y:S05]  /*14230*/  BSYNC.RECONVERGENT B0 ;  /* 0x0000000000007941 */ /* 0x000fea0003800200 */
.L_x_8242:
        /* <DEDUP_REMOVED lines=22> */
[----:B------:R-:W-:Y:S01]  /*143a0*/  IMAD.MOV.U32 R11, RZ, RZ, R0 ;  /* 0x000000ffff0b7224 */ /* 0x000fe200078e0000 */
[----:B------:R-:W-:-:S08]  /*143b0*/  MOV R93, R2 ;  /* 0x00000002005d7202 */ /* 0x000fd00000000f00 */
        /* <DEDUP_REMOVED lines=11> */
.L_x_8372:
        /* <DEDUP_REMOVED lines=13> */
.L_x_8374:
[----:B------:R-:W-:Y:S05]  /*14540*/  BSYNC.RECONVERGENT B2 ;  /* 0x0000000000027941 */ /* 0x000fea0003800200 */
.L_x_8373:
[----:B------:R-:W-:Y:S01]  /*14550*/  IMAD.WIDE.U32 R86, R9, -0x326172a9, RZ ;  /* 0xcd9e8d5709567825 */ /* 0x000fe200078e00ff */
[----:B------:R-:W-:Y:S01]  /*14560*/  LOP3.LUT R4, R3, UR9, R85, 0x96, !PT ;  /* 0x0000000903047c12 */ /* 0x000fe2000f8e9655 */
[----:B------:R-:W-:Y:S01]  /*14570*/  UIADD3 UR4, UPT, UPT, UR8, -0x61c88647, URZ ;  /* 0x9e3779b908047890 */ /* 0x000fe2000fffe0ff */
[----:B------:R-:W-:Y:S01]  /*14580*/  MOV R11, R2 ;  /* 0x00000002000b7202 */ /* 0x000fe20000000f00 */
        /* <DEDUP_REMOVED lines=57> */
.L_x_8371:
[----:B------:R-:W-:Y:S05]  /*14920*/  BSYNC.RECONVERGENT B1 ;  /* 0x0000000000017941 */ /* 0x000fea0003800200 */
.L_x_8370:
[----:B------:R-:W2:Y:S01]  /*14930*/  LDC R121, c[0x0][0x404] ;  /* 0x00010100ff797b82 */ /* 0x000ea20000000800 */
[----:B------:R-:W-:Y:S01]  /*14940*/  HFMA2 R122, -RZ, RZ, 0.1171875, 0 ;  /* 0x2f800000ff7a7431 */ /* 0x000fe200000001ff */
[----:B------:R-:W-:Y:S01]  /*14950*/  ISETP.NE.AND P2, PT, R84, 0x1, PT ;  /* 0x000000015400780c */ /* 0x000fe20003f45270 */
[----:B------:R-:W-:Y:S01]  /*14960*/  BSSY.RECONVERGENT B1, `(.L_x_8375) ;  /* 0x000005e000017945 */ /* 0x000fe20003800200 */
[----:B------:R-:W-:Y:S01]  /*14970*/  I2FP.F32.U32 R11, R11 ;  /* 0x0000000b000b7245 */ /* 0x000fe20000201000 */
[----:B------:R-:W-:Y:S01]  /*14980*/  IMAD.MOV.U32 R86, RZ, RZ, 0x2 ;  /* 0x00000002ff567424 */ /* 0x000fe200078e00ff */
[----:B------:R-:W-:Y:S02]  /*14990*/  MOV R4, R0 ;  /* 0x0000000000047202 */ /* 0x000fe40000000f00 */
[----:B------:R-:W3:Y:S01]  /*149a0*/  LDC R120, c[0x0][0x408] ;  /* 0x00010200ff787b82 */ /* 0x000ee20000000800 */
[----:B------:R-:W-:Y:S01]  /*149b0*/  FFMA.FTZ R2, R11, R122, 1.1641532182693481445e-10 ;  /* 0x2f0000000b027423 */ /* 0x000fe2000001007a */
[----:B-----5:R-:W-:-:S04]  /*149c0*/  HADD2.F32 R11, -RZ, R88.H0_H0 ;  /* 0x20000058ff0b7230 */ /* 0x020fc80000004100 */
[----:B--2---:R-:W-:-:S04]  /*149d0*/  FSETP.LE.FTZ.AND P4, PT, R2, R121, PT ;  /* 0x000000790200720b */ /* 0x004fc80003f93000 */
        /* <DEDUP_REMOVED lines=11> */
.L_x_8377:
        /* <DEDUP_REMOVED lines=13> */
.L_x_8379:
[----:B------:R-:W-:Y:S05]  /*14b60*/  BSYNC.RECONVERGENT B2 ;  /* 0x0000000000027941 */ /* 0x000fea0003800200 */
.L_x_8378:
        /* <DEDUP_REMOVED lines=59> */
[----:B------:R-:W-:Y:S01]  /*14f20*/  IMAD.MOV.U32 R4, RZ, RZ, R93 ;  /* 0x000000ffff047224 */ /* 0x000fe200078e005d */
[----:B------:R-:W-:-:S07]  /*14f30*/  MOV R93, R84 ;  /* 0x00000054005d7202 */ /* 0x000fce0000000f00 */
.L_x_8376:
[----:B------:R-:W-:Y:S05]  /*14f40*/  BSYNC.RECONVERGENT B1 ;  /* 0x0000000000017941 */ /* 0x000fea0003800200 */
.L_x_8375:
[----:B------:R-:W-:Y:S01]  /*14f50*/  I2FP.F32.U32 R85, R4 ;  /* 0x0000000400557245 */ /* 0x000fe20000201000 */
[----:B------:R-:W-:Y:S01]  /*14f60*/  HADD2.F32 R87, -RZ, R56.H0_H0 ;  /* 0x20000038ff577230 */ /* 0x000fe20000004100 */
[----:B------:R-:W-:Y:S01]  /*14f70*/  FSEL R11, R11, RZ, P4 ;  /* 0x000000ff0b0b7208 */ /* 0x000fe20002000000 */
[----:B------:R-:W-:Y:S02]  /*14f80*/  BSSY.RECONVERGENT B1, `(.L_x_8380) ;  /* 0x000005f000017945 */ /* 0x000fe40003800200 */
        /* <DEDUP_REMOVED lines=19> */
.L_x_8382:
        /* <DEDUP_REMOVED lines=13> */
.L_x_8384:
[----:B------:R-:W-:Y:S05]  /*15190*/  BSYNC.RECONVERGENT B2 ;  /* 0x0000000000027941 */ /* 0x000fea0003800200 */
.L_x_8383:
        /* <DEDUP_REMOVED lines=61> */
.L_x_8381:
[----:B------:R-:W-:Y:S05]  /*15570*/  BSYNC.RECONVERGENT B1 ;  /* 0x0000000000017941 */ /* 0x000fea0003800200 */
.L_x_8380:
[----:B------:R-:W-:Y:S01]  /*15580*/  ISETP.NE.AND P2, PT, R87, 0x1, PT ;  /* 0x000000015700780c */ /* 0x000fe20003f45270 */
[----:B------:R-:W-:Y:S01]  /*15590*/  BSSY.RECONVERGENT B1, `(.L_x_8385) ;  /* 0x000005d000017945 */ /* 0x000fe20003800200 */
[----:B------:R-:W-:Y:S02]  /*155a0*/  I2FP.F32.U32 R11, R4 ;  /* 0x00000004000b7245 */ /* 0x000fe40000201000 */
[----:B------:R-:W-:-:S03]  /*155b0*/  MOV R85, R0 ;  /* 0x0000000000557202 */ /* 0x000fc60000000f00 */
[----:B------:R-:W-:Y:S01]  /*155c0*/  FFMA.FTZ R4, R11, R122, 1.1641532182693481445e-10 ;  /* 0x2f0000000b047423 */ /* 0x000fe2000001007a */
[----:B------:R-:W-:Y:S02]  /*155d0*/  HADD2.F32 R11, -RZ, R88.H1_H1 ;  /* 0x30000058ff0b7230 */ /* 0x000fe40000004100 */
[----:B------:R-:W-:Y:S02]  /*155e0*/  IMAD.MOV.U32 R88, RZ, RZ, 0x2 ;  /* 0x00000002ff587424 */ /* 0x000fe400078e00ff */
[----:B------:R-:W-:Y:S01]  /*155f0*/  FSETP.LE.FTZ.AND P4, PT, R4, R121, PT ;  /* 0x000000790400720b */ /* 0x000fe20003f93000 */
[----:B------:R-:W-:-:S03]  /*15600*/  FMUL.FTZ R4, R11, R120 ;  /* 0x000000780b047220 */ /* 0x000fc60000410000 */
[----:B01----:R-:W-:Y:S01]  /*15610*/  P2R R94, PR, RZ, 0x10 ;  /* 0x00000010ff5e7803 */ /* 0x003fe20000000000 */
        /* <DEDUP_REMOVED lines=9> */
.L_x_8387:
        /* <DEDUP_REMOVED lines=13> */
.L_x_8389:
[----:B------:R-:W-:Y:S05]  /*15780*/  BSYNC.RECONVERGENT B2 ;  /* 0x0000000000027941 */ /* 0x000fea0003800200 */
.L_x_8388:
        /* <DEDUP_REMOVED lines=61> */
.L_x_8386:
[----:B------:R-:W-:Y:S05]  /*15b60*/  BSYNC.RECONVERGENT B1 ;  /* 0x0000000000017941 */ /* 0x000fea0003800200 */
.L_x_8385:
[----:B------:R-:W-:Y:S01]  /*15b70*/  I2FP.F32.U32 R11, R85 ;  /* 0x00000055000b7245 */ /* 0x000fe20000201000 */
[----:B------:R-:W-:Y:S01]  /*15b80*/  HADD2.F32 R85, -RZ, R56.H1_H1 ;  /* 0x30000038ff557230 */ /* 0x000fe20000004100 */
        /* <DEDUP_REMOVED lines=21> */
.L_x_8392:
        /* <DEDUP_REMOVED lines=13> */
.L_x_8394:
[----:B------:R-:W-:Y:S05]  /*15db0*/  BSYNC.RECONVERGENT B2 ;  /* 0x0000000000027941 */ /* 0x000fea0003800200 */
.L_x_8393:
        /* <DEDUP_REMOVED lines=56> */
[----:B------:R-:W-:Y:S01]  /*16140*/  IMAD.MOV.U32 R0, RZ, RZ, R96 ;  /* 0x000000ffff007224 */ /* 0x000fe200078e0060 */
[----:B------:R-:W-:Y:S01]  /*16150*/  LOP3.LUT R6, R4, UR5, R87, 0x96, !PT ;  /* 0x0000000504067c12 */ /* 0x000fe2000f8e9657 */
[----:B------:R-:W-:Y:S01]  /*16160*/  HFMA2 R96, -RZ, RZ, 0, 0 ;  /* 0x00000000ff607431 */ /* 0x000fe200000001ff */
[----:B------:R-:W-:Y:S01]  /*16170*/  MOV R4, R93 ;  /* 0x0000005d00047202 */ /* 0x000fe20000000f00 */
[----:B------:R-:W-:-:S07]  /*16180*/  IMAD.MOV.U32 R93, RZ, RZ, R86 ;  /* 0x000000ffff5d7224 */ /* 0x000fce00078e0056 */
.L_x_8391:
[----:B------:R-:W-:Y:S05]  /*16190*/  BSYNC.RECONVERGENT B1 ;  /* 0x0000000000017941 */ /* 0x000fea0003800200 */
.L_x_8390:
[----:B------:R-:W-:Y:S01]  /*161a0*/  ISETP.NE.AND P2, PT, R96, 0x1, PT ;  /* 0x000000016000780c */ /* 0x000fe20003f45270 */
[----:B------:R-:W-:Y:S01]  /*161b0*/  HADD2.F32 R87, -RZ, R89.H0_H0 ;  /* 0x20000059ff577230 */ /* 0x000fe20000004100 */
        /* <DEDUP_REMOVED lines=17> */
.L_x_8397:
        /* <DEDUP_REMOVED lines=13> */
.L_x_8399:
[----:B------:R-:W-:Y:S05]  /*163a0*/  BSYNC.RECONVERGENT B2 ;  /* 0x0000000000027941 */ /* 0x000fea0003800200 */
.L_x_8398:
        /* <DEDUP_REMOVED lines=61> */
.L_x_8396:
[----:B------:R-:W-:Y:S05]  /*16780*/  BSYNC.RECONVERGENT B1 ;  /* 0x0000000000017941 */ /* 0x000fea0003800200 */
.L_x_8395:
[----:B------:R-:W-:Y:S01]  /*16790*/  I2FP.F32.U32 R11, R11 ;  /* 0x0000000b000b7245 */ /* 0x000fe20000201000 */
[----:B------:R-:W-:Y:S01]  /*167a0*/  HADD2.F32 R87, -RZ, R57.H0_H0 ;  /* 0x20000039ff577230 */ /* 0x000fe20000004100 */
[----:B------:R-:W-:Y:S03]  /*167b0*/  BSSY.RECONVERGENT B1, `(.L_x_8400) ;  /* 0x0000060000017945 */ /* 0x000fe60003800200 */
[----:B------:R-:W-:Y:S01]  /*167c0*/  FFMA.FTZ R86, R11, R122, 1.1641532182693481445e-10 ;  /* 0x2f0000000b567423 */ /* 0x000fe2000001007a */
[----:B------:R-:W-:Y:S01]  /*167d0*/  FMUL.FTZ R87, R87, R120 ;  /* 0x0000007857577220 */ /* 0x000fe20000410000 */
[----:B------:R-:W-:Y:S01]  /*167e0*/  FSEL R11, R4, RZ, P4 ;  /* 0x000000ff040b7208 */ /* 0x000fe20002000000 */
[----:B------:R-:W-:Y:S02]  /*167f0*/  IMAD.MOV.U32 R4, RZ, RZ, R0 ;  /* 0x000000ffff047224 */ /* 0x000fe400078e0000 */
[----:B------:R-:W-:-:S04]  /*16800*/  FSETP.GTU.FTZ.AND P2, PT, R86, R121, PT ;  /* 0x000000795600720b */ /* 0x000fc80003f5c000 */
[----:B------:R-:W-:Y:S01]  /*16810*/  FSEL R86, R87, RZ, !P2 ;  /* 0x000000ff57567208 */ /* 0x000fe20005000000 */
[----:B------:R-:W-:Y:S01]  /*16820*/  HFMA2 R87, -RZ, RZ, 0, 1.1920928955078125e-07 ;  /* 0x00000002ff577431 */ /* 0x000fe200000001ff */
        /* <DEDUP_REMOVED lines=13> */
.L_x_8402:
        /* <DEDUP_REMOVED lines=13> */
.L_x_8404:
[----:B------:R-:W-:Y:S05]  /*169d0*/  BSYNC.RECONVERGENT B2 ;  /* 0x0000000000027941 */ /* 0x000fea0003800200 */
.L_x_8403:
        /* <DEDUP_REMOVED lines=61> */
.L_x_8401:
[----:B------:R-:W-:Y:S05]  /*16db0*/  BSYNC.RECONVERGENT B1 ;  /* 0x0000000000017941 */ /* 0x000fea0003800200 */
.L_x_8400:
        /* <DEDUP_REMOVED lines=19> */
.L_x_8407:
        /* <DEDUP_REMOVED lines=13> */
.L_x_8409:
[----:B------:R-:W-:Y:S05]  /*16fc0*/  BSYNC.RECONVERGENT B2 ;  /* 0x0000000000027941 */ /* 0x000fea0003800200 */
.L_x_8408:
        /* <DEDUP_REMOVED lines=61> */
.L_x_8406:
[----:B------:R-:W-:Y:S05]  /*173a0*/  BSYNC.RECONVERGENT B1 ;  /* 0x0000000000017941 */ /* 0x000fea0003800200 */
.L_x_8405:
        /* <DEDUP_REMOVED lines=23> */
.L_x_8412:
        /* <DEDUP_REMOVED lines=13> */
.L_x_8414:
[----:B------:R-:W-:Y:S05]  /*175f0*/  BSYNC.RECONVERGENT B2 ;  /* 0x0000000000027941 */ /* 0x000fea0003800200 */
.L_x_8413:
        /* <DEDUP_REMOVED lines=61> */
.L_x_8411:
[----:B------:R-:W-:Y:S05]  /*179d0*/  BSYNC.RECONVERGENT B1 ;  /* 0x0000000000017941 */ /* 0x000fea0003800200 */
.L_x_8410:
        /* <DEDUP_REMOVED lines=18> */
.L_x_8417:
        /* <DEDUP_REMOVED lines=13> */
.L_x_8419:
[----:B------:R-:W-:Y:S05]  /*17bd0*/  BSYNC.RECONVERGENT B2 ;  /* 0x0000000000027941 */ /* 0x000fea0003800200 */
.L_x_8418:
        /* <DEDUP_REMOVED lines=61> */
.L_x_8416:
[----:B------:R-:W-:Y:S05]  /*17fb0*/  BSYNC.RECONVERGENT B1 ;  /* 0x0000000000017941 */ /* 0x000fea0003800200 */
.L_x_8415:
[----:B------:R-:W-:Y:S01]  /*17fc0*/  I2FP.F32.U32 R11, R11 ;  /* 0x0000000b000b7245 */ /* 0x000fe20000201000 */
[----:B------:R-:W-:Y:S01]  /*17fd0*/  HADD2.F32 R89, -RZ, R58.H0_H0 ;  /* 0x2000003aff597230 */ /* 0x000fe20000004100 */
[----:B------:R-:W-:Y:S01]  /*17fe0*/  BSSY.RECONVERGENT B1, `(.L_x_8420) ;  /* 0x0000060000017945 */ /* 0x000fe20003800200 */
[----:B------:R-:W-:Y:S02]  /*17ff0*/  HFMA2 R98, -RZ, RZ, 0, 1.1920928955078125e-07 ;  /* 0x00000002ff627431 */ /* 0x000fe400000001ff */
[----:B------:R-:W-:Y:S01]  /*18000*/  FFMA.FTZ R88, R11, R122, 1.1641532182693481445e-10 ;  /* 0x2f0000000b587423 */ /* 0x000fe2000001007a */
[----:B------:R-:W-:Y:S01]  /*18010*/  FMUL.FTZ R89, R89, R120 ;  /* 0x0000007859597220 */ /* 0x000fe20000410000 */
[----:B------:R-:W-:Y:S01]  /*18020*/  FSEL R11, R4, RZ, P2 ;  /* 0x000000ff040b7208 */ /* 0x000fe20001000000 */
[----:B------:R-:W-:Y:S02]  /*18030*/  IMAD.MOV.U32 R4, RZ, RZ, R0 ;  /* 0x000000ffff047224 */ /* 0x000fe400078e0000 */
        /* <DEDUP_REMOVED lines=15> */
.L_x_8422:
        /* <DEDUP_REMOVED lines=13> */
.L_x_8424:
[----:B------:R-:W-:Y:S05]  /*18200*/  BSYNC.RECONVERGENT B2 ;  /* 0x0000000000027941 */ /* 0x000fea0003800200 */
.L_x_8423:
        /* <DEDUP_REMOVED lines=61> */
.L_x_8421:
[----:B------:R-:W-:Y:S05]  /*185e0*/  BSYNC.RECONVERGENT B1 ;  /* 0x0000000000017941 */ /* 0x000fea0003800200 */
.L_x_8420:
        /* <DEDUP_REMOVED lines=18> */
.L_x_8427:
        /* <DEDUP_REMOVED lines=13> */
.L_x_8429:
[----:B------:R-:W-:Y:S05]  /*187e0*/  BSYNC.RECONVERGENT B2 ;  /* 0x0000000000027941 */ /* 0x000fea0003800200 */
.L_x_8428:
        /* <DEDUP_REMOVED lines=61> */
.L_x_8426:
[----:B------:R-:W-:Y:S05]  /*18bc0*/  BSYNC.RECONVERGENT B1 ;  /* 0x0000000000017941 */ /* 0x000fea0003800200 */
.L_x_8425:
        /* <DEDUP_REMOVED lines=23> */
.L_x_8432:
        /* <DEDUP_REMOVED lines=13> */
.L_x_8434:
[----:B------:R-:W-:Y:S05]  /*18e10*/  BSYNC.RECONVERGENT B2 ;  /* 0x0000000000027941 */ /* 0x000fea0003800200 */
.L_x_8433:
        /* <DEDUP_REMOVED lines=61> */
.L_x_8431:
[----:B------:R-:W-:Y:S05]  /*191f0*/  BSYNC.RECONVERGENT B1 ;  /* 0x0000000000017941 */ /* 0x000fea0003800200 */
.L_x_8430:
        /* <DEDUP_REMOVED lines=18> */
.L_x_8437:
        /* <DEDUP_REMOVED lines=13> */
.L_x_8439:
[----:B------:R-:W-:Y:S05]  /*193f0*/  BSYNC.RECONVERGENT B2 ;  /* 0x0000000000027941 */ /* 0x000fea0003800200 */
.L_x_8438:
        /* <DEDUP_REMOVED lines=60> */
[----:B------:R-:W-:-:S07]  /*197c0*/  LOP3.LUT R6, R108, UR5, R99, 0x96, !PT ;  /* 0x000000056c067c12 */ /* 0x000fce000f8e9663 */
.L_x_8436:
[----:B------:R-:W-:Y:S05]  /*197d0*/  BSYNC.RECONVERGENT B1 ;  /* 0x0000000000017941 */ /* 0x000fea0003800200 */
.L_x_8435:
        /* <DEDUP_REMOVED lines=23> */
.L_x_8442:
        /* <DEDUP_REMOVED lines=13> */
.L_x_8444:
[----:B------:R-:W-:Y:S05]  /*19a20*/  BSYNC.RECONVERGENT B2 ;  /* 0x0000000000027941 */ /* 0x000fea0003800200 */
.L_x_8443:
        /* <DEDUP_REMOVED lines=61> */
.L_x_8441:
[----:B------:R-:W-:Y:S05]  /*19e00*/  BSYNC.RECONVERGENT B1 ;  /* 0x0000000000017941 */ /* 0x000fea0003800200 */
.L_x_8440:
[----:B------:R-:W-:Y:S01]  /*19e10*/  ISETP.NE.AND P6, PT, R99, 0x1, PT ;  /* 0x000000016300780c */ /* 0x000fe20003fc5270 */
[----:B------:R-:W-:Y:S01]  /*19e20*/  HADD2.F32 R91, -RZ, R91.H1_H1 ;  /* 0x3000005bff5b7230 */ /* 0x000fe20000004100 */
        /* <DEDUP_REMOVED lines=16> */
.L_x_8447:
        /* <DEDUP_REMOVED lines=15> */
.L_x_8449:
[----:B------:R-:W-:Y:S05]  /*1a020*/  BSYNC.RECONVERGENT B2 ;  /* 0x0000000000027941 */ /* 0x000fea0003800200 */
.L_x_8448:
        /* <DEDUP_REMOVED lines=61> */
.L_x_8446:
[----:B------:R-:W-:Y:S05]  /*1a400*/  BSYNC.RECONVERGENT B1 ;  /* 0x0000000000017941 */ /* 0x000fea0003800200 */
.L_x_8445:
        /* <DEDUP_REMOVED lines=10> */
[----:B------:R-:W-:Y:S01]  /*1a4b0*/  @P1 FADD.FTZ R91, R67, R91 ;  /* 0x0000005b435b1221 */ /* 0x000fe20000010000 */
[----:B------:R-:W-:Y:S06]  /*1a4c0*/  BRA `(.L_x_8450) ;  /* 0x0000003000487947 */ /* 0x000fec0003800000 */
.L_x_8369:
        /* <DEDUP_REMOVED lines=16> */
.L_x_8453:
        /* <DEDUP_REMOVED lines=13> */
.L_x_8455:
[----:B------:R-:W-:Y:S05]  /*1a6a0*/  BSYNC.RECONVERGENT B2 ;  /* 0x0000000000027941 */ /* 0x000fea0003800200 */
.L_x_8454:
        /* <DEDUP_REMOVED lines=57> */
[----:B------:R-:W-:Y:S01]  /*1aa40*/  IMAD.MOV.U32 R93, RZ, RZ, R84 ;  /* 0x000000ffff5d7224 */ /* 0x000fe200078e0054 */
[----:B------:R-:W-:Y:S01]  /*1aa50*/  LOP3.LUT R6, R4, UR5, R85, 0x96, !PT ;  /* 0x0000000504067c12 */ /* 0x000fe2000f8e9655 */
[----:B------:R-:W-:Y:S01]  /*1aa60*/  IMAD.MOV.U32 R86, RZ, RZ, RZ ;  /* 0x000000ffff567224 */ /* 0x000fe200078e00ff */
[----:B------:R-:W-:-:S07]  /*1aa70*/  MOV R84, R2 ;  /* 0x0000000200547202 */ /* 0x000fce0000000f00 */
.L_x_8452:
[----:B------:R-:W-:Y:S05]  /*1aa80*/  BSYNC.RECONVERGENT B1 ;  /* 0x0000000000017941 */ /* 0x000fea0003800200 */
.L_x_8451:
[----:B------:R-:W2:Y:S01]  /*1aa90*/  LDC R114, c[0x0][0x404] ;  /* 0x00010100ff727b82 */ /* 0x000ea20000000800 */
[----:B------:R-:W-:Y:S01]  /*1aaa0*/  HFMA2 R111, -RZ, RZ, 0.1171875, 0 ;  /* 0x2f800000ff6f7431 */ /* 0x000fe200000001ff */
[----:B------:R-:W-:Y:S01]  /*1aab0*/  ISETP.NE.AND P2, PT, R86, 0x1, PT ;  /* 0x000000015600780c */ /* 0x000fe20003f45270 */
[----:B------:R-:W-:Y:S01]  /*1aac0*/  BSSY.RECONVERGENT B1, `(.L_x_8456) ;  /* 0x000005c000017945 */ /* 0x000fe20003800200 */
[----:B------:R-:W-:Y:S01]  /*1aad0*/  I2FP.F32.U32 R2, R84 ;  /* 0x0000005400027245 */ /* 0x000fe20000201000 */
[----:B-----5:R-:W-:Y:S01]  /*1aae0*/  HADD2.F32 R110, -RZ, R88.H0_H0 ;  /* 0x20000058ff6e7230 */ /* 0x020fe20000004100 */
[----:B------:R-:W-:Y:S01]  /*1aaf0*/  MOV R4, R0 ;  /* 0x0000000000047202 */ /* 0x000fe20000000f00 */
[----:B------:R-:W-:Y:S02]  /*1ab00*/  IMAD.MOV.U32 R84, RZ, RZ, 0x2 ;  /* 0x00000002ff547424 */ /* 0x000fe400078e00ff */
[----:B------:R-:W-:-:S05]  /*1ab10*/  FFMA.FTZ R85, R2, R111, 1.1641532182693481445e-10 ;  /* 0x2f00000002557423 */ /* 0x000fca000001006f */
        /* <DEDUP_REMOVED lines=11> */
.L_x_8458:
        /* <DEDUP_REMOVED lines=13> */
.L_x_8460:
[----:B------:R-:W-:Y:S05]  /*1aca0*/  BSYNC.RECONVERGENT B2 ;  /* 0x0000000000027941 */ /* 0x000fea0003800200 */
.L_x_8459:
        /* <DEDUP_REMOVED lines=61> */
.L_x_8457:
[----:B------:R-:W-:Y:S05]  /*1b080*/  BSYNC.RECONVERGENT B1 ;  /* 0x0000000000017941 */ /* 0x000fea0003800200 */
.L_x_8456:
        /* <DEDUP_REMOVED lines=8> */
[----:B01----:R-:W-:Y:S01]  /*1b110*/  P2R R94, PR, RZ, 0x8 ;  /* 0x00000008ff5e7803 */ /* 0x003fe20000000000 */
        /* <DEDUP_REMOVED lines=9> */
.L_x_8463:
        /* <DEDUP_REMOVED lines=13> */
.L_x_8465:
[----:B------:R-:W-:Y:S05]  /*1b280*/  BSYNC.RECONVERGENT B2 ;  /* 0x0000000000027941 */ /* 0x000fea0003800200 */
.L_x_8464:
        /* <DEDUP_REMOVED lines=61> */
.L_x_8462:
[----:B------:R-:W-:Y:S05]  /*1b660*/  BSYNC.RECONVERGENT B1 ;  /* 0x0000000000017941 */ /* 0x000fea0003800200 */
.L_x_8461:
[----:B------:R-:W-:Y:S01]  /*1b670*/  ISETP.NE.AND P2, PT, R86, 0x1, PT ;  /* 0x000000015600780c */ /* 0x000fe20003f45270 */
[----:B------:R-:W-:Y:S01]  /*1b680*/  BSSY.RECONVERGENT B1, `(.L_x_8466) ;  /* 0x000005c000017945 */ /* 0x000fe20003800200 */
[----:B------:R-:W-:Y:S01]  /*1b690*/  I2FP.F32.U32 R4, R4 ;  /* 0x0000000400047245 */ /* 0x000fe20000201000 */
[----:B------:R-:W-:Y:S02]  /*1b6a0*/  HADD2.F32 R108, -RZ, R89.H0_H0 ;  /* 0x20000059ff6c7230 */ /* 0x000fe40000004100 */
        /* <DEDUP_REMOVED lines=14> */
.L_x_8468:
        /* <DEDUP_REMOVED lines=13> */
.L_x_8470:
[----:B------:R-:W-:Y:S05]  /*1b860*/  BSYNC.RECONVERGENT B2 ;  /* 0x0000000000027941 */ /* 0x000fea0003800200 */
.L_x_8469:
        /* <DEDUP_REMOVED lines=61> */
.L_x_8467:
[----:B------:R-:W-:Y:S05]  /*1bc40*/  BSYNC.RECONVERGENT B1 ;  /* 0x0000000000017941 */ /* 0x000fea0003800200 */
.L_x_8466:
        /* <DEDUP_REMOVED lines=18> */
.L_x_8473:
        /* <DEDUP_REMOVED lines=13> */
.L_x_8475:
[----:B------:R-:W-:Y:S05]  /*1be40*/  BSYNC.RECONVERGENT B2 ;  /* 0x0000000000027941 */ /* 0x000fea0003800200 */
.L_x_8474:
        /* <DEDUP_REMOVED lines=61> */
.L_x_8472:
[----:B------:R-:W-:Y:S05]  /*1c220*/  BSYNC.RECONVERGENT B1 ;  /* 0x0000000000017941 */ /* 0x000fea0003800200 */
.L_x_8471:
        /* <DEDUP_REMOVED lines=17> */
.L_x_8478:
        /* <DEDUP_REMOVED lines=13> */
.L_x_8480:
[----:B------:R-:W-:Y:S05]  /*1c410*/  BSYNC.RECONVERGENT B2 ;  /* 0x0000000000027941 */ /* 0x000fea0003800200 */
.L_x_8479:
        /* <DEDUP_REMOVED lines=61> */
.L_x_8477:
[----:B------:R-:W-:Y:S05]  /*1c7f0*/  BSYNC.RECONVERGENT B1 ;  /* 0x0000000000017941 */ /* 0x000fea0003800200 */
.L_x_8476:
        /* <DEDUP_REMOVED lines=17> */
.L_x_8483:
        /* <DEDUP_REMOVED lines=13> */
.L_x_8485:
[----:B------:R-:W-:Y:S05]  /*1c9e0*/  BSYNC.RECONVERGENT B2 ;  /* 0x0000000000027941 */ /* 0x000fea0003800200 */
.L_x_8484:
        /* <DEDUP_REMOVED lines=61> */
.L_x_8482:
[----:B------:R-:W-:Y:S05]  /*1cdc0*/  BSYNC.RECONVERGENT B1 ;  /* 0x0000000000017941 */ /* 0x000fea0003800200 */
.L_x_8481:
[----:B------:R-:W-:Y:S01]  /*1cdd0*/  ISETP.NE.AND P5, PT, R86, 0x1, PT ;  /* 0x000000015600780c */ /* 0x000fe20003fa5270 */
[----:B------:R-:W-:Y:S01]  /*1cde0*/  BSSY.RECONVERGENT B1, `(.L_x_8486) ;  /* 0x000005b000017945 */ /* 0x000fe20003800200 */
[----:B------:R-:W-:Y:S01]  /*1cdf0*/  I2FP.F32.U32 R4, R4 ;  /* 0x0000000400047245 */ /* 0x000fe20000201000 */
[----:B------:R-:W-:Y:S01]  /*1ce00*/  HADD2.F32 R85, -RZ, R91.H0_H0 ;  /* 0x2000005bff557230 */ /* 0x000fe20000004100 */
[----:B------:R-:W-:-:S03]  /*1ce10*/  MOV R88, R0 ;  /* 0x0000000000587202 */ /* 0x000fc60000000f00 */
        /* <DEDUP_REMOVED lines=12> */
.L_x_8488:
        /* <DEDUP_REMOVED lines=13> */
.L_x_8490:
[----:B------:R-:W-:Y:S05]  /*1cfb0*/  BSYNC.RECONVERGENT B2 ;  /* 0x0000000000027941 */ /* 0x000fea0003800200 */
.L_x_8489:
        /* <DEDUP_REMOVED lines=55> */
[----:B------:R-:W-:Y:S02]  /*1d330*/  MOV R0, R88 ;  /* 0x0000005800007202 */ /* 0x000fe40000000f00 */
[----:B------:R-:W-:Y:S01]  /*1d340*/  LOP3.LUT R5, R98, UR4, R89, 0x96, !PT ;  /* 0x0000000462057c12 */ /* 0x000fe2000f8e9659 */
[----:B------:R-:W-:Y:S01]  /*1d350*/  IMAD.MOV.U32 R88, RZ, RZ, R93 ;  /* 0x000000ffff587224 */ /* 0x000fe200078e005d */
[----:B------:R-:W-:Y:S01]  /*1d360*/  LOP3.LUT R6, R4, UR5, R87, 0x96, !PT ;  /* 0x0000000504067c12 */ /* 0x000fe2000f8e9657 */
[----:B------:R-:W-:Y:S01]  /*1d370*/  IMAD.MOV.U32 R4, RZ, RZ, RZ ;  /* 0x000000ffff047224 */ /* 0x000fe200078e00ff */
[----:B------:R-:W-:-:S07]  /*1d380*/  MOV R93, R86 ;  /* 0x00000056005d7202 */ /* 0x000fce0000000f00 */
.L_x_8487:
[----:B------:R-:W-:Y:S05]  /*1d390*/  BSYNC.RECONVERGENT B1 ;  /* 0x0000000000017941 */ /* 0x000fea0003800200 */
.L_x_8486:
        /* <DEDUP_REMOVED lines=37> */
.L_x_8450:
        /* <DEDUP_REMOVED lines=19> */
[----:B-1----:R-:W-:Y:S01]  /*1d720*/  IMAD.WIDE.U32 R94, R92, 0x20, R94 ;  /* 0x000000205c5e7825 */ /* 0x002fe200078e005e */
[----:B------:R-:W-:-:S04]  /*1d730*/  MOV R2, R93 ;  /* 0x0000005d00027202 */ /* 0x000fc80000000f00 */
[----:B------:R2:W-:Y:S04]  /*1d740*/  STG.E.128 desc[UR6][R94.64], R84 ;  /* 0x000000545e007986 */ /* 0x0005e8000c101d06 */
[----:B------:R2:W-:Y:S04]  /*1d750*/  STG.E.128 desc[UR6][R94.64+0x10], R88 ;  /* 0x000010585e007986 */ /* 0x0005e8000c101d06 */
[----:B------:R2:W-:Y:S01]  /*1d760*/  STG.E.64 desc[UR6][R98.64], R96 ;  /* 0x0000006062007986 */ /* 0x0005e2000c101b06 */
[----:B------:R-:W-:Y:S05]  /*1d770*/  @!P0 BRA `(.L_x_8368) ;  /* 0x0000000000508947 */ /* 0x000fea0003800000 */
[----:B--2---:R-:W-:Y:S01]  /*1d780*/  IMAD.U32 R94, R104, 0x10000, RZ ;  /* 0x00010000685e7824 */ /* 0x004fe200078e00ff */
[----:B------:R-:W-:Y:S01]  /*1d790*/  LOP3.LUT R93, R11, 0xffff, RZ, 0xc0, !PT ;  /* 0x0000ffff0b5d7812 */ /* 0x000fe200078ec0ff */
[----:B------:R-:W0:Y:S01]  /*1d7a0*/  LDC.64 R108, c[0x0][0x3b8] ;  /* 0x0000ee00ff6c7b82 */ /* 0x000e220000000a00 */
[----:B------:R-:W-:Y:S02]  /*1d7b0*/  PRMT R96, R105, 0x7104, RZ ;  /* 0x0000710469607816 */ /* 0x000fe400000000ff */
[----:B------:R-:W-:Y:S02]  /*1d7c0*/  LOP3.LUT R94, R94, 0xff0000, RZ, 0xc0, !PT ;  /* 0x00ff00005e5e7812 */ /* 0x000fe400078ec0ff */
[----:B------:R-:W-:Y:S02]  /*1d7d0*/  LOP3.LUT R98, R112, 0xff, RZ, 0xc0, !PT ;  /* 0x000000ff70627812 */ /* 0x000fe400078ec0ff */
[----:B------:R-:W-:Y:S02]  /*1d7e0*/  PRMT R93, R94, 0x4210, R93 ;  /* 0x000042105e5d7816 */ /* 0x000fe4000000005d */
[----:B------:R-:W-:Y:S01]  /*1d7f0*/  LOP3.LUT R94, R106, 0xff, RZ, 0xc0, !PT ;  /* 0x000000ff6a5e7812 */ /* 0x000fe200078ec0ff */
[----:B------:R-:W-:Y:S01]  /*1d800*/  IMAD.WIDE.U32 R98, R98, 0x100, RZ ;  /* 0x0000010062627825 */ /* 0x000fe200078e00ff */
[----:B------:R-:W-:-:S02]  /*1d810*/  LOP3.LUT R93, R93, 0xff00, R96, 0xf8, !PT ;  /* 0x0000ff005d5d7812 */ /* 0x000fc400078ef860 */
[----:B------:R-:W-:Y:S01]  /*1d820*/  LOP3.LUT R96, R107, 0xff, RZ, 0xc0, !PT ;  /* 0x000000ff6b607812 */ /* 0x000fe200078ec0ff */
[----:B------:R-:W-:Y:S01]  /*1d830*/  IMAD.WIDE.U32 R94, R94, 0x1000000, RZ ;  /* 0x010000005e5e7825 */ /* 0x000fe200078e00ff */
[----:B------:R-:W-:-:S03]  /*1d840*/  LOP3.LUT R93, R93, 0xff, R116, 0xf8, !PT ;  /* 0x000000ff5d5d7812 */ /* 0x000fc600078ef874 */
[----:B------:R-:W-:-:S05]  /*1d850*/  IMAD.WIDE.U32 R96, R96, 0x10000, RZ ;  /* 0x0001000060607825 */ /* 0x000fca00078e00ff */
[----:B------:R-:W-:Y:S02]  /*1d860*/  LOP3.LUT R93, R97, R93, R95, 0xfe, !PT ;  /* 0x0000005d615d7212 */ /* 0x000fe400078efe5f */
[----:B------:R-:W-:Y:S02]  /*1d870*/  LOP3.LUT R94, R98, R94, R96, 0xfe, !PT ;  /* 0x0000005e625e7212 */ /* 0x000fe400078efe60 */
[----:B------:R-:W-:Y:S01]  /*1d880*/  LOP3.LUT R95, R93, R99, RZ, 0xfc, !PT ;  /* 0x000000635d5f7212 */ /* 0x000fe200078efcff */
[----:B0-----:R-:W-:Y:S01]  /*1d890*/  IMAD.WIDE.U32 R92, R92, 0x8, R108 ;  /* 0x000000085c5c7825 */ /* 0x001fe200078e006c */
[----:B------:R-:W-:-:S05]  /*1d8a0*/  LOP3.LUT R94, R94, 0xff, R117, 0xf8, !PT ;  /* 0x000000ff5e5e7812 */ /* 0x000fca00078ef875 */
[----:B------:R3:W-:Y:S02]  /*1d8b0*/  STG.E.64 desc[UR6][R92.64], R94 ;  /* 0x0000005e5c007986 */ /* 0x0007e4000c101b06 */
.L_x_8368:
[----:B------:R-:W-:Y:S05]  /*1d8c0*/  BSYNC.RECONVERGENT B0 ;  /* 0x0000000000007941 */ /* 0x000fea0003800200 */
.L_x_8367:
[----:B0-2---:R-:W2:Y:S01]  /*1d8d0*/  LDL R98, [R1] ;  /* 0x0000000001627983 */ /* 0x005ea20000100800 */
[----:B---3--:R-:W-:Y:S01]  /*1d8e0*/  FADD.FTZ R92, RZ, R68 ;  /* 0x00000044ff5c7221 */ /* 0x008fe20000010000 */
[C---:B------:R-:W-:Y:S01]  /*1d8f0*/  ISETP.GE.U32.AND P0, PT, R113.reuse, 0x80, PT ;  /* 0x000000807100780c */ /* 0x040fe20003f06070 */
[----:B------:R-:W-:Y:S01]  /*1d900*/  BSSY.RECONVERGENT B0, `(.L_x_8491) ;  /* 0x000006e000007945 */ /* 0x000fe20003800200 */
[----:B------:R-:W-:Y:S01]  /*1d910*/  ISETP.GT.U32.AND P2, PT, R113, 0xff, PT ;  /* 0x000000ff7100780c */ /* 0x000fe20003f44070 */
[----:B------:R-:W-:Y:S01]  /*1d920*/  FADD.FTZ R93, R69, R92 ;  /* 0x0000005c455d7221 */ /* 0x000fe20000010000 */
[----:B------:R-:W-:Y:S01]  /*1d930*/  ISETP.GT.U32.AND P1, PT, R113, 0x17f, PT ;  /* 0x0000017f7100780c */ /* 0x000fe20003f24070 */
[----:B------:R-:W0:Y:S02]  /*1d940*/  S2R R110, SR_TID.X ;  /* 0x00000000006e7919 */ /* 0x000e240000002100 */
[----:B------:R-:W-:-:S04]  /*1d950*/  FADD.FTZ R92, R70, R93 ;  /* 0x0000005d465c7221 */ /* 0x000fc80000010000 */
[----:B------:R-:W-:-:S04]  /*1d960*/  FADD.FTZ R93, R71, R92 ;  /* 0x0000005c475d7221 */ /* 0x000fc80000010000 */
[----:B------:R-:W-:-:S04]  /*1d970*/  FADD.FTZ R92, R72, R93 ;  /* 0x0000005d485c7221 */ /* 0x000fc80000010000 */
[----:B------:R-:W-:-:S04]  /*1d980*/  FADD.FTZ R93, R73, R92 ;  /* 0x0000005c495d7221 */ /* 0x000fc80000010000 */
[----:B------:R-:W-:-:S04]  /*1d990*/  FADD.FTZ R92, R74, R93 ;  /* 0x0000005d4a5c7221 */ /* 0x000fc80000010000 */
[----:B------:R-:W-:-:S05]  /*1d9a0*/  FADD.FTZ R92, R75, R92 ;  /* 0x0000005c4b5c7221 */ /* 0x000fca0000010000 */
[----:B------:R-:W-:-:S05]  /*1d9b0*/  FSEL R93, R92, RZ, P0 ;  /* 0x000000ff5c5d7208 */ /* 0x000fca0000000000 */
[----:B------:R-:W-:Y:S01]  /*1d9c0*/  FADD.FTZ R92, R76, R93 ;  /* 0x0000005d4c5c7221 */ /* 0x000fe20000010000 */
[----:B0-----:R-:W-:-:S03]  /*1d9d0*/  LOP3.LUT R99, R110, 0x1f, RZ, 0xc0, !PT ;  /* 0x0000001f6e637812 */ /* 0x001fc600078ec0ff */
[----:B-1----:R-:W-:-:S04]  /*1d9e0*/  FADD.FTZ R95, R77, R92 ;  /* 0x0000005c4d5f7221 */ /* 0x002fc80000010000 */
        /* <DEDUP_REMOVED lines=24> */
[----:B--2---:R-:W-:-:S04]  /*1db70*/  FMUL.FTZ R92, R98, R92 ;  /* 0x0000005c625c7220 */ /* 0x004fc80000410000 */
        /* <DEDUP_REMOVED lines=70> */
.L_x_8492:
[----:B------:R-:W-:Y:S05]  /*1dfe0*/  BSYNC.RECONVERGENT B0 ;  /* 0x0000000000007941 */ /* 0x000fea0003800200 */
.L_x_8491:
        /* <DEDUP_REMOVED lines=12> */
.L_x_8494:
[----:B------:R-:W-:Y:S05]  /*1e0b0*/  BSYNC.RECONVERGENT B0 ;  /* 0x0000000000007941 */ /* 0x000fea0003800200 */
.L_x_8493:
        /* <DEDUP_REMOVED lines=8> */
[----:B------:R-:W-:Y:S01]  /*1e140*/  I2FP.F32.S32 R97, R94 ;  /* 0x0000005e00617245 */ /* 0x000fe20000201400 */
[----:B0-----:R-:W-:-:S03]  /*1e150*/  FADD.FTZ R109, -R108, R92 ;  /* 0x0000005c6c6d7221 */ /* 0x001fc60000010100 */
[----:B------:R-:W-:Y:S01]  /*1e160*/  I2FP.F32.S32 R94, R95 ;  /* 0x0000005f005e7245 */ /* 0x000fe20000201400 */
[----:B------:R-:W-:Y:S02]  /*1e170*/  FMUL.FTZ R114, R108, R97 ;  /* 0x000000616c727220 */ /* 0x000fe40000410000 */
[----:B------:R-:W0:Y:S01]  /*1e180*/  SHFL.DOWN PT, R108, R95, 0x1, 0x1f ;  /* 0x08201f005f6c7f89 */ /* 0x000e2200000e0000 */
[----:B------:R-:W1:Y:S01]  /*1e190*/  MUFU.RCP R96, R94 ;  /* 0x0000005e00607308 */ /* 0x000e620000001000 */
[----:B------:R-:W-:Y:S01]  /*1e1a0*/  FFMA.FTZ R115, R111, R92, R114 ;  /* 0x0000005c6f737223 */ /* 0x000fe20000010072 */
[----:B------:R-:W-:Y:S01]  /*1e1b0*/  FMUL.FTZ R109, R109, R109 ;  /* 0x0000006d6d6d7220 */ /* 0x000fe20000410000 */
[----:B--2---:R-:W-:-:S03]  /*1e1c0*/  FADD.FTZ R93, R98, R93 ;  /* 0x0000005d625d7221 */ /* 0x004fc60000010000 */
[----:B------:R-:W-:-:S04]  /*1e1d0*/  FMUL.FTZ R92, R109, R111 ;  /* 0x0000006f6d5c7220 */ /* 0x000fc80000410000 */
[----:B------:R-:W-:Y:S01]  /*1e1e0*/  FMUL.FTZ R92, R92, R97 ;  /* 0x000000615c5c7220 */ /* 0x000fe20000410000 */
[----:B-1----:R-:W-:-:S03]  /*1e1f0*/  FMUL.FTZ R99, R96, R115 ;  /* 0x0000007360637220 */ /* 0x002fc60000410000 */
[----:B------:R-:W-:Y:S02]  /*1e200*/  FFMA.FTZ R96, R96, R92, R93 ;  /* 0x0000005c60607223 */ /* 0x000fe4000001005d */
[----:B------:R-:W1:Y:S01]  /*1e210*/  SHFL.DOWN PT, R98, R99, 0x1, 0x1f ;  /* 0x08201f0063627f89 */ /* 0x000e6200000e0000 */
[-C--:B0-----:R-:W-:Y:S02]  /*1e220*/  IADD3 R92, PT, PT, R95, R108.reuse, RZ ;  /* 0x0000006c5f5c7210 */ /* 0x081fe40007ffe0ff */
[----:B------:R-:W-:Y:S01]  /*1e230*/  I2FP.F32.S32 R108, R108 ;  /* 0x0000006c006c7245 */ /* 0x000fe20000201400 */
[----:B------:R-:W0:Y:S01]  /*1e240*/  SHFL.DOWN PT, R93, R96, 0x1, 0x1f ;  /* 0x08201f00605d7f89 */ /* 0x000e2200000e0000 */
[----:B------:R-:W-:-:S06]  /*1e250*/  I2FP.F32.S32 R92, R92 ;  /* 0x0000005c005c7245 */ /* 0x000fcc0000201400 */
[----:B------:R-:W2:Y:S01]  /*1e260*/  MUFU.RCP R92, R92 ;  /* 0x0000005c005c7308 */ /* 0x000ea20000001000 */
[----:B-1----:R-:W-:Y:S01]  /*1e270*/  FADD.FTZ R95, R99, -R98 ;  /* 0x80000062635f7221 */ /* 0x002fe20000010000 */
[----:B------:R-:W-:-:S03]  /*1e280*/  FMUL.FTZ R97, R98, R108 ;  /* 0x0000006c62617220 */ /* 0x000fc60000410000 */
[----:B------:R-:W-:Y:S01]  /*1e290*/  FMUL.FTZ R95, R95, R95 ;  /* 0x0000005f5f5f7220 */ /* 0x000fe20000410000 */
[----:B------:R-:W-:Y:S01]  /*1e2a0*/  FFMA.FTZ R97, R94, R99, R97 ;  /* 0x000000635e617223 */ /* 0x000fe20000010061 */
[----:B0-----:R-:W-:Y:S02]  /*1e2b0*/  FADD.FTZ R93, R96, R93 ;  /* 0x0000005d605d7221 */ /* 0x001fe40000010000 */
[----:B------:R-:W-:Y:S01]  /*1e2c0*/  FMUL.FTZ R95, R94, R95 ;  /* 0x0000005f5e5f7220 */ /* 0x000fe20000410000 */
[----:B--2---:R-:W-:-:S03]  /*1e2d0*/  FMUL.FTZ R97, R92, R97 ;  /* 0x000000615c617220 */ /* 0x004fc60000410000 */
[----:B------:R-:W-:Y:S02]  /*1e2e0*/  FMUL.FTZ R95, R95, R108 ;  /* 0x0000006c5f5f7220 */ /* 0x000fe40000410000 */
[----:B------:R-:W0:Y:S01]  /*1e2f0*/  LDC R108, c[0x0][0x448] ;  /* 0x00011200ff6c7b82 */ /* 0x000e220000000800 */
[----:B------:R-:W1:Y:S01]  /*1e300*/  SHFL.IDX PT, R97, R97, RZ, 0x1f ;  /* 0x00001fff61617589 */ /* 0x000e6200000e0000 */
[----:B------:R-:W-:-:S05]  /*1e310*/  FFMA.FTZ R96, R92, R95, R93 ;  /* 0x0000005f5c607223 */ /* 0x000fca000001005d */
[----:B------:R-:W0:Y:S01]  /*1e320*/  SHFL.IDX PT, R109, R96, RZ, 0x1f ;  /* 0x00001fff606d7589 */ /* 0x000e2200000e0000 */
[----:B------:R-:W2:Y:S08]  /*1e330*/  @!P1 LDC.64 R94, c[0x0][0x3c0] ;  /* 0x0000f000ff5e9b82 */ /* 0x000eb00000000a00 */
[----:B------:R-:W3:Y:S01]  /*1e340*/  @!P1 LDC.64 R92, c[0x0][0x3c8] ;  /* 0x0000f200ff5c9b82 */ /* 0x000ee20000000a00 */
[----:B-1----:R-:W-:-:S05]  /*1e350*/  FMUL.FTZ R98, R97, R97 ;  /* 0x0000006161627220 */ /* 0x002fca0000410000 */
[----:B------:R-:W-:Y:S01]  /*1e360*/  FSEL R99, R98, RZ, P2 ;  /* 0x000000ff62637208 */ /* 0x000fe20001000000 */
[----:B0-----:R-:W-:Y:S01]  /*1e370*/  FFMA.FTZ R98, R109, UR20, R108 ;  /* 0x000000146d627c23 */ /* 0x001fe2000801006c */
[----:B------:R-:W-:-:S03]  /*1e380*/  MOV R109, UR16 ;  /* 0x00000010006d7c02 */ /* 0x000fc60008000f00 */
[----:B------:R-:W-:Y:S01]  /*1e390*/  FADD.FTZ R98, R98, R99 ;  /* 0x0000006362627221 */ /* 0x000fe20000010000 */
[----:B------:R-:W-:-:S03]  /*1e3a0*/  IMAD.U32 R99, RZ, RZ, UR16 ;  /* 0x00000010ff637e24 */ /* 0x000fc6000f8e00ff */
[----:B------:R-:W0:Y:S01]  /*1e3b0*/  MUFU.RSQ R108, R98 ;  /* 0x00000062006c7308 */ /* 0x000e220000001400 */
[----:B--2---:R-:W-:-:S04]  /*1e3c0*/  @!P1 IMAD.WIDE R94, R99, 0x4, R94 ;  /* 0x00000004635e9825 */ /* 0x004fc800078e025e */
[----:B---3--:R-:W-:Y:S01]  /*1e3d0*/  @!P1 IMAD.WIDE R92, R109, 0x4, R92 ;  /* 0x000000046d5c9825 */ /* 0x008fe200078e025c */
[----:B------:R1:W-:Y:S01]  /*1e3e0*/  @!P1 STG.E desc[UR6][R94.64], R97 ;  /* 0x000000615e009986 */ /* 0x0003e2000c101906 */
[----:B------:R-:W-:-:S03]  /*1e3f0*/  FSEL R109, R97, RZ, !P2 ;  /* 0x000000ff616d7208 */ /* 0x000fc60005000000 */
[----:B0-----:R1:W-:Y:S01]  /*1e400*/  @!P1 STG.E desc[UR6][R92.64], R108 ;  /* 0x0000006c5c009986 */ /* 0x0013e2000c101906 */
[----:B------:R-:W-:Y:S05]  /*1e410*/  @!P0 BRA `(.L_x_8496) ;  /* 0x00000004003c8947 */ /* 0x000fea0003800000 */
[--C-:B-1----:R-:W-:Y:S01]  /*1e420*/  FADD.FTZ R93, R74, -R109.reuse ;  /* 0x8000006d4a5d7221 */ /* 0x102fe20000010000 */
[----:B-----5:R-:W-:Y:S02]  /*1e430*/  HADD2.F32 R92, -RZ, R103.H0_H0 ;  /* 0x20000067ff5c7230 */ /* 0x020fe40000004100 */
[----:B------:R-:W-:Y:S01]  /*1e440*/  FADD.FTZ R95, R75, -R109 ;  /* 0x8000006d4b5f7221 */ /* 0x000fe20000010000 */
[----:B------:R-:W-:Y:S02]  /*1e450*/  HADD2.F32 R94, -RZ, R31.H0_H0 ;  /* 0x2000001fff5e7230 */ /* 0x000fe40000004100 */
[C---:B------:R-:W-:Y:S01]  /*1e460*/  FMUL.FTZ R93, R108.reuse, R93 ;  /* 0x0000005d6c5d7220 */ /* 0x040fe20000410000 */
[----:B------:R-:W-:Y:S02]  /*1e470*/  HADD2.F32 R122, -RZ, R15.H0_H0 ;  /* 0x2000000fff7a7230 */ /* 0x000fe40000004100 */
[----:B------:R-:W-:Y:S01]  /*1e480*/  FMUL.FTZ R99, R108, R95 ;  /* 0x0000005f6c637220 */ /* 0x000fe20000410000 */
[----:B------:R-:W-:-:S02]  /*1e490*/  HADD2.F32 R96, -RZ, R103.H1_H1 ;  /* 0x30000067ff607230 */ /* 0x000fc40000004100 */
[C---:B------:R-:W-:Y:S01]  /*1e4a0*/  FFMA.FTZ R92, R93.reuse, R92, R94 ;  /* 0x0000005c5d5c7223 */ /* 0x040fe2000001005e */
[----:B------:R-:W-:Y:S02]  /*1e4b0*/  HADD2.F32 R94, -RZ, R39.H0_H0 ;  /* 0x20000027ff5e7230 */ /* 0x000fe40000004100 */
[----:B------:R-:W-:Y:S02]  /*1e4c0*/  HADD2.F32 R98, -RZ, R31.H1_H1 ;  /* 0x3000001fff627230 */ /* 0x000fe40000004100 */
[----:B------:R-:W-:Y:S02]  /*1e4d0*/  HADD2.F32 R114, -RZ, R102.H0_H0 ;  /* 0x20000066ff727230 */ /* 0x000fe40000004100 */
[----:B------:R-:W-:Y:S01]  /*1e4e0*/  FFMA.FTZ R122, R93, R122, R94 ;  /* 0x0000007a5d7a7223 */ /* 0x000fe2000001005e */
[----:B------:R-:W-:Y:S02]  /*1e4f0*/  HADD2.F32 R94, -RZ, R15.H1_H1 ;  /* 0x3000000fff5e7230 */ /* 0x000fe40000004100 */
[----:B------:R-:W-:Y:S01]  /*1e500*/  FFMA.FTZ R95, R99, R96, R98 ;  /* 0x00000060635f7223 */ /* 0x000fe20000010062 */
[----:B------:R-:W-:-:S02]  /*1e510*/  HADD2.F32 R96, -RZ, R39.H1_H1 ;  /* 0x30000027ff607230 */ /* 0x000fc40000004100 */
[----:B------:R-:W-:Y:S01]  /*1e520*/  FADD.FTZ R93, R72, -R109 ;  /* 0x8000006d485d7221 */ /* 0x000fe20000010000 */
[----:B------:R-:W-:Y:S02]  /*1e530*/  HADD2.F32 R98, -RZ, R14.H0_H0 ;  /* 0x2000000eff627230 */ /* 0x000fe40000004100 */
[----:B------:R-:W-:Y:S02]  /*1e540*/  HADD2.F32 R97, -RZ, R38.H0_H0 ;  /* 0x20000026ff617230 */ /* 0x000fe40000004100 */
[----:B------:R-:W-:Y:S01]  /*1e550*/  FFMA.FTZ R99, R99, R94, R96 ;  /* 0x0000005e63637223 */ /* 0x000fe20000010060 */
[--C-:B------:R-:W-:Y:S02]  /*1e560*/  HADD2.F32 R94, -RZ, R30.reuse.H0_H0 ;  /* 0x2000001eff5e7230 */ /* 0x100fe40000004100 */
[----:B------:R-:W-:Y:S01]  /*1e570*/  FMUL.FTZ R93, R108, R93 ;  /* 0x0000005d6c5d7220 */ /* 0x000fe20000410000 */
[----:B------:R-:W-:Y:S01]  /*1e580*/  HADD2.F32 R96, -RZ, R30.H1_H1 ;  /* 0x3000001eff607230 */ /* 0x000fe20000004100 */
[----:B------:R-:W-:Y:S01]  /*1e590*/  F2FP.F16.F32.PACK_AB R95, R95, R92 ;  /* 0x0000005c5f5f723e */ /* 0x000fe200000000ff */
[----:B------:R-:W-:-:S02]  /*1e5a0*/  HADD2.F32 R120, -RZ, R14.H1_H1 ;  /* 0x3000000eff787230 */ /* 0x000fc40000004100 */
[C---:B------:R-:W-:Y:S01]  /*1e5b0*/  FFMA.FTZ R114, R93.reuse, R114, R94 ;  /* 0x000000725d727223 */ /* 0x040fe2000001005e */
[----:B------:R-:W-:Y:S01]  /*1e5c0*/  FFMA.FTZ R98, R93, R98, R97 ;  /* 0x000000625d627223 */ /* 0x000fe20000010061 */
[----:B------:R-:W-:Y:S01]  /*1e5d0*/  FADD.FTZ R93, R73, -R109 ;  /* 0x8000006d495d7221 */ /* 0x000fe20000010000 */
[----:B------:R-:W-:Y:S01]  /*1e5e0*/  HADD2.F32 R94, -RZ, R102.H1_H1 ;  /* 0x30000066ff5e7230 */ /* 0x000fe20000004100 */
[----:B------:R-:W-:Y:S01]  /*1e5f0*/  F2FP.F16.F32.PACK_AB R99, R99, R122 ;  /* 0x0000007a6363723e */ /* 0x000fe200000000ff */
[----:B------:R-:W-:Y:S02]  /*1e600*/  HADD2.F32 R121, -RZ, R38.H1_H1 ;  /* 0x30000026ff797230 */ /* 0x000fe40000004100 */
[----:B------:R-:W-:Y:S01]  /*1e610*/  FMUL.FTZ R93, R108, R93 ;  /* 0x0000005d6c5d7220 */ /* 0x000fe20000410000 */
[----:B------:R-:W-:Y:S02]  /*1e620*/  HADD2.F32 R97, -RZ, R13.H0_H0 ;  /* 0x2000000dff617230 */ /* 0x000fe40000004100 */
[----:B------:R-:W-:-:S02]  /*1e630*/  HADD2.F32 R111, -RZ, R37.H0_H0 ;  /* 0x20000025ff6f7230 */ /* 0x000fc40000004100 */
[C---:B------:R-:W-:Y:S01]  /*1e640*/  FFMA.FTZ R94, R93.reuse, R94, R96 ;  /* 0x0000005e5d5e7223 */ /* 0x040fe20000010060 */
[----:B------:R-:W-:Y:S01]  /*1e650*/  FFMA.FTZ R121, R93, R120, R121 ;  /* 0x000000785d797223 */ /* 0x000fe20000010079 */
[----:B------:R-:W-:Y:S01]  /*1e660*/  FADD.FTZ R93, R70, -R109 ;  /* 0x8000006d465d7221 */ /* 0x000fe20000010000 */
[----:B------:R-:W-:Y:S02]  /*1e670*/  HADD2.F32 R96, -RZ, R101.H0_H0 ;  /* 0x20000065ff607230 */ /* 0x000fe40000004100 */
[----:B------:R-:W-:Y:S02]  /*1e680*/  HADD2.F32 R120, -RZ, R29.H0_H0 ;  /* 0x2000001dff787230 */ /* 0x000fe40000004100 */
[----:B------:R-:W-:Y:S01]  /*1e690*/  FMUL.FTZ R115, R108, R93 ;  /* 0x0000005d6c737220 */ /* 0x000fe20000410000 */
[----:B------:R-:W-:Y:S01]  /*1e6a0*/  HADD2.F32 R92, -RZ, R28.H0_H0 ;  /* 0x2000001cff5c7230 */ /* 0x000fe20000004100 */
[----:B------:R-:W-:Y:S01]  /*1e6b0*/  F2FP.F16.F32.PACK_AB R94, R94, R114 ;  /* 0x000000725e5e723e */ /* 0x000fe200000000ff */
[----:B------:R-:W-:-:S02]  /*1e6c0*/  HADD2.F32 R125, -RZ, R36.H0_H0 ;  /* 0x20000024ff7d7230 */ /* 0x000fc40000004100 */
[C---:B------:R-:W-:Y:S01]  /*1e6d0*/  FFMA.FTZ R93, R115.reuse, R96, R120 ;  /* 0x00000060735d7223 */ /* 0x040fe20000010078 */
[----:B------:R-:W-:Y:S01]  /*1e6e0*/  FFMA.FTZ R115, R115, R97, R111 ;  /* 0x0000006173737223 */ /* 0x000fe2000001006f */
[----:B------:R-:W-:Y:S01]  /*1e6f0*/  FADD.FTZ R97, R71, -R109 ;  /* 0x8000006d47617221 */ /* 0x000fe20000010000 */
[----:B------:R-:W-:Y:S01]  /*1e700*/  HADD2.F32 R111, -RZ, R29.H1_H1 ;  /* 0x3000001dff6f7230 */ /* 0x000fe20000004100 */
[----:B------:R-:W-:Y:S01]  /*1e710*/  F2FP.F16.F32.PACK_AB R98, R121, R98 ;  /* 0x000000627962723e */ /* 0x000fe200000000ff */
[----:B------:R-:W-:Y:S02]  /*1e720*/  HADD2.F32 R96, -RZ, R37.H1_H1 ;  /* 0x30000025ff607230 */ /* 0x000fe40000004100 */
[----:B------:R-:W-:Y:S01]  /*1e730*/  FMUL.FTZ R120, R108, R97 ;  /* 0x000000616c787220 */ /* 0x000fe20000410000 */
[----:B------:R-:W-:-:S05]  /*1e740*/  HADD2.F32 R97, -RZ, R101.H1_H1 ;  /* 0x30000065ff617230 */ /* 0x000fca0000004100 */
[----:B------:R-:W-:Y:S01]  /*1e750*/  FFMA.FTZ R97, R120, R97, R111 ;  /* 0x0000006178617223 */ /* 0x000fe2000001006f */
[----:B------:R-:W-:-:S04]  /*1e760*/  HADD2.F32 R111, -RZ, R13.H1_H1 ;  /* 0x3000000dff6f7230 */ /* 0x000fc80000004100 */
[----:B------:R-:W-:Y:S01]  /*1e770*/  F2FP.F16.F32.PACK_AB R93, R97, R93 ;  /* 0x0000005d615d723e */ /* 0x000fe200000000ff */
[----:B------:R-:W-:Y:S01]  /*1e780*/  FFMA.FTZ R120, R120, R111, R96 ;  /* 0x0000006f78787223 */ /* 0x000fe20000010060 */
[--C-:B------:R-:W-:Y:S01]  /*1e790*/  FADD.FTZ R111, R68, -R109.reuse ;  /* 0x8000006d446f7221 */ /* 0x100fe20000010000 */
[----:B------:R-:W-:Y:S02]  /*1e7a0*/  HADD2.F32 R96, -RZ, R100.H0_H0 ;  /* 0x20000064ff607230 */ /* 0x000fe40000004100 */
[----:B------:R-:W-:Y:S01]  /*1e7b0*/  FADD.FTZ R97, R69, -R109 ;  /* 0x8000006d45617221 */ /* 0x000fe20000010000 */
[----:B------:R-:W-:-:S03]  /*1e7c0*/  FMUL.FTZ R111, R108, R111 ;  /* 0x0000006f6c6f7220 */ /* 0x000fc60000410000 */
[----:B------:R-:W-:Y:S01]  /*1e7d0*/  FMUL.FTZ R114, R108, R97 ;  /* 0x000000616c727220 */ /* 0x000fe20000410000 */
[----:B------:R-:W-:Y:S02]  /*1e7e0*/  HADD2.F32 R97, -RZ, R100.H1_H1 ;  /* 0x30000064ff617230 */ /* 0x000fe40000004100 */
[----:B------:R-:W-:Y:S01]  /*1e7f0*/  FFMA.FTZ R96, R111, R96, R92 ;  /* 0x000000606f607223 */ /* 0x000fe2000001005c */
[----:B------:R-:W-:-:S05]  /*1e800*/  HADD2.F32 R92, -RZ, R12.H0_H0 ;  /* 0x2000000cff5c7230 */ /* 0x000fca0000004100 */
[----:B------:R-:W-:Y:S01]  /*1e810*/  FFMA.FTZ R111, R111, R92, R125 ;  /* 0x0000005c6f6f7223 */ /* 0x000fe2000001007d */
[----:B------:R-:W-:Y:S02]  /*1e820*/  HADD2.F32 R125, -RZ, R28.H1_H1 ;  /* 0x3000001cff7d7230 */ /* 0x000fe40000004100 */
[----:B------:R-:W-:-:S03]  /*1e830*/  HADD2.F32 R92, -RZ, R12.H1_H1 ;  /* 0x3000000cff5c7230 */ /* 0x000fc60000004100 */
[----:B------:R-:W-:Y:S01]  /*1e840*/  FFMA.FTZ R97, R114, R97, R125 ;  /* 0x0000006172617223 */ /* 0x000fe2000001007d */
[----:B------:R-:W-:-:S05]  /*1e850*/  HADD2.F32 R125, -RZ, R36.H1_H1 ;  /* 0x30000024ff7d7230 */ /* 0x000fca0000004100 */
[----:B------:R-:W-:Y:S01]  /*1e860*/  FFMA.FTZ R114, R114, R92, R125 ;  /* 0x0000005c72727223 */ /* 0x000fe2000001007d */
[----:B------:R-:W-:Y:S02]  /*1e870*/  F2FP.F16.F32.PACK_AB R92, R97, R96 ;  /* 0x00000060615c723e */ /* 0x000fe400000000ff */
[----:B------:R-:W0:Y:S02]  /*1e880*/  LDC.64 R96, c[0x0][0x428] ;  /* 0x00010a00ff607b82 */ /* 0x000e240000000a00 */
[----:B0-----:R-:W-:-:S05]  /*1e890*/  IMAD.WIDE.U32 R96, R10, 0x10, R96 ;  /* 0x000000100a607825 */ /* 0x001fca00078e0060 */
[----:B------:R0:W-:Y:S02]  /*1e8a0*/  STG.E.128 desc[UR6][R96.64], R92 ;  /* 0x0000005c60007986 */ /* 0x0001e4000c101d06 */
[----:B0-----:R-:W0:Y:S01]  /*1e8b0*/  LDC.64 R92, c[0x0][0x430] ;  /* 0x00010c00ff5c7b82 */ /* 0x001e220000000a00 */
[----:B------:R-:W-:Y:S02]  /*1e8c0*/  F2FP.F16.F32.PACK_AB R97, R120, R115 ;  /* 0x000000737861723e */ /* 0x000fe400000000ff */
[----:B------:R-:W-:Y:S01]  /*1e8d0*/  F2FP.F16.F32.PACK_AB R96, R114, R111 ;  /* 0x0000006f7260723e */ /* 0x000fe200000000ff */
[----:B0-----:R-:W-:-:S04]  /*1e8e0*/  IMAD.WIDE.U32 R92, R10, 0x10, R92 ;  /* 0x000000100a5c7825 */ /* 0x001fc800078e005c */
[----:B------:R-:W-:Y:S01]  /*1e8f0*/  VIADD R10, R10, 0x80 ;  /* 0x000000800a0a7836 */ /* 0x000fe20000000000 */
[----:B------:R0:W-:Y:S06]  /*1e900*/  STG.E.128 desc[UR6][R92.64], R96 ;  /* 0x000000605c007986 */ /* 0x0001ec000c101d06 */
.L_x_8496:
[----:B------:R-:W-:Y:S05]  /*1e910*/  BSYNC.RECONVERGENT B0 ;  /* 0x0000000000007941 */ /* 0x000fea0003800200 */
.L_x_8495:
[----:B------:R-:W-:Y:S01]  /*1e920*/  ISETP.NE.AND P0, PT, R119, RZ, PT ;  /* 0x000000ff7700720c */ /* 0x000fe20003f05270 */
[----:B------:R-:W-:-:S12]  /*1e930*/  BSSY.RECONVERGENT B0, `(.L_x_8497) ;  /* 0x0000051000007945 */ /* 0x000fd80003800200 */
[----:B------:R-:W-:Y:S05]  /*1e940*/  @!P0 BRA `(.L_x_8498) ;  /* 0x00000004003c8947 */ /* 0x000fea0003800000 */
[--C-:B01----:R-:W-:Y:S01]  /*1e950*/  FADD.FTZ R93, R82, -R109.reuse ;  /* 0x8000006d525d7221 */ /* 0x103fe20000010000 */
[----:B-----5:R-:W-:Y:S02]  /*1e960*/  HADD2.F32 R92, -RZ, R19.H0_H0 ;  /* 0x20000013ff5c7230 */ /* 0x020fe40000004100 */
[----:B------:R-:W-:Y:S01]  /*1e970*/  FADD.FTZ R95, R83, -R109 ;  /* 0x8000006d535f7221 */ /* 0x000fe20000010000 */
[----:B------:R-:W-:Y:S02]  /*1e980*/  HADD2.F32 R94, -RZ, R27.H0_H0 ;  /* 0x2000001bff5e7230 */ /* 0x000fe40000004100 */
[C---:B------:R-:W-:Y:S01]  /*1e990*/  FMUL.FTZ R93, R108.reuse, R93 ;  /* 0x0000005d6c5d7220 */ /* 0x040fe20000410000 */
[----:B------:R-:W-:Y:S02]  /*1e9a0*/  HADD2.F32 R96, -RZ, R23.H0_H0 ;  /* 0x20000017ff607230 */ /* 0x000fe40000004100 */
[----:B------:R-:W-:Y:S01]  /*1e9b0*/  FMUL.FTZ R99, R108, R95 ;  /* 0x0000005f6c637220 */ /* 0x000fe20000410000 */
[----:B------:R-:W-:-:S02]  /*1e9c0*/  HADD2.F32 R98, -RZ, R19.H1_H1 ;  /* 0x30000013ff627230 */ /* 0x000fc40000004100 */
[----:B------:R-:W-:Y:S01]  /*1e9d0*/  FFMA.FTZ R92, R93, R92, R94 ;  /* 0x0000005c5d5c7223 */ /* 0x000fe2000001005e */
[----:B------:R-:W-:Y:S02]  /*1e9e0*/  HADD2.F32 R94, -RZ, R35.H0_H0 ;  /* 0x20000023ff5e7230 */ /* 0x000fe40000004100 */
[--C-:B------:R-:W-:Y:S01]  /*1e9f0*/  FADD.FTZ R119, R79, -R109.reuse ;  /* 0x8000006d4f777221 */ /* 0x100fe20000010000 */
[----:B------:R-:W-:Y:S02]  /*1ea00*/  HADD2.F32 R114, -RZ, R27.H1_H1 ;  /* 0x3000001bff727230 */ /* 0x000fe40000004100 */
[----:B------:R-:W-:Y:S02]  /*1ea10*/  HADD2.F32 R120, -RZ, R22.H0_H0 ;  /* 0x20000016ff787230 */ /* 0x000fe40000004100 */
[----:B------:R-:W-:Y:S01]  /*1ea20*/  FFMA.FTZ R121, R93, R96, R94 ;  /* 0x000000605d797223 */ /* 0x000fe2000001005e */
[----:B------:R-:W-:Y:S02]  /*1ea30*/  HADD2.F32 R94, -RZ, R23.H1_H1 ;  /* 0x30000017ff5e7230 */ /* 0x000fe40000004100 */
[----:B------:R-:W-:Y:S01]  /*1ea40*/  FADD.FTZ R93, R80, -R109 ;  /* 0x8000006d505d7221 */ /* 0x000fe20000010000 */
[----:B------:R-:W-:-:S02]  /*1ea50*/  HADD2.F32 R96, -RZ, R35.H1_H1 ;  /* 0x30000023ff607230 */ /* 0x000fc40000004100 */
[C---:B------:R-:W-:Y:S01]  /*1ea60*/  FFMA.FTZ R95, R99.reuse, R98, R114 ;  /* 0x00000062635f7223 */ /* 0x040fe20000010072 */
[----:B------:R-:W-:Y:S02]  /*1ea70*/  HADD2.F32 R97, -RZ, R34.H0_H0 ;  /* 0x20000022ff617230 */ /* 0x000fe40000004100 */
[----:B------:R-:W-:Y:S01]  /*1ea80*/  FMUL.FTZ R93, R108, R93 ;  /* 0x0000005d6c5d7220 */ /* 0x000fe20000410000 */
[----:B------:R-:W-:Y:S02]  /*1ea90*/  HADD2.F32 R98, -RZ, R26.H1_H1 ;  /* 0x3000001aff627230 */ /* 0x000fe40000004100 */
[----:B------:R-:W-:Y:S01]  /*1eaa0*/  FFMA.FTZ R99, R99, R94, R96 ;  /* 0x0000005e63637223 */ /* 0x000fe20000010060 */
[----:B------:R-:W-:Y:S02]  /*1eab0*/  HADD2.F32 R94, -RZ, R18.H0_H0 ;  /* 0x20000012ff5e7230 */ /* 0x000fe40000004100 */
[----:B------:R-:W-:Y:S01]  /*1eac0*/  FFMA.FTZ R120, R93, R120, R97 ;  /* 0x000000785d787223 */ /* 0x000fe20000010061 */
[----:B------:R-:W-:-:S02]  /*1ead0*/  HADD2.F32 R96, -RZ, R26.H0_H0 ;  /* 0x2000001aff607230 */ /* 0x000fc40000004100 */
[C---:B------:R-:W-:Y:S01]  /*1eae0*/  FMUL.FTZ R119, R108.reuse, R119 ;  /* 0x000000776c777220 */ /* 0x040fe20000410000 */
[----:B------:R-:W-:Y:S01]  /*1eaf0*/  HADD2.F32 R114, -RZ, R22.H1_H1 ;  /* 0x30000016ff727230 */ /* 0x000fe20000004100 */
[----:B------:R-:W-:Y:S01]  /*1eb00*/  F2FP.F16.F32.PACK_AB R95, R95, R92 ;  /* 0x0000005c5f5f723e */ /* 0x000fe200000000ff */
[----:B------:R-:W-:Y:S02]  /*1eb10*/  HADD2.F32 R111, -RZ, R34.H1_H1 ;  /* 0x30000022ff6f7230 */ /* 0x000fe40000004100 */
[----:B------:R-:W-:Y:S01]  /*1eb20*/  FFMA.FTZ R94, R93, R94, R96 ;  /* 0x0000005e5d5e7223 */ /* 0x000fe20000010060 */
[----:B------:R-:W-:Y:S01]  /*1eb30*/  FADD.FTZ R93, R81, -R109 ;  /* 0x8000006d515d7221 */ /* 0x000fe20000010000 */
[----:B------:R-:W-:Y:S01]  /*1eb40*/  HADD2.F32 R96, -RZ, R18.H1_H1 ;  /* 0x30000012ff607230 */ /* 0x000fe20000004100 */
[----:B------:R-:W-:Y:S01]  /*1eb50*/  F2FP.F16.F32.PACK_AB R99, R99, R121 ;  /* 0x000000796363723e */ /* 0x000fe200000000ff */
[----:B------:R-:W-:Y:S02]  /*1eb60*/  HADD2.F32 R122, -RZ, R21.H0_H0 ;  /* 0x20000015ff7a7230 */ /* 0x000fe40000004100 */
[----:B------:R-:W-:Y:S01]  /*1eb70*/  FMUL.FTZ R93, R108, R93 ;  /* 0x0000005d6c5d7220 */ /* 0x000fe20000410000 */
[----:B------:R-:W-:-:S02]  /*1eb80*/  HADD2.F32 R92, -RZ, R16.H0_H0 ;  /* 0x20000010ff5c7230 */ /* 0x000fc40000004100 */
[----:B------:R-:W-:Y:S02]  /*1eb90*/  HADD2.F32 R125, -RZ, R32.H0_H0 ;  /* 0x20000020ff7d7230 */ /* 0x000fe40000004100 */
[C---:B------:R-:W-:Y:S01]  /*1eba0*/  FFMA.FTZ R97, R93.reuse, R96, R98 ;  /* 0x000000605d617223 */ /* 0x040fe20000010062 */
[----:B------:R-:W-:Y:S01]  /*1ebb0*/  FFMA.FTZ R98, R93, R114, R111 ;  /* 0x000000725d627223 */ /* 0x000fe2000001006f */
[--C-:B------:R-:W-:Y:S01]  /*1ebc0*/  FADD.FTZ R93, R78, -R109.reuse ;  /* 0x8000006d4e5d7221 */ /* 0x100fe20000010000 */
[----:B------:R-:W-:Y:S02]  /*1ebd0*/  HADD2.F32 R96, -RZ, R17.H0_H0 ;  /* 0x20000011ff607230 */ /* 0x000fe40000004100 */
[----:B------:R-:W-:Y:S02]  /*1ebe0*/  HADD2.F32 R114, -RZ, R25.H0_H0 ;  /* 0x20000019ff727230 */ /* 0x000fe40000004100 */
[----:B------:R-:W-:Y:S01]  /*1ebf0*/  FMUL.FTZ R115, R108, R93 ;  /* 0x0000005d6c737220 */ /* 0x000fe20000410000 */
[----:B------:R-:W-:Y:S01]  /*1ec00*/  HADD2.F32 R111, -RZ, R33.H0_H0 ;  /* 0x20000021ff6f7230 */ /* 0x000fe20000004100 */
[----:B------:R-:W-:Y:S01]  /*1ec10*/  F2FP.F16.F32.PACK_AB R94, R97, R94 ;  /* 0x0000005e615e723e */ /* 0x000fe200000000ff */
[----:B------:R-:W-:Y:S01]  /*1ec20*/  FADD.FTZ R97, R77, -R109 ;  /* 0x8000006d4d617221 */ /* 0x000fe20000010000 */
[----:B------:R-:W-:Y:S01]  /*1ec30*/  FFMA.FTZ R93, R115, R96, R114 ;  /* 0x00000060735d7223 */ /* 0x000fe20000010072 */
[----:B------:R-:W-:-:S02]  /*1ec40*/  HADD2.F32 R96, -RZ, R17.H1_H1 ;  /* 0x30000011ff607230 */ /* 0x000fc40000004100 */
[----:B------:R-:W-:Y:S01]  /*1ec50*/  FFMA.FTZ R115, R115, R122, R111 ;  /* 0x0000007a73737223 */ /* 0x000fe2000001006f */
[----:B------:R-:W-:Y:S01]  /*1ec60*/  HADD2.F32 R114, -RZ, R25.H1_H1 ;  /* 0x30000019ff727230 */ /* 0x000fe20000004100 */
[----:B------:R-:W-:Y:S01]  /*1ec70*/  F2FP.F16.F32.PACK_AB R98, R98, R120 ;  /* 0x000000786262723e */ /* 0x000fe200000000ff */
[----:B------:R-:W-:-:S03]  /*1ec80*/  HADD2.F32 R111, -RZ, R33.H1_H1 ;  /* 0x30000021ff6f7230 */ /* 0x000fc60000004100 */
[----:B------:R-:W-:Y:S01]  /*1ec90*/  FFMA.FTZ R96, R119, R96, R114 ;  /* 0x0000006077607223 */ /* 0x000fe20000010072 */
[----:B------:R-:W-:-:S04]  /*1eca0*/  HADD2.F32 R114, -RZ, R21.H1_H1 ;  /* 0x30000015ff727230 */ /* 0x000fc80000004100 */
[----:B------:R-:W-:Y:S01]  /*1ecb0*/  F2FP.F16.F32.PACK_AB R93, R96, R93 ;  /* 0x0000005d605d723e */ /* 0x000fe200000000ff */
[----:B------:R-:W-:Y:S01]  /*1ecc0*/  FFMA.FTZ R119, R119, R114, R111 ;  /* 0x0000007277777223 */ /* 0x000fe2000001006f */
[----:B------:R-:W-:Y:S01]  /*1ecd0*/  FADD.FTZ R111, R76, -R109 ;  /* 0x8000006d4c6f7221 */ /* 0x000fe20000010000 */
[----:B------:R-:W-:Y:S02]  /*1ece0*/  HADD2.F32 R114, -RZ, R24.H0_H0 ;  /* 0x20000018ff727230 */ /* 0x000fe40000004100 */
[----:B------:R-:W-:Y:S02]  /*1ecf0*/  HADD2.F32 R96, -RZ, R32.H1_H1 ;  /* 0x30000020ff607230 */ /* 0x000fe40000004100 */
[----:B------:R-:W-:-:S04]  /*1ed00*/  FMUL.FTZ R111, R108, R111 ;  /* 0x0000006f6c6f7220 */ /* 0x000fc80000410000 */
[----:B------:R-:W-:Y:S01]  /*1ed10*/  FFMA.FTZ R92, R111, R92, R114 ;  /* 0x0000005c6f5c7223 */ /* 0x000fe20000010072 */
[----:B------:R-:W-:-:S05]  /*1ed20*/  HADD2.F32 R114, -RZ, R20.H0_H0 ;  /* 0x20000014ff727230 */ /* 0x000fca0000004100 */
[----:B------:R-:W-:Y:S01]  /*1ed30*/  FFMA.FTZ R111, R111, R114, R125 ;  /* 0x000000726f6f7223 */ /* 0x000fe2000001007d */
[----:B------:R-:W-:Y:S01]  /*1ed40*/  FMUL.FTZ R114, R108, R97 ;  /* 0x000000616c727220 */ /* 0x000fe20000410000 */
[----:B------:R-:W-:Y:S02]  /*1ed50*/  HADD2.F32 R97, -RZ, R16.H1_H1 ;  /* 0x30000010ff617230 */ /* 0x000fe40000004100 */
[----:B------:R-:W-:-:S05]  /*1ed60*/  HADD2.F32 R125, -RZ, R24.H1_H1 ;  /* 0x30000018ff7d7230 */ /* 0x000fca0000004100 */
[----:B------:R-:W-:Y:S01]  /*1ed70*/  FFMA.FTZ R97, R114, R97, R125 ;  /* 0x0000006172617223 */ /* 0x000fe2000001007d */
[----:B------:R-:W-:-:S04]  /*1ed80*/  HADD2.F32 R125, -RZ, R20.H1_H1 ;  /* 0x30000014ff7d7230 */ /* 0x000fc80000004100 */
[----:B------:R-:W-:Y:S01]  /*1ed90*/  F2FP.F16.F32.PACK_AB R92, R97, R92 ;  /* 0x0000005c615c723e */ /* 0x000fe200000000ff */
[----:B------:R-:W-:Y:S02]  /*1eda0*/  FFMA.FTZ R114, R114, R125, R96 ;  /* 0x0000007d72727223 */ /* 0x000fe40000010060 */
[----:B------:R-:W0:Y:S02]  /*1edb0*/  LDC.64 R96, c[0x0][0x428] ;  /* 0x00010a00ff607b82 */ /* 0x000e240000000a00 */
[----:B0-----:R-:W-:-:S05]  /*1edc0*/  IMAD.WIDE.U32 R96, R10, 0x10, R96 ;  /* 0x000000100a607825 */ /* 0x001fca00078e0060 */
[----:B------:R0:W-:Y:S02]  /*1edd0*/  STG.E.128 desc[UR6][R96.64], R92 ;  /* 0x0000005c60007986 */ /* 0x0001e4000c101d06 */
[----:B0-----:R-:W0:Y:S01]  /*1ede0*/  LDC.64 R92, c[0x0][0x430] ;  /* 0x00010c00ff5c7b82 */ /* 0x001e220000000a00 */
[----:B------:R-:W-:Y:S02]  /*1edf0*/  F2FP.F16.F32.PACK_AB R97, R119, R115 ;  /* 0x000000737761723e */ /* 0x000fe400000000ff */
[----:B------:R-:W-:Y:S01]  /*1ee00*/  F2FP.F16.F32.PACK_AB R96, R114, R111 ;  /* 0x0000006f7260723e */ /* 0x000fe200000000ff */
[C---:B0-----:R-:W-:Y:S01]  /*1ee10*/  IMAD.WIDE.U32 R92, R10.reuse, 0x10, R92 ;  /* 0x000000100a5c7825 */ /* 0x041fe200078e005c */
[----:B------:R-:W-:-:S04]  /*1ee20*/  IADD3 R10, PT, PT, R10, 0x80, RZ ;  /* 0x000000800a0a7810 */ /* 0x000fc80007ffe0ff */
[----:B------:R2:W-:Y:S03]  /*1ee30*/  STG.E.128 desc[UR6][R92.64], R96 ;  /* 0x000000605c007986 */ /* 0x0005e6000c101d06 */
.L_x_8498:
[----:B------:R-:W-:Y:S05]  /*1ee40*/  BSYNC.RECONVERGENT B0 ;  /* 0x0000000000007941 */ /* 0x000fea0003800200 */
.L_x_8497:
[----:B------:R-:W-:Y:S01]  /*1ee50*/  ISETP.NE.AND P0, PT, R118, RZ, PT ;  /* 0x000000ff7600720c */ /* 0x000fe20003f05270 */
[----:B------:R-:W-:-:S12]  /*1ee60*/  BSSY.RECONVERGENT B0, `(.L_x_8499) ;  /* 0x0000050000007945 */ /* 0x000fd80003800200 */
        /* <DEDUP_REMOVED lines=18> */
[--C-:B------:R-:W-:Y:S02]  /*1ef90*/  HADD2.F32 R98, -RZ, R45.reuse.H0_H0 ;  /* 0x2000002dff627230 */ /* 0x100fe40000004100 */
[----:B------:R-:W-:Y:S02]  /*1efa0*/  HADD2.F32 R99, -RZ, R45.H1_H1 ;  /* 0x3000002dff637230 */ /* 0x000fe40000004100 */
[----:B------:R-:W-:Y:S01]  /*1efb0*/  FFMA.FTZ R111, R95, R94, R96 ;  /* 0x0000005e5f6f7223 */ /* 0x000fe20000010060 */
[----:B------:R-:W-:Y:S02]  /*1efc0*/  HADD2.F32 R96, -RZ, R41.H0_H0 ;  /* 0x20000029ff607230 */ /* 0x000fe40000004100 */
[----:B------:R-:W-:Y:S01]  /*1efd0*/  FMUL.FTZ R93, R108, R93 ;  /* 0x0000005d6c5d7220 */ /* 0x000fe20000410000 */
[--C-:B------:R-:W-:Y:S01]  /*1efe0*/  HADD2.F32 R94, -RZ, R49.reuse.H0_H0 ;  /* 0x20000031ff5e7230 */ /* 0x100fe20000004100 */
[----:B------:R-:W-:Y:S01]  /*1eff0*/  F2FP.F16.F32.PACK_AB R92, R97, R92 ;  /* 0x0000005c615c723e */ /* 0x000fe200000000ff */
[----:B------:R-:W-:-:S02]  /*1f000*/  HADD2.F32 R95, -RZ, R49.H1_H1 ;  /* 0x30000031ff5f7230 */ /* 0x000fc40000004100 */
[C---:B------:R-:W-:Y:S01]  /*1f010*/  FFMA.FTZ R115, R93.reuse, R98, R115 ;  /* 0x000000625d737223 */ /* 0x040fe20000010073 */
[----:B------:R-:W-:Y:S02]  /*1f020*/  HADD2.F32 R98, -RZ, R50.H0_H0 ;  /* 0x20000032ff627230 */ /* 0x000fe40000004100 */
[----:B------:R-:W-:Y:S01]  /*1f030*/  FFMA.FTZ R96, R93, R96, R94 ;  /* 0x000000605d607223 */ /* 0x000fe2000001005e */
[----:B------:R-:W-:Y:S01]  /*1f040*/  FADD.FTZ R93, R87, -R109 ;  /* 0x8000006d575d7221 */ /* 0x000fe20000010000 */
[----:B------:R-:W-:Y:S02]  /*1f050*/  HADD2.F32 R94, -RZ, R53.H1_H1 ;  /* 0x30000035ff5e7230 */ /* 0x000fe40000004100 */
[----:B------:R-:W-:Y:S02]  /*1f060*/  HADD2.F32 R120, -RZ, R46.H0_H0 ;  /* 0x2000002eff787230 */ /* 0x000fe40000004100 */
[----:B------:R-:W-:Y:S01]  /*1f070*/  FMUL.FTZ R118, R108, R93 ;  /* 0x0000005d6c767220 */ /* 0x000fe20000410000 */
[----:B------:R-:W-:-:S02]  /*1f080*/  HADD2.F32 R93, -RZ, R41.H1_H1 ;  /* 0x30000029ff5d7230 */ /* 0x000fc40000004100 */
[----:B------:R-:W-:Y:S02]  /*1f090*/  HADD2.F32 R119, -RZ, R54.H0_H0 ;  /* 0x20000036ff777230 */ /* 0x000fe40000004100 */
[----:B------:R-:W-:Y:S02]  /*1f0a0*/  HADD2.F32 R122, -RZ, R51.H0_H0 ;  /* 0x20000033ff7a7230 */ /* 0x000fe40000004100 */
[----:B------:R-:W-:Y:S01]  /*1f0b0*/  FFMA.FTZ R93, R118, R93, R95 ;  /* 0x0000005d765d7223 */ /* 0x000fe2000001005f */
[----:B------:R-:W-:Y:S01]  /*1f0c0*/  FADD.FTZ R95, R88, -R109 ;  /* 0x8000006d585f7221 */ /* 0x000fe20000010000 */
[----:B------:R-:W-:Y:S01]  /*1f0d0*/  FFMA.FTZ R118, R118, R99, R94 ;  /* 0x0000006376767223 */ /* 0x000fe2000001005e */
[----:B------:R-:W-:Y:S02]  /*1f0e0*/  HADD2.F32 R94, -RZ, R42.H0_H0 ;  /* 0x2000002aff5e7230 */ /* 0x000fe40000004100 */
[----:B------:R-:W-:Y:S01]  /*1f0f0*/  FMUL.FTZ R95, R108, R95 ;  /* 0x0000005f6c5f7220 */ /* 0x000fe20000410000 */
[----:B------:R-:W-:Y:S01]  /*1f100*/  HADD2.F32 R99, -RZ, R54.H1_H1 ;  /* 0x30000036ff637230 */ /* 0x000fe20000004100 */
[----:B------:R-:W-:Y:S01]  /*1f110*/  F2FP.F16.F32.PACK_AB R93, R93, R96 ;  /* 0x000000605d5d723e */ /* 0x000fe200000000ff */
[----:B------:R-:W-:-:S02]  /*1f120*/  HADD2.F32 R125, -RZ, R55.H0_H0 ;  /* 0x20000037ff7d7230 */ /* 0x000fc40000004100 */
[C---:B------:R-:W-:Y:S01]  /*1f130*/  FFMA.FTZ R94, R95.reuse, R94, R98 ;  /* 0x0000005e5f5e7223 */ /* 0x040fe20000010062 */
[----:B------:R-:W-:Y:S01]  /*1f140*/  FFMA.FTZ R119, R95, R120, R119 ;  /* 0x000000785f777223 */ /* 0x000fe20000010077 */
[----:B------:R-:W-:Y:S01]  /*1f150*/  FADD.FTZ R95, R89, -R109 ;  /* 0x8000006d595f7221 */ /* 0x000fe20000010000 */
[----:B------:R-:W-:Y:S01]  /*1f160*/  HADD2.F32 R98, -RZ, R42.H1_H1 ;  /* 0x3000002aff627230 */ /* 0x000fe20000004100 */
[----:B------:R-:W0:Y:S01]  /*1f170*/  LDC.64 R96, c[0x0][0x428] ;  /* 0x00010a00ff607b82 */ /* 0x000e220000000a00 */
[----:B------:R-:W-:Y:S02]  /*1f180*/  HADD2.F32 R120, -RZ, R50.H1_H1 ;  /* 0x30000032ff787230 */ /* 0x000fe40000004100 */
[----:B------:R-:W-:-:S04]  /*1f190*/  FMUL.FTZ R95, R108, R95 ;  /* 0x0000005f6c5f7220 */ /* 0x000fc80000410000 */
[----:B------:R-:W-:Y:S01]  /*1f1a0*/  FFMA.FTZ R121, R95, R98, R120 ;  /* 0x000000625f797223 */ /* 0x000fe20000010078 */
[----:B------:R-:W-:Y:S02]  /*1f1b0*/  HADD2.F32 R98, -RZ, R46.H1_H1 ;  /* 0x3000002eff627230 */ /* 0x000fe40000004100 */
[----:B------:R-:W-:Y:S02]  /*1f1c0*/  HADD2.F32 R120, -RZ, R43.H0_H0 ;  /* 0x2000002bff787230 */ /* 0x000fe40000004100 */
[----:B------:R-:W-:Y:S01]  /*1f1d0*/  F2FP.F16.F32.PACK_AB R94, R121, R94 ;  /* 0x0000005e795e723e */ /* 0x000fe200000000ff */
[----:B------:R-:W-:Y:S01]  /*1f1e0*/  FFMA.FTZ R98, R95, R98, R99 ;  /* 0x000000625f627223 */ /* 0x000fe20000010063 */
[--C-:B------:R-:W-:Y:S01]  /*1f1f0*/  FADD.FTZ R99, R90, -R109.reuse ;  /* 0x8000006d5a637221 */ /* 0x100fe20000010000 */
[----:B------:R-:W-:Y:S01]  /*1f200*/  FADD.FTZ R109, R91, -R109 ;  /* 0x8000006d5b6d7221 */ /* 0x000fe20000010000 */
[----:B------:R-:W-:Y:S02]  /*1f210*/  HADD2.F32 R121, -RZ, R51.H1_H1 ;  /* 0x30000033ff797230 */ /* 0x000fe40000004100 */
[C---:B------:R-:W-:Y:S01]  /*1f220*/  FMUL.FTZ R99, R108.reuse, R99 ;  /* 0x000000636c637220 */ /* 0x040fe20000410000 */
[----:B------:R-:W-:Y:S01]  /*1f230*/  FMUL.FTZ R108, R108, R109 ;  /* 0x0000006d6c6c7220 */ /* 0x000fe20000410000 */
[----:B------:R-:W-:Y:S01]  /*1f240*/  HADD2.F32 R109, -RZ, R43.H1_H1 ;  /* 0x3000002bff6d7230 */ /* 0x000fe20000004100 */
[----:B------:R-:W-:Y:S01]  /*1f250*/  F2FP.F16.F32.PACK_AB R98, R98, R119 ;  /* 0x000000776262723e */ /* 0x000fe200000000ff */
[----:B------:R-:W-:Y:S01]  /*1f260*/  FFMA.FTZ R95, R99, R120, R122 ;  /* 0x00000078635f7223 */ /* 0x000fe2000001007a */
[----:B------:R-:W-:-:S02]  /*1f270*/  HADD2.F32 R120, -RZ, R47.H0_H0 ;  /* 0x2000002fff787230 */ /* 0x000fc40000004100 */
[----:B0-----:R-:W-:-:S04]  /*1f280*/  IMAD.WIDE.U32 R96, R10, 0x10, R96 ;  /* 0x000000100a607825 */ /* 0x001fc800078e0060 */
[----:B------:R-:W-:Y:S01]  /*1f290*/  FFMA.FTZ R99, R99, R120, R125 ;  /* 0x0000007863637223 */ /* 0x000fe2000001007d */
[----:B------:R-:W-:Y:S01]  /*1f2a0*/  FFMA.FTZ R120, R108, R109, R121 ;  /* 0x0000006d6c787223 */ /* 0x000fe20000010079 */
[----:B------:R-:W-:Y:S02]  /*1f2b0*/  HADD2.F32 R109, -RZ, R47.H1_H1 ;  /* 0x3000002fff6d7230 */ /* 0x000fe40000004100 */
[----:B------:R-:W-:Y:S02]  /*1f2c0*/  HADD2.F32 R122, -RZ, R55.H1_H1 ;  /* 0x30000037ff7a7230 */ /* 0x000fe40000004100 */
[----:B------:R-:W-:-:S03]  /*1f2d0*/  F2FP.F16.F32.PACK_AB R95, R120, R95 ;  /* 0x0000005f785f723e */ /* 0x000fc600000000ff */
[----:B------:R-:W-:Y:S02]  /*1f2e0*/  FFMA.FTZ R108, R108, R109, R122 ;  /* 0x0000006d6c6c7223 */ /* 0x000fe4000001007a */
[----:B------:R0:W-:Y:S03]  /*1f2f0*/  STG.E.128 desc[UR6][R96.64], R92 ;  /* 0x0000005c60007986 */ /* 0x0001e6000c101d06 */
[----:B------:R-:W-:Y:S01]  /*1f300*/  F2FP.F16.F32.PACK_AB R99, R108, R99 ;  /* 0x000000636c63723e */ /* 0x000fe200000000ff */
[----:B0-----:R-:W0:Y:S01]  /*1f310*/  LDC.64 R92, c[0x0][0x430] ;  /* 0x00010c00ff5c7b82 */ /* 0x001e220000000a00 */
[----:B------:R-:W-:Y:S02]  /*1f320*/  F2FP.F16.F32.PACK_AB R97, R118, R115 ;  /* 0x000000737661723e */ /* 0x000fe400000000ff */
[----:B------:R-:W-:Y:S01]  /*1f330*/  F2FP.F16.F32.PACK_AB R96, R111, R114 ;  /* 0x000000726f60723e */ /* 0x000fe200000000ff */
[----:B0-----:R-:W-:-:S05]  /*1f340*/  IMAD.WIDE.U32 R92, R10, 0x10, R92 ;  /* 0x000000100a5c7825 */ /* 0x001fca00078e005c */
[----:B------:R3:W-:Y:S02]  /*1f350*/  STG.E.128 desc[UR6][R92.64], R96 ;  /* 0x000000605c007986 */ /* 0x0007e4000c101d06 */
.L_x_8500:
[----:B------:R-:W-:Y:S05]  /*1f360*/  BSYNC.RECONVERGENT B0 ;  /* 0x0000000000007941 */ /* 0x000fea0003800200 */
.L_x_8499:
[----:B------:R-:W-:Y:S02]  /*1f370*/  UIADD3 UR16, UPT, UPT, UR16, UR14, URZ ;  /* 0x0000000e10107290 */ /* 0x000fe4000fffe0ff */
[----:B------:R-:W-:Y:S02]  /*1f380*/  UPLOP3.LUT UP1, UPT, UPT, UPT, UP1, 0x40, 0x4 ;  /* 0x000000000004789c */ /* 0x000fe40003f2e810 */
[----:B------:R-:W-:-:S09]  /*1f390*/  UISETP.GE.AND UP0, UPT, UR16, UR15, UPT ;  /* 0x0000000f1000728c */ /* 0x000fd2000bf06270 */
[----:B------:R-:W-:Y:S05]  /*1f3a0*/  BRA.U !UP0, `(.L_x_8501) ;  /* 0xfffffe2108407547 */ /* 0x000fea000b83ffff */
[----:B------:R-:W-:Y:S05]  /*1f3b0*/  EXIT ;  /* 0x000000000000794d */ /* 0x000fea0003800000 */
.L_x_8502:
        /* <DEDUP_REMOVED lines=12> */
.L_x_13616:


//--------------------- .text._ZN10layer_norm31ln_parallel_residual_fwd_kernelINS_13Kernel_traitsI6__halfS2_fS2_fjLj3072ELj1ELj1ELj4ELj16ENS_18Kernel_traits_baseILj3072ES2_S2_fS2_fjLj128EEEEELb1ELb0ELb1EEEvNS_9FwdParamsE --------------------------
	.section	.text._ZN10layer_norm31ln_parallel_residual_fwd_kernelINS_13Kernel_traitsI6__halfS2_fS2_fjLj3072ELj1ELj1ELj4ELj16ENS_18Kernel_traits_baseILj3072ES2_S2_fS2_fjLj128EEEEELb1ELb0ELb1EEEvNS_9FwdParamsE,"ax",@progbits
	.align	128
        .global         _ZN10layer_norm31ln_parallel_residual_fwd_kernelINS_13Kernel_traitsI6__halfS2_fS2_fjLj3072ELj1ELj1ELj4ELj16ENS_18Kernel_traits_baseILj3072ES2_S2_fS2_fjLj128EEEEELb1ELb0ELb1EEEvNS_9FwdParamsE
        .type           _ZN10layer_norm31ln_parallel_residual_fwd_kernelINS_13Kernel_traitsI6__halfS2_fS2_fjLj3072ELj1ELj1ELj4ELj16ENS_18Kernel_traits_baseILj3072ES2_S2_fS2_fjLj128EEEEELb1ELb0ELb1EEEvNS_9FwdParamsE,@function
        .size           _ZN10layer_norm31ln_parallel_residual_fwd_kernelINS_13Kernel_traitsI6__halfS2_fS2_fjLj3072ELj1ELj1ELj4ELj16ENS_18Kernel_traits_baseILj3072ES2_S2_fS2_fjLj128EEEEELb1ELb0ELb1EEEvNS_9FwdParamsE,(.L_x_13617 - _ZN10layer_norm31ln_parallel_residual_fwd_kernelINS_13Kernel_traitsI6__halfS2_fS2_fjLj3072ELj1ELj1ELj4ELj16ENS_18Kernel_traits_baseILj3072ES2_S2_fS2_fjLj128EEEEELb1ELb0ELb1EEEvNS_9FwdParamsE)
        .other          _ZN10layer_norm31ln_parallel_residual_fwd_kernelINS_13Kernel_traitsI6__halfS2_fS2_fjLj3072ELj1ELj1ELj4ELj16ENS_18Kernel_traits_baseILj3072ES2_S2_fS2_fjLj128EEEEELb1ELb0ELb1EEEvNS_9FwdParamsE,@"STO_CUDA_ENTRY STV_DEFAULT"
_ZN10layer_norm31ln_parallel_residual_fwd_kernelINS_13Kernel_traitsI6__halfS2_fS2_fjLj3072ELj1ELj1ELj4ELj16ENS_18Kernel_traits_baseILj3072ES2_S2_fS2_fjLj128EEEEELb1ELb0ELb1EEEvNS_9FwdParamsE:
.text._ZN10layer_norm31ln_parallel_residual_fwd_kernelINS_13Kernel_traitsI6__halfS2_fS2_fjLj3072ELj1ELj1ELj4ELj16ENS_18Kernel_traits_baseILj3072ES2_S2_fS2_fjLj128EEEEELb1ELb0ELb1EEEvNS_9FwdParamsE:
        /* <DEDUP_REMOVED lines=50> */
[----:B------:R-:W-:Y:S01]  /*0320*/  CS2R R90, SRZ ;  /* 0x00000000005a7805 */ /* 0x000fe2000001ff00 */
[----:B------:R-:W-:Y:S01]  /*0330*/  IMAD.MOV.U32 R0, RZ, RZ, RZ ;  /* 0x000000ffff007224 */ /* 0x000fe200078e00ff */
[----:B------:R-:W-:Y:S02]  /*0340*/  CS2R R58, SRZ ;  /* 0x00000000003a7805 */ /* 0x000fe4000001ff00 */
[----:B------:R-:W-:Y:S02]  /*0350*/  CS2R R56, SRZ ;  /* 0x0000000000387805 */ /* 0x000fe4000001ff00 */
[----:B------:R-:W-:Y:S02]  /*0360*/  CS2R R54, SRZ ;  /* 0x0000000000367805 */ /* 0x000fe4000001ff00 */
[----:B------:R-:W-:-:S02]  /*0370*/  CS2R R52, SRZ ;  /* 0x0000000000347805 */ /* 0x000fc4000001ff00 */
        /* <DEDUP_REMOVED lines=13> */
.L_x_8504:
        /* <DEDUP_REMOVED lines=15> */
[----:B------:R-:W-:-:S03]  /*0540*/  IMAD.MOV.U32 R0, RZ, RZ, RZ ;  /* 0x000000ffff007224 */ /* 0x000fc600078e00ff */
[----:B------:R0:W5:Y:S04]  /*0550*/  LDG.E.128 R72, desc[UR10][R2.64+0x1000] ;  /* 0x0010000a02487981 */ /* 0x000168000c1e1d00 */
[----:B------:R-:W5:Y:S04]  /*0560*/  LDG.E.128 R48, desc[UR10][R4.64] ;  /* 0x0000000a04307981 */ /* 0x000f68000c1e1d00 */
[----:B------:R-:W5:Y:S01]  /*0570*/  LDG.E.128 R52, desc[UR10][R4.64+0x800] ;  /* 0x0008000a04347981 */ /* 0x000f62000c1e1d00 */
[----:B0-----:R-:W-:-:S03]  /*0580*/  CS2R R2, SRZ ;  /* 0x0000000000027805 */ /* 0x001fc6000001ff00 */
[----:B------:R0:W5:Y:S02]  /*0590*/  LDG.E.128 R56, desc[UR10][R4.64+0x1000] ;  /* 0x0010000a04387981 */ /* 0x000164000c1e1d00 */
[----:B0-----:R-:W-:Y:S01]  /*05a0*/  CS2R R4, SRZ ;  /* 0x0000000000047805 */ /* 0x001fe2000001ff00 */
[----:B------:R-:W-:Y:S06]  /*05b0*/  BRA `(.L_x_8505) ;  /* 0x0000000000d47947 */ /* 0x000fec0003800000 */
.L_x_8503:
        /* <DEDUP_REMOVED lines=13> */
[----:B------:R-:W5:Y:S04]  /*0690*/  LDG.E.128 R68, desc[UR10][R6.64] ;  /* 0x0000000a06447981 */ /* 0x000f68000c1e1d00 */
[----:B------:R-:W5:Y:S01]  /*06a0*/  LDG.E.128 R64, desc[UR10][R6.64+0x800] ;  /* 0x0008000a06407981 */ /* 0x000f62000c1e1d00 */
[----:B0-----:R-:W-:-:S03]  /*06b0*/  @P0 IMAD.WIDE.U32 R14, R104, 0x10, R14 ;  /* 0x00000010680e0825 */ /* 0x001fc600078e000e */
[----:B------:R-:W5:Y:S04]  /*06c0*/  LDG.E.128 R60, desc[UR10][R6.64+0x1000] ;  /* 0x0010000a063c7981 */ /* 0x000f68000c1e1d00 */
[----:B------:R-:W5:Y:S04]  /*06d0*/  @P0 LDG.E.128 R48, desc[UR10][R14.64] ;  /* 0x0000000a0e300981 */ /* 0x000f68000c1e1d00 */
[----:B------:R-:W5:Y:S04]  /*06e0*/  @P0 LDG.E.128 R52, desc[UR10][R14.64+0x800] ;  /* 0x0008000a0e340981 */ /* 0x000f68000c1e1d00 */
[----:B------:R-:W5:Y:S04]  /*06f0*/  @P0 LDG.E.128 R56, desc[UR10][R14.64+0x1000] ;  /* 0x0010000a0e380981 */ /* 0x000f68000c1e1d00 */
[----:B------:R-:W5:Y:S04]  /*0700*/  LDG.E.128 R80, desc[UR10][R4.64] ;  /* 0x0000000a04507981 */ /* 0x000f68000c1e1d00 */
[----:B------:R-:W5:Y:S04]  /*0710*/  LDG.E.128 R76, desc[UR10][R4.64+0x800] ;  /* 0x0008000a044c7981 */ /* 0x000f68000c1e1d00 */
[----:B------:R2:W5:Y:S02]  /*0720*/  LDG.E.128 R72, desc[UR10][R4.64+0x1000] ;  /* 0x0010000a04487981 */ /* 0x000564000c1e1d00 */
[----:B--2---:R-:W-:Y:S01]  /*0730*/  @P0 IMAD.MOV.U32 R5, RZ, RZ, R20 ;  /* 0x000000ffff050224 */ /* 0x004fe200078e0014 */
[----:B------:R-:W-:Y:S01]  /*0740*/  @P0 MOV R4, R21 ;  /* 0x0000001500040202 */ /* 0x000fe20000000f00 */
[----:B------:R-:W-:Y:S01]  /*0750*/  @P0 IMAD.MOV.U32 R3, RZ, RZ, R22 ;  /* 0x000000ffff030224 */ /* 0x000fe200078e0016 */
[----:B------:R-:W-:Y:S01]  /*0760*/  @!P0 MOV R5, R20 ;  /* 0x0000001400058202 */ /* 0x000fe20000000f00 */
[----:B------:R-:W-:Y:S01]  /*0770*/  @P0 IMAD.MOV.U32 R2, RZ, RZ, R23 ;  /* 0x000000ffff020224 */ /* 0x000fe200078e0017 */
[----:B---3--:R-:W-:Y:S01]  /*0780*/  @P0 MOV R91, R18 ;  /* 0x00000012005b0202 */ /* 0x008fe20000000f00 */
[----:B------:R-:W-:Y:S01]  /*0790*/  @P0 IMAD.MOV.U32 R0, RZ, RZ, R16 ;  /* 0x000000ffff000224 */ /* 0x000fe200078e0010 */
[----:B------:R-:W-:Y:S01]  /*07a0*/  @!P0 MOV R2, R23 ;  /* 0x0000001700028202 */ /* 0x000fe20000000f00 */
[----:B------:R-:W-:Y:S01]  /*07b0*/  @P0 IMAD.MOV.U32 R90, RZ, RZ, R17 ;  /* 0x000000ffff5a0224 */ /* 0x000fe200078e0011 */
[----:B----4-:R-:W-:Y:S01]  /*07c0*/  @P0 MOV R93, R8 ;  /* 0x00000008005d0202 */ /* 0x010fe20000000f00 */
        /* <DEDUP_REMOVED lines=10> */
[----:B------:R-:W-:Y:S01]  /*0870*/  @!P0 IMAD.MOV.U32 R92, RZ, RZ, R19 ;  /* 0x000000ffff5c8224 */ /* 0x000fe200078e0013 */
[----:B------:R-:W-:Y:S01]  /*0880*/  @!P0 CS2R R50, SRZ ;  /* 0x0000000000328805 */ /* 0x000fe2000001ff00 */
[----:B------:R-:W-:Y:S01]  /*0890*/  @!P0 IMAD.MOV.U32 R93, RZ, RZ, R8 ;  /* 0x000000ffff5d8224 */ /* 0x000fe200078e0008 */
[----:B------:R-:W-:Y:S01]  /*08a0*/  @!P0 CS2R R48, SRZ ;  /* 0x0000000000308805 */ /* 0x000fe2000001ff00 */
[----:B------:R-:W-:Y:S01]  /*08b0*/  @!P0 IMAD.MOV.U32 R94, RZ, RZ, R9 ;  /* 0x000000ffff5e8224 */ /* 0x000fe200078e0009 */
[----:B------:R-:W-:Y:S01]  /*08c0*/  @!P0 CS2R R54, SRZ ;  /* 0x0000000000368805 */ /* 0x000fe2000001ff00 */
[----:B------:R-:W-:Y:S01]  /*08d0*/  @!P0 IMAD.MOV.U32 R96, RZ, RZ, R11 ;  /* 0x000000ffff608224 */ /* 0x000fe200078e000b */
[----:B------:R-:W-:-:S02]  /*08e0*/  @!P0 CS2R R52, SRZ ;  /* 0x0000000000348805 */ /* 0x000fc4000001ff00 */
[----:B------:R-:W-:Y:S02]  /*08f0*/  @!P0 CS2R R58, SRZ ;  /* 0x00000000003a8805 */ /* 0x000fe4000001ff00 */
[----:B------:R-:W-:-:S07]  /*0900*/  @!P0 CS2R R56, SRZ ;  /* 0x0000000000388805 */ /* 0x000fce000001ff00 */
.L_x_8505:
[----:B------:R-:W0:Y:S02]  /*0910*/  LDCU UR4, c[0x0][0x384] ;  /* 0x00007080ff0477ac */ /* 0x000e240008000800 */
[----:B0-----:R-:W-:-:S06]  /*0920*/  UISETP.GE.AND UP0, UPT, UR18, UR4, UPT ;  /* 0x000000041200728c */ /* 0x001fcc000bf06270 */
[----:B------:R-:W-:-:S13]  /*0930*/  PLOP3.LUT P0, PT, PT, PT, UP0, 0x80, 0x8 ;  /* 0x000000000008781c */ /* 0x000fda0003f0f008 */
[----:B------:R-:W-:Y:S05]  /*0940*/  @P0 EXIT ;  /* 0x000000000000094d */ /* 0x000fea0003800000 */
[----:B------:R-:W-:Y:S01]  /*0950*/  IMAD.HI.U32 R6, R101, -0x326172a9, RZ ;  /* 0xcd9e8d5765067827 */ /* 0x000fe200078e00ff */
[----:B------:R-:W-:Y:S01]  /*0960*/  UIADD3 UR5, UPT, UPT, UR8, 0x78dde6e4, URZ ;  /* 0x78dde6e408057890 */ /* 0x000fe2000fffe0ff */
[----:B------:R-:W-:Y:S01]  /*0970*/  LOP3.LUT R103, R12, 0x3, RZ, 0xc0, !PT ;  /* 0x000000030c677812 */ /* 0x000fe200078ec0ff */
[----:B------:R-:W0:Y:S01]  /*0980*/  LDCU UR4, c[0x0][0x404] ;  /* 0x00008080ff0477ac */ /* 0x000e220008000800 */
[C---:B------:R-:W-:Y:S01]  /*0990*/  IMAD.HI.U32 R7, R100.reuse, -0x2daee0ad, RZ ;  /* 0xd2511f5364077827 */ /* 0x040fe200078e00ff */
[----:B------:R-:W-:Y:S01]  /*09a0*/  LOP3.LUT R6, R97, UR8, R6, 0x96, !PT ;  /* 0x0000000861067c12 */ /* 0x000fe2000f8e9606 */
[----:B------:R-:W1:Y:S02]  /*09b0*/  LDCU UR19, c[0x0][0x388] ;  /* 0x00007100ff1377ac */ /* 0x000e640008000800 */
[----:B------:R-:W-:Y:S01]  /*09c0*/  IMAD R11, R100, -0x2daee0ad, RZ ;  /* 0xd2511f53640b7824 */ /* 0x000fe200078e02ff */
[----:B------:R-:W-:Y:S01]  /*09d0*/  LOP3.LUT R7, R7, UR9, RZ, 0x3c, !PT ;  /* 0x0000000907077c12 */ /* 0x000fe2000f8e3cff */
[----:B------:R-:W-:Y:S01]  /*09e0*/  IMAD.HI.U32 R10, R6, -0x2daee0ad, RZ ;  /* 0xd2511f53060a7827 */ /* 0x000fe200078e00ff */
[----:B------:R-:W2:Y:S03]  /*09f0*/  LDCU.U8 UR20, c[0x0][0x410] ;  /* 0x00008200ff1477ac */ /* 0x000ea60008000000 */
[----:B------:R-:W-:Y:S01]  /*0a00*/  IMAD R9, R101, -0x326172a9, RZ ;  /* 0xcd9e8d5765097824 */ /* 0x000fe200078e02ff */
[----:B------:R-:W-:Y:S01]  /*0a10*/  LOP3.LUT R10, R11, UR7, R10, 0x96, !PT ;  /* 0x000000070b0a7c12 */ /* 0x000fe2000f8e960a */
[C---:B------:R-:W-:Y:S01]  /*0a20*/  IMAD.HI.U32 R8, R7.reuse, -0x326172a9, RZ ;  /* 0xcd9e8d5707087827 */ /* 0x040fe200078e00ff */
[----:B------:R-:W-:Y:S01]  /*0a30*/  UIADD3 UR7, UPT, UPT, UR9, -0x56f99767, URZ ;  /* 0xa906689909077890 */ /* 0x000fe2000fffe0ff */
[----:B------:R-:W3:Y:S02]  /*0a40*/  LDCU UR21, c[0x0][0x400] ;  /* 0x00008000ff1577ac */ /* 0x000ee40008000800 */
[----:B------:R-:W-:Y:S01]  /*0a50*/  IMAD R14, R7, -0x326172a9, RZ ;  /* 0xcd9e8d57070e7824 */ /* 0x000fe200078e02ff */
[----:B------:R-:W-:Y:S01]  /*0a60*/  LOP3.LUT R8, R9, UR6, R8, 0x96, !PT ;  /* 0x0000000609087c12 */ /* 0x000fe2000f8e9608 */
[----:B------:R-:W-:Y:S01]  /*0a70*/  IMAD.HI.U32 R7, R10, -0x326172a9, RZ ;  /* 0xcd9e8d570a077827 */ /* 0x000fe200078e00ff */
[----:B------:R-:W-:-:S02]  /*0a80*/  UIADD3 UR6, UPT, UPT, UR8, 0x1715609d, URZ ;  /* 0x1715609d08067890 */ /* 0x000fc4000fffe0ff */
[----:B------:R-:W-:Y:S01]  /*0a90*/  UPLOP3.LUT UP1, UPT, UPT, UPT, UPT, 0x40, 0x4 ;  /* 0x000000000004789c */ /* 0x000fe20003f2e870 */
[----:B------:R-:W-:Y:S01]  /*0aa0*/  IMAD R9, R6, -0x2daee0ad, RZ ;  /* 0xd2511f5306097824 */ /* 0x000fe200078e02ff */
[----:B------:R-:W-:Y:S01]  /*0ab0*/  LOP3.LUT R7, R14, UR12, R7, 0x96, !PT ;  /* 0x0000000c0e077c12 */ /* 0x000fe2000f8e9607 */
[----:B------:R-:W-:-:S04]  /*0ac0*/  IMAD.HI.U32 R6, R8, -0x2daee0ad, RZ ;  /* 0xd2511f5308067827 */ /* 0x000fc800078e00ff */
[----:B------:R-:W-:Y:S01]  /*0ad0*/  IMAD R14, R8, -0x2daee0ad, RZ ;  /* 0xd2511f53080e7824 */ /* 0x000fe200078e02ff */
[----:B------:R-:W-:Y:S01]  /*0ae0*/  LOP3.LUT R6, R9, UR13, R6, 0x96, !PT ;  /* 0x0000000d09067c12 */ /* 0x000fe2000f8e9606 */
[----:B------:R-:W-:Y:S01]  /*0af0*/  IMAD.HI.U32 R11, R7, -0x2daee0ad, RZ ;  /* 0xd2511f53070b7827 */ /* 0x000fe200078e00ff */
[----:B------:R-:W4:Y:S03]  /*0b00*/  LDCU.64 UR12, c[0x0][0x398] ;  /* 0x00007300ff0c77ac */ /* 0x000f260008000a00 */
        /* <DEDUP_REMOVED lines=9> */
[----:B------:R-:W-:Y:S01]  /*0ba0*/  LOP3.LUT R6, R9, UR5, R6, 0x96, !PT ;  /* 0x0000000509067c12 */ /* 0x000fe2000f8e9606 */
[----:B------:R-:W0:Y:S02]  /*0bb0*/  LDCU UR5, c[0x0][0x408] ;  /* 0x00008100ff0577ac */ /* 0x000e240008000800 */
        /* <DEDUP_REMOVED lines=8> */
[----:B------:R-:W-:Y:S01]  /*0c40*/  IMAD.HI.U32 R7, R9, -0x326172a9, RZ ;  /* 0xcd9e8d5709077827 */ /* 0x000fe200078e00ff */
[----:B------:R-:W1:Y:S03]  /*0c50*/  LDCU.64 UR6, c[0x0][0x398] ;  /* 0x00007300ff0677ac */ /* 0x000e660008000a00 */
[----:B------:R-:W-:Y:S01]  /*0c60*/  IMAD R11, R6, -0x2daee0ad, RZ ;  /* 0xd2511f53060b7824 */ /* 0x000fe200078e02ff */
[----:B------:R-:W-:Y:S01]  /*0c70*/  LOP3.LUT R7, R10, UR17, R7, 0x96, !PT ;  /* 0x000000110a077c12 */ /* 0x000fe2000f8e9607 */
[----:B------:R-:W-:Y:S01]  /*0c80*/  IMAD.HI.U32 R6, R8, -0x2daee0ad, RZ ;  /* 0xd2511f5308067827 */ /* 0x000fe200078e00ff */
[----:B------:R-:W0:Y:S03]  /*0c90*/  LDCU.64 UR16, c[0x0][0x380] ;  /* 0x00007000ff1077ac */ /* 0x000e260008000a00 */
[----:B------:R-:W-:Y:S01]  /*0ca0*/  IMAD.HI.U32 R10, R7, -0x2daee0ad, RZ ;  /* 0xd2511f53070a7827 */ /* 0x000fe200078e00ff */
[----:B------:R-:W-:-:S03]  /*0cb0*/  LOP3.LUT R6, R11, UR22, R6, 0x96, !PT ;  /* 0x000000160b067c12 */ /* 0x000fc6000f8e9606 */
[----:B------:R-:W-:Y:S02]  /*0cc0*/  IMAD R11, R8, -0x2daee0ad, RZ ;  /* 0xd2511f53080b7824 */ /* 0x000fe400078e02ff */
[----:B------:R-:W-:Y:S02]  /*0cd0*/  IMAD R9, R9, -0x326172a9, RZ ;  /* 0xcd9e8d5709097824 */ /* 0x000fe400078e02ff */
[C---:B------:R-:W-:Y:S01]  /*0ce0*/  IMAD.HI.U32 R8, R6.reuse, -0x326172a9, RZ ;  /* 0xcd9e8d5706087827 */ /* 0x040fe200078e00ff */
[----:B------:R-:W-:Y:S01]  /*0cf0*/  LOP3.LUT R10, R11, UR24, R10, 0x96, !PT ;  /* 0x000000180b0a7c12 */ /* 0x000fe2000f8e960a */
[----:B-1----:R-:W-:Y:S02]  /*0d00*/  UISETP.NE.U32.AND UP0, UPT, UR6, URZ, UPT ;  /* 0x000000ff0600728c */ /* 0x002fe4000bf05070 */
[----:B------:R-:W-:Y:S01]  /*0d10*/  IMAD R14, R7, -0x2daee0ad, RZ ;  /* 0xd2511f53070e7824 */ /* 0x000fe200078e02ff */
[----:B------:R-:W-:Y:S01]  /*0d20*/  LOP3.LUT R8, R9, UR23, R8, 0x96, !PT ;  /* 0x0000001709087c12 */ /* 0x000fe2000f8e9608 */
[----:B------:R-:W-:Y:S01]  /*0d30*/  IMAD R9, R6, -0x326172a9, RZ ;  /* 0xcd9e8d5706097824 */ /* 0x000fe200078e02ff */
[----:B------:R-:W-:Y:S01]  /*0d40*/  UISETP.NE.AND.EX UP0, UPT, UR7, URZ, UPT, UP0 ;  /* 0x000000ff0700728c */ /* 0x000fe2000bf05300 */
        /* <DEDUP_REMOVED lines=12> */
[----:B0-234-:R-:W-:-:S07]  /*0e10*/  IMAD R10, R14, -0x326172a9, RZ ;  /* 0xcd9e8d570e0a7824 */ /* 0x01dfce00078e02ff */
.L_x_8735:
[----:B------:R-:W-:Y:S01]  /*0e20*/  ISETP.NE.U32.AND P0, PT, RZ, UR14, PT ;  /* 0x0000000eff007c0c */ /* 0x000fe2000bf05070 */
[----:B0-----:R-:W0:Y:S01]  /*0e30*/  LDC.64 R84, c[0x0][0x390] ;  /* 0x0000e400ff547b82 */ /* 0x001e220000000a00 */
[----:B------:R-:W-:Y:S01]  /*0e40*/  UIMAD UR6, UR18, UR19, URZ ;  /* 0x00000013120672a4 */ /* 0x000fe2000f8e02ff */
[----:B------:R-:W-:Y:S01]  /*0e50*/  PLOP3.LUT P1, PT, PT, PT, UP0, 0x80, 0x8 ;  /* 0x000000000008781c */ /* 0x000fe20003f2f008 */
[----:B------:R-:W1:Y:S01]  /*0e60*/  @UP0 LDCU.64 UR22, c[0x0][0x398] ;  /* 0x00007300ff1607ac */ /* 0x000e620008000a00 */
[----:B------:R-:W-:Y:S02]  /*0e70*/  ISETP.NE.AND.EX P0, PT, RZ, UR15, PT, P0 ;  /* 0x0000000fff007c0c */ /* 0x000fe4000bf05300 */
[----:B------:R-:W-:Y:S01]  /*0e80*/  PLOP3.LUT P2, PT, PT, PT, UP0, 0x80, 0x8 ;  /* 0x000000000008781c */ /* 0x000fe20003f4f008 */
[----:B------:R-:W-:-:S04]  /*0e90*/  USHF.R.S32.HI UR7, URZ, 0x1f, UR6 ;  /* 0x0000001fff077899 */ /* 0x000fc80008011406 */
[----:B------:R-:W-:-:S06]  /*0ea0*/  ULEA.HI UR7, UR7, UR6, URZ, 0x3 ;  /* 0x0000000607077291 */ /* 0x000fcc000f8f18ff */
[----:B------:R-:W2:Y:S01]  /*0eb0*/  @P0 LDC.64 R22, c[0x0][0x3a0] ;  /* 0x0000e800ff160b82 */ /* 0x000ea20000000a00 */
[----:B------:R-:W-:Y:S01]  /*0ec0*/  MOV R105, UR7 ;  /* 0x0000000700697c02 */ /* 0x000fe20008000f00 */
[----:B-1----:R-:W-:-:S03]  /*0ed0*/  IMAD.U32 R20, RZ, RZ, UR22 ;  /* 0x00000016ff147e24 */ /* 0x002fc6000f8e00ff */
[----:B------:R-:W-:Y:S01]  /*0ee0*/  LEA.HI.SX32 R105, R105, R104, 0x1d ;  /* 0x0000006869697211 */ /* 0x000fe200078feaff */
[----:B------:R-:W-:-:S04]  /*0ef0*/  IMAD.U32 R21, RZ, RZ, UR23 ;  /* 0x00000017ff157e24 */ /* 0x000fc8000f8e00ff */
[----:B0-----:R-:W-:-:S04]  /*0f00*/  IMAD.WIDE.U32 R16, R105, 0x10, R84 ;  /* 0x0000001069107825 */ /* 0x001fc800078e0054 */
[C---:B------:R-:W-:Y:S02]  /*0f10*/  @P1 IMAD.WIDE.U32 R20, R105.reuse, 0x10, R20 ;  /* 0x0000001069141825 */ /* 0x040fe400078e0014 */
[----:B-----5:R-:W5:Y:S04]  /*0f20*/  LDG.E.128 R16, desc[UR10][R16.64] ;  /* 0x0000000a10107981 */ /* 0x020f68000c1e1d00 */
[----:B------:R0:W5:Y:S01]  /*0f30*/  @P2 LDG.E.128 R44, desc[UR10][R20.64] ;  /* 0x0000000a142c2981 */ /* 0x000162000c1e1d00 */
[----:B--2---:R-:W-:-:S05]  /*0f40*/  @P0 IMAD.WIDE.U32 R22, R105, 0x20, R22 ;  /* 0x0000002069160825 */ /* 0x004fca00078e0016 */
[----:B------:R0:W5:Y:S04]  /*0f50*/  @P0 LDG.E.128 R40, desc[UR10][R22.64] ;  /* 0x0000000a16280981 */ /* 0x000168000c1e1d00 */
[----:B------:R0:W5:Y:S01]  /*0f60*/  @P0 LDG.E.128 R36, desc[UR10][R22.64+0x10] ;  /* 0x0000100a16240981 */ /* 0x000162000c1e1d00 */
[----:B------:R-:W-:-:S04]  /*0f70*/  UISETP.NE.U32.AND UP0, UPT, UR12, URZ, UPT ;  /* 0x000000ff0c00728c */ /* 0x000fc8000bf05070 */
[----:B------:R-:W-:Y:S01]  /*0f80*/  UISETP.NE.AND.EX UP0, UPT, UR13, URZ, UPT, UP0 ;  /* 0x000000ff0d00728c */ /* 0x000fe2000bf05300 */
[----:B------:R-:W-:Y:S01]  /*0f90*/  HFMA2 R104, -RZ, RZ, 0.1171875, 0 ;  /* 0x2f800000ff687431 */ /* 0x000fe200000001ff */
        /* <DEDUP_REMOVED lines=27> */
.L_x_8508:
        /* <DEDUP_REMOVED lines=12> */
.L_x_8509:
        /* <DEDUP_REMOVED lines=49> */
.L_x_8507:
[----:B------:R-:W-:Y:S01]  /*1520*/  ISETP.NE.AND P1, PT, R23, 0x1, PT ;  /* 0x000000011700780c */ /* 0x000fe20003f25270 */
[----:B-----5:R-:W-:Y:S01]  /*1530*/  HADD2.F32 R22, -RZ, R16.H0_H0 ;  /* 0x20000010ff167230 */ /* 0x020fe20000004100 */
        /* <DEDUP_REMOVED lines=15> */
.L_x_8511:
        /* <DEDUP_REMOVED lines=12> */
.L_x_8512:
        /* <DEDUP_REMOVED lines=50> */
.L_x_8510:
[----:B------:R-:W-:Y:S01]  /*1a10*/  ISETP.NE.AND P1, PT, R24, 0x1, PT ;  /* 0x000000011800780c */ /* 0x000fe20003f25270 */
[----:B------:R-:W-:Y:S01]  /*1a20*/  HADD2.F32 R30, -RZ, R16.H1_H1 ;  /* 0x30000010ff1e7230 */ /* 0x000fe20000004100 */
        /* <DEDUP_REMOVED lines=15> */
.L_x_8514:
        /* <DEDUP_REMOVED lines=12> */
.L_x_8515:
        /* <DEDUP_REMOVED lines=50> */
.L_x_8513:
[----:B------:R-:W-:Y:S01]  /*1f00*/  ISETP.NE.AND P1, PT, R26, 0x1, PT ;  /* 0x000000011a00780c */ /* 0x000fe20003f25270 */
[----:B------:R-:W-:Y:S01]  /*1f10*/  HFMA2 R24, -RZ, RZ, 0, 1.1920928955078125e-07 ;  /* 0x00000002ff187431 */ /* 0x000fe200000001ff */
[----:B------:R-:W-:Y:S01]  /*1f20*/  I2FP.F32.U32 R23, R16 ;  /* 0x0000001000177245 */ /* 0x000fe20000201000 */
[----:B------:R-:W-:-:S04]  /*1f30*/  IMAD.MOV.U32 R25, RZ, RZ, R10 ;  /* 0x000000ffff197224 */ /* 0x000fc800078e000a */
[----:B------:R-:W-:-:S05]  /*1f40*/  FFMA.FTZ R23, R23, R104, 1.1641532182693481445e-10 ;  /* 0x2f00000017177423 */ /* 0x000fca0000010068 */
[----:B------:R-:W-:Y:S01]  /*1f50*/  FSETP.LE.FTZ.AND P2, PT, R23, UR4, PT ;  /* 0x0000000417007c0b */ /* 0x000fe2000bf53000 */
[----:B------:R-:W-:-:S03]  /*1f60*/  HADD2.F32 R23, -RZ, R17.H0_H0 ;  /* 0x20000011ff177230 */ /* 0x000fc60000004100 */
        /* <DEDUP_REMOVED lines=10> */
.L_x_8517:
        /* <DEDUP_REMOVED lines=12> */
.L_x_8518:
        /* <DEDUP_REMOVED lines=50> */
.L_x_8516:
[----:B------:R-:W-:Y:S01]  /*23f0*/  ISETP.NE.AND P2, PT, R24, 0x1, PT ;  /* 0x000000011800780c */ /* 0x000fe20003f45270 */
[----:B------:R-:W-:Y:S01]  /*2400*/  HADD2.F32 R17, -RZ, R17.H1_H1 ;  /* 0x30000011ff117230 */ /* 0x000fe20000004100 */
        /* <DEDUP_REMOVED lines=14> */
.L_x_8520:
        /* <DEDUP_REMOVED lines=12> */
.L_x_8521:
        /* <DEDUP_REMOVED lines=50> */
.L_x_8519:
[----:B------:R-:W-:Y:S01]  /*28d0*/  ISETP.NE.AND P3, PT, R26, 0x1, PT ;  /* 0x000000011a00780c */ /* 0x000fe20003f65270 */
[----:B------:R-:W-:Y:S01]  /*28e0*/  HADD2.F32 R31, -RZ, R18.H0_H0 ;  /* 0x20000012ff1f7230 */ /* 0x000fe20000004100 */
[----:B------:R-:W-:Y:S01]  /*28f0*/  I2FP.F32.U32 R25, R25 ;  /* 0x0000001900197245 */ /* 0x000fe20000201000 */
[----:B------:R-:W-:-:S04]  /*2900*/  IMAD.MOV.U32 R24, RZ, RZ, 0x2 ;  /* 0x00000002ff187424 */ /* 0x000fc800078e00ff */
        /* <DEDUP_REMOVED lines=12> */
.L_x_8523:
        /* <DEDUP_REMOVED lines=12> */
.L_x_8524:
        /* <DEDUP_REMOVED lines=50> */
.L_x_8522:
[----:B------:R-:W-:Y:S01]  /*2db0*/  ISETP.NE.AND P4, PT, R24, 0x1, PT ;  /* 0x000000011800780c */ /* 0x000fe20003f85270 */
[----:B------:R-:W-:Y:S01]  /*2dc0*/  HFMA2 R27, -RZ, RZ, 0, 1.1920928955078125e-07 ;  /* 0x00000002ff1b7431 */ /* 0x000fe200000001ff */
[----:B------:R-:W-:Y:S01]  /*2dd0*/  I2FP.F32.U32 R25, R25 ;  /* 0x0000001900197245 */ /* 0x000fe20000201000 */
[----:B------:R-:W-:-:S04]  /*2de0*/  HADD2.F32 R18, -RZ, R18.H1_H1 ;  /* 0x30000012ff127230 */ /* 0x000fc80000004100 */
        /* <DEDUP_REMOVED lines=12> */
.L_x_8526:
        /* <DEDUP_REMOVED lines=12> */
.L_x_8527:
        /* <DEDUP_REMOVED lines=50> */
.L_x_8525:
[----:B------:R-:W-:Y:S01]  /*3290*/  ISETP.NE.AND P5, PT, R27, 0x1, PT ;  /* 0x000000011b00780c */ /* 0x000fe20003fa5270 */
[----:B------:R-:W-:Y:S01]  /*32a0*/  HADD2.F32 R32, -RZ, R19.H0_H0 ;  /* 0x20000013ff207230 */ /* 0x000fe20000004100 */
        /* <DEDUP_REMOVED lines=14> */
.L_x_8529:
        /* <DEDUP_REMOVED lines=12> */
.L_x_8530:
        /* <DEDUP_REMOVED lines=50> */
.L_x_8528:
[----:B------:R-:W-:Y:S01]  /*3770*/  HADD2.F32 R24, -RZ, R19.H1_H1 ;  /* 0x30000013ff187230 */ /* 0x000fe20000004100 */
[----:B------:R-:W-:Y:S01]  /*3780*/  P2R R25, PR, RZ, 0x1 ;  /* 0x00000001ff197803 */ /* 0x000fe20000000000 */
[----:B------:R-:W-:Y:S01]  /*3790*/  FMUL.FTZ R23, R23, UR5 ;  /* 0x0000000517177c20 */ /* 0x000fe20008410000 */
[----:B------:R-:W-:Y:S01]  /*37a0*/  I2FP.F32.U32 R19, R26 ;  /* 0x0000001a00137245 */ /* 0x000fe20000201000 */
[----:B------:R-:W-:Y:S01]  /*37b0*/  FMUL.FTZ R29, R30, UR5 ;  /* 0x000000051e1d7c20 */ /* 0x000fe20008410000 */
        /* <DEDUP_REMOVED lines=30> */
.L_x_8506:
[----:B------:R-:W-:Y:S01]  /*39a0*/  ISETP.NE.AND P1, PT, R103, 0x1, PT ;  /* 0x000000016700780c */ /* 0x000fe20003f25270 */
[----:B------:R-:W-:Y:S01]  /*39b0*/  UIADD3 UR31, UPT, UPT, UR9, -0x24c28bd8, URZ ;  /* 0xdb3d7428091f7890 */ /* 0x000fe2000fffe0ff */
[----:B------:R-:W-:Y:S01]  /*39c0*/  IMAD.MOV.U32 R12, RZ, RZ, 0x2 ;  /* 0x00000002ff0c7424 */ /* 0x000fe200078e00ff */
[----:B------:R-:W-:Y:S01]  /*39d0*/  UIADD3 UR32, UPT, UPT, UR9, 0x1fd5c5a3, URZ ;  /* 0x1fd5c5a309207890 */ /* 0x000fe2000fffe0ff */
[----:B------:R-:W-:Y:S01]  /*39e0*/  IMAD.MOV.U32 R9, RZ, RZ, R10 ;  /* 0x000000ffff097224 */ /* 0x000fe200078e000a */
[----:B------:R-:W-:Y:S01]  /*39f0*/  UIADD3 UR33, UPT, UPT, UR9, -0x4498517b, URZ ;  /* 0xbb67ae8509217890 */ /* 0x000fe2000fffe0ff */
[----:B------:R-:W-:Y:S01]  /*3a00*/  MOV R110, R102 ;  /* 0x00000066006e7202 */ /* 0x000fe20000000f00 */
        /* <DEDUP_REMOVED lines=15> */
.L_x_8533:
        /* <DEDUP_REMOVED lines=12> */
.L_x_8534:
        /* <DEDUP_REMOVED lines=41> */
.L_x_8532:
[----:B------:R-:W-:Y:S01]  /*3e50*/  I2FP.F32.U32 R9, R9 ;  /* 0x0000000900097245 */ /* 0x000fe20000201000 */
[----:B------:R-:W-:Y:S01]  /*3e60*/  IMAD.MOV.U32 R13, RZ, RZ, 0x2 ;  /* 0x00000002ff0d7424 */ /* 0x000fe200078e00ff */
[----:B------:R-:W-:Y:S01]  /*3e70*/  ISETP.NE.AND P1, PT, R12, 0x1, PT ;  /* 0x000000010c00780c */ /* 0x000fe20003f25270 */
[----:B------:R-:W-:Y:S02]  /*3e80*/  IMAD.MOV.U32 R11, RZ, RZ, R10 ;  /* 0x000000ffff0b7224 */ /* 0x000fe400078e000a */
[----:B------:R-:W-:-:S05]  /*3e90*/  FFMA.FTZ R9, R9, R104, 1.1641532182693481445e-10 ;  /* 0x2f00000009097423 */ /* 0x000fca0000010068 */
[----:B------:R-:W-:Y:S01]  /*3ea0*/  FSETP.LE.FTZ.AND P3, PT, R9, UR4, PT ;  /* 0x0000000409007c0b */ /* 0x000fe2000bf73000 */
[----:B-----5:R-:W-:-:S03]  /*3eb0*/  HADD2.F32 R9, -RZ, R16.H0_H0 ;  /* 0x20000010ff097230 */ /* 0x020fc60000004100 */
[----:B------:R-:W-:Y:S02]  /*3ec0*/  P2R R20, PR, RZ, 0x8 ;  /* 0x00000008ff147803 */ /* 0x000fe40000000000 */
[----:B------:R-:W-:Y:S01]  /*3ed0*/  FMUL.FTZ R9, R9, UR5 ;  /* 0x0000000509097c20 */ /* 0x000fe20008410000 */
        /* <DEDUP_REMOVED lines=9> */
.L_x_8536:
        /* <DEDUP_REMOVED lines=12> */
.L_x_8537:
        /* <DEDUP_REMOVED lines=43> */
.L_x_8535:
[----:B------:R-:W-:Y:S01]  /*42e0*/  I2FP.F32.U32 R11, R11 ;  /* 0x0000000b000b7245 */ /* 0x000fe20000201000 */
[----:B------:R-:W-:Y:S01]  /*42f0*/  HADD2.F32 R12, -RZ, R44.H0_H0 ;  /* 0x2000002cff0c7230 */ /* 0x000fe20000004100 */
        /* <DEDUP_REMOVED lines=20> */
.L_x_8539:
        /* <DEDUP_REMOVED lines=12> */
.L_x_8540:
        /* <DEDUP_REMOVED lines=43> */
.L_x_8538:
[----:B------:R-:W-:Y:S01]  /*47b0*/  I2FP.F32.U32 R11, R11 ;  /* 0x0000000b000b7245 */ /* 0x000fe20000201000 */
[----:B------:R-:W-:Y:S01]  /*47c0*/  IMAD.MOV.U32 R15, RZ, RZ, 0x2 ;  /* 0x00000002ff0f7424 */ /* 0x000fe200078e00ff */
[----:B------:R-:W-:Y:S02]  /*47d0*/  ISETP.NE.AND P1, PT, R14, 0x1, PT ;  /* 0x000000010e00780c */ /* 0x000fe40003f25270 */
[----:B------:R-:W-:Y:S01]  /*47e0*/  MOV R12, R10 ;  /* 0x0000000a000c7202 */ /* 0x000fe20000000f00 */
[----:B------:R-:W-:-:S05]  /*47f0*/  FFMA.FTZ R11, R11, R104, 1.1641532182693481445e-10 ;  /* 0x2f0000000b0b7423 */ /* 0x000fca0000010068 */
[----:B------:R-:W-:Y:S01]  /*4800*/  FSETP.LE.FTZ.AND P3, PT, R11, UR4, PT ;  /* 0x000000040b007c0b */ /* 0x000fe2000bf73000 */
[----:B------:R-:W-:-:S03]  /*4810*/  HADD2.F32 R11, -RZ, R16.H1_H1 ;  /* 0x30000010ff0b7230 */ /* 0x000fc60000004100 */
[----:B------:R-:W-:Y:S02]  /*4820*/  P2R R21, PR, RZ, 0x8 ;  /* 0x00000008ff157803 */ /* 0x000fe40000000000 */
[----:B------:R-:W-:Y:S01]  /*4830*/  FMUL.FTZ R11, R11, UR5 ;  /* 0x000000050b0b7c20 */ /* 0x000fe20008410000 */
        /* <DEDUP_REMOVED lines=9> */
.L_x_8542:
        /* <DEDUP_REMOVED lines=12> */
.L_x_8543:
        /* <DEDUP_REMOVED lines=43> */
.L_x_8541:
[----:B------:R-:W-:Y:S01]  /*4c40*/  I2FP.F32.U32 R13, R12 ;  /* 0x0000000c000d7245 */ /* 0x000fe20000201000 */
[----:B------:R-:W-:Y:S01]  /*4c50*/  HADD2.F32 R12, -RZ, R44.H1_H1 ;  /* 0x3000002cff0c7230 */ /* 0x000fe20000004100 */
        /* <DEDUP_REMOVED lines=20> */
.L_x_8545:
        /* <DEDUP_REMOVED lines=12> */
.L_x_8546:
        /* <DEDUP_REMOVED lines=43> */
.L_x_8544:
[----:B------:R-:W-:Y:S01]  /*5110*/  ISETP.NE.AND P1, PT, R14, 0x1, PT ;  /* 0x000000010e00780c */ /* 0x000fe20003f25270 */
[----:B------:R-:W-:Y:S01]  /*5120*/  HFMA2 R15, -RZ, RZ, 0, 1.1920928955078125e-07 ;  /* 0x00000002ff0f7431 */ /* 0x000fe200000001ff */
[----:B------:R-:W-:Y:S01]  /*5130*/  I2FP.F32.U32 R13, R12 ;  /* 0x0000000c000d7245 */ /* 0x000fe20000201000 */
[----:B------:R-:W-:-:S04]  /*5140*/  HADD2.F32 R12, -RZ, R17.H0_H0 ;  /* 0x20000011ff0c7230 */ /* 0x000fc80000004100 */
[----:B------:R-:W-:Y:S01]  /*5150*/  FFMA.FTZ R13, R13, R104, 1.1641532182693481445e-10 ;  /* 0x2f0000000d0d7423 */ /* 0x000fe20000010068 */
[----:B------:R-:W-:-:S04]  /*5160*/  FMUL.FTZ R12, R12, UR5 ;  /* 0x000000050c0c7c20 */ /* 0x000fc80008410000 */
        /* <DEDUP_REMOVED lines=12> */
.L_x_8548:
        /* <DEDUP_REMOVED lines=12> */
.L_x_8549:
        /* <DEDUP_REMOVED lines=43> */
.L_x_8547:
[----:B------:R-:W-:Y:S01]  /*55a0*/  I2FP.F32.U32 R13, R13 ;  /* 0x0000000d000d7245 */ /* 0x000fe20000201000 */
[----:B------:R-:W-:Y:S01]  /*55b0*/  HADD2.F32 R14, -RZ, R45.H0_H0 ;  /* 0x2000002dff0e7230 */ /* 0x000fe20000004100 */
[----:B------:R-:W-:Y:S01]  /*55c0*/  ISETP.NE.AND P2, PT, R15, 0x1, PT ;  /* 0x000000010f00780c */ /* 0x000fe20003f45270 */
[----:B------:R-:W-:Y:S02]  /*55d0*/  IMAD.MOV.U32 R22, RZ, RZ, 0x2 ;  /* 0x00000002ff167424 */ /* 0x000fe400078e00ff */
[----:B------:R-:W-:Y:S01]  /*55e0*/  FFMA.FTZ R13, R13, R104, 1.1641532182693481445e-10 ;  /* 0x2f0000000d0d7423 */ /* 0x000fe20000010068 */
[----:B------:R-:W-:-:S04]  /*55f0*/  FMUL.FTZ R14, R14, UR5 ;  /* 0x000000050e0e7c20 */ /* 0x000fc80008410000 */
[----:B------:R-:W-:Y:S02]  /*5600*/  FSETP.GTU.FTZ.AND P1, PT, R13, UR4, PT ;  /* 0x000000040d007c0b */ /* 0x000fe4000bf3c000 */
        /* <DEDUP_REMOVED lines=15> */
.L_x_8551:
        /* <DEDUP_REMOVED lines=12> */
.L_x_8552:
        /* <DEDUP_REMOVED lines=42> */
[----:B------:R-:W-:-:S07]  /*5a60*/  LOP3.LUT R6, R14, UR25, R25, 0x96, !PT ;  /* 0x000000190e067c12 */ /* 0x000fce000f8e9619 */
.L_x_8550:
[----:B------:R-:W-:Y:S01]  /*5a70*/  I2FP.F32.U32 R13, R13 ;  /* 0x0000000d000d7245 */ /* 0x000fe20000201000 */
[----:B------:R-:W-:Y:S01]  /*5a80*/  IMAD.MOV.U32 R14, RZ, RZ, R10 ;  /* 0x000000ffff0e7224 */ /* 0x000fe200078e000a */
[----:B------:R-:W-:-:S03]  /*5a90*/  ISETP.NE.AND P2, PT, R22, 0x1, PT ;  /* 0x000000011600780c */ /* 0x000fc60003f45270 */
[----:B------:R-:W-:-:S05]  /*5aa0*/  FFMA.FTZ R13, R13, R104, 1.1641532182693481445e-10 ;  /* 0x2f0000000d0d7423 */ /* 0x000fca0000010068 */
[----:B------:R-:W-:Y:S01]  /*5ab0*/  FSETP.LE.FTZ.AND P1, PT, R13, UR4, PT ;  /* 0x000000040d007c0b */ /* 0x000fe2000bf33000 */
[----:B------:R-:W-:Y:S02]  /*5ac0*/  HADD2.F32 R13, -RZ, R17.H1_H1 ;  /* 0x30000011ff0d7230 */ /* 0x000fe40000004100 */
[----:B------:R-:W-:-:S03]  /*5ad0*/  IMAD.MOV.U32 R17, RZ, RZ, 0x2 ;  /* 0x00000002ff117424 */ /* 0x000fc600078e00ff */
        /* <DEDUP_REMOVED lines=10> */
.L_x_8554:
        /* <DEDUP_REMOVED lines=12> */
.L_x_8555:
        /* <DEDUP_REMOVED lines=43> */
.L_x_8553:
[----:B------:R-:W-:Y:S01]  /*5ef0*/  I2FP.F32.U32 R15, R14 ;  /* 0x0000000e000f7245 */ /* 0x000fe20000201000 */
[----:B------:R-:W-:Y:S01]  /*5f00*/  HADD2.F32 R14, -RZ, R45.H1_H1 ;  /* 0x3000002dff0e7230 */ /* 0x000fe20000004100 */
[----:B------:R-:W-:Y:S01]  /*5f10*/  ISETP.NE.AND P3, PT, R17, 0x1, PT ;  /* 0x000000011100780c */ /* 0x000fe20003f65270 */
[----:B------:R-:W-:Y:S01]  /*5f20*/  HFMA2 R22, -RZ, RZ, 0, 1.1920928955078125e-07 ;  /* 0x00000002ff167431 */ /* 0x000fe200000001ff */
        /* <DEDUP_REMOVED lines=18> */
.L_x_8557:
        /* <DEDUP_REMOVED lines=12> */
.L_x_8558:
        /* <DEDUP_REMOVED lines=43> */
.L_x_8556:
[----:B------:R-:W-:Y:S01]  /*63c0*/  ISETP.NE.AND P3, PT, R22, 0x1, PT ;  /* 0x000000011600780c */ /* 0x000fe20003f65270 */
[----:B------:R-:W-:Y:S01]  /*63d0*/  IMAD.MOV.U32 R23, RZ, RZ, 0x2 ;  /* 0x00000002ff177424 */ /* 0x000fe200078e00ff */
[----:B------:R-:W-:Y:S01]  /*63e0*/  I2FP.F32.U32 R15, R14 ;  /* 0x0000000e000f7245 */ /* 0x000fe20000201000 */
[----:B------:R-:W-:-:S04]  /*63f0*/  HADD2.F32 R14, -RZ, R18.H0_H0 ;  /* 0x20000012ff0e7230 */ /* 0x000fc80000004100 */
        /* <DEDUP_REMOVED lines=13> */
.L_x_8560:
        /* <DEDUP_REMOVED lines=12> */
.L_x_8561:
        /* <DEDUP_REMOVED lines=43> */
.L_x_8559:
[----:B------:R-:W-:Y:S01]  /*6840*/  I2FP.F32.U32 R15, R15 ;  /* 0x0000000f000f7245 */ /* 0x000fe20000201000 */
[----:B------:R-:W-:Y:S01]  /*6850*/  HADD2.F32 R17, -RZ, R46.H0_H0 ;  /* 0x2000002eff117230 */ /* 0x000fe20000004100 */
[----:B------:R-:W-:Y:S01]  /*6860*/  FSEL R32, R14, RZ, P2 ;  /* 0x000000ff0e207208 */ /* 0x000fe20001000000 */
[----:B------:R-:W-:Y:S02]  /*6870*/  IMAD.MOV.U32 R22, RZ, RZ, 0x2 ;  /* 0x00000002ff167424 */ /* 0x000fe400078e00ff */
[----:B------:R-:W-:Y:S01]  /*6880*/  FFMA.FTZ R15, R15, R104, 1.1641532182693481445e-10 ;  /* 0x2f0000000f0f7423 */ /* 0x000fe20000010068 */
[----:B------:R-:W-:-:S04]  /*6890*/  FMUL.FTZ R17, R17, UR5 ;  /* 0x0000000511117c20 */ /* 0x000fc80008410000 */
        /* <DEDUP_REMOVED lines=16> */
.L_x_8563:
        /* <DEDUP_REMOVED lines=12> */
.L_x_8564:
        /* <DEDUP_REMOVED lines=43> */
.L_x_8562:
[----:B------:R-:W-:Y:S01]  /*6d10*/  ISETP.NE.AND P4, PT, R22, 0x1, PT ;  /* 0x000000011600780c */ /* 0x000fe20003f85270 */
[----:B------:R-:W-:Y:S01]  /*6d20*/  HADD2.F32 R18, -RZ, R18.H1_H1 ;  /* 0x30000012ff127230 */ /* 0x000fe20000004100 */
[----:B------:R-:W-:Y:S01]  /*6d30*/  I2FP.F32.U32 R15, R15 ;  /* 0x0000000f000f7245 */ /* 0x000fe20000201000 */
[----:B------:R-:W-:Y:S02]  /*6d40*/  HFMA2 R23, -RZ, RZ, 0, 1.1920928955078125e-07 ;  /* 0x00000002ff177431 */ /* 0x000fe400000001ff */
        /* <DEDUP_REMOVED lines=13> */
.L_x_8566:
        /* <DEDUP_REMOVED lines=12> */
.L_x_8567:
        /* <DEDUP_REMOVED lines=43> */
.L_x_8565:
[----:B------:R-:W-:Y:S01]  /*7190*/  I2FP.F32.U32 R17, R17 ;  /* 0x0000001100117245 */ /* 0x000fe20000201000 */
[----:B------:R-:W-:Y:S01]  /*71a0*/  HADD2.F32 R18, -RZ, R46.H1_H1 ;  /* 0x3000002eff127230 */ /* 0x000fe20000004100 */
        /* <DEDUP_REMOVED lines=9> */
[----:B------:R-:W-:Y:S02]  /*7240*/  MOV R18, R10 ;  /* 0x0000000a00127202 */ /* 0x000fe40000000f00 */
[----:B------:R-:W-:Y:S01]  /*7250*/  PRMT R15, R17, 0x7610, R15 ;  /* 0x00007610110f7816 */ /* 0x000fe2000000000f */
        /* <DEDUP_REMOVED lines=10> */
.L_x_8569:
        /* <DEDUP_REMOVED lines=12> */
.L_x_8570:
        /* <DEDUP_REMOVED lines=43> */
.L_x_8568:
[----:B------:R-:W-:Y:S01]  /*7670*/  ISETP.NE.AND P5, PT, R24, 0x1, PT ;  /* 0x000000011800780c */ /* 0x000fe20003fa5270 */
[----:B------:R-:W-:Y:S01]  /*7680*/  HADD2.F32 R22, -RZ, R19.H0_H0 ;  /* 0x20000013ff167230 */ /* 0x000fe20000004100 */
[----:B------:R-:W-:Y:S01]  /*7690*/  I2FP.F32.U32 R17, R18 ;  /* 0x0000001200117245 */ /* 0x000fe20000201000 */
[----:B------:R-:W-:Y:S02]  /*76a0*/  IMAD.MOV.U32 R25, RZ, RZ, 0x2 ;  /* 0x00000002ff197424 */ /* 0x000fe400078e00ff */
[----:B------:R-:W-:Y:S02]  /*76b0*/  IMAD.MOV.U32 R23, RZ, RZ, R10 ;  /* 0x000000ffff177224 */ /* 0x000fe400078e000a */
[----:B------:R-:W-:Y:S01]  /*76c0*/  FFMA.FTZ R18, R17, R104, 1.1641532182693481445e-10 ;  /* 0x2f00000011127423 */ /* 0x000fe20000010068 */
[----:B------:R-:W-:-:S04]  /*76d0*/  FMUL.FTZ R17, R22, UR5 ;  /* 0x0000000516117c20 */ /* 0x000fc80008410000 */
        /* <DEDUP_REMOVED lines=10> */
.L_x_8572:
        /* <DEDUP_REMOVED lines=12> */
.L_x_8573:
        /* <DEDUP_REMOVED lines=43> */
.L_x_8571:
[----:B------:R-:W-:Y:S01]  /*7af0*/  I2FP.F32.U32 R23, R23 ;  /* 0x0000001700177245 */ /* 0x000fe20000201000 */
[----:B------:R-:W-:Y:S01]  /*7b00*/  HADD2.F32 R18, -RZ, R47.H0_H0 ;  /* 0x2000002fff127230 */ /* 0x000fe20000004100 */
[----:B------:R-:W-:-:S03]  /*7b10*/  FSEL R17, R17, RZ, P4 ;  /* 0x000000ff11117208 */ /* 0x000fc60002000000 */
[----:B------:R-:W-:Y:S01]  /*7b20*/  FFMA.FTZ R23, R23, R104, 1.1641532182693481445e-10 ;  /* 0x2f00000017177423 */ /* 0x000fe20000010068 */
[----:B------:R-:W-:-:S04]  /*7b30*/  FMUL.FTZ R18, R18, UR5 ;  /* 0x0000000512127c20 */ /* 0x000fc80008410000 */
[----:B------:R-:W-:Y:S01]  /*7b40*/  FSETP.GTU.FTZ.AND P5, PT, R23, UR4, PT ;  /* 0x0000000417007c0b */ /* 0x000fe2000bfbc000 */
[----:B------:R-:W-:-:S03]  /*7b50*/  HFMA2 R23, -RZ, RZ, 0, 1.1920928955078125e-07 ;  /* 0x00000002ff177431 */ /* 0x000fc600000001ff */
        /* <DEDUP_REMOVED lines=15> */
.L_x_8575:
        /* <DEDUP_REMOVED lines=12> */
.L_x_8576:
        /* <DEDUP_REMOVED lines=43> */
.L_x_8574:
[----:B------:R-:W-:Y:S01]  /*7fc0*/  ISETP.NE.AND P6, PT, R23, 0x1, PT ;  /* 0x000000011700780c */ /* 0x000fe20003fc5270 */
[----:B------:R-:W-:Y:S01]  /*7fd0*/  HADD2.F32 R22, -RZ, R19.H1_H1 ;  /* 0x30000013ff167230 */ /* 0x000fe20000004100 */
[----:B------:R-:W-:Y:S01]  /*7fe0*/  I2FP.F32.U32 R17, R17 ;  /* 0x0000001100117245 */ /* 0x000fe20000201000 */
[----:B------:R-:W-:Y:S01]  /*7ff0*/  IMAD.MOV.U32 R102, RZ, RZ, 0x2 ;  /* 0x00000002ff667424 */ /* 0x000fe200078e00ff */
        /* <DEDUP_REMOVED lines=13> */
.L_x_8578:
        /* <DEDUP_REMOVED lines=14> */
.L_x_8579:
        /* <DEDUP_REMOVED lines=43> */
.L_x_8577:
[----:B------:R-:W-:Y:S01]  /*8460*/  I2FP.F32.U32 R19, R19 ;  /* 0x0000001300137245 */ /* 0x000fe20000201000 */
[----:B------:R-:W-:Y:S01]  /*8470*/  HADD2.F32 R18, -RZ, R47.H1_H1 ;  /* 0x3000002fff127230 */ /* 0x000fe20000004100 */
[----:B------:R-:W-:-:S03]  /*8480*/  FSEL R17, R17, RZ, P5 ;  /* 0x000000ff11117208 */ /* 0x000fc60002800000 */
[----:B------:R-:W-:Y:S01]  /*8490*/  FFMA.FTZ R19, R19, R104, 1.1641532182693481445e-10 ;  /* 0x2f00000013137423 */ /* 0x000fe20000010068 */
[----:B------:R-:W-:-:S04]  /*84a0*/  FMUL.FTZ R18, R18, UR5 ;  /* 0x0000000512127c20 */ /* 0x000fc80008410000 */
[----:B------:R-:W-:-:S04]  /*84b0*/  FSETP.GTU.FTZ.AND P6, PT, R19, UR4, PT ;  /* 0x0000000413007c0b */ /* 0x000fc8000bfdc000 */
[----:B------:R-:W-:Y:S02]  /*84c0*/  FSEL R18, R18, RZ, !P6 ;  /* 0x000000ff12127208 */ /* 0x000fe40007000000 */
[----:B------:R-:W-:-:S03]  /*84d0*/  SEL R89, RZ, 0x1, P6 ;  /* 0x00000001ff597807 */ /* 0x000fc60003000000 */
[----:B------:R-:W-:-:S04]  /*84e0*/  FADD.FTZ R35, R18, R17 ;  /* 0x0000001112237221 */ /* 0x000fc80000010000 */
[----:B------:R-:W-:-:S07]  /*84f0*/  @P0 FADD.FTZ R35, R39, R35 ;  /* 0x0000002327230221 */ /* 0x000fce0000010000 */
.L_x_8531:
[----:B------:R-:W0:Y:S01]  /*8500*/  LDC.64 R108, c[0x0][0x3a8] ;  /* 0x0000ea00ff6c7b82 */ /* 0x000e220000000a00 */
[----:B------:R-:W-:Y:S01]  /*8510*/  SEL R23, RZ, 0x1000000, !P5 ;  /* 0x01000000ff177807 */ /* 0x000fe20006800000 */
[----:B------:R-:W-:Y:S01]  /*8520*/  UISETP.NE.U32.AND UP0, UPT, UR12, URZ, UPT ;  /* 0x000000ff0c00728c */ /* 0x000fe2000bf05070 */
[----:B------:R-:W-:Y:S01]  /*8530*/  ISETP.NE.AND P5, PT, R21, RZ, PT ;  /* 0x000000ff1500720c */ /* 0x000fe20003fa5270 */
[----:B------:R-:W-:Y:S01]  /*8540*/  VIADD R106, R105, 0x80 ;  /* 0x00000080696a7836 */ /* 0x000fe20000000000 */
[----:B------:R-:W-:Y:S01]  /*8550*/  SEL R21, RZ, 0x10000, !P4 ;  /* 0x00010000ff157807 */ /* 0x000fe20006000000 */
[----:B------:R-:W-:Y:S01]  /*8560*/  UISETP.NE.AND.EX UP0, UPT, UR13, URZ, UPT, UP0 ;  /* 0x000000ff0d00728c */ /* 0x000fe2000bf05300 */
[----:B------:R-:W-:Y:S01]  /*8570*/  ISETP.NE.AND P4, PT, R16, RZ, PT ;  /* 0x000000ff1000720c */ /* 0x000fe20003f85270 */
[----:B------:R-:W1:Y:S01]  /*8580*/  LDC.64 R98, c[0x0][0x3b0] ;  /* 0x0000ec00ff627b82 */ /* 0x000e620000000a00 */
[----:B------:R-:W-:Y:S01]  /*8590*/  ISETP.NE.AND P6, PT, R20, RZ, PT ;  /* 0x000000ff1400720c */ /* 0x000fe20003fc5270 */
[----:B------:R-:W-:Y:S01]  /*85a0*/  IMAD.MOV.U32 R27, RZ, RZ, 0x10 ;  /* 0x00000010ff1b7424 */ /* 0x000fe200078e00ff */
[----:B------:R-:W-:-:S02]  /*85b0*/  SEL R22, RZ, 0x100, !P3 ;  /* 0x00000100ff167807 */ /* 0x000fc40005800000 */
[----:B------:R-:W-:Y:S02]  /*85c0*/  SEL R20, RZ, 0x1000000, !P1 ;  /* 0x01000000ff147807 */ /* 0x000fe40004800000 */
[----:B------:R-:W-:Y:S01]  /*85d0*/  SEL R17, RZ, 0x10000, !P4 ;  /* 0x00010000ff117807 */ /* 0x000fe20006000000 */
[----:B------:R-:W2:Y:S01]  /*85e0*/  @P0 LDC.64 R18, c[0x0][0x3a0] ;  /* 0x0000e800ff120b82 */ /* 0x000ea20000000a00 */
[----:B------:R-:W-:Y:S01]  /*85f0*/  SEL R16, RZ, 0x100, !P5 ;  /* 0x00000100ff107807 */ /* 0x000fe20006800000 */
        /* <DEDUP_REMOVED lines=10> */
[----:B-1----:R-:W-:Y:S01]  /*86a0*/  IMAD.WIDE.U32 R24, R105, 0x8, R98 ;  /* 0x0000000869187825 */ /* 0x002fe200078e0062 */
[----:B------:R-:W-:Y:S01]  /*86b0*/  PLOP3.LUT P2, PT, PT, PT, UP0, 0x80, 0x8 ;  /* 0x000000000008781c */ /* 0x000fe20003f4f008 */
[----:B------:R3:W-:Y:S02]  /*86c0*/  STG.E.128 desc[UR10][R20.64+0x10], R32 ;  /* 0x0000102014007986 */ /* 0x0007e4000c101d0a */
[C---:B------:R-:W-:Y:S02]  /*86d0*/  IMAD.WIDE.U32 R22, R106.reuse, 0x10, R84 ;  /* 0x000000106a167825 */ /* 0x040fe400078e0054 */
[----:B------:R0:W-:Y:S02]  /*86e0*/  STG.E.64 desc[UR10][R24.64], R16 ;  /* 0x0000001018007986 */ /* 0x0001e4000c101b0a */
[----:B--2---:R-:W-:-:S04]  /*86f0*/  @P0 IMAD.WIDE.U32 R18, R106, 0x20, R18 ;  /* 0x000000206a120825 */ /* 0x004fc800078e0012 */
[----:B---3--:R-:W-:Y:S01]  /*8700*/  @P1 IMAD.WIDE.U32 R20, R106, R27, UR32 ;  /* 0x000000206a141e25 */ /* 0x008fe2000f8e001b */
[----:B0-----:R-:W-:Y:S06]  /*8710*/  BRA.U !UP0, `(.L_x_8580) ;  /* 0x0000000108507547 */ /* 0x001fec000b800000 */
[----:B------:R-:W-:Y:S01]  /*8720*/  SHF.L.U32 R25, R88, 0x10, RZ ;  /* 0x0000001058197819 */ /* 0x000fe200000006ff */
        /* <DEDUP_REMOVED lines=19> */
.L_x_8580:
[----:B------:R1:W5:Y:S04]  /*8860*/  @P0 LDG.E.128 R40, desc[UR10][R18.64] ;  /* 0x0000000a12280981 */ /* 0x000368000c1e1d00 */
        /* <DEDUP_REMOVED lines=19> */
.L_x_8583:
        /* <DEDUP_REMOVED lines=12> */
.L_x_8584:
        /* <DEDUP_REMOVED lines=9> */
[----:B-1----:R-:W-:Y:S01]  /*8af0*/  LOP3.LUT R20, R10, UR31, R15, 0x96, !PT ;  /* 0x0000001f0a147c12 */ /* 0x002fe2000f8e960f */
        /* <DEDUP_REMOVED lines=39> */
.L_x_8582:
[----:B------:R-:W-:Y:S01]  /*8d70*/  I2FP.F32.U32 R9, R9 ;  /* 0x0000000900097245 */ /* 0x000fe20000201000 */
[----:B------:R-:W-:Y:S01]  /*8d80*/  IMAD.MOV.U32 R13, RZ, RZ, 0x2 ;  /* 0x00000002ff0d7424 */ /* 0x000fe200078e00ff */
[----:B------:R-:W-:Y:S02]  /*8d90*/  ISETP.NE.AND P1, PT, R12, 0x1, PT ;  /* 0x000000010c00780c */ /* 0x000fe40003f25270 */
[----:B------:R-:W-:Y:S01]  /*8da0*/  MOV R11, R10 ;  /* 0x0000000a000b7202 */ /* 0x000fe20000000f00 */
        /* <DEDUP_REMOVED lines=14> */
.L_x_8586:
        /* <DEDUP_REMOVED lines=12> */
.L_x_8587:
        /* <DEDUP_REMOVED lines=49> */
.L_x_8585:
[----:B------:R-:W-:Y:S01]  /*9260*/  I2FP.F32.U32 R11, R11 ;  /* 0x0000000b000b7245 */ /* 0x000fe20000201000 */
[----:B------:R-:W-:Y:S01]  /*9270*/  HADD2.F32 R12, -RZ, R44.H0_H0 ;  /* 0x2000002cff0c7230 */ /* 0x000fe20000004100 */
[----:B------:R-:W-:-:S03]  /*9280*/  ISETP.NE.AND P2, PT, R13, 0x1, PT ;  /* 0x000000010d00780c */ /* 0x000fc60003f45270 */
[----:B------:R-:W-:Y:S01]  /*9290*/  FFMA.FTZ R11, R11, R104, 1.1641532182693481445e-10 ;  /* 0x2f0000000b0b7423 */ /* 0x000fe20000010068 */
[----:B------:R-:W-:-:S04]  /*92a0*/  FMUL.FTZ R12, R12, UR5 ;  /* 0x000000050c0c7c20 */ /* 0x000fc80008410000 */
[----:B------:R-:W-:Y:S02]  /*92b0*/  FSETP.GTU.FTZ.AND P1, PT, R11, UR4, PT ;  /* 0x000000040b007c0b */ /* 0x000fe4000bf3c000 */
[----:B------:R-:W-:Y:S02]  /*92c0*/  FSEL R11, R9, RZ, P3 ;  /* 0x000000ff090b7208 */ /* 0x000fe40001800000 */
[----:B------:R-:W-:Y:S01]  /*92d0*/  FSEL R24, R12, RZ, !P1 ;  /* 0x000000ff0c187208 */ /* 0x000fe20004800000 */
[----:B------:R-:W-:Y:S01]  /*92e0*/  HFMA2 R12, -RZ, RZ, 0, 1.1920928955078125e-07 ;  /* 0x00000002ff0c7431 */ /* 0x000fe200000001ff */
        /* <DEDUP_REMOVED lines=13> */
.L_x_8589:
        /* <DEDUP_REMOVED lines=12> */
.L_x_8590:
        /* <DEDUP_REMOVED lines=49> */
.L_x_8588:
[----:B------:R-:W-:Y:S01]  /*9790*/  ISETP.NE.AND P1, PT, R12, 0x1, PT ;  /* 0x000000010c00780c */ /* 0x000fe20003f25270 */
[----:B------:R-:W-:Y:S01]  /*97a0*/  HADD2.F32 R16, -RZ, R16.H1_H1 ;  /* 0x30000010ff107230 */ /* 0x000fe20000004100 */
[----:B------:R-:W-:Y:S01]  /*97b0*/  I2FP.F32.U32 R11, R11 ;  /* 0x0000000b000b7245 */ /* 0x000fe20000201000 */
[----:B------:R-:W-:-:S03]  /*97c0*/  IMAD.MOV.U32 R14, RZ, RZ, 0x2 ;  /* 0x00000002ff0e7424 */ /* 0x000fc600078e00ff */
[----:B------:R-:W-:Y:S01]  /*97d0*/  FMUL.FTZ R16, R16, UR5 ;  /* 0x0000000510107c20 */ /* 0x000fe20008410000 */
        /* <DEDUP_REMOVED lines=13> */
.L_x_8592:
        /* <DEDUP_REMOVED lines=12> */
.L_x_8593:
        /* <DEDUP_REMOVED lines=50> */
.L_x_8591:
[----:B------:R-:W-:Y:S01]  /*9c90*/  I2FP.F32.U32 R11, R11 ;  /* 0x0000000b000b7245 */ /* 0x000fe20000201000 */
[----:B------:R-:W-:Y:S01]  /*9ca0*/  HADD2.F32 R12, -RZ, R44.H1_H1 ;  /* 0x3000002cff0c7230 */ /* 0x000fe20000004100 */
[----:B------:R-:W-:Y:S01]  /*9cb0*/  ISETP.NE.AND P2, PT, R14, 0x1, PT ;  /* 0x000000010e00780c */ /* 0x000fe20003f45270 */
[----:B------:R-:W-:Y:S01]  /*9cc0*/  IMAD.MOV.U32 R13, RZ, RZ, R10 ;  /* 0x000000ffff0d7224 */ /* 0x000fe200078e000a */
[----:B------:R-:W-:Y:S01]  /*9cd0*/  FSEL R16, R16, RZ, P3 ;  /* 0x000000ff10107208 */ /* 0x000fe20001800000 */
[----:B------:R-:W-:Y:S01]  /*9ce0*/  FFMA.FTZ R11, R11, R104, 1.1641532182693481445e-10 ;  /* 0x2f0000000b0b7423 */ /* 0x000fe20000010068 */
[----:B------:R-:W-:-:S04]  /*9cf0*/  FMUL.FTZ R12, R12, UR5 ;  /* 0x000000050c0c7c20 */ /* 0x000fc80008410000 */
[----:B------:R-:W-:-:S04]  /*9d00*/  FSETP.GTU.FTZ.AND P1, PT, R11, UR4, PT ;  /* 0x000000040b007c0b */ /* 0x000fc8000bf3c000 */
[----:B------:R-:W-:Y:S01]  /*9d10*/  FSEL R25, R12, RZ, !P1 ;  /* 0x000000ff0c197208 */ /* 0x000fe20004800000 */
[----:B------:R-:W-:Y:S01]  /*9d20*/  HFMA2 R12, -RZ, RZ, 0, 1.1920928955078125e-07 ;  /* 0x00000002ff0c7431 */ /* 0x000fe200000001ff */
        /* <DEDUP_REMOVED lines=12> */
.L_x_8595:
        /* <DEDUP_REMOVED lines=12> */
.L_x_8596:
[----:B-1----:R-:W-:Y:S01]  /*9eb0*/  IMAD.WIDE.U32 R20, R101, -0x326172a9, RZ ;  /* 0xcd9e8d5765147825 */ /* 0x002fe200078e00ff */
        /* <DEDUP_REMOVED lines=49> */
.L_x_8594:
[----:B------:R-:W-:Y:S01]  /*a1d0*/  ISETP.NE.AND P1, PT, R12, 0x1, PT ;  /* 0x000000010c00780c */ /* 0x000fe20003f25270 */
[----:B------:R-:W-:Y:S01]  /*a1e0*/  HADD2.F32 R16, -RZ, R17.H0_H0 ;  /* 0x20000011ff107230 */ /* 0x000fe20000004100 */
[----:B------:R-:W-:Y:S01]  /*a1f0*/  I2FP.F32.U32 R13, R13 ;  /* 0x0000000d000d7245 */ /* 0x000fe20000201000 */
[----:B------:R-:W-:-:S03]  /*a200*/  IMAD.MOV.U32 R14, RZ, RZ, 0x2 ;  /* 0x00000002ff0e7424 */ /* 0x000fc600078e00ff */
[----:B------:R-:W-:Y:S01]  /*a210*/  FMUL.FTZ R16, R16, UR5 ;  /* 0x0000000510107c20 */ /* 0x000fe20008410000 */
        /* <DEDUP_REMOVED lines=13> */
.L_x_8598:
        /* <DEDUP_REMOVED lines=12> */
.L_x_8599:
        /* <DEDUP_REMOVED lines=50> */
.L_x_8597:
[----:B------:R-:W-:Y:S01]  /*a6d0*/  I2FP.F32.U32 R13, R13 ;  /* 0x0000000d000d7245 */ /* 0x000fe20000201000 */
[----:B------:R-:W-:Y:S01]  /*a6e0*/  HADD2.F32 R12, -RZ, R45.H0_H0 ;  /* 0x2000002dff0c7230 */ /* 0x000fe20000004100 */
[----:B------:R-:W-:-:S03]  /*a6f0*/  ISETP.NE.AND P2, PT, R14, 0x1, PT ;  /* 0x000000010e00780c */ /* 0x000fc60003f45270 */
[----:B------:R-:W-:Y:S01]  /*a700*/  FFMA.FTZ R13, R13, R104, 1.1641532182693481445e-10 ;  /* 0x2f0000000d0d7423 */ /* 0x000fe20000010068 */
[----:B------:R-:W-:-:S04]  /*a710*/  FMUL.FTZ R12, R12, UR5 ;  /* 0x000000050c0c7c20 */ /* 0x000fc80008410000 */
[----:B------:R-:W-:Y:S02]  /*a720*/  FSETP.GTU.FTZ.AND P1, PT, R13, UR4, PT ;  /* 0x000000040d007c0b */ /* 0x000fe4000bf3c000 */
[----:B------:R-:W-:Y:S01]  /*a730*/  FSEL R13, R16, RZ, P3 ;  /* 0x000000ff100d7208 */ /* 0x000fe20001800000 */
[----:B------:R-:W-:Y:S01]  /*a740*/  IMAD.MOV.U32 R16, RZ, RZ, 0x2 ;  /* 0x00000002ff107424 */ /* 0x000fe200078e00ff */
        /* <DEDUP_REMOVED lines=14> */
.L_x_8601:
[----:B------:R-:W-:-:S04]  /*a830*/  VIADD R100, R100, 0x1 ;  /* 0x0000000164647836 */ /* 0x000fc80000000000 */
[C---:B-1----:R-:W-:Y:S01]  /*a840*/  IMAD.WIDE.U32 R22, R100.reuse, -0x2daee0ad, RZ ;  /* 0xd2511f5364167825 */ /* 0x042fe200078e00ff */
        /* <DEDUP_REMOVED lines=10> */
.L_x_8602:
        /* <DEDUP_REMOVED lines=50> */
.L_x_8600:
[----:B------:R-:W-:Y:S01]  /*ac10*/  I2FP.F32.U32 R13, R13 ;  /* 0x0000000d000d7245 */ /* 0x000fe20000201000 */
[----:B------:R-:W-:Y:S01]  /*ac20*/  IMAD.MOV.U32 R15, RZ, RZ, R10 ;  /* 0x000000ffff0f7224 */ /* 0x000fe200078e000a */
[----:B------:R-:W-:-:S03]  /*ac30*/  ISETP.NE.AND P2, PT, R16, 0x1, PT ;  /* 0x000000011000780c */ /* 0x000fc60003f45270 */
[----:B------:R-:W-:-:S05]  /*ac40*/  FFMA.FTZ R13, R13, R104, 1.1641532182693481445e-10 ;  /* 0x2f0000000d0d7423 */ /* 0x000fca0000010068 */
[----:B------:R-:W-:Y:S01]  /*ac50*/  FSETP.LE.FTZ.AND P1, PT, R13, UR4, PT ;  /* 0x000000040d007c0b */ /* 0x000fe2000bf33000 */
[----:B------:R-:W-:Y:S02]  /*ac60*/  HADD2.F32 R13, -RZ, R17.H1_H1 ;  /* 0x30000011ff0d7230 */ /* 0x000fe40000004100 */
[----:B------:R-:W-:-:S03]  /*ac70*/  HFMA2 R17, -RZ, RZ, 0, 1.1920928955078125e-07 ;  /* 0x00000002ff117431 */ /* 0x000fc600000001ff */
[----:B------:R-:W-:Y:S01]  /*ac80*/  FMUL.FTZ R13, R13, UR5 ;  /* 0x000000050d0d7c20 */ /* 0x000fe20008410000 */
        /* <DEDUP_REMOVED lines=9> */
.L_x_8604:
        /* <DEDUP_REMOVED lines=12> */
.L_x_8605:
        /* <DEDUP_REMOVED lines=50> */
.L_x_8603:
[----:B------:R-:W-:Y:S01]  /*b100*/  I2FP.F32.U32 R15, R15 ;  /* 0x0000000f000f7245 */ /* 0x000fe20000201000 */
[----:B------:R-:W-:Y:S01]  /*b110*/  HADD2.F32 R14, -RZ, R45.H1_H1 ;  /* 0x3000002dff0e7230 */ /* 0x000fe20000004100 */
[----:B------:R-:W-:-:S03]  /*b120*/  ISETP.NE.AND P3, PT, R17, 0x1, PT ;  /* 0x000000011100780c */ /* 0x000fc60003f65270 */
[----:B------:R-:W-:Y:S01]  /*b130*/  FFMA.FTZ R15, R15, R104, 1.1641532182693481445e-10 ;  /* 0x2f0000000f0f7423 */ /* 0x000fe20000010068 */
[----:B------:R-:W-:Y:S01]  /*b140*/  FMUL.FTZ R27, R14, UR5 ;  /* 0x000000050e1b7c20 */ /* 0x000fe20008410000 */
[----:B------:R-:W-:-:S03]  /*b150*/  FSEL R14, R13, RZ, P1 ;  /* 0x000000ff0d0e7208 */ /* 0x000fc60000800000 */
[----:B------:R-:W-:Y:S02]  /*b160*/  FSETP.GTU.FTZ.AND P2, PT, R15, UR4, PT ;  /* 0x000000040f007c0b */ /* 0x000fe4000bf5c000 */
[----:B------:R-:W-:Y:S02]  /*b170*/  MOV R15, R10 ;  /* 0x0000000a000f7202 */ /* 0x000fe40000000f00 */
        /* <DEDUP_REMOVED lines=14> */
.L_x_8607:
        /* <DEDUP_REMOVED lines=12> */
.L_x_8608:
        /* <DEDUP_REMOVED lines=50> */
.L_x_8606:
[----:B------:R-:W-:Y:S01]  /*b640*/  ISETP.NE.AND P3, PT, R14, 0x1, PT ;  /* 0x000000010e00780c */ /* 0x000fe20003f65270 */
[----:B-1----:R-:W-:Y:S01]  /*b650*/  HADD2.F32 R22, -RZ, R18.H0_H0 ;  /* 0x20000012ff167230 */ /* 0x002fe20000004100 */
[----:B------:R-:W-:Y:S01]  /*b660*/  I2FP.F32.U32 R15, R15 ;  /* 0x0000000f000f7245 */ /* 0x000fe20000201000 */
[----:B------:R-:W-:-:S03]  /*b670*/  IMAD.MOV.U32 R16, RZ, RZ, 0x2 ;  /* 0x00000002ff107424 */ /* 0x000fc600078e00ff */
[----:B------:R-:W-:Y:S01]  /*b680*/  FMUL.FTZ R22, R22, UR5 ;  /* 0x0000000516167c20 */ /* 0x000fe20008410000 */
        /* <DEDUP_REMOVED lines=12> */
.L_x_8610:
        /* <DEDUP_REMOVED lines=12> */
.L_x_8611:
        /* <DEDUP_REMOVED lines=50> */
.L_x_8609:
[----:B------:R-:W-:Y:S01]  /*bb30*/  I2FP.F32.U32 R15, R15 ;  /* 0x0000000f000f7245 */ /* 0x000fe20000201000 */
[----:B------:R-:W-:Y:S02]  /*bb40*/  HADD2.F32 R14, -RZ, R46.H0_H0 ;  /* 0x2000002eff0e7230 */ /* 0x000fe40000004100 */
[----:B------:R-:W-:Y:S02]  /*bb50*/  HFMA2 R21, -RZ, RZ, 0, 1.1920928955078125e-07 ;  /* 0x00000002ff157431 */ /* 0x000fe400000001ff */
        /* <DEDUP_REMOVED lines=19> */
.L_x_8613:
        /* <DEDUP_REMOVED lines=12> */
.L_x_8614:
        /* <DEDUP_REMOVED lines=50> */
.L_x_8612:
[----:B------:R-:W-:Y:S01]  /*c070*/  ISETP.NE.AND P4, PT, R21, 0x1, PT ;  /* 0x000000011500780c */ /* 0x000fe20003f85270 */
[----:B------:R-:W-:Y:S01]  /*c080*/  HADD2.F32 R18, -RZ, R18.H1_H1 ;  /* 0x30000012ff127230 */ /* 0x000fe20000004100 */
[----:B------:R-:W-:Y:S01]  /*c090*/  I2FP.F32.U32 R15, R15 ;  /* 0x0000000f000f7245 */ /* 0x000fe20000201000 */
[----:B------:R-:W-:Y:S01]  /*c0a0*/  IMAD.MOV.U32 R22, RZ, RZ, 0x2 ;  /* 0x00000002ff167424 */ /* 0x000fe200078e00ff */
[----:B------:R-:W-:-:S03]  /*c0b0*/  MOV R17, R10 ;  /* 0x0000000a00117202 */ /* 0x000fc60000000f00 */
        /* <DEDUP_REMOVED lines=12> */
.L_x_8616:
        /* <DEDUP_REMOVED lines=12> */
.L_x_8617:
        /* <DEDUP_REMOVED lines=50> */
.L_x_8615:
[----:B------:R-:W-:Y:S01]  /*c560*/  I2FP.F32.U32 R17, R17 ;  /* 0x0000001100117245 */ /* 0x000fe20000201000 */
[----:B------:R-:W-:Y:S01]  /*c570*/  HADD2.F32 R16, -RZ, R46.H1_H1 ;  /* 0x3000002eff107230 */ /* 0x000fe20000004100 */
        /* <DEDUP_REMOVED lines=21> */
.L_x_8619:
        /* <DEDUP_REMOVED lines=12> */
.L_x_8620:
        /* <DEDUP_REMOVED lines=50> */
.L_x_8618:
[----:B------:R-:W-:Y:S01]  /*cab0*/  ISETP.NE.AND P5, PT, R23, 0x1, PT ;  /* 0x000000011700780c */ /* 0x000fe20003fa5270 */
[----:B------:R-:W-:Y:S01]  /*cac0*/  HADD2.F32 R18, -RZ, R19.H0_H0 ;  /* 0x20000013ff127230 */ /* 0x000fe20000004100 */
        /* <DEDUP_REMOVED lines=15> */
.L_x_8622:
        /* <DEDUP_REMOVED lines=12> */
.L_x_8623:
        /* <DEDUP_REMOVED lines=50> */
.L_x_8621:
[----:B------:R-:W-:Y:S01]  /*cfa0*/  I2FP.F32.U32 R17, R22 ;  /* 0x0000001600117245 */ /* 0x000fe20000201000 */
[----:B------:R-:W-:-:S04]  /*cfb0*/  HADD2.F32 R16, -RZ, R47.H0_H0 ;  /* 0x2000002fff107230 */ /* 0x000fc80000004100 */
        /* <DEDUP_REMOVED lines=20> */
.L_x_8625:
        /* <DEDUP_REMOVED lines=12> */
.L_x_8626:
        /* <DEDUP_REMOVED lines=50> */
.L_x_8624:
[----:B------:R-:W-:Y:S01]  /*d4e0*/  ISETP.NE.AND P6, PT, R16, 0x1, PT ;  /* 0x000000011000780c */ /* 0x000fe20003fc5270 */
[----:B------:R-:W-:Y:S01]  /*d4f0*/  HADD2.F32 R23, -RZ, R19.H1_H1 ;  /* 0x30000013ff177230 */ /* 0x000fe20000004100 */
        /* <DEDUP_REMOVED lines=15> */
.L_x_8628:
[----:B------:R-:W-:-:S04]  /*d5f0*/  IADD3 R100, PT, PT, R100, 0x1, RZ ;  /* 0x0000000164647810 */ /* 0x000fc80007ffe0ff */
        /* <DEDUP_REMOVED lines=13> */
.L_x_8629:
        /* <DEDUP_REMOVED lines=47> */
[----:B------:R-:W-:Y:S01]  /*d9c0*/  MOV R18, R103 ;  /* 0x0000006700127202 */ /* 0x000fe20000000f00 */
[----:B------:R-:W-:Y:S01]  /*d9d0*/  IMAD.MOV.U32 R103, RZ, RZ, R16 ;  /* 0x000000ffff677224 */ /* 0x000fe200078e0010 */
[----:B------:R-:W-:-:S07]  /*d9e0*/  LOP3.LUT R6, R6, UR25, R17, 0x96, !PT ;  /* 0x0000001906067c12 */ /* 0x000fce000f8e9611 */
.L_x_8627:
        /* <DEDUP_REMOVED lines=11> */
.L_x_8581:
        /* <DEDUP_REMOVED lines=15> */
.L_x_8632:
        /* <DEDUP_REMOVED lines=12> */
.L_x_8633:
        /* <DEDUP_REMOVED lines=47> */
[----:B------:R-:W-:Y:S01]  /*df40*/  MOV R103, R20 ;  /* 0x0000001400677202 */ /* 0x000fe20000000f00 */
[----:B------:R-:W-:Y:S01]  /*df50*/  IMAD.MOV.U32 R20, RZ, RZ, R110 ;  /* 0x000000ffff147224 */ /* 0x000fe200078e006e */
[----:B------:R-:W-:-:S07]  /*df60*/  LOP3.LUT R6, R6, UR25, R21, 0x96, !PT ;  /* 0x0000001906067c12 */ /* 0x000fce000f8e9615 */
.L_x_8631:
        /* <DEDUP_REMOVED lines=17> */
.L_x_8635:
        /* <DEDUP_REMOVED lines=12> */
.L_x_8636:
        /* <DEDUP_REMOVED lines=50> */
.L_x_8634:
[----:B------:R-:W-:Y:S01]  /*e460*/  ISETP.NE.AND P1, PT, R20, 0x1, PT ;  /* 0x000000011400780c */ /* 0x000fe20003f25270 */
[----:B------:R-:W-:Y:S01]  /*e470*/  HFMA2 R22, -RZ, RZ, 0, 1.1920928955078125e-07 ;  /* 0x00000002ff167431 */ /* 0x000fe200000001ff */
[----:B------:R-:W-:Y:S01]  /*e480*/  I2FP.F32.U32 R21, R21 ;  /* 0x0000001500157245 */ /* 0x000fe20000201000 */
[----:B------:R-:W-:Y:S02]  /*e490*/  HADD2.F32 R26, -RZ, R16.H1_H1 ;  /* 0x30000010ff1a7230 */ /* 0x000fe40000004100 */
        /* <DEDUP_REMOVED lines=13> */
.L_x_8638:
        /* <DEDUP_REMOVED lines=12> */
.L_x_8639:
        /* <DEDUP_REMOVED lines=50> */
.L_x_8637:
[----:B------:R-:W-:Y:S01]  /*e950*/  ISETP.NE.AND P1, PT, R22, 0x1, PT ;  /* 0x000000011600780c */ /* 0x000fe20003f25270 */
[----:B------:R-:W-:Y:S01]  /*e960*/  HADD2.F32 R25, -RZ, R17.H0_H0 ;  /* 0x20000011ff197230 */ /* 0x000fe20000004100 */
        /* <DEDUP_REMOVED lines=15> */
.L_x_8641:
        /* <DEDUP_REMOVED lines=12> */
.L_x_8642:
        /* <DEDUP_REMOVED lines=50> */
.L_x_8640:
[----:B------:R-:W-:Y:S01]  /*ee40*/  ISETP.NE.AND P2, PT, R20, 0x1, PT ;  /* 0x000000011400780c */ /* 0x000fe20003f45270 */
[----:B------:R-:W-:Y:S01]  /*ee50*/  HADD2.F32 R27, -RZ, R17.H1_H1 ;  /* 0x30000011ff1b7230 */ /* 0x000fe20000004100 */
[----:B------:R-:W-:Y:S01]  /*ee60*/  I2FP.F32.U32 R21, R16 ;  /* 0x0000001000157245 */ /* 0x000fe20000201000 */
[----:B------:R-:W-:Y:S02]  /*ee70*/  HFMA2 R16, -RZ, RZ, 0, 1.1920928955078125e-07 ;  /* 0x00000002ff107431 */ /* 0x000fe400000001ff */
[----:B------:R-:W-:Y:S02]  /*ee80*/  IMAD.MOV.U32 R17, RZ, RZ, R10 ;  /* 0x000000ffff117224 */ /* 0x000fe400078e000a */
        /* <DEDUP_REMOVED lines=11> */
.L_x_8644:
        /* <DEDUP_REMOVED lines=12> */
.L_x_8645:
        /* <DEDUP_REMOVED lines=50> */
.L_x_8643:
[----:B------:R-:W-:Y:S01]  /*f320*/  ISETP.NE.AND P3, PT, R16, 0x1, PT ;  /* 0x000000011000780c */ /* 0x000fe20003f65270 */
[----:B------:R-:W-:Y:S01]  /*f330*/  HADD2.F32 R107, -RZ, R18.H0_H0 ;  /* 0x20000012ff6b7230 */ /* 0x000fe20000004100 */
        /* <DEDUP_REMOVED lines=14> */
.L_x_8647:
        /* <DEDUP_REMOVED lines=12> */
.L_x_8648:
        /* <DEDUP_REMOVED lines=50> */
.L_x_8646:
        /* <DEDUP_REMOVED lines=16> */
.L_x_8650:
        /* <DEDUP_REMOVED lines=12> */
.L_x_8651:
        /* <DEDUP_REMOVED lines=50> */
.L_x_8649:
        /* <DEDUP_REMOVED lines=16> */
.L_x_8653:
        /* <DEDUP_REMOVED lines=12> */
.L_x_8654:
        /* <DEDUP_REMOVED lines=50> */
.L_x_8652:
[----:B------:R-:W-:Y:S01]  /*101c0*/  P2R R23, PR, RZ, 0x1 ;  /* 0x00000001ff177803 */ /* 0x000fe20000000000 */
[----:B------:R-:W-:Y:S01]  /*101d0*/  FMUL.FTZ R24, R24, UR5 ;  /* 0x0000000518187c20 */ /* 0x000fe20008410000 */
[----:B------:R-:W-:Y:S01]  /*101e0*/  I2FP.F32.U32 R17, R20 ;  /* 0x0000001400117245 */ /* 0x000fe20000201000 */
[----:B------:R-:W-:Y:S01]  /*101f0*/  FMUL.FTZ R26, R26, UR5 ;  /* 0x000000051a1a7c20 */ /* 0x000fe20008410000 */
[----:B------:R-:W-:Y:S01]  /*10200*/  ISETP.NE.AND P0, PT, R86, RZ, PT ;  /* 0x000000ff5600720c */ /* 0x000fe20003f05270 */
[----:B------:R-:W-:Y:S01]  /*10210*/  HADD2.F32 R19, -RZ, R19.H1_H1 ;  /* 0x30000013ff137230 */ /* 0x000fe20000004100 */
        /* <DEDUP_REMOVED lines=10> */
[----:B------:R-:W-:Y:S01]  /*102c0*/  FMUL.FTZ R27, R27, UR5 ;  /* 0x000000051b1b7c20 */ /* 0x000fe20008410000 */
[----:B------:R-:W-:Y:S01]  /*102d0*/  FMUL.FTZ R19, R19, UR5 ;  /* 0x0000000513137c20 */ /* 0x000fe20008410000 */
[----:B------:R-:W-:-:S02]  /*102e0*/  FSEL R26, R16, RZ, P5 ;  /* 0x000000ff101a7208 */ /* 0x000fc40002800000 */
        /* <DEDUP_REMOVED lines=15> */
.L_x_8630:
[----:B------:R-:W-:Y:S01]  /*103e0*/  SEL R16, RZ, 0x1000000, !P5 ;  /* 0x01000000ff107807 */ /* 0x000fe20006800000 */
[----:B------:R-:W0:Y:S01]  /*103f0*/  @P0 LDC.64 R112, c[0x0][0x3a0] ;  /* 0x0000e800ff700b82 */ /* 0x000e220000000a00 */
[----:B------:R-:W-:Y:S01]  /*10400*/  SEL R17, RZ, 0x10000, !P4 ;  /* 0x00010000ff117807 */ /* 0x000fe20006000000 */
[----:B------:R-:W1:Y:S01]  /*10410*/  @UP0 LDCU.64 UR32, c[0x0][0x398] ;  /* 0x00007300ff2007ac */ /* 0x000e620008000a00 */
[----:B------:R-:W-:Y:S01]  /*10420*/  ISETP.NE.AND P5, PT, R87, RZ, PT ;  /* 0x000000ff5700720c */ /* 0x000fe20003fa5270 */
[----:B------:R-:W-:Y:S01]  /*10430*/  IMAD.MOV.U32 R114, RZ, RZ, 0x10 ;  /* 0x00000010ff727424 */ /* 0x000fe200078e00ff */
[----:B------:R-:W-:Y:S02]  /*10440*/  ISETP.NE.AND P4, PT, R102, RZ, PT ;  /* 0x000000ff6600720c */ /* 0x000fe40003f85270 */
[----:B------:R-:W-:Y:S02]  /*10450*/  SEL R102, RZ, 0x100, !P3 ;  /* 0x00000100ff667807 */ /* 0x000fe40005800000 */
[----:B------:R-:W-:-:S02]  /*10460*/  ISETP.NE.AND P6, PT, R86, RZ, PT ;  /* 0x000000ff5600720c */ /* 0x000fc40003fc5270 */
[----:B------:R-:W-:Y:S02]  /*10470*/  SEL R86, RZ, 0x1000000, !P1 ;  /* 0x01000000ff567807 */ /* 0x000fe40004800000 */
[----:B------:R-:W-:Y:S02]  /*10480*/  SEL R19, RZ, 0x10000, !P4 ;  /* 0x00010000ff137807 */ /* 0x000fe40006000000 */
[----:B------:R-:W-:Y:S02]  /*10490*/  SEL R18, RZ, 0x100, !P5 ;  /* 0x00000100ff127807 */ /* 0x000fe40006800000 */
[----:B------:R-:W-:Y:S01]  /*104a0*/  LOP3.LUT R102, R102, R16, R17, 0xfe, !PT ;  /* 0x0000001066667212 */ /* 0x000fe200078efe11 */
[----:B------:R-:W-:Y:S01]  /*104b0*/  IMAD.WIDE.U32 R16, R106, 0x20, R108 ;  /* 0x000000206a107825 */ /* 0x000fe200078e006c */
[----:B------:R-:W-:Y:S02]  /*104c0*/  LOP3.LUT R18, R18, R86, R19, 0xfe, !PT ;  /* 0x0000005612127212 */ /* 0x000fe400078efe13 */
[----:B------:R-:W-:-:S02]  /*104d0*/  SEL R19, RZ, 0x1, !P6 ;  /* 0x00000001ff137807 */ /* 0x000fc40007000000 */
[----:B------:R-:W-:Y:S01]  /*104e0*/  SEL R87, RZ, 0x1, !P2 ;  /* 0x00000001ff577807 */ /* 0x000fe20005000000 */
[----:B------:R-:W-:Y:S01]  /*104f0*/  STG.E.128 desc[UR10][R16.64], R24 ;  /* 0x0000001810007986 */ /* 0x000fe2000c101d0a */
[----:B------:R-:W-:Y:S02]  /*10500*/  PLOP3.LUT P3, PT, PT, PT, UP0, 0x80, 0x8 ;  /* 0x000000000008781c */ /* 0x000fe40003f6f008 */
[----:B------:R-:W-:Y:S01]  /*10510*/  IADD3 R107, PT, PT, R105, 0x100, RZ ;  /* 0x00000100696b7810 */ /* 0x000fe20007ffe0ff */
[----:B------:R2:W-:Y:S01]  /*10520*/  STG.E.128 desc[UR10][R16.64+0x10], R20 ;  /* 0x0000101410007986 */ /* 0x0005e2000c101d0a */
[----:B------:R-:W-:-:S03]  /*10530*/  PLOP3.LUT P1, PT, PT, PT, UP0, 0x80, 0x8 ;  /* 0x000000000008781c */ /* 0x000fc60003f2f008 */
[----:B------:R-:W-:-:S04]  /*10540*/  IMAD.WIDE.U32 R116, R107, 0x10, R84 ;  /* 0x000000106b747825 */ /* 0x000fc800078e0054 */
[----:B0-----:R-:W-:-:S04]  /*10550*/  @P0 IMAD.WIDE.U32 R112, R107, 0x20, R112 ;  /* 0x000000206b700825 */ /* 0x001fc800078e0070 */
[----:B-1----:R-:W-:Y:S01]  /*10560*/  @P3 IMAD.WIDE.U32 R114, R107, R114, UR32 ;  /* 0x000000206b723e25 */ /* 0x002fe2000f8e0072 */
[----:B--2---:R-:W-:-:S03]  /*10570*/  LOP3.LUT R16, R18, R19, RZ, 0xfc, !PT ;  /* 0x0000001312107212 */ /* 0x004fc600078efcff */
[----:B------:R-:W-:Y:S01]  /*10580*/  IMAD.WIDE.U32 R18, R106, 0x8, R98 ;  /* 0x000000086a127825 */ /* 0x000fe200078e0062 */
[----:B------:R-:W-:-:S05]  /*10590*/  LOP3.LUT R17, R102, R87, RZ, 0xfc, !PT ;  /* 0x0000005766117212 */ /* 0x000fca00078efcff */
[----:B------:R0:W-:Y:S01]  /*105a0*/  STG.E.64 desc[UR10][R18.64], R16 ;  /* 0x0000001012007986 */ /* 0x0001e2000c101b0a */
[----:B------:R-:W-:Y:S05]  /*105b0*/  BRA.U !UP0, `(.L_x_8655) ;  /* 0x0000000108507547 */ /* 0x000fea000b800000 */
[----:B0-----:R-:W-:Y:S02]  /*105c0*/  SHF.L.U32 R16, R88, 0x10, RZ ;  /* 0x0000001058107819 */ /* 0x001fe400000006ff */
[----:B------:R-:W-:Y:S02]  /*105d0*/  LOP3.LUT R18, R89, 0xffff, RZ, 0xc0, !PT ;  /* 0x0000ffff59127812 */ /* 0x000fe400078ec0ff */
[----:B------:R-:W-:Y:S02]  /*105e0*/  LOP3.LUT R19, R16, 0xff0000, RZ, 0xc0, !PT ;  /* 0x00ff000010137812 */ /* 0x000fe400078ec0ff */
[----:B------:R-:W0:Y:S01]  /*105f0*/  LDC.64 R16, c[0x0][0x3b8] ;  /* 0x0000ee00ff107b82 */ /* 0x000e220000000a00 */
        /* <DEDUP_REMOVED lines=16> */
.L_x_8655:
[----:B------:R2:W5:Y:S04]  /*10700*/  @P1 LDG.E.128 R44, desc[UR10][R114.64] ;  /* 0x0000000a722c1981 */ /* 0x000568000c1e1d00 */
[----:B------:R2:W5:Y:S04]  /*10710*/  @P0 LDG.E.128 R40, desc[UR10][R112.64] ;  /* 0x0000000a70280981 */ /* 0x000568000c1e1d00 */
[----:B------:R2:W5:Y:S04]  /*10720*/  @P0 LDG.E.128 R36, desc[UR10][R112.64+0x10] ;  /* 0x0000100a70240981 */ /* 0x000568000c1e1d00 */
[----:B------:R2:W5:Y:S01]  /*10730*/  LDG.E.128 R84, desc[UR10][R116.64] ;  /* 0x0000000a74547981 */ /* 0x000562000c1e1d00 */
        /* <DEDUP_REMOVED lines=16> */
.L_x_8658:
        /* <DEDUP_REMOVED lines=12> */
.L_x_8659:
        /* <DEDUP_REMOVED lines=33> */
[----:B01----:R-:W-:Y:S01]  /*10b10*/  LOP3.LUT R16, R6, UR27, R15, 0x96, !PT ;  /* 0x0000001b06107c12 */ /* 0x003fe2000f8e960f */
        /* <DEDUP_REMOVED lines=15> */
.L_x_8657:
[----:B------:R-:W-:Y:S01]  /*10c10*/  I2FP.F32.U32 R9, R9 ;  /* 0x0000000900097245 */ /* 0x000fe20000201000 */
[----:B------:R-:W-:Y:S01]  /*10c20*/  HFMA2 R13, -RZ, RZ, 0, 1.1920928955078125e-07 ;  /* 0x00000002ff0d7431 */ /* 0x000fe200000001ff */
        /* <DEDUP_REMOVED lines=16> */
.L_x_8661:
        /* <DEDUP_REMOVED lines=12> */
.L_x_8662:
        /* <DEDUP_REMOVED lines=49> */
.L_x_8660:
[----:B------:R-:W-:Y:S01]  /*11100*/  I2FP.F32.U32 R11, R11 ;  /* 0x0000000b000b7245 */ /* 0x000fe20000201000 */
[----:B------:R-:W-:Y:S01]  /*11110*/  HADD2.F32 R12, -RZ, R44.H0_H0 ;  /* 0x2000002cff0c7230 */ /* 0x000fe20000004100 */
[----:B------:R-:W-:-:S03]  /*11120*/  ISETP.NE.AND P2, PT, R13, 0x1, PT ;  /* 0x000000010d00780c */ /* 0x000fc60003f45270 */
[----:B------:R-:W-:Y:S01]  /*11130*/  FFMA.FTZ R11, R11, R104, 1.1641532182693481445e-10 ;  /* 0x2f0000000b0b7423 */ /* 0x000fe20000010068 */
[----:B------:R-:W-:-:S04]  /*11140*/  FMUL.FTZ R12, R12, UR5 ;  /* 0x000000050c0c7c20 */ /* 0x000fc80008410000 */
[----:B------:R-:W-:Y:S02]  /*11150*/  FSETP.GTU.FTZ.AND P1, PT, R11, UR4, PT ;  /* 0x000000040b007c0b */ /* 0x000fe4000bf3c000 */
[----:B------:R-:W-:Y:S02]  /*11160*/  FSEL R11, R9, RZ, P3 ;  /* 0x000000ff090b7208 */ /* 0x000fe40001800000 */
[----:B01----:R-:W-:Y:S02]  /*11170*/  FSEL R16, R12, RZ, !P1 ;  /* 0x000000ff0c107208 */ /* 0x003fe40004800000 */
[----:B------:R-:W-:Y:S02]  /*11180*/  SEL R9, RZ, 0x1, P1 ;  /* 0x00000001ff097807 */ /* 0x000fe40000800000 */
[----:B------:R-:W-:Y:S01]  /*11190*/  MOV R12, 0x2 ;  /* 0x00000002000c7802 */ /* 0x000fe20000000f00 */
        /* <DEDUP_REMOVED lines=12> */
.L_x_8664:
        /* <DEDUP_REMOVED lines=12> */
.L_x_8665:
        /* <DEDUP_REMOVED lines=49> */
.L_x_8663:
[----:B------:R-:W-:Y:S01]  /*11630*/  ISETP.NE.AND P1, PT, R12, 0x1, PT ;  /* 0x000000010c00780c */ /* 0x000fe20003f25270 */
[----:B------:R-:W-:Y:S01]  /*11640*/  HADD2.F32 R17, -RZ, R84.H1_H1 ;  /* 0x30000054ff117230 */ /* 0x000fe20000004100 */
[----:B------:R-:W-:Y:S01]  /*11650*/  I2FP.F32.U32 R11, R11 ;  /* 0x0000000b000b7245 */ /* 0x000fe20000201000 */
[----:B------:R-:W-:-:S03]  /*11660*/  HFMA2 R14, -RZ, RZ, 0, 1.1920928955078125e-07 ;  /* 0x00000002ff0e7431 */ /* 0x000fc600000001ff */
[----:B------:R-:W-:Y:S01]  /*11670*/  FMUL.FTZ R17, R17, UR5 ;  /* 0x0000000511117c20 */ /* 0x000fe20008410000 */
[----:B------:R-:W-:-:S05]  /*11680*/  FFMA.FTZ R11, R11, R104, 1.1641532182693481445e-10 ;  /* 0x2f0000000b0b7423 */ /* 0x000fca0000010068 */
        /* <DEDUP_REMOVED lines=12> */
.L_x_8667:
        /* <DEDUP_REMOVED lines=12> */
.L_x_8668:
        /* <DEDUP_REMOVED lines=49> */
.L_x_8666:
[----:B------:R-:W-:Y:S01]  /*11b20*/  I2FP.F32.U32 R11, R11 ;  /* 0x0000000b000b7245 */ /* 0x000fe20000201000 */
[----:B------:R-:W-:Y:S01]  /*11b30*/  HADD2.F32 R12, -RZ, R44.H1_H1 ;  /* 0x3000002cff0c7230 */ /* 0x000fe20000004100 */
[----:B------:R-:W-:-:S03]  /*11b40*/  ISETP.NE.AND P2, PT, R14, 0x1, PT ;  /* 0x000000010e00780c */ /* 0x000fc60003f45270 */
[----:B------:R-:W-:Y:S01]  /*11b50*/  FFMA.FTZ R11, R11, R104, 1.1641532182693481445e-10 ;  /* 0x2f0000000b0b7423 */ /* 0x000fe20000010068 */
[----:B------:R-:W-:Y:S01]  /*11b60*/  FMUL.FTZ R13, R12, UR5 ;  /* 0x000000050c0d7c20 */ /* 0x000fe20008410000 */
[----:B------:R-:W-:-:S03]  /*11b70*/  FSEL R12, R17, RZ, P3 ;  /* 0x000000ff110c7208 */ /* 0x000fc60001800000 */
[----:B------:R-:W-:-:S04]  /*11b80*/  FSETP.GTU.FTZ.AND P1, PT, R11, UR4, PT ;  /* 0x000000040b007c0b */ /* 0x000fc8000bf3c000 */
[----:B------:R-:W-:Y:S01]  /*11b90*/  FSEL R17, R13, RZ, !P1 ;  /* 0x000000ff0d117208 */ /* 0x000fe20004800000 */
[----:B------:R-:W-:Y:S01]  /*11ba0*/  IMAD.MOV.U32 R13, RZ, RZ, R10 ;  /* 0x000000ffff0d7224 */ /* 0x000fe200078e000a */
[----:B------:R-:W-:-:S03]  /*11bb0*/  SEL R11, RZ, 0x1, P1 ;  /* 0x00000001ff0b7807 */ /* 0x000fc60000800000 */
[----:B------:R-:W-:Y:S01]  /*11bc0*/  FADD.FTZ R17, R17, R12 ;  /* 0x0000000c11117221 */ /* 0x000fe20000010000 */
[----:B------:R-:W-:-:S03]  /*11bd0*/  MOV R12, 0x2 ;  /* 0x00000002000c7802 */ /* 0x000fc60000000f00 */
        /* <DEDUP_REMOVED lines=10> */
.L_x_8670:
        /* <DEDUP_REMOVED lines=12> */
.L_x_8671:
        /* <DEDUP_REMOVED lines=50> */
.L_x_8669:
        /* <DEDUP_REMOVED lines=18> */
.L_x_8673:
        /* <DEDUP_REMOVED lines=12> */
.L_x_8674:
        /* <DEDUP_REMOVED lines=50> */
.L_x_8672:
        /* <DEDUP_REMOVED lines=22> */
.L_x_8676:
        /* <DEDUP_REMOVED lines=12> */
.L_x_8677:
        /* <DEDUP_REMOVED lines=50> */
.L_x_8675:
[----:B------:R-:W-:Y:S01]  /*12aa0*/  I2FP.F32.U32 R13, R13 ;  /* 0x0000000d000d7245 */ /* 0x000fe20000201000 */
[----:B------:R-:W-:Y:S01]  /*12ab0*/  IMAD.MOV.U32 R84, RZ, RZ, 0x2 ;  /* 0x00000002ff547424 */ /* 0x000fe200078e00ff */
[----:B------:R-:W-:Y:S02]  /*12ac0*/  ISETP.NE.AND P2, PT, R19, 0x1, PT ;  /* 0x000000011300780c */ /* 0x000fe40003f45270 */
[----:B------:R-:W-:Y:S01]  /*12ad0*/  MOV R15, R10 ;  /* 0x0000000a000f7202 */ /* 0x000fe20000000f00 */
[----:B------:R-:W-:-:S05]  /*12ae0*/  FFMA.FTZ R13, R13, R104, 1.1641532182693481445e-10 ;  /* 0x2f0000000d0d7423 */ /* 0x000fca0000010068 */
[----:B------:R-:W-:Y:S01]  /*12af0*/  FSETP.LE.FTZ.AND P1, PT, R13, UR4, PT ;  /* 0x000000040d007c0b */ /* 0x000fe2000bf33000 */
[----:B------:R-:W-:-:S05]  /*12b00*/  HADD2.F32 R13, -RZ, R85.H1_H1 ;  /* 0x30000055ff0d7230 */ /* 0x000fca0000004100 */
[----:B------:R-:W-:Y:S01]  /*12b10*/  FMUL.FTZ R13, R13, UR5 ;  /* 0x000000050d0d7c20 */ /* 0x000fe20008410000 */
        /* <DEDUP_REMOVED lines=9> */
.L_x_8679:
        /* <DEDUP_REMOVED lines=12> */
.L_x_8680:
        /* <DEDUP_REMOVED lines=50> */
.L_x_8678:
[----:B------:R-:W-:Y:S01]  /*12f90*/  I2FP.F32.U32 R15, R15 ;  /* 0x0000000f000f7245 */ /* 0x000fe20000201000 */
[----:B------:R-:W-:Y:S01]  /*12fa0*/  HADD2.F32 R14, -RZ, R45.H1_H1 ;  /* 0x3000002dff0e7230 */ /* 0x000fe20000004100 */
[----:B------:R-:W-:-:S03]  /*12fb0*/  ISETP.NE.AND P3, PT, R84, 0x1, PT ;  /* 0x000000015400780c */ /* 0x000fc60003f65270 */
[----:B------:R-:W-:Y:S01]  /*12fc0*/  FFMA.FTZ R15, R15, R104, 1.1641532182693481445e-10 ;  /* 0x2f0000000f0f7423 */ /* 0x000fe20000010068 */
[----:B------:R-:W-:Y:S01]  /*12fd0*/  FMUL.FTZ R19, R14, UR5 ;  /* 0x000000050e137c20 */ /* 0x000fe20008410000 */
[----:B------:R-:W-:-:S03]  /*12fe0*/  FSEL R14, R13, RZ, P1 ;  /* 0x000000ff0d0e7208 */ /* 0x000fc60000800000 */
[----:B------:R-:W-:Y:S01]  /*12ff0*/  FSETP.GTU.FTZ.AND P2, PT, R15, UR4, PT ;  /* 0x000000040f007c0b */ /* 0x000fe2000bf5c000 */
[----:B------:R-:W-:-:S03]  /*13000*/  IMAD.MOV.U32 R15, RZ, RZ, R10 ;  /* 0x000000ffff0f7224 */ /* 0x000fc600078e000a */
[----:B------:R-:W-:Y:S02]  /*13010*/  FSEL R19, R19, RZ, !P2 ;  /* 0x000000ff13137208 */ /* 0x000fe40005000000 */
[----:B------:R-:W-:-:S03]  /*13020*/  SEL R13, RZ, 0x1, P2 ;  /* 0x00000001ff0d7807 */ /* 0x000fc60001000000 */
[----:B------:R-:W-:Y:S01]  /*13030*/  FADD.FTZ R19, R19, R14 ;  /* 0x0000000e13137221 */ /* 0x000fe20000010000 */
[----:B------:R-:W-:-:S03]  /*13040*/  HFMA2 R14, -RZ, RZ, 0, 1.1920928955078125e-07 ;  /* 0x00000002ff0e7431 */ /* 0x000fc600000001ff */
        /* <DEDUP_REMOVED lines=10> */
.L_x_8682:
        /* <DEDUP_REMOVED lines=12> */
.L_x_8683:
        /* <DEDUP_REMOVED lines=50> */
.L_x_8681:
[----:B------:R-:W-:Y:S01]  /*134d0*/  ISETP.NE.AND P3, PT, R14, 0x1, PT ;  /* 0x000000010e00780c */ /* 0x000fe20003f65270 */
[----:B------:R-:W-:Y:S01]  /*134e0*/  HADD2.F32 R103, -RZ, R86.H0_H0 ;  /* 0x20000056ff677230 */ /* 0x000fe20000004100 */
[----:B------:R-:W-:Y:S01]  /*134f0*/  I2FP.F32.U32 R15, R15 ;  /* 0x0000000f000f7245 */ /* 0x000fe20000201000 */
[----:B------:R-:W-:-:S03]  /*13500*/  IMAD.MOV.U32 R85, RZ, RZ, 0x2 ;  /* 0x00000002ff557424 */ /* 0x000fc600078e00ff */
[----:B------:R-:W-:Y:S01]  /*13510*/  FMUL.FTZ R103, R103, UR5 ;  /* 0x0000000567677c20 */ /* 0x000fe20008410000 */
        /* <DEDUP_REMOVED lines=12> */
.L_x_8685:
        /* <DEDUP_REMOVED lines=12> */
.L_x_8686:
        /* <DEDUP_REMOVED lines=48> */
[----:B------:R-:W-:Y:S01]  /*139a0*/  IMAD.MOV.U32 R15, RZ, RZ, R102 ;  /* 0x000000ffff0f7224 */ /* 0x000fe200078e0066 */
[----:B------:R-:W-:-:S07]  /*139b0*/  MOV R102, R14 ;  /* 0x0000000e00667202 */ /* 0x000fce0000000f00 */
.L_x_8684:
[----:B------:R-:W-:Y:S01]  /*139c0*/  I2FP.F32.U32 R15, R15 ;  /* 0x0000000f000f7245 */ /* 0x000fe20000201000 */
[----:B------:R-:W-:Y:S01]  /*139d0*/  HADD2.F32 R14, -RZ, R46.H0_H0 ;  /* 0x2000002eff0e7230 */ /* 0x000fe20000004100 */
[----:B------:R-:W-:Y:S01]  /*139e0*/  FSEL R103, R103, RZ, P2 ;  /* 0x000000ff67677208 */ /* 0x000fe20001000000 */
[----:B------:R-:W-:Y:S02]  /*139f0*/  HFMA2 R88, -RZ, RZ, 0, 1.1920928955078125e-07 ;  /* 0x00000002ff587431 */ /* 0x000fe400000001ff */
        /* <DEDUP_REMOVED lines=18> */
.L_x_8688:
        /* <DEDUP_REMOVED lines=12> */
.L_x_8689:
        /* <DEDUP_REMOVED lines=50> */
.L_x_8687:
        /* <DEDUP_REMOVED lines=17> */
.L_x_8691:
        /* <DEDUP_REMOVED lines=12> */
.L_x_8692:
        /* <DEDUP_REMOVED lines=50> */
.L_x_8690:
[----:B------:R-:W-:Y:S01]  /*143f0*/  I2FP.F32.U32 R85, R85 ;  /* 0x0000005500557245 */ /* 0x000fe20000201000 */
[----:B------:R-:W-:Y:S01]  /*14400*/  HADD2.F32 R86, -RZ, R46.H1_H1 ;  /* 0x3000002eff567230 */ /* 0x000fe20000004100 */
[----:B------:R-:W-:Y:S01]  /*14410*/  FSEL R88, R15, RZ, P3 ;  /* 0x000000ff0f587208 */ /* 0x000fe20001800000 */
[----:B------:R-:W-:Y:S02]  /*14420*/  IMAD.MOV.U32 R89, RZ, RZ, R10 ;  /* 0x000000ffff597224 */ /* 0x000fe400078e000a */
[----:B------:R-:W-:Y:S01]  /*14430*/  FFMA.FTZ R85, R85, R104, 1.1641532182693481445e-10 ;  /* 0x2f00000055557423 */ /* 0x000fe20000010068 */
[----:B------:R-:W-:-:S04]  /*14440*/  FMUL.FTZ R86, R86, UR5 ;  /* 0x0000000556567c20 */ /* 0x000fc80008410000 */
[----:B------:R-:W-:-:S04]  /*14450*/  FSETP.GTU.FTZ.AND P4, PT, R85, UR4, PT ;  /* 0x0000000455007c0b */ /* 0x000fc8000bf9c000 */
[----:B------:R-:W-:Y:S02]  /*14460*/  FSEL R85, R86, RZ, !P4 ;  /* 0x000000ff56557208 */ /* 0x000fe40006000000 */
[----:B------:R-:W-:Y:S02]  /*14470*/  SEL R86, RZ, 0x1, P4 ;  /* 0x00000001ff567807 */ /* 0x000fe40002000000 */
[----:B------:R-:W-:Y:S01]  /*14480*/  ISETP.NE.AND P4, PT, R103, 0x1, PT ;  /* 0x000000016700780c */ /* 0x000fe20003f85270 */
[----:B------:R-:W-:Y:S01]  /*14490*/  FADD.FTZ R85, R85, R88 ;  /* 0x0000005855557221 */ /* 0x000fe20000010000 */
[----:B------:R-:W-:Y:S01]  /*144a0*/  HFMA2 R88, -RZ, RZ, 0, 1.1920928955078125e-07 ;  /* 0x00000002ff587431 */ /* 0x000fe200000001ff */
[----:B------:R-:W-:Y:S02]  /*144b0*/  PRMT R15, R86, 0x7610, R15 ;  /* 0x00007610560f7816 */ /* 0x000fe4000000000f */
        /* <DEDUP_REMOVED lines=10> */
.L_x_8694:
        /* <DEDUP_REMOVED lines=12> */
.L_x_8695:
        /* <DEDUP_REMOVED lines=50> */
.L_x_8693:
[----:B------:R-:W-:Y:S01]  /*14940*/  ISETP.NE.AND P5, PT, R88, 0x1, PT ;  /* 0x000000015800780c */ /* 0x000fe20003fa5270 */
[----:B------:R-:W-:Y:S01]  /*14950*/  HADD2.F32 R86, -RZ, R87.H0_H0 ;  /* 0x20000057ff567230 */ /* 0x000fe20000004100 */
[----:B------:R-:W-:Y:S01]  /*14960*/  I2FP.F32.U32 R89, R89 ;  /* 0x0000005900597245 */ /* 0x000fe20000201000 */
[----:B------:R-:W-:Y:S01]  /*14970*/  IMAD.MOV.U32 R113, RZ, RZ, 0x2 ;  /* 0x00000002ff717424 */ /* 0x000fe200078e00ff */
[----:B------:R-:W-:Y:S02]  /*14980*/  MOV R103, R10 ;  /* 0x0000000a00677202 */ /* 0x000fe40000000f00 */
        /* <DEDUP_REMOVED lines=12> */
.L_x_8697:
        /* <DEDUP_REMOVED lines=12> */
.L_x_8698:
        /* <DEDUP_REMOVED lines=50> */
.L_x_8696:
[----:B------:R-:W-:Y:S01]  /*14e30*/  I2FP.F32.U32 R89, R103 ;  /* 0x0000006700597245 */ /* 0x000fe20000201000 */
[----:B------:R-:W-:Y:S01]  /*14e40*/  HADD2.F32 R88, -RZ, R47.H0_H0 ;  /* 0x2000002fff587230 */ /* 0x000fe20000004100 */
[----:B------:R-:W-:Y:S01]  /*14e50*/  FSEL R86, R86, RZ, P4 ;  /* 0x000000ff56567208 */ /* 0x000fe20002000000 */
[----:B------:R-:W-:Y:S02]  /*14e60*/  HFMA2 R114, -RZ, RZ, 0, 1.1920928955078125e-07 ;  /* 0x00000002ff727431 */ /* 0x000fe400000001ff */
        /* <DEDUP_REMOVED lines=18> */
.L_x_8700:
        /* <DEDUP_REMOVED lines=12> */
.L_x_8701:
        /* <DEDUP_REMOVED lines=50> */
.L_x_8699:
[----:B------:R-:W-:Y:S01]  /*15370*/  ISETP.NE.AND P6, PT, R114, 0x1, PT ;  /* 0x000000017200780c */ /* 0x000fe20003fc5270 */
[----:B------:R-:W-:Y:S01]  /*15380*/  HADD2.F32 R87, -RZ, R87.H1_H1 ;  /* 0x30000057ff577230 */ /* 0x000fe20000004100 */
        /* <DEDUP_REMOVED lines=15> */
.L_x_8703:
        /* <DEDUP_REMOVED lines=14> */
.L_x_8704:
[----:B------:R-:W-:Y:S01]  /*15560*/  IMAD.WIDE.U32 R6, R101, -0x326172a9, RZ ;  /* 0xcd9e8d5765067825 */ /* 0x000fe200078e00ff */
[----:B------:R-:W-:Y:S01]  /*15570*/  LOP3.LUT R114, R8, UR9, R119, 0x96, !PT ;  /* 0x0000000908727c12 */ /* 0x000fe2000f8e9677 */
[----:B------:R-:W-:Y:S02]  /*15580*/  UIADD3 UR31, UPT, UPT, UR9, -0x4498517b, URZ ;  /* 0xbb67ae85091f7890 */ /* 0x000fe4000fffe0ff */
[----:B------:R-:W-:Y:S01]  /*15590*/  IMAD.MOV.U32 R113, RZ, RZ, R102 ;  /* 0x000000ffff717224 */ /* 0x000fe200078e0066 */
[----:B------:R-:W-:Y:S01]  /*155a0*/  LOP3.LUT R116, R97, UR8, R7, 0x96, !PT ;  /* 0x0000000861747c12 */ /* 0x000fe2000f8e9607 */
[----:B------:R-:W-:-:S04]  /*155b0*/  IMAD.WIDE.U32 R114, R114, -0x326172a9, RZ ;  /* 0xcd9e8d5772727825 */ /* 0x000fc800078e00ff */
        /* <DEDUP_REMOVED lines=44> */
.L_x_8702:
        /* <DEDUP_REMOVED lines=11> */
.L_x_8656:
[----:B------:R-:W-:Y:S01]  /*15930*/  ISETP.NE.AND P1, PT, R111, 0x1, PT ;  /* 0x000000016f00780c */ /* 0x000fe20003f25270 */
[----:B01----:R-:W-:Y:S02]  /*15940*/  HFMA2 R18, -RZ, RZ, 0, 1.1920928955078125e-07 ;  /* 0x00000002ff127431 */ /* 0x003fe400000001ff */
        /* <DEDUP_REMOVED lines=13> */
.L_x_8707:
        /* <DEDUP_REMOVED lines=12> */
.L_x_8708:
        /* <DEDUP_REMOVED lines=50> */
.L_x_8706:
[----:B------:R-:W-:Y:S01]  /*15e00*/  ISETP.NE.AND P1, PT, R18, 0x1, PT ;  /* 0x000000011200780c */ /* 0x000fe20003f25270 */
[----:B--2--5:R-:W-:Y:S01]  /*15e10*/  HADD2.F32 R113, -RZ, R84.H0_H0 ;  /* 0x20000054ff717230 */ /* 0x024fe20000004100 */
[----:B------:R-:W-:Y:S02]  /*15e20*/  I2FP.F32.U32 R17, R16 ;  /* 0x0000001000117245 */ /* 0x000fe40000201000 */
[----:B------:R-:W-:-:S03]  /*15e30*/  MOV R16, 0x2 ;  /* 0x0000000200107802 */ /* 0x000fc60000000f00 */
        /* <DEDUP_REMOVED lines=13> */
.L_x_8710:
        /* <DEDUP_REMOVED lines=12> */
.L_x_8711:
        /* <DEDUP_REMOVED lines=50> */
.L_x_8709:
[----:B------:R-:W-:Y:S01]  /*162f0*/  ISETP.NE.AND P1, PT, R16, 0x1, PT ;  /* 0x000000011000780c */ /* 0x000fe20003f25270 */
[----:B------:R-:W-:Y:S01]  /*16300*/  HADD2.F32 R115, -RZ, R84.H1_H1 ;  /* 0x30000054ff737230 */ /* 0x000fe20000004100 */
        /* <DEDUP_REMOVED lines=15> */
.L_x_8713:
        /* <DEDUP_REMOVED lines=12> */
.L_x_8714:
        /* <DEDUP_REMOVED lines=50> */
.L_x_8712:
[----:B------:R-:W-:Y:S01]  /*167e0*/  ISETP.NE.AND P1, PT, R18, 0x1, PT ;  /* 0x000000011200780c */ /* 0x000fe20003f25270 */
[----:B------:R-:W-:Y:S01]  /*167f0*/  HFMA2 R16, -RZ, RZ, 0, 1.1920928955078125e-07 ;  /* 0x00000002ff107431 */ /* 0x000fe200000001ff */
[----:B------:R-:W-:Y:S01]  /*16800*/  I2FP.F32.U32 R17, R17 ;  /* 0x0000001100117245 */ /* 0x000fe20000201000 */
[----:B------:R-:W-:-:S04]  /*16810*/  HADD2.F32 R114, -RZ, R85.H0_H0 ;  /* 0x20000055ff727230 */ /* 0x000fc80000004100 */
        /* <DEDUP_REMOVED lines=13> */
.L_x_8716:
        /* <DEDUP_REMOVED lines=12> */
.L_x_8717:
        /* <DEDUP_REMOVED lines=50> */
.L_x_8715:
        /* <DEDUP_REMOVED lines=16> */
.L_x_8719:
        /* <DEDUP_REMOVED lines=12> */
.L_x_8720:
        /* <DEDUP_REMOVED lines=50> */
.L_x_8718:
[----:B------:R-:W-:Y:S01]  /*171b0*/  ISETP.NE.AND P3, PT, R18, 0x1, PT ;  /* 0x000000011200780c */ /* 0x000fe20003f65270 */
[----:B------:R-:W-:Y:S01]  /*171c0*/  HFMA2 R16, -RZ, RZ, 0, 1.1920928955078125e-07 ;  /* 0x00000002ff107431 */ /* 0x000fe200000001ff */
[----:B------:R-:W-:Y:S01]  /*171d0*/  I2FP.F32.U32 R17, R17 ;  /* 0x0000001100117245 */ /* 0x000fe20000201000 */
[----:B------:R-:W-:-:S04]  /*171e0*/  HADD2.F32 R117, -RZ, R86.H0_H0 ;  /* 0x20000056ff757230 */ /* 0x000fc80000004100 */
        /* <DEDUP_REMOVED lines=12> */
.L_x_8722:
        /* <DEDUP_REMOVED lines=12> */
.L_x_8723:
        /* <DEDUP_REMOVED lines=50> */
.L_x_8721:
        /* <DEDUP_REMOVED lines=16> */
.L_x_8725:
        /* <DEDUP_REMOVED lines=12> */
.L_x_8726:
        /* <DEDUP_REMOVED lines=50> */
.L_x_8724:
[----:B------:R-:W-:Y:S01]  /*17b70*/  ISETP.NE.AND P5, PT, R19, 0x1, PT ;  /* 0x000000011300780c */ /* 0x000fe20003fa5270 */
[----:B------:R-:W-:Y:S01]  /*17b80*/  HFMA2 R103, -RZ, RZ, 0, 1.1920928955078125e-07 ;  /* 0x00000002ff677431 */ /* 0x000fe200000001ff */
[----:B------:R-:W-:Y:S01]  /*17b90*/  I2FP.F32.U32 R17, R17 ;  /* 0x0000001100117245 */ /* 0x000fe20000201000 */
[----:B------:R-:W-:Y:S02]  /*17ba0*/  HADD2.F32 R118, -RZ, R87.H0_H0 ;  /* 0x20000057ff767230 */ /* 0x000fe40000004100 */
        /* <DEDUP_REMOVED lines=12> */
.L_x_8728:
        /* <DEDUP_REMOVED lines=12> */
.L_x_8729:
        /* <DEDUP_REMOVED lines=50> */
.L_x_8727:
[----:B------:R-:W-:Y:S01]  /*18050*/  P2R R17, PR, RZ, 0x1 ;  /* 0x00000001ff117803 */ /* 0x000fe20000000000 */
[----:B------:R-:W-:Y:S01]  /*18060*/  FMUL.FTZ R113, R113, UR5 ;  /* 0x0000000571717c20 */ /* 0x000fe20008410000 */
[----:B------:R-:W-:Y:S01]  /*18070*/  I2FP.F32.U32 R19, R18 ;  /* 0x0000001200137245 */ /* 0x000fe20000201000 */
        /* <DEDUP_REMOVED lines=31> */
.L_x_8705:
[----:B------:R-:W-:Y:S01]  /*18270*/  ISETP.NE.AND P0, PT, R110, RZ, PT ;  /* 0x000000ff6e00720c */ /* 0x000fe20003f05270 */
[----:B------:R-:W-:Y:S01]  /*18280*/  FADD.FTZ R110, RZ, R28 ;  /* 0x0000001cff6e7221 */ /* 0x000fe20000010000 */
[----:B------:R-:W-:Y:S01]  /*18290*/  SEL R104, RZ, 0x1000000, !P5 ;  /* 0x01000000ff687807 */ /* 0x000fe20006800000 */
[----:B------:R-:W-:Y:S01]  /*182a0*/  IMAD.WIDE.U32 R98, R107, 0x8, R98 ;  /* 0x000000086b627825 */ /* 0x000fe200078e0062 */
[----:B------:R-:W-:-:S03]  /*182b0*/  ISETP.NE.AND P5, PT, R111, RZ, PT ;  /* 0x000000ff6f00720c */ /* 0x000fc60003fa5270 */
[----:B------:R-:W-:Y:S01]  /*182c0*/  FADD.FTZ R111, R110, R29 ;  /* 0x0000001d6e6f7221 */ /* 0x000fe20000010000 */
[----:B------:R-:W-:Y:S02]  /*182d0*/  ISETP.NE.AND P6, PT, R112, RZ, PT ;  /* 0x000000ff7000720c */ /* 0x000fe40003fc5270 */
        /* <DEDUP_REMOVED lines=8> */
[----:B------:R-:W-:-:S02]  /*18360*/  SEL R112, RZ, 0x100, !P6 ;  /* 0x00000100ff707807 */ /* 0x000fc40007000000 */
[----:B------:R-:W-:Y:S01]  /*18370*/  SEL R115, RZ, 0x1, !P0 ;  /* 0x00000001ff737807 */ /* 0x000fe20004000000 */
[----:B------:R-:W-:Y:S01]  /*18380*/  FADD.FTZ R111, R110, R33 ;  /* 0x000000216e6f7221 */ /* 0x000fe20000010000 */
[----:B------:R-:W-:Y:S02]  /*18390*/  LOP3.LUT R112, R112, R114, R113, 0xfe, !PT ;  /* 0x0000007270707212 */ /* 0x000fe400078efe71 */
        /* <DEDUP_REMOVED lines=46> */
.L_x_8730:
        /* <DEDUP_REMOVED lines=80> */
.L_x_8732:
[----:B------:R-:W-:Y:S05]  /*18b80*/  BSYNC.RECONVERGENT B0 ;  /* 0x0000000000007941 */ /* 0x000fea0003800200 */
.L_x_8731:
        /* <DEDUP_REMOVED lines=14> */
.L_x_8734:
[----:B------:R-:W-:Y:S05]  /*18c70*/  BSYNC.RECONVERGENT B0 ;  /* 0x0000000000007941 */ /* 0x000fea0003800200 */
.L_x_8733:
[----:B------:R-:W1:Y:S01]  /*18c80*/  SHFL.DOWN PT, R111, R110, 0x2, 0x1f ;  /* 0x08401f006e6f7f89 */ /* 0x000e6200000e0000 */
[----:B------:R-:W-:Y:S01]  /*18c90*/  ISETP.NE.AND P0, PT, R104, RZ, PT ;  /* 0x000000ff6800720c */ /* 0x000fe20003f05270 */
[----:B------:R-:W-:Y:S01]  /*18ca0*/  HADD2.F32 R121, -RZ, R5.H0_H0 ;  /* 0x20000005ff797230 */ /* 0x000fe20000004100 */
[----:B------:R-:W-:Y:S01]  /*18cb0*/  ISETP.NE.AND P1, PT, RZ, UR20, PT ;  /* 0x00000014ff007c0c */ /* 0x000fe2000bf25270 */
[----:B0-----:R-:W0:Y:S01]  /*18cc0*/  SHFL.DOWN PT, R113, R98, 0x2, 0x1f ;  /* 0x08401f0062717f89 */ /* 0x001e2200000e0000 */
[----:B------:R-:W2:Y:S01]  /*18cd0*/  LDC.64 R126, c[0x0][0x428] ;  /* 0x00010a00ff7e7b82 */ /* 0x000ea20000000a00 */
[----:B------:R-:W-:Y:S01]  /*18ce0*/  HADD2.F32 R122, -RZ, R78.H0_H0 ;  /* 0x2000004eff7a7230 */ /* 0x000fe20000004100 */
[----:B------:R-:W-:Y:S01]  /*18cf0*/  UPLOP3.LUT UP1, UPT, UPT, UPT, UP1, 0x40, 0x4 ;  /* 0x000000000004789c */ /* 0x000fe20003f2e810 */
[----:B------:R-:W3:Y:S01]  /*18d00*/  SHFL.DOWN PT, R112, R99, 0x2, 0x1f ;  /* 0x08401f0063707f89 */ /* 0x000ee200000e0000 */
[----:B------:R-:W-:Y:S02]  /*18d10*/  HADD2.F32 R125, -RZ, R96.H0_H0 ;  /* 0x20000060ff7d7230 */ /* 0x000fe40000004100 */
[----:B-1----:R-:W-:Y:S01]  /*18d20*/  IMAD.IADD R109, R111, 0x1, R110 ;  /* 0x000000016f6d7824 */ /* 0x002fe200078e026e */
[----:B------:R-:W-:-:S02]  /*18d30*/  I2FP.F32.S32 R116, R111 ;  /* 0x0000006f00747245 */ /* 0x000fc40000201400 */
        /* <DEDUP_REMOVED lines=18> */
[----:B------:R-:W3:Y:S01]  /*18e60*/  MUFU.RCP R113, R113 ;  /* 0x0000007100717308 */ /* 0x000ee20000001000 */
[----:B0-----:R-:W-:Y:S01]  /*18e70*/  FADD.FTZ R109, R111, -R98 ;  /* 0x800000626f6d7221 */ /* 0x001fe20000010000 */
[----:B------:R-:W-:-:S03]  /*18e80*/  FMUL.FTZ R115, R98, R110 ;  /* 0x0000006e62737220 */ /* 0x000fc60000410000 */
[----:B------:R-:W-:Y:S01]  /*18e90*/  FMUL.FTZ R109, R109, R109 ;  /* 0x0000006d6d6d7220 */ /* 0x000fe20000410000 */
[C---:B------:R-:W-:Y:S01]  /*18ea0*/  FFMA.FTZ R98, R108.reuse, R111, R115 ;  /* 0x0000006f6c627223 */ /* 0x040fe20000010073 */
[----:B-1----:R-:W-:Y:S01]  /*18eb0*/  FADD.FTZ R112, R99, R112 ;  /* 0x0000007063707221 */ /* 0x002fe20000010000 */
[----:B------:R-:W-:Y:S02]  /*18ec0*/  HADD2.F32 R115, -RZ, R80.H0_H0 ;  /* 0x20000050ff737230 */ /* 0x000fe40000004100 */
[----:B------:R-:W-:Y:S01]  /*18ed0*/  FMUL.FTZ R109, R108, R109 ;  /* 0x0000006d6c6d7220 */ /* 0x000fe20000410000 */
[----:B---3--:R-:W-:-:S03]  /*18ee0*/  FMUL.FTZ R98, R113, R98 ;  /* 0x0000006271627220 */ /* 0x008fc60000410000 */
[----:B------:R-:W-:Y:S02]  /*18ef0*/  FMUL.FTZ R109, R109, R110 ;  /* 0x0000006e6d6d7220 */ /* 0x000fe40000410000 */
[----:B------:R-:W0:Y:S01]  /*18f00*/  SHFL.IDX PT, R123, R98, RZ, 0x1f ;  /* 0x00001fff627b7589 */ /* 0x000e2200000e0000 */
[----:B------:R-:W1:Y:S01]  /*18f10*/  @!P0 LDC.64 R110, c[0x0][0x3c0] ;  /* 0x0000f000ff6e8b82 */ /* 0x000e620000000a00 */
[----:B------:R-:W-:-:S06]  /*18f20*/  FFMA.FTZ R112, R113, R109, R112 ;  /* 0x0000006d71707223 */ /* 0x000fcc0000010070 */
[----:B------:R-:W3:Y:S01]  /*18f30*/  SHFL.IDX PT, R112, R112, RZ, 0x1f ;  /* 0x00001fff70707589 */ /* 0x000ee200000e0000 */
[----:B------:R-:W3:Y:S08]  /*18f40*/  LDC R113, c[0x0][0x448] ;  /* 0x00011200ff717b82 */ /* 0x000ef00000000800 */
[----:B------:R-:W4:Y:S01]  /*18f50*/  @!P0 LDC.64 R108, c[0x0][0x3c8] ;  /* 0x0000f200ff6c8b82 */ /* 0x000f220000000a00 */
[----:B0-----:R-:W-:-:S05]  /*18f60*/  FMUL.FTZ R99, R123, R123 ;  /* 0x0000007b7b637220 */ /* 0x001fca0000410000 */
[----:B------:R-:W-:Y:S01]  /*18f70*/  FSEL R114, R99, RZ, P1 ;  /* 0x000000ff63727208 */ /* 0x000fe20000800000 */
[----:B---3--:R-:W-:Y:S01]  /*18f80*/  FFMA.FTZ R99, R112, UR21, R113 ;  /* 0x0000001570637c23 */ /* 0x008fe20008010071 */
[----:B------:R-:W-:-:S03]  /*18f90*/  MOV R113, UR18 ;  /* 0x0000001200717c02 */ /* 0x000fc60008000f00 */
[----:B------:R-:W-:Y:S01]  /*18fa0*/  FADD.FTZ R98, R99, R114 ;  /* 0x0000007263627221 */ /* 0x000fe20000010000 */
[----:B------:R-:W-:Y:S01]  /*18fb0*/  IMAD.U32 R99, RZ, RZ, UR18 ;  /* 0x00000012ff637e24 */ /* 0x000fe2000f8e00ff */
[----:B------:R-:W-:Y:S01]  /*18fc0*/  UIADD3 UR18, UPT, UPT, UR18, UR16, URZ ;  /* 0x0000001012127290 */ /* 0x000fe2000fffe0ff */
[----:B------:R-:W-:Y:S02]  /*18fd0*/  HADD2.F32 R114, -RZ, R81.H0_H0 ;  /* 0x20000051ff727230 */ /* 0x000fe40000004100 */
[----:B-1----:R-:W-:Y:S01]  /*18fe0*/  @!P0 IMAD.WIDE R110, R99, 0x4, R110 ;  /* 0x00000004636e8825 */ /* 0x002fe200078e026e */
[----:B------:R-:W0:Y:S01]  /*18ff0*/  MUFU.RSQ R98, R98 ;  /* 0x0000006200627308 */ /* 0x000e220000001400 */
[----:B------:R-:W-:Y:S01]  /*19000*/  FSEL R99, R123, RZ, !P1 ;  /* 0x000000ff7b637208 */ /* 0x000fe20004800000 */
[----:B------:R-:W-:Y:S01]  /*19010*/  UISETP.GE.AND UP2, UPT, UR18, UR17, UPT ;  /* 0x000000111200728c */ /* 0x000fe2000bf46270 */
[----:B----4-:R-:W-:Y:S01]  /*19020*/  @!P0 IMAD.WIDE R108, R113, 0x4, R108 ;  /* 0x00000004716c8825 */ /* 0x010fe200078e026c */
[----:B------:R1:W-:Y:S03]  /*19030*/  @!P0 STG.E desc[UR10][R110.64], R123 ;  /* 0x0000007b6e008986 */ /* 0x0003e6000c10190a */
        /* <DEDUP_REMOVED lines=8> */
[----:B------:R-:W-:Y:S02]  /*190c0*/  HADD2.F32 R30, -RZ, R82.H0_H0 ;  /* 0x20000052ff1e7230 */ /* 0x000fe40000004100 */
[C---:B------:R-:W-:Y:S01]  /*190d0*/  FADD.FTZ R21, -R99.reuse, R21 ;  /* 0x0000001563157221 */ /* 0x040fe20000010100 */
[----:B-1----:R-:W-:Y:S02]  /*190e0*/  HADD2.F32 R123, -RZ, R2.H0_H0 ;  /* 0x20000002ff7b7230 */ /* 0x002fe40000004100 */
[C---:B0-----:R-:W-:Y:S01]  /*190f0*/  FMUL.FTZ R112, R98.reuse, R113 ;  /* 0x0000007162707220 */ /* 0x041fe20000410000 */
[----:B------:R0:W-:Y:S01]  /*19100*/  @!P0 STG.E desc[UR10][R108.64], R98 ;  /* 0x000000626c008986 */ /* 0x0001e2000c10190a */
[----:B------:R-:W-:Y:S02]  /*19110*/  HADD2.F32 R111, -RZ, R82.H1_H1 ;  /* 0x30000052ff6f7230 */ /* 0x000fe40000004100 */
[----:B------:R-:W-:Y:S01]  /*19120*/  FMUL.FTZ R118, R98, R33 ;  /* 0x0000002162767220 */ /* 0x000fe20000410000 */
[----:B------:R-:W-:Y:S01]  /*19130*/  FFMA.FTZ R28, R112, R115, R121 ;  /* 0x00000073701c7223 */ /* 0x000fe20000010079 */
[----:B------:R-:W-:Y:S01]  /*19140*/  FADD.FTZ R115, -R99, R34 ;  /* 0x0000002263737221 */ /* 0x000fe20000010100 */
[----:B------:R-:W-:-:S02]  /*19150*/  HADD2.F32 R121, -RZ, R83.H0_H0 ;  /* 0x20000053ff797230 */ /* 0x000fc40000004100 */
[C---:B------:R-:W-:Y:S01]  /*19160*/  FMUL.FTZ R116, R98.reuse, R31 ;  /* 0x0000001f62747220 */ /* 0x040fe20000410000 */
[----:B------:R-:W-:Y:S02]  /*19170*/  HADD2.F32 R113, -RZ, R3.H1_H1 ;  /* 0x30000003ff717230 */ /* 0x000fe40000004100 */
[C---:B------:R-:W-:Y:S01]  /*19180*/  FMUL.FTZ R120, R98.reuse, R115 ;  /* 0x0000007362787220 */ /* 0x040fe20000410000 */
[----:B------:R-:W-:Y:S01]  /*19190*/  FADD.FTZ R115, -R99, R35 ;  /* 0x0000002363737221 */ /* 0x000fe20000010100 */
[----:B------:R-:W-:Y:S02]  /*191a0*/  HADD2.F32 R34, -RZ, R83.H1_H1 ;  /* 0x30000053ff227230 */ /* 0x000fe40000004100 */
[----:B------:R-:W-:Y:S01]  /*191b0*/  FMUL.FTZ R117, R98, R117 ;  /* 0x0000007562757220 */ /* 0x000fe20000410000 */
[----:B------:R-:W-:Y:S01]  /*191c0*/  FFMA.FTZ R35, R120, R121, R123 ;  /* 0x0000007978237223 */ /* 0x000fe2000001007b */
[----:B0-----:R-:W-:Y:S02]  /*191d0*/  HADD2.F32 R108, -RZ, R2.H1_H1 ;  /* 0x30000002ff6c7230 */ /* 0x001fe40000004100 */
[----:B------:R-:W-:Y:S01]  /*191e0*/  FMUL.FTZ R123, R98, R115 ;  /* 0x00000073627b7220 */ /* 0x000fe20000410000 */
[----:B------:R-:W-:Y:S01]  /*191f0*/  FFMA.FTZ R33, R118, R111, R113 ;  /* 0x0000006f76217223 */ /* 0x000fe20000010071 */
[----:B------:R-:W-:-:S02]  /*19200*/  HADD2.F32 R109, -RZ, R81.H1_H1 ;  /* 0x30000051ff6d7230 */ /* 0x000fc40000004100 */
[C---:B------:R-:W-:Y:S01]  /*19210*/  FMUL.FTZ R119, R98.reuse, R119 ;  /* 0x0000007762777220 */ /* 0x040fe20000410000 */
[----:B------:R-:W-:Y:S01]  /*19220*/  FFMA.FTZ R108, R123, R34, R108 ;  /* 0x000000227b6c7223 */ /* 0x000fe2000001006c */
[C---:B------:R-:W-:Y:S01]  /*19230*/  FMUL.FTZ R34, R98.reuse, R29 ;  /* 0x0000001d62227220 */ /* 0x040fe20000410000 */
[----:B------:R-:W-:Y:S02]  /*19240*/  HADD2.F32 R111, -RZ, R4.H1_H1 ;  /* 0x30000004ff6f7230 */ /* 0x000fe40000004100 */
[----:B------:R-:W-:Y:S01]  /*19250*/  FFMA.FTZ R32, R117, R114, R32 ;  /* 0x0000007275207223 */ /* 0x000fe20000010020 */
[----:B------:R-:W-:Y:S02]  /*19260*/  HADD2.F32 R29, -RZ, R80.H1_H1 ;  /* 0x30000050ff1d7230 */ /* 0x000fe40000004100 */
[----:B------:R-:W-:Y:S01]  /*19270*/  FMUL.FTZ R27, R98, R27 ;  /* 0x0000001b621b7220 */ /* 0x000fe20000410000 */
[----:B------:R-:W-:Y:S02]  /*19280*/  HADD2.F32 R31, -RZ, R5.H1_H1 ;  /* 0x30000005ff1f7230 */ /* 0x000fe40000004100 */
[----:B------:R-:W-:Y:S01]  /*19290*/  FFMA.FTZ R111, R116, R109, R111 ;  /* 0x0000006d746f7223 */ /* 0x000fe2000001006f */
[----:B------:R-:W-:-:S02]  /*192a0*/  HADD2.F32 R110, -RZ, R3.H0_H0 ;  /* 0x20000003ff6e7230 */ /* 0x000fc40000004100 */
[----:B------:R-:W-:Y:S01]  /*192b0*/  FADD.FTZ R23, -R99, R23 ;  /* 0x0000001763177221 */ /* 0x000fe20000010100 */
[----:B------:R-:W-:Y:S02]  /*192c0*/  HADD2.F32 R114, -RZ, R49.H0_H0 ;  /* 0x20000031ff727230 */ /* 0x000fe40000004100 */
[----:B------:R-:W-:Y:S01]  /*192d0*/  FFMA.FTZ R109, R34, R29, R31 ;  /* 0x0000001d226d7223 */ /* 0x000fe2000001001f */
[----:B------:R-:W-:Y:S01]  /*192e0*/  F2FP.F16.F32.PACK_AB R31, R108, R35 ;  /* 0x000000236c1f723e */ /* 0x000fe200000000ff */
[----:B------:R-:W-:Y:S01]  /*192f0*/  FFMA.FTZ R30, R119, R30, R110 ;  /* 0x0000001e771e7223 */ /* 0x000fe2000001006e */
[--C-:B------:R-:W-:Y:S01]  /*19300*/  HADD2.F32 R35, -RZ, R68.reuse.H0_H0 ;  /* 0x20000044ff237230 */ /* 0x100fe20000004100 */
[----:B------:R-:W-:Y:S01]  /*19310*/  F2FP.F16.F32.PACK_AB R29, R111, R32 ;  /* 0x000000206f1d723e */ /* 0x000fe200000000ff */
[----:B------:R-:W-:Y:S01]  /*19320*/  HADD2.F32 R111, -RZ, R68.H1_H1 ;  /* 0x30000044ff6f7230 */ /* 0x000fe20000004100 */
[----:B------:R-:W-:Y:S01]  /*19330*/  F2FP.F16.F32.PACK_AB R28, R109, R28 ;  /* 0x0000001c6d1c723e */ /* 0x000fe200000000ff */
[----:B------:R-:W-:Y:S01]  /*19340*/  HADD2.F32 R109, -RZ, R48.H0_H0 ;  /* 0x20000030ff6d7230 */ /* 0x000fe20000004100 */
[----:B------:R-:W-:Y:S01]  /*19350*/  F2FP.F16.F32.PACK_AB R30, R33, R30 ;  /* 0x0000001e211e723e */ /* 0x000fe200000000ff */
[----:B--2---:R-:W-:-:S04]  /*19360*/  IMAD.WIDE.U32 R32, R105, 0x10, R126 ;  /* 0x0000001069207825 */ /* 0x004fc800078e007e */
[----:B------:R-:W-:Y:S01]  /*19370*/  FMUL.FTZ R121, R98, R23 ;  /* 0x0000001762797220 */ /* 0x000fe20000410000 */
[C---:B------:R-:W-:Y:S01]  /*19380*/  FADD.FTZ R17, -R99.reuse, R17 ;  /* 0x0000001163117221 */ /* 0x040fe20000010100 */
[----:B------:R-:W-:Y:S01]  /*19390*/  FFMA.FTZ R110, R112, R35, R109 ;  /* 0x00000023706e7223 */ /* 0x000fe2000001006d */
[----:B------:R-:W-:Y:S01]  /*193a0*/  HADD2.F32 R35, -RZ, R48.H1_H1 ;  /* 0x30000030ff237230 */ /* 0x000fe20000004100 */
[----:B------:R0:W-:Y:S01]  /*193b0*/  STG.E.128 desc[UR10][R32.64], R28 ;  /* 0x0000001c20007986 */ /* 0x0001e2000c101d0a */
[--C-:B------:R-:W-:Y:S02]  /*193c0*/  HADD2.F32 R108, -RZ, R69.reuse.H0_H0 ;  /* 0x20000045ff6c7230 */ /* 0x100fe40000004100 */
[----:B------:R-:W-:Y:S01]  /*193d0*/  FMUL.FTZ R17, R98, R17 ;  /* 0x0000001162117220 */ /* 0x000fe20000410000 */
[----:B------:R-:W-:Y:S01]  /*193e0*/  FADD.FTZ R19, -R99, R19 ;  /* 0x0000001363137221 */ /* 0x000fe20000010100 */
[----:B------:R-:W-:Y:S01]  /*193f0*/  FFMA.FTZ R112, R34, R111, R35 ;  /* 0x0000006f22707223 */ /* 0x000fe20000010023 */
[----:B------:R-:W-:-:S02]  /*19400*/  HADD2.F32 R35, -RZ, R69.H1_H1 ;  /* 0x30000045ff237230 */ /* 0x000fc40000004100 */
[----:B------:R-:W-:Y:S01]  /*19410*/  FFMA.FTZ R117, R117, R108, R114 ;  /* 0x0000006c75757223 */ /* 0x000fe20000010072 */
[----:B------:R-:W-:Y:S02]  /*19420*/  HADD2.F32 R34, -RZ, R90.H0_H0 ;  /* 0x2000005aff227230 */ /* 0x000fe40000004100 */
[C---:B------:R-:W-:Y:S01]  /*19430*/  FMUL.FTZ R111, R98.reuse, R21 ;  /* 0x00000015626f7220 */ /* 0x040fe20000410000 */
[----:B------:R-:W-:Y:S02]  /*19440*/  HADD2.F32 R108, -RZ, R66.H1_H1 ;  /* 0x30000042ff6c7230 */ /* 0x000fe40000004100 */
[----:B------:R-:W-:Y:S01]  /*19450*/  FMUL.FTZ R19, R98, R19 ;  /* 0x0000001362137220 */ /* 0x000fe20000410000 */
[----:B------:R-:W-:Y:S02]  /*19460*/  HADD2.F32 R114, -RZ, R73.H0_H0 ;  /* 0x20000049ff727230 */ /* 0x000fe40000004100 */
[----:B------:R-:W-:Y:S01]  /*19470*/  FADD.FTZ R85, -R99, R85 ;  /* 0x0000005563557221 */ /* 0x000fe20000010100 */
[----:B------:R-:W-:-:S02]  /*19480*/  HADD2.F32 R109, -RZ, R57.H1_H1 ;  /* 0x30000039ff6d7230 */ /* 0x000fc40000004100 */
[----:B------:R-:W-:Y:S01]  /*19490*/  FADD.FTZ R87, -R99, R87 ;  /* 0x0000005763577221 */ /* 0x000fe20000010100 */
[C---:B------:R-:W-:Y:S01]  /*194a0*/  FMUL.FTZ R85, R98.reuse, R85 ;  /* 0x0000005562557220 */ /* 0x040fe20000410000 */
[----:B0-----:R-:W-:Y:S02]  /*194b0*/  HADD2.F32 R29, -RZ, R49.H1_H1 ;  /* 0x30000031ff1d7230 */ /* 0x001fe40000004100 */
[----:B------:R-:W-:Y:S01]  /*194c0*/  FMUL.FTZ R87, R98, R87 ;  /* 0x0000005762577220 */ /* 0x000fe20000410000 */
[----:B------:R-:W-:Y:S02]  /*194d0*/  HADD2.F32 R31, -RZ, R50.H1_H1 ;  /* 0x30000032ff1f7230 */ /* 0x000fe40000004100 */
[----:B------:R-:W-:Y:S02]  /*194e0*/  HADD2.F32 R33, -RZ, R71.H0_H0 ;  /* 0x20000047ff217230 */ /* 0x000fe40000004100 */
[----:B------:R-:W-:Y:S01]  /*194f0*/  FFMA.FTZ R116, R116, R35, R29 ;  /* 0x0000002374747223 */ /* 0x000fe2000001001d */
[----:B------:R-:W-:-:S02]  /*19500*/  HADD2.F32 R29, -RZ, R70.H1_H1 ;  /* 0x30000046ff1d7230 */ /* 0x000fc40000004100 */
[----:B------:R-:W-:Y:S02]  /*19510*/  HADD2.F32 R35, -RZ, R51.H0_H0 ;  /* 0x20000033ff237230 */ /* 0x000fe40000004100 */
[----:B------:R-:W-:Y:S02]  /*19520*/  HADD2.F32 R28, -RZ, R70.H0_H0 ;  /* 0x20000046ff1c7230 */ /* 0x000fe40000004100 */
[----:B------:R-:W-:Y:S01]  /*19530*/  FFMA.FTZ R118, R118, R29, R31 ;  /* 0x0000001d76767223 */ /* 0x000fe2000001001f */
[----:B------:R-:W-:Y:S02]  /*19540*/  HADD2.F32 R30, -RZ, R50.H0_H0 ;  /* 0x20000032ff1e7230 */ /* 0x000fe40000004100 */
[----:B------:R-:W-:Y:S01]  /*19550*/  FADD.FTZ R29, -R99, R24 ;  /* 0x00000018631d7221 */ /* 0x000fe20000010100 */
[----:B------:R-:W-:Y:S01]  /*19560*/  FFMA.FTZ R120, R120, R33, R35 ;  /* 0x0000002178787223 */ /* 0x000fe20000010023 */
[----:B------:R-:W-:Y:S02]  /*19570*/  HADD2.F32 R31, -RZ, R76.H0_H0 ;  /* 0x2000004cff1f7230 */ /* 0x000fe40000004100 */
[----:B------:R-:W-:Y:S01]  /*19580*/  FFMA.FTZ R119, R119, R28, R30 ;  /* 0x0000001c77777223 */ /* 0x000fe2000001001e */
[----:B------:R-:W-:-:S02]  /*19590*/  HADD2.F32 R33, -RZ, R0.H0_H0 ;  /* 0x20000000ff217230 */ /* 0x000fc40000004100 */
[----:B------:R-:W-:Y:S01]  /*195a0*/  FMUL.FTZ R30, R98, R29 ;  /* 0x0000001d621e7220 */ /* 0x000fe20000410000 */
[----:B------:R-:W-:Y:S02]  /*195b0*/  HADD2.F32 R28, -RZ, R71.H1_H1 ;  /* 0x30000047ff1c7230 */ /* 0x000fe40000004100 */
[----:B------:R-:W-:Y:S02]  /*195c0*/  HADD2.F32 R24, -RZ, R51.H1_H1 ;  /* 0x30000033ff187230 */ /* 0x000fe40000004100 */
[----:B------:R-:W-:Y:S01]  /*195d0*/  FFMA.FTZ R29, R30, R31, R33 ;  /* 0x0000001f1e1d7223 */ /* 0x000fe20000010021 */
[----:B------:R-:W-:Y:S01]  /*195e0*/  FADD.FTZ R33, -R99, R25 ;  /* 0x0000001963217221 */ /* 0x000fe20000010100 */
[----:B------:R-:W-:Y:S02]  /*195f0*/  HADD2.F32 R31, -RZ, R64.H0_H0 ;  /* 0x20000040ff1f7230 */ /* 0x000fe40000004100 */
[----:B------:R-:W-:Y:S02]  /*19600*/  HADD2.F32 R25, -RZ, R52.H0_H0 ;  /* 0x20000034ff197230 */ /* 0x000fe40000004100 */
[----:B------:R-:W-:Y:S01]  /*19610*/  FFMA.FTZ R123, R123, R28, R24 ;  /* 0x0000001c7b7b7223 */ /* 0x000fe20000010018 */
[----:B------:R-:W-:-:S02]  /*19620*/  HADD2.F32 R28, -RZ, R76.H1_H1 ;  /* 0x3000004cff1c7230 */ /* 0x000fc40000004100 */
[----:B------:R-:W-:Y:S01]  /*19630*/  FMUL.FTZ R33, R98, R33 ;  /* 0x0000002162217220 */ /* 0x000fe20000410000 */
[----:B------:R-:W-:Y:S02]  /*19640*/  HADD2.F32 R32, -RZ, R0.H1_H1 ;  /* 0x30000000ff207230 */ /* 0x000fe40000004100 */
[----:B------:R-:W-:Y:S01]  /*19650*/  FFMA.FTZ R24, R30, R31, R25 ;  /* 0x0000001f1e187223 */ /* 0x000fe20000010019 */
[----:B------:R-:W-:Y:S01]  /*19660*/  FADD.FTZ R25, -R99, R26 ;  /* 0x0000001a63197221 */ /* 0x000fe20000010100 */
[----:B------:R-:W-:Y:S02]  /*19670*/  HADD2.F32 R30, -RZ, R52.H1_H1 ;  /* 0x30000034ff1e7230 */ /* 0x000fe40000004100 */
[----:B------:R-:W-:Y:S01]  /*19680*/  FFMA.FTZ R26, R33, R28, R32 ;  /* 0x0000001c211a7223 */ /* 0x000fe20000010020 */
[----:B------:R-:W-:Y:S02]  /*19690*/  HADD2.F32 R28, -RZ, R64.H1_H1 ;  /* 0x30000040ff1c7230 */ /* 0x000fe40000004100 */
[----:B------:R-:W-:Y:S01]  /*196a0*/  FMUL.FTZ R25, R98, R25 ;  /* 0x0000001962197220 */ /* 0x000fe20000410000 */
[----:B------:R-:W-:-:S02]  /*196b0*/  HADD2.F32 R32, -RZ, R77.H0_H0 ;  /* 0x2000004dff207230 */ /* 0x000fc40000004100 */
[----:B------:R-:W-:Y:S02]  /*196c0*/  HADD2.F32 R31, -RZ, R53.H1_H1 ;  /* 0x30000035ff1f7230 */ /* 0x000fe40000004100 */
[----:B------:R-:W-:Y:S01]  /*196d0*/  FFMA.FTZ R28, R33, R28, R30 ;  /* 0x0000001c211c7223 */ /* 0x000fe2000001001e */
[----:B------:R-:W-:Y:S02]  /*196e0*/  HADD2.F32 R30, -RZ, R65.H0_H0 ;  /* 0x20000041ff1e7230 */ /* 0x000fe40000004100 */
[----:B------:R-:W-:Y:S01]  /*196f0*/  FFMA.FTZ R113, R25, R32, R34 ;  /* 0x0000002019717223 */ /* 0x000fe20000010022 */
[----:B------:R-:W-:Y:S02]  /*19700*/  HADD2.F32 R32, -RZ, R53.H0_H0 ;  /* 0x20000035ff207230 */ /* 0x000fe40000004100 */
[----:B------:R-:W-:Y:S01]  /*19710*/  FADD.FTZ R33, -R99, R20 ;  /* 0x0000001463217221 */ /* 0x000fe20000010100 */
[----:B------:R-:W-:Y:S01]  /*19720*/  HADD2.F32 R34, -RZ, R65.H1_H1 ;  /* 0x30000041ff227230 */ /* 0x000fe20000004100 */
[----:B------:R-:W-:Y:S01]  /*19730*/  F2FP.F16.F32.PACK_AB R24, R28, R24 ;  /* 0x000000181c18723e */ /* 0x000fe200000000ff */
[----:B------:R-:W-:-:S02]  /*19740*/  HADD2.F32 R35, -RZ, R56.H0_H0 ;  /* 0x20000038ff237230 */ /* 0x000fc40000004100 */
[----:B------:R-:W-:Y:S01]  /*19750*/  FFMA.FTZ R25, R25, R30, R32 ;  /* 0x0000001e19197223 */ /* 0x000fe20000010020 */
[----:B------:R-:W-:Y:S02]  /*19760*/  HADD2.F32 R30, -RZ, R77.H1_H1 ;  /* 0x3000004dff1e7230 */ /* 0x000fe40000004100 */
[----:B------:R-:W-:Y:S01]  /*19770*/  FMUL.FTZ R33, R98, R33 ;  /* 0x0000002162217220 */ /* 0x000fe20000410000 */
[----:B------:R-:W-:-:S05]  /*19780*/  HADD2.F32 R32, -RZ, R90.H1_H1 ;  /* 0x3000005aff207230 */ /* 0x000fca0000004100 */
[C---:B------:R-:W-:Y:S01]  /*19790*/  FFMA.FTZ R20, R27.reuse, R30, R32 ;  /* 0x0000001e1b147223 */ /* 0x040fe20000010020 */
[----:B------:R-:W-:Y:S01]  /*197a0*/  FFMA.FTZ R30, R27, R34, R31 ;  /* 0x000000221b1e7223 */ /* 0x000fe2000001001f */
[----:B------:R-:W-:Y:S02]  /*197b0*/  HADD2.F32 R32, -RZ, R91.H0_H0 ;  /* 0x2000005bff207230 */ /* 0x000fe40000004100 */
[----:B------:R-:W-:Y:S02]  /*197c0*/  HADD2.F32 R34, -RZ, R66.H0_H0 ;  /* 0x20000042ff227230 */ /* 0x000fe40000004100 */
[----:B------:R-:W-:Y:S02]  /*197d0*/  HADD2.F32 R31, -RZ, R54.H0_H0 ;  /* 0x20000036ff1f7230 */ /* 0x000fe40000004100 */
[----:B------:R-:W-:Y:S01]  /*197e0*/  FFMA.FTZ R122, R33, R122, R32 ;  /* 0x0000007a217a7223 */ /* 0x000fe20000010020 */
[----:B------:R-:W-:Y:S01]  /*197f0*/  HADD2.F32 R32, -RZ, R78.H1_H1 ;  /* 0x3000004eff207230 */ /* 0x000fe20000004100 */
[----:B------:R-:W-:Y:S01]  /*19800*/  F2FP.F16.F32.PACK_AB R25, R30, R25 ;  /* 0x000000191e19723e */ /* 0x000fe200000000ff */
[----:B------:R-:W-:-:S02]  /*19810*/  HADD2.F32 R27, -RZ, R54.H1_H1 ;  /* 0x30000036ff1b7230 */ /* 0x000fc40000004100 */
[----:B------:R-:W-:Y:S01]  /*19820*/  FFMA.FTZ R31, R33, R34, R31 ;  /* 0x00000022211f7223 */ /* 0x000fe2000001001f */
[----:B------:R-:W-:Y:S02]  /*19830*/  HADD2.F32 R34, -RZ, R91.H1_H1 ;  /* 0x3000005bff227230 */ /* 0x000fe40000004100 */
[----:B------:R-:W-:-:S03]  /*19840*/  HADD2.F32 R33, -RZ, R55.H0_H0 ;  /* 0x20000037ff217230 */ /* 0x000fc60000004100 */
[C---:B------:R-:W-:Y:S01]  /*19850*/  FFMA.FTZ R21, R111.reuse, R32, R34 ;  /* 0x000000206f157223 */ /* 0x040fe20000010022 */
[----:B------:R-:W-:Y:S01]  /*19860*/  FFMA.FTZ R111, R111, R108, R27 ;  /* 0x0000006c6f6f7223 */ /* 0x000fe2000001001b */
[----:B------:R-:W-:Y:S01]  /*19870*/  FADD.FTZ R27, -R99, R22 ;  /* 0x00000016631b7221 */ /* 0x000fe20000010100 */
[----:B------:R-:W-:Y:S02]  /*19880*/  HADD2.F32 R22, -RZ, R79.H0_H0 ;  /* 0x2000004fff167230 */ /* 0x000fe40000004100 */
[----:B------:R-:W-:Y:S02]  /*19890*/  HADD2.F32 R32, -RZ, R92.H0_H0 ;  /* 0x2000005cff207230 */ /* 0x000fe40000004100 */
[----:B------:R-:W-:Y:S01]  /*198a0*/  FMUL.FTZ R27, R98, R27 ;  /* 0x0000001b621b7220 */ /* 0x000fe20000410000 */
[--C-:B------:R-:W-:Y:S02]  /*198b0*/  HADD2.F32 R34, -RZ, R67.reuse.H0_H0 ;  /* 0x20000043ff227230 */ /* 0x100fe40000004100 */
[----:B------:R-:W-:-:S02]  /*198c0*/  HADD2.F32 R108, -RZ, R67.H1_H1 ;  /* 0x30000043ff6c7230 */ /* 0x000fc40000004100 */
[C---:B------:R-:W-:Y:S01]  /*198d0*/  FFMA.FTZ R22, R27.reuse, R22, R32 ;  /* 0x000000161b167223 */ /* 0x040fe20000010020 */
[----:B------:R-:W-:Y:S02]  /*198e0*/  HADD2.F32 R32, -RZ, R79.H1_H1 ;  /* 0x3000004fff207230 */ /* 0x000fe40000004100 */
[----:B------:R-:W-:Y:S01]  /*198f0*/  FFMA.FTZ R27, R27, R34, R33 ;  /* 0x000000221b1b7223 */ /* 0x000fe20000010021 */
[----:B------:R-:W-:Y:S02]  /*19900*/  HADD2.F32 R34, -RZ, R92.H1_H1 ;  /* 0x3000005cff227230 */ /* 0x000fe40000004100 */
[----:B------:R-:W-:-:S03]  /*19910*/  HADD2.F32 R33, -RZ, R55.H1_H1 ;  /* 0x30000037ff217230 */ /* 0x000fc60000004100 */
[C---:B------:R-:W-:Y:S01]  /*19920*/  FFMA.FTZ R23, R121.reuse, R32, R34 ;  /* 0x0000002079177223 */ /* 0x040fe20000010022 */
[----:B------:R-:W-:Y:S02]  /*19930*/  HADD2.F32 R34, -RZ, R72.H0_H0 ;  /* 0x20000048ff227230 */ /* 0x000fe40000004100 */
[----:B------:R-:W-:Y:S01]  /*19940*/  FFMA.FTZ R121, R121, R108, R33 ;  /* 0x0000006c79797223 */ /* 0x000fe20000010021 */
[----:B------:R-:W-:Y:S01]  /*19950*/  FADD.FTZ R33, -R99, R16 ;  /* 0x0000001063217221 */ /* 0x000fe20000010100 */
[--C-:B------:R-:W-:Y:S01]  /*19960*/  HADD2.F32 R16, -RZ, R93.reuse.H0_H0 ;  /* 0x2000005dff107230 */ /* 0x100fe20000004100 */
[----:B------:R-:W-:Y:S01]  /*19970*/  F2FP.F16.F32.PACK_AB R23, R23, R22 ;  /* 0x000000161717723e */ /* 0x000fe200000000ff */
[----:B------:R-:W-:Y:S02]  /*19980*/  HADD2.F32 R32, -RZ, R60.H0_H0 ;  /* 0x2000003cff207230 */ /* 0x000fe40000004100 */
[----:B------:R-:W-:Y:S01]  /*19990*/  FMUL.FTZ R33, R98, R33 ;  /* 0x0000002162217220 */ /* 0x000fe20000410000 */
[----:B------:R-:W-:Y:S01]  /*199a0*/  HADD2.F32 R108, -RZ, R93.H1_H1 ;  /* 0x3000005dff6c7230 */ /* 0x000fe20000004100 */
[----:B------:R-:W-:-:S02]  /*199b0*/  F2FP.F16.F32.PACK_AB R22, R21, R122 ;  /* 0x0000007a1516723e */ /* 0x000fc400000000ff */
[C---:B------:R-:W-:Y:S01]  /*199c0*/  FFMA.FTZ R34, R33.reuse, R34, R16 ;  /* 0x0000002221227223 */ /* 0x040fe20000010010 */
[----:B------:R-:W-:Y:S02]  /*199d0*/  HADD2.F32 R16, -RZ, R72.H1_H1 ;  /* 0x30000048ff107230 */ /* 0x000fe40000004100 */
[----:B------:R-:W-:Y:S01]  /*199e0*/  FFMA.FTZ R32, R33, R32, R35 ;  /* 0x0000002021207223 */ /* 0x000fe20000010023 */
[----:B------:R-:W-:Y:S01]  /*199f0*/  HADD2.F32 R33, -RZ, R56.H1_H1 ;  /* 0x30000038ff217230 */ /* 0x000fe20000004100 */
[----:B------:R-:W-:Y:S01]  /*19a00*/  F2FP.F16.F32.PACK_AB R21, R20, R113 ;  /* 0x000000711415723e */ /* 0x000fe200000000ff */
[----:B------:R-:W-:Y:S01]  /*19a10*/  FFMA.FTZ R35, R17, R16, R108 ;  /* 0x0000001011237223 */ /* 0x000fe2000001006c */
[----:B------:R-:W-:Y:S01]  /*19a20*/  HADD2.F32 R108, -RZ, R60.H1_H1 ;  /* 0x3000003cff6c7230 */ /* 0x000fe20000004100 */
[----:B------:R-:W-:Y:S01]  /*19a30*/  F2FP.F16.F32.PACK_AB R20, R26, R29 ;  /* 0x0000001d1a14723e */ /* 0x000fe200000000ff */
[----:B------:R-:W-:Y:S01]  /*19a40*/  HADD2.F32 R16, -RZ, R94.H0_H0 ;  /* 0x2000005eff107230 */ /* 0x000fe20000004100 */
[----:B------:R-:W-:-:S02]  /*19a50*/  F2FP.F16.F32.PACK_AB R27, R121, R27 ;  /* 0x0000001b791b723e */ /* 0x000fc400000000ff */
[----:B------:R-:W-:Y:S01]  /*19a60*/  FFMA.FTZ R108, R17, R108, R33 ;  /* 0x0000006c116c7223 */ /* 0x000fe20000010021 */
[----:B------:R-:W-:Y:S01]  /*19a70*/  FADD.FTZ R17, -R99, R18 ;  /* 0x0000001263117221 */ /* 0x000fe20000010100 */
[----:B------:R-:W-:Y:S01]  /*19a80*/  HADD2.F32 R33, -RZ, R57.H0_H0 ;  /* 0x20000039ff217230 */ /* 0x000fe20000004100 */
[----:B------:R-:W-:Y:S01]  /*19a90*/  F2FP.F16.F32.PACK_AB R26, R111, R31 ;  /* 0x0000001f6f1a723e */ /* 0x000fe200000000ff */
[----:B------:R-:W-:Y:S02]  /*19aa0*/  HADD2.F32 R18, -RZ, R94.H1_H1 ;  /* 0x3000005eff127230 */ /* 0x000fe40000004100 */
[----:B------:R-:W-:Y:S01]  /*19ab0*/  FMUL.FTZ R17, R98, R17 ;  /* 0x0000001162117220 */ /* 0x000fe20000410000 */
[----:B------:R-:W-:Y:S02]  /*19ac0*/  F2FP.F16.F32.PACK_AB R28, R35, R34 ;  /* 0x00000022231c723e */ /* 0x000fe400000000ff */
[----:B------:R-:W-:Y:S01]  /*19ad0*/  F2FP.F16.F32.PACK_AB R32, R108, R32 ;  /* 0x000000206c20723e */ /* 0x000fe200000000ff */
[----:B------:R-:W-:Y:S01]  /*19ae0*/  FFMA.FTZ R114, R17, R114, R16 ;  /* 0x0000007211727223 */ /* 0x000fe20000010010 */
[----:B------:R-:W-:-:S05]  /*19af0*/  HADD2.F32 R16, -RZ, R61.H0_H0 ;  /* 0x2000003dff107230 */ /* 0x000fca0000004100 */
[----:B------:R-:W-:Y:S01]  /*19b00*/  FFMA.FTZ R33, R17, R16, R33 ;  /* 0x0000001011217223 */ /* 0x000fe20000010021 */
[----:B------:R-:W-:Y:S02]  /*19b10*/  HADD2.F32 R16, -RZ, R73.H1_H1 ;  /* 0x30000049ff107230 */ /* 0x000fe40000004100 */
[----:B------:R-:W-:Y:S01]  /*19b20*/  FADD.FTZ R17, -R99, R84 ;  /* 0x0000005463117221 */ /* 0x000fe20000010100 */
[----:B------:R-:W-:Y:S02]  /*19b30*/  HADD2.F32 R84, -RZ, R62.H0_H0 ;  /* 0x2000003eff547230 */ /* 0x000fe40000004100 */
[----:B------:R-:W-:Y:S01]  /*19b40*/  FFMA.FTZ R115, R19, R16, R18 ;  /* 0x0000001013737223 */ /* 0x000fe20000010012 */
[----:B------:R-:W-:Y:S02]  /*19b50*/  HADD2.F32 R16, -RZ, R61.H1_H1 ;  /* 0x3000003dff107230 */ /* 0x000fe40000004100 */
[----:B------:R-:W-:Y:S01]  /*19b60*/  FMUL.FTZ R17, R98, R17 ;  /* 0x0000001162117220 */ /* 0x000fe20000410000 */
[----:B------:R-:W-:Y:S01]  /*19b70*/  HADD2.F32 R18, -RZ, R95.H1_H1 ;  /* 0x3000005fff127230 */ /* 0x000fe20000004100 */
[----:B------:R-:W-:Y:S01]  /*19b80*/  F2FP.F16.F32.PACK_AB R29, R115, R114 ;  /* 0x00000072731d723e */ /* 0x000fe200000000ff */
[----:B------:R-:W-:Y:S01]  /*19b90*/  FFMA.FTZ R109, R19, R16, R109 ;  /* 0x00000010136d7223 */ /* 0x000fe2000001006d */
[----:B------:R-:W-:Y:S01]  /*19ba0*/  F2FP.F16.F32.PACK_AB R19, R123, R120 ;  /* 0x000000787b13723e */ /* 0x000fe200000000ff */
[----:B------:R-:W-:-:S02]  /*19bb0*/  HADD2.F32 R120, -RZ, R74.H0_H0 ;  /* 0x2000004aff787230 */ /* 0x000fc40000004100 */
[----:B------:R-:W-:Y:S01]  /*19bc0*/  HADD2.F32 R16, -RZ, R95.H0_H0 ;  /* 0x2000005fff107230 */ /* 0x000fe20000004100 */
[----:B------:R-:W-:Y:S01]  /*19bd0*/  F2FP.F16.F32.PACK_AB R33, R109, R33 ;  /* 0x000000216d21723e */ /* 0x000fe200000000ff */
[----:B------:R-:W-:-:S03]  /*19be0*/  HADD2.F32 R123, -RZ, R58.H0_H0 ;  /* 0x2000003aff7b7230 */ /* 0x000fc60000004100 */
[C---:B------:R-:W-:Y:S01]  /*19bf0*/  FFMA.FTZ R120, R17.reuse, R120, R16 ;  /* 0x0000007811787223 */ /* 0x040fe20000010010 */
[----:B------:R-:W-:Y:S02]  /*19c00*/  HADD2.F32 R16, -RZ, R74.H1_H1 ;  /* 0x3000004aff107230 */ /* 0x000fe40000004100 */
[----:B------:R-:W-:Y:S01]  /*19c10*/  FFMA.FTZ R84, R17, R84, R123 ;  /* 0x0000005411547223 */ /* 0x000fe2000001007b */
[----:B------:R-:W-:Y:S02]  /*19c20*/  HADD2.F32 R17, -RZ, R58.H1_H1 ;  /* 0x3000003aff117230 */ /* 0x000fe40000004100 */
[----:B------:R-:W-:Y:S01]  /*19c30*/  FFMA.FTZ R123, R85, R16, R18 ;  /* 0x00000010557b7223 */ /* 0x000fe20000010012 */
[----:B------:R-:W-:Y:S01]  /*19c40*/  HADD2.F32 R16, -RZ, R62.H1_H1 ;  /* 0x3000003eff107230 */ /* 0x000fe20000004100 */
[----:B------:R-:W-:-:S03]  /*19c50*/  F2FP.F16.F32.PACK_AB R18, R118, R119 ;  /* 0x000000777612723e */ /* 0x000fc600000000ff */
[----:B------:R-:W-:Y:S01]  /*19c60*/  F2FP.F16.F32.PACK_AB R30, R123, R120 ;  /* 0x000000787b1e723e */ /* 0x000fe200000000ff */
[----:B------:R-:W-:Y:S01]  /*19c70*/  FFMA.FTZ R85, R85, R16, R17 ;  /* 0x0000001055557223 */ /* 0x000fe20000010011 */
[----:B------:R-:W-:Y:S01]  /*19c80*/  FADD.FTZ R17, -R99, R86 ;  /* 0x0000005663117221 */ /* 0x000fe20000010100 */
[--C-:B------:R-:W-:Y:S02]  /*19c90*/  HADD2.F32 R16, -RZ, R59.reuse.H0_H0 ;  /* 0x2000003bff107230 */ /* 0x100fe40000004100 */
[----:B------:R-:W-:Y:S02]  /*19ca0*/  HADD2.F32 R99, -RZ, R59.H1_H1 ;  /* 0x3000003bff637230 */ /* 0x000fe40000004100 */
[----:B------:R-:W-:Y:S01]  /*19cb0*/  FMUL.FTZ R86, R98, R17 ;  /* 0x0000001162567220 */ /* 0x000fe20000410000 */
[--C-:B------:R-:W-:Y:S01]  /*19cc0*/  HADD2.F32 R17, -RZ, R75.reuse.H0_H0 ;  /* 0x2000004bff117230 */ /* 0x100fe20000004100 */
[----:B------:R-:W-:Y:S01]  /*19cd0*/  F2FP.F16.F32.PACK_AB R34, R85, R84 ;  /* 0x000000545522723e */ /* 0x000fe200000000ff */
[----:B------:R-:W-:-:S03]  /*19ce0*/  HADD2.F32 R98, -RZ, R75.H1_H1 ;  /* 0x3000004bff627230 */ /* 0x000fc60000004100 */
[----:B------:R-:W-:Y:S01]  /*19cf0*/  FFMA.FTZ R124, R86, R17, R125 ;  /* 0x00000011567c7223 */ /* 0x000fe2000001007d */
[----:B------:R-:W-:-:S05]  /*19d00*/  HADD2.F32 R17, -RZ, R63.H0_H0 ;  /* 0x2000003fff117230 */ /* 0x000fca0000004100 */
[----:B------:R-:W-:Y:S01]  /*19d10*/  FFMA.FTZ R86, R86, R17, R16 ;  /* 0x0000001156567223 */ /* 0x000fe20000010010 */
[----:B------:R-:W-:Y:S02]  /*19d20*/  F2FP.F16.F32.PACK_AB R17, R116, R117 ;  /* 0x000000757411723e */ /* 0x000fe400000000ff */
[----:B------:R-:W0:Y:S01]  /*19d30*/  LDC.64 R116, c[0x0][0x430] ;  /* 0x00010c00ff747b82 */ /* 0x000e220000000a00 */
[----:B------:R-:W-:Y:S01]  /*19d40*/  F2FP.F16.F32.PACK_AB R16, R112, R110 ;  /* 0x0000006e7010723e */ /* 0x000fe200000000ff */
[----:B------:R-:W-:Y:S02]  /*19d50*/  HADD2.F32 R110, -RZ, R96.H1_H1 ;  /* 0x30000060ff6e7230 */ /* 0x000fe40000004100 */
[----:B------:R-:W-:-:S04]  /*19d60*/  IMAD.WIDE.U32 R112, R106, 0x10, R126 ;  /* 0x000000106a707825 */ /* 0x000fc800078e007e */
[----:B------:R-:W-:Y:S01]  /*19d70*/  FFMA.FTZ R98, R87, R98, R110 ;  /* 0x0000006257627223 */ /* 0x000fe2000001006e */
[----:B------:R-:W-:Y:S02]  /*19d80*/  HADD2.F32 R110, -RZ, R63.H1_H1 ;  /* 0x3000003fff6e7230 */ /* 0x000fe40000004100 */
[----:B------:R-:W-:Y:S02]  /*19d90*/  IMAD.WIDE.U32 R126, R107, 0x10, R126 ;  /* 0x000000106b7e7825 */ /* 0x000fe400078e007e */
[----:B------:R-:W-:Y:S02]  /*19da0*/  F2FP.F16.F32.PACK_AB R31, R98, R124 ;  /* 0x0000007c621f723e */ /* 0x000fe400000000ff */
[----:B------:R-:W-:-:S05]  /*19db0*/  FFMA.FTZ R87, R87, R110, R99 ;  /* 0x0000006e57577223 */ /* 0x000fca0000010063 */
[----:B------:R-:W-:Y:S01]  /*19dc0*/  F2FP.F16.F32.PACK_AB R35, R87, R86 ;  /* 0x000000565723723e */ /* 0x000fe200000000ff */
[----:B0-----:R-:W-:-:S04]  /*19dd0*/  IMAD.WIDE.U32 R118, R105, 0x10, R116 ;  /* 0x0000001069767825 */ /* 0x001fc800078e0074 */
[--C-:B------:R-:W-:Y:S01]  /*19de0*/  IMAD.WIDE.U32 R128, R106, 0x10, R116.reuse ;  /* 0x000000106a807825 */ /* 0x100fe200078e0074 */
[----:B------:R0:W-:Y:S03]  /*19df0*/  STG.E.128 desc[UR10][R118.64], R16 ;  /* 0x0000001076007986 */ /* 0x0001e6000c101d0a */
[----:B------:R-:W-:Y:S01]  /*19e00*/  IMAD.WIDE.U32 R116, R107, 0x10, R116 ;  /* 0x000000106b747825 */ /* 0x000fe200078e0074 */
[----:B------:R0:W-:Y:S04]  /*19e10*/  STG.E.128 desc[UR10][R112.64], R20 ;  /* 0x0000001470007986 */ /* 0x0001e8000c101d0a */
[----:B------:R0:W-:Y:S04]  /*19e20*/  STG.E.128 desc[UR10][R128.64], R24 ;  /* 0x0000001880007986 */ /* 0x0001e8000c101d0a */
[----:B------:R0:W-:Y:S04]  /*19e30*/  STG.E.128 desc[UR10][R126.64], R28 ;  /* 0x0000001c7e007986 */ /* 0x0001e8000c101d0a */
[----:B------:R0:W-:Y:S01]  /*19e40*/  STG.E.128 desc[UR10][R116.64], R32 ;  /* 0x0000002074007986 */ /* 0x0001e2000c101d0a */
[----:B------:R-:W-:Y:S05]  /*19e50*/  BRA.U !UP2, `(.L_x_8735) ;  /* 0xfffffe6d0af07547 */ /* 0x000fea000b83ffff */
[----:B------:R-:W-:Y:S05]  /*19e60*/  EXIT ;  /* 0x000000000000794d */ /* 0x000fea0003800000 */
.L_x_8736:
        /* <DEDUP_REMOVED lines=9> */
.L_x_13617:


//--------------------- .text._ZN10layer_norm31ln_parallel_residual_fwd_kernelINS_13Kernel_traitsI6__halfS2_fS2_fjLj3072ELj1ELj1ELj4ELj16ENS_18Kernel_traits_baseILj3072ES2_S2_fS2_fjLj128EEEEELb1ELb1ELb0EEEvNS_9FwdParamsE --------------------------
	.section	.text._ZN10layer_norm31ln_parallel_residual_fwd_kernelINS_13Kernel_traitsI6__halfS2_fS2_fjLj3072ELj1ELj1ELj4ELj16ENS_18Kernel_traits_baseILj3072ES2_S2_fS2_fjLj128EEEEELb1ELb1ELb0EEEvNS_9FwdParamsE,"ax",@progbits
	.align	128
        .global         _ZN10layer_norm31ln_parallel_residual_fwd_kernelINS_13Kernel_traitsI6__halfS2_fS2_fjLj3072ELj1ELj1ELj4ELj16ENS_18Kernel_traits_baseILj3072ES2_S2_fS2_fjLj128EEEEELb1ELb1ELb0EEEvNS_9FwdParamsE
        .type           _ZN10layer_norm31ln_parallel_residual_fwd_kernelINS_13Kernel_traitsI6__halfS2_fS2_fjLj3072ELj1ELj1ELj4ELj16ENS_18Kernel_traits_baseILj3072ES2_S2_fS2_fjLj128EEEEELb1ELb1ELb0EEEvNS_9FwdParamsE,@function
        .size           _ZN10layer_norm31ln_parallel_residual_fwd_kernelINS_13Kernel_traitsI6__halfS2_fS2_fjLj3072ELj1ELj1ELj4ELj16ENS_18Kernel_traits_baseILj3072ES2_S2_fS2_fjLj128EEEEELb1ELb1ELb0EEEvNS_9FwdParamsE,(.L_x_13618 - _ZN10layer_norm31ln_parallel_residual_fwd_kernelINS_13Kernel_traitsI6__halfS2_fS2_fjLj3072ELj1ELj1ELj4ELj16ENS_18Kernel_traits_baseILj3072ES2_S2_fS2_fjLj128EEEEELb1ELb1ELb0EEEvNS_9FwdParamsE)
        .other          _ZN10layer_norm31ln_parallel_residual_fwd_kernelINS_13Kernel_traitsI6__halfS2_fS2_fjLj3072ELj1ELj1ELj4ELj16ENS_18Kernel_traits_baseILj3072ES2_S2_fS2_fjLj128EEEEELb1ELb1ELb0EEEvNS_9FwdParamsE,@"STO_CUDA_ENTRY STV_DEFAULT"
_ZN10layer_norm31ln_parallel_residual_fwd_kernelINS_13Kernel_traitsI6__halfS2_fS2_fjLj3072ELj1ELj1ELj4ELj16ENS_18Kernel_traits_baseILj3072ES2_S2_fS2_fjLj128EEEEELb1ELb1ELb0EEEvNS_9FwdParamsE:
.text._ZN10layer_norm31ln_parallel_residual_fwd_kernelINS_13Kernel_traitsI6__halfS2_fS2_fjLj3072ELj1ELj1ELj4ELj16ENS_18Kernel_traits_baseILj3072ES2_S2_fS2_fjLj128EEEEELb1ELb1ELb0EEEvNS_9FwdParamsE:
        /* <DEDUP_REMOVED lines=19> */
[C---:B----4-:R-:W-:Y:S02]  /*0130*/  LOP3.LUT R9, R0.reuse, 0x60, RZ, 0xc0, !PT ;  /* 0x0000006000097812 */ /* 0x050fe400078ec0ff */
[----:B------:R-:W-:-:S04]  /*0140*/  LOP3.LUT R8, R0, 0x1f, RZ, 0xc0, !PT ;  /* 0x0000001f00087812 */ /* 0x000fc800078ec0ff */
[----:B------:R-:W0:Y:S01]  /*0150*/  LDC R13, c[0x0][0x360] ;  /* 0x0000d800ff0d7b82 */ /* 0x000e220000000800 */
[----:B--2---:R-:W-:Y:S02]  /*0160*/  @P0 R2UR UR9, R3 ;  /* 0x00000000030902ca */ /* 0x004fe400000e0000 */
[----:B-----5:R-:W-:Y:S02]  /*0170*/  SHF.R.S32.HI R3, RZ, 0x1f, R6 ;  /* 0x0000001fff037819 */ /* 0x020fe40000011406 */
[----:B------:R-:W-:Y:S02]  /*0180*/  @P0 R2UR UR8, R2 ;  /* 0x00000000020802ca */ /* 0x000fe400000e0000 */
[----:B------:R-:W-:Y:S02]  /*0190*/  LOP3.LUT R2, R9, 0x1f, R0, 0xf8, !PT ;  /* 0x0000001f09027812 */ /* 0x000fe400078ef800 */
[----:B------:R-:W-:Y:S02]  /*01a0*/  LEA.HI R3, R3, R6, RZ, 0x3 ;  /* 0x0000000603037211 */ /* 0x000fe400078f18ff */
[----:B---3--:R-:W-:-:S02]  /*01b0*/  @P0 IADD3 R10, P1, PT, R4, R7, RZ ;  /* 0x00000007040a0210 */ /* 0x008fc40007f3e0ff */
[----:B------:R-:W-:Y:S01]  /*01c0*/  LOP3.LUT R4, R2, 0x7f, RZ, 0x3c, !PT ;  /* 0x0000007f02047812 */ /* 0x000fe200078e3cff */
[----:B------:R-:W-:Y:S01]  /*01d0*/  UIADD3 UR20, UPT, UPT, UR9, -0x4498517b, URZ ;  /* 0xbb67ae8509147890 */ /* 0x000fe2000fffe0ff */
[----:B------:R-:W-:Y:S01]  /*01e0*/  SHF.R.S32.HI R7, RZ, 0x3, R3 ;  /* 0x00000003ff077819 */ /* 0x000fe20000011403 */
[----:B0-----:R-:W-:Y:S01]  /*01f0*/  IMAD R3, R13, UR6, R0 ;  /* 0x000000060d037c24 */ /* 0x001fe2000f8e0200 */
[----:B------:R-:W-:Y:S01]  /*0200*/  @P0 IADD3.X R11, PT, PT, RZ, R5, RZ, P1, !PT ;  /* 0x00000005ff0b0210 */ /* 0x000fe20000ffe4ff */
[----:B------:R-:W-:Y:S02]  /*0210*/  UIADD3 UR17, UPT, UPT, UR8, -0x61c88647, URZ ;  /* 0x9e3779b908117890 */ /* 0x000fe4000fffe0ff */
[----:B------:R-:W-:Y:S01]  /*0220*/  IMAD.IADD R4, R7, 0x1, R4 ;  /* 0x0000000107047824 */ /* 0x000fe200078e0204 */
        /* <DEDUP_REMOVED lines=45> */
.L_x_8738:
        /* <DEDUP_REMOVED lines=23> */
.L_x_8739:
[----:B------:R-:W-:Y:S05]  /*0670*/  BSYNC.RECONVERGENT B0 ;  /* 0x0000000000007941 */ /* 0x000fea0003800200 */
.L_x_8737:
        /* <DEDUP_REMOVED lines=17> */
[----:B------:R-:W3:Y:S03]  /*0790*/  LDCU UR16, c[0x0][0x400] ;  /* 0x00008000ff1077ac */ /* 0x000ee60008000800 */
        /* <DEDUP_REMOVED lines=42> */
[----:B------:R-:W-:Y:S01]  /*0a40*/  IMAD R12, R12, -0x2daee0ad, RZ ;  /* 0xd2511f530c0c7824 */ /* 0x000fe200078e02ff */
[----:B------:R-:W-:Y:S01]  /*0a50*/  LOP3.LUT R13, R14, UR31, R13, 0x96, !PT ;  /* 0x0000001f0e0d7c12 */ /* 0x000fe2000f8e960d */
[----:B------:R-:W-:Y:S01]  /*0a60*/  IMAD.SHL.U32 R7, R7, 0x2, RZ ;  /* 0x0000000207077824 */ /* 0x000fe200078e00ff */
[----:B------:R-:W-:Y:S01]  /*0a70*/  VIADDMNMX R41, R40, -R9, RZ, !PT ;  /* 0x8000000928297246 */ /* 0x000fe200078001ff */
[----:B------:R-:W-:-:S02]  /*0a80*/  IMAD R8, R8, -0x20, R40 ;  /* 0xffffffe008087824 */ /* 0x000fc400078e0228 */
[----:B------:R-:W-:Y:S01]  /*0a90*/  IMAD.HI.U32 R9, R13, -0x2daee0ad, RZ ;  /* 0xd2511f530d097827 */ /* 0x000fe200078e00ff */
[----:B------:R-:W-:-:S03]  /*0aa0*/  VIMNMX R41, PT, PT, R41, 0x20, PT ;  /* 0x0000002029297848 */ /* 0x000fc60003fe0100 */
[----:B------:R-:W-:Y:S01]  /*0ab0*/  IMAD R14, R11, -0x326172a9, RZ ;  /* 0xcd9e8d570b0e7824 */ /* 0x000fe200078e02ff */
[----:B------:R-:W-:Y:S01]  /*0ac0*/  LOP3.LUT R12, R12, UR34, R9, 0x96, !PT ;  /* 0x000000220c0c7c12 */ /* 0x000fe2000f8e9609 */
[----:B------:R-:W-:Y:S01]  /*0ad0*/  IMAD.HI.U32 R11, R15, -0x326172a9, RZ ;  /* 0xcd9e8d570f0b7827 */ /* 0x000fe200078e00ff */
[----:B------:R-:W-:Y:S02]  /*0ae0*/  VIMNMX R9, PT, PT, RZ, R8, !PT ;  /* 0x00000008ff097248 */ /* 0x000fe40007fe0100 */
[----:B------:R-:W-:Y:S01]  /*0af0*/  LOP3.LUT R8, R7, 0xffffff00, RZ, 0xc0, !PT ;  /* 0xffffff0007087812 */ /* 0x000fe200078ec0ff */
[----:B------:R-:W-:Y:S01]  /*0b00*/  IMAD R13, R13, -0x2daee0ad, RZ ;  /* 0xd2511f530d0d7824 */ /* 0x000fe200078e02ff */
[----:B------:R-:W-:Y:S01]  /*0b10*/  VIMNMX R7, PT, PT, R9, 0x20, PT ;  /* 0x0000002009077848 */ /* 0x000fe20003fe0100 */
[----:B------:R-:W-:Y:S01]  /*0b20*/  IMAD R15, R15, -0x326172a9, RZ ;  /* 0xcd9e8d570f0f7824 */ /* 0x000fe200078e02ff */
[----:B------:R-:W-:Y:S01]  /*0b30*/  LOP3.LUT R11, R14, UR33, R11, 0x96, !PT ;  /* 0x000000210e0b7c12 */ /* 0x000fe2000f8e960b */
[----:B------:R-:W-:Y:S01]  /*0b40*/  IMAD R41, R41, 0x8, R8 ;  /* 0x0000000829297824 */ /* 0x000fe200078e0208 */
[----:B------:R-:W-:Y:S01]  /*0b50*/  LEA R7, R7, R8, 0x3 ;  /* 0x0000000807077211 */ /* 0x000fe200078e18ff */
[----:B------:R-:W-:-:S03]  /*0b60*/  IMAD.HI.U32 R92, R12, -0x326172a9, RZ ;  /* 0xcd9e8d570c5c7827 */ /* 0x000fc600078e00ff */
[----:B------:R-:W-:Y:S01]  /*0b70*/  I2FP.F32.U32 R8, R41 ;  /* 0x0000002900087245 */ /* 0x000fe20000201000 */
[----:B------:R-:W-:Y:S01]  /*0b80*/  IMAD.HI.U32 R90, R11, -0x2daee0ad, RZ ;  /* 0xd2511f530b5a7827 */ /* 0x000fe200078e00ff */
[----:B------:R-:W-:-:S03]  /*0b90*/  LOP3.LUT R92, R15, UR35, R92, 0x96, !PT ;  /* 0x000000230f5c7c12 */ /* 0x000fc6000f8e965c */
[----:B------:R-:W-:Y:S01]  /*0ba0*/  IMAD.MOV.U32 R9, RZ, RZ, RZ ;  /* 0x000000ffff097224 */ /* 0x000fe200078e00ff */
[----:B------:R-:W0:Y:S01]  /*0bb0*/  MUFU.RCP R8, R8 ;  /* 0x0000000800087308 */ /* 0x000e220000001000 */
[----:B------:R-:W-:Y:S01]  /*0bc0*/  LOP3.LUT R90, R13, UR36, R90, 0x96, !PT ;  /* 0x000000240d5a7c12 */ /* 0x000fe2000f8e965a */
[----:B------:R-:W-:Y:S02]  /*0bd0*/  IMAD R83, R11, -0x2daee0ad, RZ ;  /* 0xd2511f530b537824 */ /* 0x000fe400078e02ff */
[----:B-1234-:R-:W-:-:S07]  /*0be0*/  IMAD R86, R12, -0x326172a9, RZ ;  /* 0xcd9e8d570c567824 */ /* 0x01efce00078e02ff */
.L_x_9120:
[----:B------:R-:W-:Y:S01]  /*0bf0*/  UIMAD UR4, UR6, UR37, URZ ;  /* 0x00000025060472a4 */ /* 0x000fe2000f8e02ff */
[----:B------:R-:W-:Y:S03]  /*0c00*/  BSSY.RECONVERGENT B0, `(.L_x_8740) ;  /* 0x00007a5000007945 */ /* 0x000fe60003800200 */
[----:B------:R-:W-:-:S04]  /*0c10*/  USHF.R.S32.HI UR5, URZ, 0x1f, UR4 ;  /* 0x0000001fff057899 */ /* 0x000fc80008011404 */
[----:B------:R-:W-:-:S06]  /*0c20*/  ULEA.HI UR5, UR5, UR4, URZ, 0x3 ;  /* 0x0000000405057291 */ /* 0x000fcc000f8f18ff */
[----:B0123--:R-:W-:-:S05]  /*0c30*/  IMAD.U32 R77, RZ, RZ, UR5 ;  /* 0x00000005ff4d7e24 */ /* 0x00ffca000f8e00ff */
[----:B------:R-:W-:-:S04]  /*0c40*/  LEA.HI.SX32 R82, R77, R2, 0x1d ;  /* 0x000000024d527211 */ /* 0x000fc800078feaff */
[----:B------:R-:W-:Y:S01]  /*0c50*/  MOV R76, R82 ;  /* 0x00000052004c7202 */ /* 0x000fe20000000f00 */
        /* <DEDUP_REMOVED lines=34> */
.L_x_8745:
        /* <DEDUP_REMOVED lines=13> */
.L_x_8747:
[----:B------:R-:W-:Y:S05]  /*0f50*/  BSYNC.RECONVERGENT B2 ;  /* 0x0000000000027941 */ /* 0x000fea0003800200 */
.L_x_8746:
        /* <DEDUP_REMOVED lines=40> */
[----:B------:R-:W-:-:S07]  /*11e0*/  LOP3.LUT R90, R90, UR36, R77, 0x96, !PT ;  /* 0x000000245a5a7c12 */ /* 0x000fce000f8e964d */
.L_x_8744:
[----:B------:R-:W-:Y:S05]  /*11f0*/  BSYNC.RECONVERGENT B1 ;  /* 0x0000000000017941 */ /* 0x000fea0003800200 */
.L_x_8743:
[----:B------:R-:W1:Y:S01]  /*1200*/  LDC R78, c[0x0][0x404] ;  /* 0x00010100ff4e7b82 */ /* 0x000e620000000800 */
[----:B------:R-:W-:Y:S01]  /*1210*/  ISETP.NE.AND P2, PT, R54, 0x1, PT ;  /* 0x000000013600780c */ /* 0x000fe20003f45270 */
[----:B------:R-:W-:Y:S01]  /*1220*/  IMAD.MOV.U32 R85, RZ, RZ, 0x2f800000 ;  /* 0x2f800000ff557424 */ /* 0x000fe200078e00ff */
[----:B------:R-:W-:Y:S01]  /*1230*/  I2FP.F32.U32 R52, R52 ;  /* 0x0000003400347245 */ /* 0x000fe20000201000 */
[----:B------:R-:W-:Y:S01]  /*1240*/  BSSY.RECONVERGENT B1, `(.L_x_8748) ;  /* 0x0000048000017945 */ /* 0x000fe20003800200 */
[----:B-----5:R-:W-:Y:S02]  /*1250*/  HADD2.F32 R88, -RZ, R56.H0_H0 ;  /* 0x20000038ff587230 */ /* 0x020fe40000004100 */
[----:B------:R-:W-:Y:S02]  /*1260*/  IMAD.MOV.U32 R55, RZ, RZ, 0x2 ;  /* 0x00000002ff377424 */ /* 0x000fe400078e00ff */
[----:B------:R-:W-:Y:S01]  /*1270*/  FFMA.FTZ R53, R52, R85, 1.1641532182693481445e-10 ;  /* 0x2f00000034357423 */ /* 0x000fe20000010055 */
[----:B------:R-:W-:-:S04]  /*1280*/  MOV R52, R86 ;  /* 0x0000005600347202 */ /* 0x000fc80000000f00 */
[----:B-1----:R-:W-:-:S04]  /*1290*/  FSETP.LE.FTZ.AND P3, PT, R53, R78, PT ;  /* 0x0000004e3500720b */ /* 0x002fc80003f73000 */
        /* <DEDUP_REMOVED lines=10> */
.L_x_8750:
        /* <DEDUP_REMOVED lines=13> */
.L_x_8752:
[----:B------:R-:W-:Y:S05]  /*1410*/  BSYNC.RECONVERGENT B2 ;  /* 0x0000000000027941 */ /* 0x000fea0003800200 */
.L_x_8751:
        /* <DEDUP_REMOVED lines=42> */
.L_x_8749:
[----:B------:R-:W-:Y:S05]  /*16c0*/  BSYNC.RECONVERGENT B1 ;  /* 0x0000000000017941 */ /* 0x000fea0003800200 */
.L_x_8748:
[----:B------:R-:W-:Y:S01]  /*16d0*/  ISETP.NE.AND P2, PT, R55, 0x1, PT ;  /* 0x000000013700780c */ /* 0x000fe20003f45270 */
[----:B------:R-:W-:Y:S01]  /*16e0*/  BSSY.RECONVERGENT B1, `(.L_x_8753) ;  /* 0x0000049000017945 */ /* 0x000fe20003800200 */
[----:B------:R-:W-:Y:S01]  /*16f0*/  I2FP.F32.U32 R52, R52 ;  /* 0x0000003400347245 */ /* 0x000fe20000201000 */
[----:B------:R-:W-:Y:S02]  /*1700*/  HFMA2 R54, -RZ, RZ, 0, 1.1920928955078125e-07 ;  /* 0x00000002ff367431 */ /* 0x000fe400000001ff */
[----:B------:R-:W-:Y:S02]  /*1710*/  HADD2.F32 R94, -RZ, R56.H1_H1 ;  /* 0x30000038ff5e7230 */ /* 0x000fe40000004100 */
        /* <DEDUP_REMOVED lines=13> */
.L_x_8755:
        /* <DEDUP_REMOVED lines=13> */
.L_x_8757:
[----:B------:R-:W-:Y:S05]  /*18c0*/  BSYNC.RECONVERGENT B2 ;  /* 0x0000000000027941 */ /* 0x000fea0003800200 */
.L_x_8756:
        /* <DEDUP_REMOVED lines=42> */
.L_x_8754:
[----:B------:R-:W-:Y:S05]  /*1b70*/  BSYNC.RECONVERGENT B1 ;  /* 0x0000000000017941 */ /* 0x000fea0003800200 */
.L_x_8753:
[----:B------:R-:W-:Y:S01]  /*1b80*/  ISETP.NE.AND P2, PT, R54, 0x1, PT ;  /* 0x000000013600780c */ /* 0x000fe20003f45270 */
[----:B------:R-:W-:Y:S01]  /*1b90*/  BSSY.RECONVERGENT B1, `(.L_x_8758) ;  /* 0x0000049000017945 */ /* 0x000fe20003800200 */
[----:B------:R-:W-:Y:S01]  /*1ba0*/  I2FP.F32.U32 R52, R53 ;  /* 0x0000003500347245 */ /* 0x000fe20000201000 */
[----:B------:R-:W-:Y:S02]  /*1bb0*/  HADD2.F32 R89, -RZ, R57.H0_H0 ;  /* 0x20000039ff597230 */ /* 0x000fe40000004100 */
        /* <DEDUP_REMOVED lines=14> */
.L_x_8760:
        /* <DEDUP_REMOVED lines=13> */
.L_x_8762:
[----:B------:R-:W-:Y:S05]  /*1d70*/  BSYNC.RECONVERGENT B2 ;  /* 0x0000000000027941 */ /* 0x000fea0003800200 */
.L_x_8761:
        /* <DEDUP_REMOVED lines=42> */
.L_x_8759:
[----:B------:R-:W-:Y:S05]  /*2020*/  BSYNC.RECONVERGENT B1 ;  /* 0x0000000000017941 */ /* 0x000fea0003800200 */
.L_x_8758:
        /* <DEDUP_REMOVED lines=18> */
.L_x_8765:
        /* <DEDUP_REMOVED lines=13> */
.L_x_8767:
[----:B------:R-:W-:Y:S05]  /*2220*/  BSYNC.RECONVERGENT B2 ;  /* 0x0000000000027941 */ /* 0x000fea0003800200 */
.L_x_8766:
        /* <DEDUP_REMOVED lines=42> */
.L_x_8764:
[----:B------:R-:W-:Y:S05]  /*24d0*/  BSYNC.RECONVERGENT B1 ;  /* 0x0000000000017941 */ /* 0x000fea0003800200 */
.L_x_8763:
[----:B------:R-:W-:Y:S01]  /*24e0*/  ISETP.NE.AND P3, PT, R54, 0x1, PT ;  /* 0x000000013600780c */ /* 0x000fe20003f65270 */
[----:B------:R-:W-:Y:S01]  /*24f0*/  BSSY.RECONVERGENT B1, `(.L_x_8768) ;  /* 0x0000048000017945 */ /* 0x000fe20003800200 */
[----:B------:R-:W-:Y:S01]  /*2500*/  I2FP.F32.U32 R52, R53 ;  /* 0x0000003500347245 */ /* 0x000fe20000201000 */
[----:B------:R-:W-:Y:S02]  /*2510*/  HFMA2 R55, -RZ, RZ, 0, 1.1920928955078125e-07 ;  /* 0x00000002ff377431 */ /* 0x000fe400000001ff */
[----:B------:R-:W-:Y:S02]  /*2520*/  HADD2.F32 R95, -RZ, R58.H0_H0 ;  /* 0x2000003aff5f7230 */ /* 0x000fe40000004100 */
        /* <DEDUP_REMOVED lines=12> */
.L_x_8770:
        /* <DEDUP_REMOVED lines=13> */
.L_x_8772:
[----:B------:R-:W-:Y:S05]  /*26c0*/  BSYNC.RECONVERGENT B2 ;  /* 0x0000000000027941 */ /* 0x000fea0003800200 */
.L_x_8771:
        /* <DEDUP_REMOVED lines=42> */
.L_x_8769:
[----:B------:R-:W-:Y:S05]  /*2970*/  BSYNC.RECONVERGENT B1 ;  /* 0x0000000000017941 */ /* 0x000fea0003800200 */
.L_x_8768:
[----:B------:R-:W-:Y:S01]  /*2980*/  ISETP.NE.AND P4, PT, R55, 0x1, PT ;  /* 0x000000013700780c */ /* 0x000fe20003f85270 */
[----:B------:R-:W-:Y:S01]  /*2990*/  BSSY.RECONVERGENT B1, `(.L_x_8773) ;  /* 0x0000048000017945 */ /* 0x000fe20003800200 */
[----:B------:R-:W-:Y:S01]  /*29a0*/  I2FP.F32.U32 R52, R53 ;  /* 0x0000003500347245 */ /* 0x000fe20000201000 */
[----:B------:R-:W-:Y:S02]  /*29b0*/  HADD2.F32 R58, -RZ, R58.H1_H1 ;  /* 0x3000003aff3a7230 */ /* 0x000fe40000004100 */
        /* <DEDUP_REMOVED lines=13> */
.L_x_8775:
        /* <DEDUP_REMOVED lines=13> */
.L_x_8777:
[----:B------:R-:W-:Y:S05]  /*2b60*/  BSYNC.RECONVERGENT B2 ;  /* 0x0000000000027941 */ /* 0x000fea0003800200 */
.L_x_8776:
        /* <DEDUP_REMOVED lines=40> */
[----:B------:R-:W-:Y:S02]  /*2df0*/  LOP3.LUT R90, R90, UR36, R53, 0x96, !PT ;  /* 0x000000245a5a7c12 */ /* 0x000fe4000f8e9635 */
[----:B------:R-:W-:-:S07]  /*2e00*/  MOV R76, R52 ;  /* 0x00000034004c7202 */ /* 0x000fce0000000f00 */
.L_x_8774:
[----:B------:R-:W-:Y:S05]  /*2e10*/  BSYNC.RECONVERGENT B1 ;  /* 0x0000000000017941 */ /* 0x000fea0003800200 */
.L_x_8773:
[----:B------:R-:W-:Y:S01]  /*2e20*/  ISETP.NE.AND P5, PT, R56, 0x1, PT ;  /* 0x000000013800780c */ /* 0x000fe20003fa5270 */
[----:B------:R-:W-:Y:S01]  /*2e30*/  BSSY.RECONVERGENT B1, `(.L_x_8778) ;  /* 0x0000048000017945 */ /* 0x000fe20003800200 */
[----:B------:R-:W-:Y:S01]  /*2e40*/  I2FP.F32.U32 R52, R54 ;  /* 0x0000003600347245 */ /* 0x000fe20000201000 */
[----:B------:R-:W-:Y:S01]  /*2e50*/  HADD2.F32 R97, -RZ, R59.H0_H0 ;  /* 0x2000003bff617230 */ /* 0x000fe20000004100 */
        /* <DEDUP_REMOVED lines=13> */
.L_x_8780:
        /* <DEDUP_REMOVED lines=13> */
.L_x_8782:
[----:B------:R-:W-:Y:S05]  /*3000*/  BSYNC.RECONVERGENT B2 ;  /* 0x0000000000027941 */ /* 0x000fea0003800200 */
.L_x_8781:
        /* <DEDUP_REMOVED lines=42> */
.L_x_8779:
[----:B------:R-:W-:Y:S05]  /*32b0*/  BSYNC.RECONVERGENT B1 ;  /* 0x0000000000017941 */ /* 0x000fea0003800200 */
.L_x_8778:
[----:B------:R-:W-:Y:S01]  /*32c0*/  I2FP.F32.U32 R52, R54 ;  /* 0x0000003600347245 */ /* 0x000fe20000201000 */
[----:B------:R-:W-:Y:S01]  /*32d0*/  FMUL.FTZ R88, R88, UR7 ;  /* 0x0000000758587c20 */ /* 0x000fe20008410000 */
[----:B------:R-:W-:Y:S01]  /*32e0*/  P2R R53, PR, RZ, 0x2 ;  /* 0x00000002ff357803 */ /* 0x000fe20000000000 */
[----:B------:R-:W-:Y:S01]  /*32f0*/  FMUL.FTZ R94, R94, UR7 ;  /* 0x000000075e5e7c20 */ /* 0x000fe20008410000 */
[----:B------:R-:W-:Y:S01]  /*3300*/  ISETP.NE.AND P1, PT, R77, RZ, PT ;  /* 0x000000ff4d00720c */ /* 0x000fe20003f25270 */
[----:B------:R-:W-:Y:S01]  /*3310*/  HADD2.F32 R59, -RZ, R59.H1_H1 ;  /* 0x3000003bff3b7230 */ /* 0x000fe20000004100 */
[----:B------:R-:W-:Y:S01]  /*3320*/  P2R R55, PR, RZ, 0x1 ;  /* 0x00000001ff377803 */ /* 0x000fe20000000000 */
[----:B------:R-:W-:Y:S01]  /*3330*/  FFMA.FTZ R85, R52, R85, 1.1641532182693481445e-10 ;  /* 0x2f00000034557423 */ /* 0x000fe20000010055 */
[----:B------:R-:W-:Y:S01]  /*3340*/  ISETP.NE.AND P0, PT, R79, RZ, PT ;  /* 0x000000ff4f00720c */ /* 0x000fe20003f05270 */
[----:B------:R-:W-:Y:S01]  /*3350*/  FMUL.FTZ R96, R96, UR7 ;  /* 0x0000000760607c20 */ /* 0x000fe20008410000 */
        /* <DEDUP_REMOVED lines=28> */
.L_x_8742:
        /* <DEDUP_REMOVED lines=16> */
.L_x_8786:
        /* <DEDUP_REMOVED lines=13> */
.L_x_8788:
[----:B------:R-:W-:Y:S05]  /*36f0*/  BSYNC.RECONVERGENT B2 ;  /* 0x0000000000027941 */ /* 0x000fea0003800200 */
.L_x_8787:
        /* <DEDUP_REMOVED lines=41> */
.L_x_8785:
[----:B------:R-:W-:Y:S05]  /*3990*/  BSYNC.RECONVERGENT B1 ;  /* 0x0000000000017941 */ /* 0x000fea0003800200 */
.L_x_8784:
[----:B------:R-:W1:Y:S01]  /*39a0*/  LDC R78, c[0x0][0x404] ;  /* 0x00010100ff4e7b82 */ /* 0x000e620000000800 */
[----:B------:R-:W-:Y:S01]  /*39b0*/  HFMA2 R85, -RZ, RZ, 0.1171875, 0 ;  /* 0x2f800000ff557431 */ /* 0x000fe200000001ff */
[----:B------:R-:W-:Y:S01]  /*39c0*/  ISETP.NE.AND P2, PT, R12, 0x1, PT ;  /* 0x000000010c00780c */ /* 0x000fe20003f45270 */
[----:B------:R-:W-:Y:S01]  /*39d0*/  BSSY.RECONVERGENT B1, `(.L_x_8789) ;  /* 0x000004b000017945 */ /* 0x000fe20003800200 */
[----:B------:R-:W-:Y:S01]  /*39e0*/  I2FP.F32.U32 R10, R10 ;  /* 0x0000000a000a7245 */ /* 0x000fe20000201000 */
[----:B------:R-:W-:-:S03]  /*39f0*/  IMAD.MOV.U32 R13, RZ, RZ, 0x2 ;  /* 0x00000002ff0d7424 */ /* 0x000fc600078e00ff */
[----:B------:R-:W2:Y:S01]  /*3a00*/  LDC R81, c[0x0][0x408] ;  /* 0x00010200ff517b82 */ /* 0x000ea20000000800 */
[----:B------:R-:W-:Y:S01]  /*3a10*/  FFMA.FTZ R11, R10, R85, 1.1641532182693481445e-10 ;  /* 0x2f0000000a0b7423 */ /* 0x000fe20000010055 */
[----:B-----5:R-:W-:-:S04]  /*3a20*/  HADD2.F32 R10, -RZ, R56.H0_H0 ;  /* 0x20000038ff0a7230 */ /* 0x020fc80000004100 */
[----:B-1----:R-:W-:Y:S01]  /*3a30*/  FSETP.LE.FTZ.AND P4, PT, R11, R78, PT ;  /* 0x0000004e0b00720b */ /* 0x002fe20003f93000 */
[----:B------:R-:W-:-:S03]  /*3a40*/  IMAD.MOV.U32 R11, RZ, RZ, R86 ;  /* 0x000000ffff0b7224 */ /* 0x000fc600078e0056 */
[----:B------:R-:W-:Y:S01]  /*3a50*/  P2R R77, PR, RZ, 0x10 ;  /* 0x00000010ff4d7803 */ /* 0x000fe20000000000 */
[----:B--2---:R-:W-:Y:S01]  /*3a60*/  FMUL.FTZ R10, R81, R10 ;  /* 0x0000000a510a7220 */ /* 0x004fe20000410000 */
[----:B------:R-:W-:Y:S07]  /*3a70*/  @!P2 BRA `(.L_x_8790) ;  /* 0x000000040000a947 */ /* 0x000fee0003800000 */
        /* <DEDUP_REMOVED lines=8> */
.L_x_8791:
        /* <DEDUP_REMOVED lines=13> */
.L_x_8793:
[----:B------:R-:W-:Y:S05]  /*3bd0*/  BSYNC.RECONVERGENT B2 ;  /* 0x0000000000027941 */ /* 0x000fea0003800200 */
.L_x_8792:
        /* <DEDUP_REMOVED lines=42> */
.L_x_8790:
[----:B------:R-:W-:Y:S05]  /*3e80*/  BSYNC.RECONVERGENT B1 ;  /* 0x0000000000017941 */ /* 0x000fea0003800200 */
.L_x_8789:
[----:B------:R-:W-:Y:S01]  /*3e90*/  I2FP.F32.U32 R12, R11 ;  /* 0x0000000b000c7245 */ /* 0x000fe20000201000 */
[----:B------:R-:W-:Y:S01]  /*3ea0*/  HADD2.F32 R14, -RZ, R40.H0_H0 ;  /* 0x20000028ff0e7230 */ /* 0x000fe20000004100 */
[----:B------:R-:W-:Y:S01]  /*3eb0*/  ISETP.NE.AND P3, PT, R13, 0x1, PT ;  /* 0x000000010d00780c */ /* 0x000fe20003f65270 */
[----:B------:R-:W-:Y:S02]  /*3ec0*/  BSSY.RECONVERGENT B1, `(.L_x_8794) ;  /* 0x000004c000017945 */ /* 0x000fe40003800200 */
[----:B------:R-:W-:Y:S01]  /*3ed0*/  FFMA.FTZ R11, R12, R85, 1.1641532182693481445e-10 ;  /* 0x2f0000000c0b7423 */ /* 0x000fe20000010055 */
[----:B------:R-:W-:-:S04]  /*3ee0*/  FMUL.FTZ R14, R14, R81 ;  /* 0x000000510e0e7220 */ /* 0x000fc80000410000 */
[----:B------:R-:W-:Y:S02]  /*3ef0*/  FSETP.GTU.FTZ.AND P2, PT, R11, R78, PT ;  /* 0x0000004e0b00720b */ /* 0x000fe40003f5c000 */
        /* <DEDUP_REMOVED lines=16> */
.L_x_8796:
        /* <DEDUP_REMOVED lines=13> */
.L_x_8798:
[----:B------:R-:W-:Y:S05]  /*40d0*/  BSYNC.RECONVERGENT B2 ;  /* 0x0000000000027941 */ /* 0x000fea0003800200 */
.L_x_8797:
        /* <DEDUP_REMOVED lines=42> */
.L_x_8795:
[----:B------:R-:W-:Y:S05]  /*4380*/  BSYNC.RECONVERGENT B1 ;  /* 0x0000000000017941 */ /* 0x000fea0003800200 */
.L_x_8794:
[----:B------:R-:W-:Y:S01]  /*4390*/  ISETP.NE.AND P2, PT, R14, 0x1, PT ;  /* 0x000000010e00780c */ /* 0x000fe20003f45270 */
[----:B------:R-:W-:Y:S01]  /*43a0*/  HADD2.F32 R56, -RZ, R56.H1_H1 ;  /* 0x30000038ff387230 */ /* 0x000fe20000004100 */
        /* <DEDUP_REMOVED lines=17> */
.L_x_8801:
        /* <DEDUP_REMOVED lines=13> */
.L_x_8803:
[----:B------:R-:W-:Y:S05]  /*4590*/  BSYNC.RECONVERGENT B2 ;  /* 0x0000000000027941 */ /* 0x000fea0003800200 */
.L_x_8802:
        /* <DEDUP_REMOVED lines=42> */
.L_x_8800:
[----:B------:R-:W-:Y:S05]  /*4840*/  BSYNC.RECONVERGENT B1 ;  /* 0x0000000000017941 */ /* 0x000fea0003800200 */
.L_x_8799:
[----:B------:R-:W-:Y:S01]  /*4850*/  I2FP.F32.U32 R12, R13 ;  /* 0x0000000d000c7245 */ /* 0x000fe20000201000 */
[----:B------:R-:W-:Y:S01]  /*4860*/  HADD2.F32 R14, -RZ, R40.H1_H1 ;  /* 0x30000028ff0e7230 */ /* 0x000fe20000004100 */
[----:B------:R-:W-:Y:S01]  /*4870*/  ISETP.NE.AND P3, PT, R15, 0x1, PT ;  /* 0x000000010f00780c */ /* 0x000fe20003f65270 */
[----:B------:R-:W-:Y:S01]  /*4880*/  BSSY.RECONVERGENT B1, `(.L_x_8804) ;  /* 0x000004c000017945 */ /* 0x000fe20003800200 */
[----:B------:R-:W-:Y:S01]  /*4890*/  FSEL R53, R11, RZ, P4 ;  /* 0x000000ff0b357208 */ /* 0x000fe20002000000 */
[----:B------:R-:W-:Y:S01]  /*48a0*/  FFMA.FTZ R13, R12, R85, 1.1641532182693481445e-10 ;  /* 0x2f0000000c0d7423 */ /* 0x000fe20000010055 */
[----:B------:R-:W-:-:S04]  /*48b0*/  FMUL.FTZ R14, R14, R81 ;  /* 0x000000510e0e7220 */ /* 0x000fc80000410000 */
[----:B------:R-:W-:Y:S01]  /*48c0*/  FSETP.GTU.FTZ.AND P2, PT, R13, R78, PT ;  /* 0x0000004e0d00720b */ /* 0x000fe20003f5c000 */
[----:B------:R-:W-:-:S03]  /*48d0*/  IMAD.MOV.U32 R13, RZ, RZ, R86 ;  /* 0x000000ffff0d7224 */ /* 0x000fc600078e0056 */
        /* <DEDUP_REMOVED lines=14> */
.L_x_8806:
        /* <DEDUP_REMOVED lines=13> */
.L_x_8808:
[----:B------:R-:W-:Y:S05]  /*4a90*/  BSYNC.RECONVERGENT B2 ;  /* 0x0000000000027941 */ /* 0x000fea0003800200 */
.L_x_8807:
        /* <DEDUP_REMOVED lines=42> */
.L_x_8805:
[----:B------:R-:W-:Y:S05]  /*4d40*/  BSYNC.RECONVERGENT B1 ;  /* 0x0000000000017941 */ /* 0x000fea0003800200 */
.L_x_8804:
[----:B------:R-:W-:Y:S01]  /*4d50*/  ISETP.NE.AND P2, PT, R14, 0x1, PT ;  /* 0x000000010e00780c */ /* 0x000fe20003f45270 */
[----:B------:R-:W-:Y:S01]  /*4d60*/  BSSY.RECONVERGENT B1, `(.L_x_8809) ;  /* 0x000004a000017945 */ /* 0x000fe20003800200 */
[----:B------:R-:W-:Y:S01]  /*4d70*/  I2FP.F32.U32 R12, R13 ;  /* 0x0000000d000c7245 */ /* 0x000fe20000201000 */
[----:B------:R-:W-:-:S04]  /*4d80*/  IMAD.MOV.U32 R15, RZ, RZ, 0x2 ;  /* 0x00000002ff0f7424 */ /* 0x000fc800078e00ff */
[----:B------:R-:W-:Y:S01]  /*4d90*/  FFMA.FTZ R13, R12, R85, 1.1641532182693481445e-10 ;  /* 0x2f0000000c0d7423 */ /* 0x000fe20000010055 */
[----:B------:R-:W-:-:S04]  /*4da0*/  HADD2.F32 R12, -RZ, R57.H0_H0 ;  /* 0x20000039ff0c7230 */ /* 0x000fc80000004100 */
[----:B------:R-:W-:Y:S01]  /*4db0*/  FSETP.LE.FTZ.AND P4, PT, R13, R78, PT ;  /* 0x0000004e0d00720b */ /* 0x000fe20003f93000 */
[----:B------:R-:W-:Y:S01]  /*4dc0*/  FMUL.FTZ R12, R81, R12 ;  /* 0x0000000c510c7220 */ /* 0x000fe20000410000 */
        /* <DEDUP_REMOVED lines=11> */
.L_x_8811:
        /* <DEDUP_REMOVED lines=13> */
.L_x_8813:
[----:B------:R-:W-:Y:S05]  /*4f50*/  BSYNC.RECONVERGENT B2 ;  /* 0x0000000000027941 */ /* 0x000fea0003800200 */
.L_x_8812:
        /* <DEDUP_REMOVED lines=42> */
.L_x_8810:
[----:B------:R-:W-:Y:S05]  /*5200*/  BSYNC.RECONVERGENT B1 ;  /* 0x0000000000017941 */ /* 0x000fea0003800200 */
.L_x_8809:
[----:B------:R-:W-:Y:S01]  /*5210*/  I2FP.F32.U32 R14, R13 ;  /* 0x0000000d000e7245 */ /* 0x000fe20000201000 */
[----:B------:R-:W-:Y:S01]  /*5220*/  HADD2.F32 R54, -RZ, R41.H0_H0 ;  /* 0x20000029ff367230 */ /* 0x000fe20000004100 */
        /* <DEDUP_REMOVED lines=21> */
.L_x_8816:
        /* <DEDUP_REMOVED lines=13> */
.L_x_8818:
[----:B------:R-:W-:Y:S05]  /*5450*/  BSYNC.RECONVERGENT B2 ;  /* 0x0000000000027941 */ /* 0x000fea0003800200 */
.L_x_8817:
        /* <DEDUP_REMOVED lines=42> */
.L_x_8815:
[----:B------:R-:W-:Y:S05]  /*5700*/  BSYNC.RECONVERGENT B1 ;  /* 0x0000000000017941 */ /* 0x000fea0003800200 */
.L_x_8814:
[----:B------:R-:W-:Y:S01]  /*5710*/  ISETP.NE.AND P2, PT, R55, 0x1, PT ;  /* 0x000000013700780c */ /* 0x000fe20003f45270 */
[----:B------:R-:W-:Y:S01]  /*5720*/  BSSY.RECONVERGENT B1, `(.L_x_8819) ;  /* 0x000004a000017945 */ /* 0x000fe20003800200 */
[----:B------:R-:W-:Y:S01]  /*5730*/  I2FP.F32.U32 R14, R13 ;  /* 0x0000000d000e7245 */ /* 0x000fe20000201000 */
[----:B------:R-:W-:-:S04]  /*5740*/  IMAD.MOV.U32 R15, RZ, RZ, R86 ;  /* 0x000000ffff0f7224 */ /* 0x000fc800078e0056 */
[----:B------:R-:W-:Y:S01]  /*5750*/  FFMA.FTZ R13, R14, R85, 1.1641532182693481445e-10 ;  /* 0x2f0000000e0d7423 */ /* 0x000fe20000010055 */
[----:B------:R-:W-:Y:S02]  /*5760*/  HADD2.F32 R14, -RZ, R57.H1_H1 ;  /* 0x30000039ff0e7230 */ /* 0x000fe40000004100 */
[----:B------:R-:W-:Y:S02]  /*5770*/  IMAD.MOV.U32 R57, RZ, RZ, 0x2 ;  /* 0x00000002ff397424 */ /* 0x000fe400078e00ff */
[----:B------:R-:W-:Y:S01]  /*5780*/  FSETP.LE.FTZ.AND P4, PT, R13, R78, PT ;  /* 0x0000004e0d00720b */ /* 0x000fe20003f93000 */
[----:B------:R-:W-:-:S03]  /*5790*/  FMUL.FTZ R13, R81, R14 ;  /* 0x0000000e510d7220 */ /* 0x000fc60000410000 */
        /* <DEDUP_REMOVED lines=10> */
.L_x_8821:
        /* <DEDUP_REMOVED lines=13> */
.L_x_8823:
[----:B------:R-:W-:Y:S05]  /*5910*/  BSYNC.RECONVERGENT B2 ;  /* 0x0000000000027941 */ /* 0x000fea0003800200 */
.L_x_8822:
        /* <DEDUP_REMOVED lines=42> */
.L_x_8820:
[----:B------:R-:W-:Y:S05]  /*5bc0*/  BSYNC.RECONVERGENT B1 ;  /* 0x0000000000017941 */ /* 0x000fea0003800200 */
.L_x_8819:
[----:B------:R-:W-:Y:S01]  /*5bd0*/  I2FP.F32.U32 R14, R15 ;  /* 0x0000000f000e7245 */ /* 0x000fe20000201000 */
[----:B------:R-:W-:Y:S01]  /*5be0*/  HADD2.F32 R56, -RZ, R41.H1_H1 ;  /* 0x30000029ff387230 */ /* 0x000fe20000004100 */
[----:B------:R-:W-:Y:S01]  /*5bf0*/  FSEL R55, R13, RZ, P4 ;  /* 0x000000ff0d377208 */ /* 0x000fe20002000000 */
[----:B------:R-:W-:Y:S02]  /*5c00*/  BSSY.RECONVERGENT B1, `(.L_x_8824) ;  /* 0x000004c000017945 */ /* 0x000fe40003800200 */
[----:B------:R-:W-:Y:S01]  /*5c10*/  FFMA.FTZ R15, R14, R85, 1.1641532182693481445e-10 ;  /* 0x2f0000000e0f7423 */ /* 0x000fe20000010055 */
[----:B------:R-:W-:-:S04]  /*5c20*/  FMUL.FTZ R56, R56, R81 ;  /* 0x0000005138387220 */ /* 0x000fc80000410000 */
[----:B------:R-:W-:Y:S02]  /*5c30*/  FSETP.GTU.FTZ.AND P2, PT, R15, R78, PT ;  /* 0x0000004e0f00720b */ /* 0x000fe40003f5c000 */
        /* <DEDUP_REMOVED lines=16> */
.L_x_8826:
        /* <DEDUP_REMOVED lines=13> */
.L_x_8828:
[----:B------:R-:W-:Y:S05]  /*5e10*/  BSYNC.RECONVERGENT B2 ;  /* 0x0000000000027941 */ /* 0x000fea0003800200 */
.L_x_8827:
        /* <DEDUP_REMOVED lines=42> */
.L_x_8825:
[----:B------:R-:W-:Y:S05]  /*60c0*/  BSYNC.RECONVERGENT B1 ;  /* 0x0000000000017941 */ /* 0x000fea0003800200 */
.L_x_8824:
[----:B------:R-:W-:Y:S01]  /*60d0*/  ISETP.NE.AND P3, PT, R56, 0x1, PT ;  /* 0x000000013800780c */ /* 0x000fe20003f65270 */
[----:B------:R-:W-:Y:S01]  /*60e0*/  BSSY.RECONVERGENT B1, `(.L_x_8829) ;  /* 0x0000049000017945 */ /* 0x000fe20003800200 */
[----:B------:R-:W-:Y:S01]  /*60f0*/  I2FP.F32.U32 R14, R15 ;  /* 0x0000000f000e7245 */ /* 0x000fe20000201000 */
[----:B------:R-:W-:-:S04]  /*6100*/  HFMA2 R87, -RZ, RZ, 0, 1.1920928955078125e-07 ;  /* 0x00000002ff577431 */ /* 0x000fc800000001ff */
[----:B------:R-:W-:Y:S01]  /*6110*/  FFMA.FTZ R15, R14, R85, 1.1641532182693481445e-10 ;  /* 0x2f0000000e0f7423 */ /* 0x000fe20000010055 */
[----:B------:R-:W-:-:S04]  /*6120*/  HADD2.F32 R14, -RZ, R58.H0_H0 ;  /* 0x2000003aff0e7230 */ /* 0x000fc80000004100 */
[----:B------:R-:W-:Y:S01]  /*6130*/  FSETP.LE.FTZ.AND P2, PT, R15, R78, PT ;  /* 0x0000004e0f00720b */ /* 0x000fe20003f53000 */
[----:B------:R-:W-:Y:S02]  /*6140*/  IMAD.MOV.U32 R15, RZ, RZ, R86 ;  /* 0x000000ffff0f7224 */ /* 0x000fe400078e0056 */
[----:B------:R-:W-:Y:S01]  /*6150*/  FMUL.FTZ R14, R81, R14 ;  /* 0x0000000e510e7220 */ /* 0x000fe20000410000 */
[----:B------:R-:W-:Y:S09]  /*6160*/  @!P3 BRA `(.L_x_8830) ;  /* 0x000000040000b947 */ /* 0x000ff20003800000 */
        /* <DEDUP_REMOVED lines=8> */
.L_x_8831:
        /* <DEDUP_REMOVED lines=13> */
.L_x_8833:
[----:B------:R-:W-:Y:S05]  /*62c0*/  BSYNC.RECONVERGENT B2 ;  /* 0x0000000000027941 */ /* 0x000fea0003800200 */
.L_x_8832:
        /* <DEDUP_REMOVED lines=42> */
.L_x_8830:
[----:B------:R-:W-:Y:S05]  /*6570*/  BSYNC.RECONVERGENT B1 ;  /* 0x0000000000017941 */ /* 0x000fea0003800200 */
.L_x_8829:
        /* <DEDUP_REMOVED lines=24> */
.L_x_8836:
        /* <DEDUP_REMOVED lines=13> */
.L_x_8838:
[----:B------:R-:W-:Y:S05]  /*67d0*/  BSYNC.RECONVERGENT B2 ;  /* 0x0000000000027941 */ /* 0x000fea0003800200 */
.L_x_8837:
        /* <DEDUP_REMOVED lines=42> */
.L_x_8835:
[----:B------:R-:W-:Y:S05]  /*6a80*/  BSYNC.RECONVERGENT B1 ;  /* 0x0000000000017941 */ /* 0x000fea0003800200 */
.L_x_8834:
[----:B------:R-:W-:Y:S01]  /*6a90*/  ISETP.NE.AND P4, PT, R89, 0x1, PT ;  /* 0x000000015900780c */ /* 0x000fe20003f85270 */
[----:B------:R-:W-:Y:S01]  /*6aa0*/  HADD2.F32 R88, -RZ, R58.H1_H1 ;  /* 0x3000003aff587230 */ /* 0x000fe20000004100 */
        /* <DEDUP_REMOVED lines=16> */
.L_x_8841:
        /* <DEDUP_REMOVED lines=13> */
.L_x_8843:
[----:B------:R-:W-:Y:S05]  /*6c80*/  BSYNC.RECONVERGENT B2 ;  /* 0x0000000000027941 */ /* 0x000fea0003800200 */
.L_x_8842:
        /* <DEDUP_REMOVED lines=42> */
.L_x_8840:
[----:B------:R-:W-:Y:S05]  /*6f30*/  BSYNC.RECONVERGENT B1 ;  /* 0x0000000000017941 */ /* 0x000fea0003800200 */
.L_x_8839:
        /* <DEDUP_REMOVED lines=11> */
[--C-:B------:R-:W-:Y:S01]  /*6ff0*/  FADD.FTZ R57, R80, R15.reuse ;  /* 0x0000000f50397221 */ /* 0x100fe20000010000 */
        /* <DEDUP_REMOVED lines=12> */
.L_x_8846:
        /* <DEDUP_REMOVED lines=13> */
.L_x_8848:
[----:B------:R-:W-:Y:S05]  /*7190*/  BSYNC.RECONVERGENT B2 ;  /* 0x0000000000027941 */ /* 0x000fea0003800200 */
.L_x_8847:
        /* <DEDUP_REMOVED lines=42> */
.L_x_8845:
[----:B------:R-:W-:Y:S05]  /*7440*/  BSYNC.RECONVERGENT B1 ;  /* 0x0000000000017941 */ /* 0x000fea0003800200 */
.L_x_8844:
[----:B------:R-:W-:Y:S01]  /*7450*/  ISETP.NE.AND P5, PT, R89, 0x1, PT ;  /* 0x000000015900780c */ /* 0x000fe20003fa5270 */
[----:B------:R-:W-:Y:S01]  /*7460*/  HADD2.F32 R88, -RZ, R59.H0_H0 ;  /* 0x2000003bff587230 */ /* 0x000fe20000004100 */
        /* <DEDUP_REMOVED lines=16> */
.L_x_8851:
        /* <DEDUP_REMOVED lines=13> */
.L_x_8853:
[----:B------:R-:W-:Y:S05]  /*7640*/  BSYNC.RECONVERGENT B2 ;  /* 0x0000000000027941 */ /* 0x000fea0003800200 */
.L_x_8852:
        /* <DEDUP_REMOVED lines=42> */
.L_x_8850:
[----:B------:R-:W-:Y:S05]  /*78f0*/  BSYNC.RECONVERGENT B1 ;  /* 0x0000000000017941 */ /* 0x000fea0003800200 */
.L_x_8849:
        /* <DEDUP_REMOVED lines=23> */
.L_x_8856:
        /* <DEDUP_REMOVED lines=13> */
.L_x_8858:
[----:B------:R-:W-:Y:S05]  /*7b40*/  BSYNC.RECONVERGENT B2 ;  /* 0x0000000000027941 */ /* 0x000fea0003800200 */
.L_x_8857:
        /* <DEDUP_REMOVED lines=42> */
.L_x_8855:
[----:B------:R-:W-:Y:S05]  /*7df0*/  BSYNC.RECONVERGENT B1 ;  /* 0x0000000000017941 */ /* 0x000fea0003800200 */
.L_x_8854:
[----:B------:R-:W-:Y:S01]  /*7e00*/  ISETP.NE.AND P6, PT, R93, 0x1, PT ;  /* 0x000000015d00780c */ /* 0x000fe20003fc5270 */
[----:B------:R-:W-:Y:S01]  /*7e10*/  HADD2.F32 R94, -RZ, R59.H1_H1 ;  /* 0x3000003bff5e7230 */ /* 0x000fe20000004100 */
        /* <DEDUP_REMOVED lines=16> */
.L_x_8861:
        /* <DEDUP_REMOVED lines=15> */
.L_x_8863:
[----:B------:R-:W-:Y:S05]  /*8010*/  BSYNC.RECONVERGENT B2 ;  /* 0x0000000000027941 */ /* 0x000fea0003800200 */
.L_x_8862:
        /* <DEDUP_REMOVED lines=42> */
.L_x_8860:
[----:B------:R-:W-:Y:S05]  /*82c0*/  BSYNC.RECONVERGENT B1 ;  /* 0x0000000000017941 */ /* 0x000fea0003800200 */
.L_x_8859:
        /* <DEDUP_REMOVED lines=10> */
.L_x_8783:
[----:B------:R-:W-:Y:S02]  /*8370*/  SEL R89, RZ, 0x10000, !P4 ;  /* 0x00010000ff597807 */ /* 0x000fe40006000000 */
[----:B------:R-:W-:Y:S02]  /*8380*/  ISETP.NE.AND P4, PT, R84, RZ, PT ;  /* 0x000000ff5400720c */ /* 0x000fe40003f85270 */
[----:B------:R-:W-:Y:S01]  /*8390*/  ISETP.NE.AND P6, PT, R79, RZ, PT ;  /* 0x000000ff4f00720c */ /* 0x000fe20003fc5270 */
[----:B------:R-:W1:Y:S01]  /*83a0*/  LDC.64 R84, c[0x0][0x3a8] ;  /* 0x0000ea00ff547b82 */ /* 0x000e620000000a00 */
[----:B------:R-:W-:Y:S02]  /*83b0*/  SEL R91, RZ, 0x1000000, !P5 ;  /* 0x01000000ff5b7807 */ /* 0x000fe40006800000 */
[----:B------:R-:W-:Y:S02]  /*83c0*/  ISETP.NE.AND P5, PT, R83, RZ, PT ;  /* 0x000000ff5300720c */ /* 0x000fe40003fa5270 */
[----:B------:R-:W-:-:S02]  /*83d0*/  ISETP.NE.AND P1, PT, R77, RZ, PT ;  /* 0x000000ff4d00720c */ /* 0x000fc40003f25270 */
[----:B------:R-:W-:Y:S01]  /*83e0*/  SEL R94, RZ, 0x100, !P3 ;  /* 0x00000100ff5e7807 */ /* 0x000fe20005800000 */
[----:B------:R-:W2:Y:S01]  /*83f0*/  LDC.64 R78, c[0x0][0x3b0] ;  /* 0x0000ec00ff4e7b82 */ /* 0x000ea20000000a00 */
[----:B------:R-:W-:Y:S02]  /*8400*/  SEL R83, RZ, 0x1000000, !P4 ;  /* 0x01000000ff537807 */ /* 0x000fe40006000000 */
[----:B------:R-:W-:Y:S02]  /*8410*/  SEL R88, RZ, 0x10000, !P5 ;  /* 0x00010000ff587807 */ /* 0x000fe40006800000 */
[----:B------:R-:W-:Y:S02]  /*8420*/  SEL R77, RZ, 0x100, !P6 ;  /* 0x00000100ff4d7807 */ /* 0x000fe40007000000 */
[----:B------:R-:W-:Y:S02]  /*8430*/  LOP3.LUT R94, R94, R91, R89, 0xfe, !PT ;  /* 0x0000005b5e5e7212 */ /* 0x000fe400078efe59 */
[----:B------:R-:W-:-:S02]  /*8440*/  LOP3.LUT R77, R77, R83, R88, 0xfe, !PT ;  /* 0x000000534d4d7212 */ /* 0x000fc400078efe58 */
[----:B------:R-:W-:Y:S02]  /*8450*/  SEL R89, RZ, 0x1, !P2 ;  /* 0x00000001ff597807 */ /* 0x000fe40005000000 */
[----:B------:R-:W-:Y:S02]  /*8460*/  SEL R88, RZ, 0x1, !P1 ;  /* 0x00000001ff587807 */ /* 0x000fe40004800000 */
[----:B------:R-:W-:Y:S01]  /*8470*/  LOP3.LUT R89, R94, R89, RZ, 0xfc, !PT ;  /* 0x000000595e597212 */ /* 0x000fe200078efcff */
[----:B-1----:R-:W-:Y:S01]  /*8480*/  IMAD.WIDE.U32 R84, R82, 0x20, R84 ;  /* 0x0000002052547825 */ /* 0x002fe200078e0054 */
[----:B------:R-:W-:-:S04]  /*8490*/  LOP3.LUT R88, R77, R88, RZ, 0xfc, !PT ;  /* 0x000000584d587212 */ /* 0x000fc800078efcff */
[----:B------:R1:W-:Y:S01]  /*84a0*/  STG.E.128 desc[UR10][R84.64], R52 ;  /* 0x0000003454007986 */ /* 0x0003e2000c101d0a */
[----:B--2---:R-:W-:-:S03]  /*84b0*/  IMAD.WIDE.U32 R78, R82, 0x8, R78 ;  /* 0x00000008524e7825 */ /* 0x004fc600078e004e */
[----:B------:R1:W-:Y:S04]  /*84c0*/  STG.E.128 desc[UR10][R84.64+0x10], R56 ;  /* 0x0000103854007986 */ /* 0x0003e8000c101d0a */
[----:B------:R1:W-:Y:S01]  /*84d0*/  STG.E.64 desc[UR10][R78.64], R88 ;  /* 0x000000584e007986 */ /* 0x0003e2000c101b0a */
[----:B------:R-:W-:Y:S05]  /*84e0*/  @!P0 BRA `(.L_x_8864) ;  /* 0x0000000000508947 */ /* 0x000fea0003800000 */
[----:B------:R-:W-:Y:S01]  /*84f0*/  IMAD.U32 R83, R80, 0x10000, RZ ;  /* 0x0001000050537824 */ /* 0x000fe200078e00ff */
[----:B-1----:R-:W1:Y:S01]  /*8500*/  LDC.64 R78, c[0x0][0x3b8] ;  /* 0x0000ee00ff4e7b82 */ /* 0x002e620000000a00 */
        /* <DEDUP_REMOVED lines=13> */
[----:B-1----:R-:W-:Y:S01]  /*85e0*/  IMAD.WIDE.U32 R78, R82, 0x8, R78 ;  /* 0x00000008524e7825 */ /* 0x002fe200078e004e */
[----:B------:R-:W-:Y:S02]  /*85f0*/  LOP3.LUT R77, R94, R84, R88, 0xfe, !PT ;  /* 0x000000545e4d7212 */ /* 0x000fe400078efe58 */
[----:B------:R-:W-:Y:S02]  /*8600*/  LOP3.LUT R85, R85, R95, RZ, 0xfc, !PT ;  /* 0x0000005f55557212 */ /* 0x000fe400078efcff */
[----:B------:R-:W-:-:S05]  /*8610*/  LOP3.LUT R84, R77, 0xff, R10, 0xf8, !PT ;  /* 0x000000ff4d547812 */ /* 0x000fca00078ef80a */
[----:B------:R2:W-:Y:S02]  /*8620*/  STG.E.64 desc[UR10][R78.64], R84 ;  /* 0x000000544e007986 */ /* 0x0005e4000c101b0a */
.L_x_8864:
[----:B------:R-:W-:Y:S01]  /*8630*/  IMAD.MOV.U32 R83, RZ, RZ, R76 ;  /* 0x000000ffff537224 */ /* 0x000fe200078e004c */
[----:B------:R-:W-:-:S07]  /*8640*/  IADD3 R76, PT, PT, R82, 0x80, RZ ;  /* 0x00000080524c7810 */ /* 0x000fce0007ffe0ff */
.L_x_8741:
[----:B------:R-:W-:Y:S05]  /*8650*/  BSYNC.RECONVERGENT B0 ;  /* 0x0000000000007941 */ /* 0x000fea0003800200 */
.L_x_8740:
[----:B------:R-:W-:Y:S01]  /*8660*/  ISETP.GE.U32.AND P0, PT, R4, 0x100, PT ;  /* 0x000001000400780c */ /* 0x000fe20003f06070 */
[----:B------:R-:W-:Y:S03]  /*8670*/  BSSY.RECONVERGENT B0, `(.L_x_8865) ;  /* 0x00007a3000007945 */ /* 0x000fe60003800200 */
[----:B------:R-:W-:-:S09]  /*8680*/  P2R R77, PR, RZ, 0x1 ;  /* 0x00000001ff4d7803 */ /* 0x000fd20000000000 */
        /* <DEDUP_REMOVED lines=16> */
[----:B------:R-:W-:Y:S01]  /*8790*/  ISETP.NE.AND P2, PT, R87, 0x1, PT ;  /* 0x000000015700780c */ /* 0x000fe20003f45270 */
[----:B------:R-:W-:Y:S01]  /*87a0*/  BSSY.RECONVERGENT B1, `(.L_x_8868) ;  /* 0x0000046000017945 */ /* 0x000fe20003800200 */
[----:B------:R-:W-:Y:S01]  /*87b0*/  IMAD.MOV.U32 R12, RZ, RZ, 0x2 ;  /* 0x00000002ff0c7424 */ /* 0x000fe200078e00ff */
[----:B-12---:R-:W-:Y:S01]  /*87c0*/  MOV R78, R83 ;  /* 0x00000053004e7202 */ /* 0x006fe20000000f00 */
        /* <DEDUP_REMOVED lines=12> */
.L_x_8870:
        /* <DEDUP_REMOVED lines=13> */
.L_x_8872:
[----:B------:R-:W-:Y:S05]  /*8960*/  BSYNC.RECONVERGENT B2 ;  /* 0x0000000000027941 */ /* 0x000fea0003800200 */
.L_x_8871:
[----:B------:R-:W-:Y:S01]  /*8970*/  IMAD.WIDE.U32 R12, R3, -0x326172a9, RZ ;  /* 0xcd9e8d57030c7825 */ /* 0x000fe200078e00ff */
[----:B---3--:R-:W-:-:S04]  /*8980*/  LOP3.LUT R60, R9, UR9, R11, 0x96, !PT ;  /* 0x00000009093c7c12 */ /* 0x008fc8000f8e960b */
        /* <DEDUP_REMOVED lines=39> */
.L_x_8869:
[----:B------:R-:W-:Y:S05]  /*8c00*/  BSYNC.RECONVERGENT B1 ;  /* 0x0000000000017941 */ /* 0x000fea0003800200 */
.L_x_8868:
[----:B------:R-:W0:Y:S01]  /*8c10*/  LDC R79, c[0x0][0x404] ;  /* 0x00010100ff4f7b82 */ /* 0x000e220000000800 */
[----:B------:R-:W-:Y:S01]  /*8c20*/  I2FP.F32.U32 R11, R10 ;  /* 0x0000000a000b7245 */ /* 0x000fe20000201000 */
[----:B------:R-:W-:Y:S01]  /*8c30*/  IMAD.MOV.U32 R94, RZ, RZ, 0x2f800000 ;  /* 0x2f800000ff5e7424 */ /* 0x000fe200078e00ff */
[----:B------:R-:W-:Y:S01]  /*8c40*/  ISETP.NE.AND P2, PT, R12, 0x1, PT ;  /* 0x000000010c00780c */ /* 0x000fe20003f45270 */
[----:B------:R-:W-:Y:S01]  /*8c50*/  BSSY.RECONVERGENT B1, `(.L_x_8873) ;  /* 0x000004a000017945 */ /* 0x000fe20003800200 */
[----:B------:R-:W-:Y:S02]  /*8c60*/  IMAD.MOV.U32 R13, RZ, RZ, 0x2 ;  /* 0x00000002ff0d7424 */ /* 0x000fe400078e00ff */
[----:B------:R-:W-:Y:S01]  /*8c70*/  FFMA.FTZ R10, R11, R94, 1.1641532182693481445e-10 ;  /* 0x2f0000000b0a7423 */ /* 0x000fe2000001005e */
[----:B------:R-:W-:Y:S01]  /*8c80*/  MOV R11, R86 ;  /* 0x00000056000b7202 */ /* 0x000fe20000000f00 */
[----:B------:R-:W1:Y:S03]  /*8c90*/  LDC R81, c[0x0][0x408] ;  /* 0x00010200ff517b82 */ /* 0x000e660000000800 */
[----:B0-----:R-:W-:Y:S01]  /*8ca0*/  FSETP.LE.FTZ.AND P4, PT, R10, R79, PT ;  /* 0x0000004f0a00720b */ /* 0x001fe20003f93000 */
[----:B-----5:R-:W-:-:S03]  /*8cb0*/  HADD2.F32 R10, -RZ, R64.H0_H0 ;  /* 0x20000040ff0a7230 */ /* 0x020fc60000004100 */
[----:B------:R-:W-:Y:S02]  /*8cc0*/  P2R R77, PR, RZ, 0x10 ;  /* 0x00000010ff4d7803 */ /* 0x000fe40000000000 */
[----:B-1----:R-:W-:Y:S01]  /*8cd0*/  FMUL.FTZ R10, R10, R81 ;  /* 0x000000510a0a7220 */ /* 0x002fe20000410000 */
        /* <DEDUP_REMOVED lines=9> */
.L_x_8875:
        /* <DEDUP_REMOVED lines=13> */
.L_x_8877:
[----:B------:R-:W-:Y:S05]  /*8e40*/  BSYNC.RECONVERGENT B2 ;  /* 0x0000000000027941 */ /* 0x000fea0003800200 */
.L_x_8876:
[----:B------:R-:W-:Y:S01]  /*8e50*/  IMAD.WIDE.U32 R14, R3, -0x326172a9, RZ ;  /* 0xcd9e8d57030e7825 */ /* 0x000fe200078e00ff */
[----:B---3--:R-:W-:Y:S02]  /*8e60*/  LOP3.LUT R62, R9, UR9, R13, 0x96, !PT ;  /* 0x00000009093e7c12 */ /* 0x008fe4000f8e960d */
        /* <DEDUP_REMOVED lines=40> */
.L_x_8874:
[----:B------:R-:W-:Y:S05]  /*90f0*/  BSYNC.RECONVERGENT B1 ;  /* 0x0000000000017941 */ /* 0x000fea0003800200 */
.L_x_8873:
[----:B------:R-:W-:Y:S01]  /*9100*/  I2FP.F32.U32 R11, R11 ;  /* 0x0000000b000b7245 */ /* 0x000fe20000201000 */
[----:B------:R-:W-:Y:S01]  /*9110*/  HADD2.F32 R14, -RZ, R40.H0_H0 ;  /* 0x20000028ff0e7230 */ /* 0x000fe20000004100 */
[----:B------:R-:W-:Y:S01]  /*9120*/  ISETP.NE.AND P3, PT, R13, 0x1, PT ;  /* 0x000000010d00780c */ /* 0x000fe20003f65270 */
[----:B------:R-:W-:Y:S02]  /*9130*/  BSSY.RECONVERGENT B1, `(.L_x_8878) ;  /* 0x000004c000017945 */ /* 0x000fe40003800200 */
[----:B------:R-:W-:Y:S01]  /*9140*/  FFMA.FTZ R12, R11, R94, 1.1641532182693481445e-10 ;  /* 0x2f0000000b0c7423 */ /* 0x000fe2000001005e */
[----:B------:R-:W-:Y:S01]  /*9150*/  FMUL.FTZ R14, R14, R81 ;  /* 0x000000510e0e7220 */ /* 0x000fe20000410000 */
[----:B------:R-:W-:-:S03]  /*9160*/  FSEL R11, R10, RZ, P4 ;  /* 0x000000ff0a0b7208 */ /* 0x000fc60002000000 */
[----:B------:R-:W-:-:S04]  /*9170*/  FSETP.GTU.FTZ.AND P2, PT, R12, R79, PT ;  /* 0x0000004f0c00720b */ /* 0x000fc80003f5c000 */
[----:B---3--:R-:W-:Y:S01]  /*9180*/  FSEL R60, R14, RZ, !P2 ;  /* 0x000000ff0e3c7208 */ /* 0x008fe20005000000 */
        /* <DEDUP_REMOVED lines=14> */
.L_x_8880:
        /* <DEDUP_REMOVED lines=13> */
.L_x_8882:
[----:B------:R-:W-:Y:S05]  /*9340*/  BSYNC.RECONVERGENT B2 ;  /* 0x0000000000027941 */ /* 0x000fea0003800200 */
.L_x_8881:
        /* <DEDUP_REMOVED lines=42> */
.L_x_8879:
[----:B------:R-:W-:Y:S05]  /*95f0*/  BSYNC.RECONVERGENT B1 ;  /* 0x0000000000017941 */ /* 0x000fea0003800200 */
.L_x_8878:
        /* <DEDUP_REMOVED lines=19> */
.L_x_8885:
        /* <DEDUP_REMOVED lines=13> */
.L_x_8887:
[----:B------:R-:W-:Y:S05]  /*9800*/  BSYNC.RECONVERGENT B2 ;  /* 0x0000000000027941 */ /* 0x000fea0003800200 */
.L_x_8886:
        /* <DEDUP_REMOVED lines=42> */
.L_x_8884:
[----:B------:R-:W-:Y:S05]  /*9ab0*/  BSYNC.RECONVERGENT B1 ;  /* 0x0000000000017941 */ /* 0x000fea0003800200 */
.L_x_8883:
[----:B------:R-:W-:Y:S01]  /*9ac0*/  I2FP.F32.U32 R13, R13 ;  /* 0x0000000d000d7245 */ /* 0x000fe20000201000 */
[----:B------:R-:W-:Y:S01]  /*9ad0*/  HADD2.F32 R14, -RZ, R40.H1_H1 ;  /* 0x30000028ff0e7230 */ /* 0x000fe20000004100 */
[----:B------:R-:W-:Y:S01]  /*9ae0*/  ISETP.NE.AND P3, PT, R15, 0x1, PT ;  /* 0x000000010f00780c */ /* 0x000fe20003f65270 */
[----:B------:R-:W-:Y:S02]  /*9af0*/  BSSY.RECONVERGENT B1, `(.L_x_8888) ;  /* 0x000004c000017945 */ /* 0x000fe40003800200 */
[----:B------:R-:W-:Y:S01]  /*9b00*/  FFMA.FTZ R12, R13, R94, 1.1641532182693481445e-10 ;  /* 0x2f0000000d0c7423 */ /* 0x000fe2000001005e */
[----:B------:R-:W-:Y:S01]  /*9b10*/  FMUL.FTZ R14, R14, R81 ;  /* 0x000000510e0e7220 */ /* 0x000fe20000410000 */
[----:B------:R-:W-:-:S03]  /*9b20*/  MOV R13, R86 ;  /* 0x00000056000d7202 */ /* 0x000fc60000000f00 */
[----:B------:R-:W-:Y:S02]  /*9b30*/  FSETP.GTU.FTZ.AND P2, PT, R12, R79, PT ;  /* 0x0000004f0c00720b */ /* 0x000fe40003f5c000 */
[----:B------:R-:W-:Y:S02]  /*9b40*/  FSEL R12, R11, RZ, P4 ;  /* 0x000000ff0b0c7208 */ /* 0x000fe40002000000 */
[----:B------:R-:W-:Y:S01]  /*9b50*/  FSEL R61, R14, RZ, !P2 ;  /* 0x000000ff0e3d7208 */ /* 0x000fe20005000000 */
[----:B------:R-:W-:Y:S01]  /*9b60*/  IMAD.MOV.U32 R14, RZ, RZ, 0x2 ;  /* 0x00000002ff0e7424 */ /* 0x000fe200078e00ff */
        /* <DEDUP_REMOVED lines=12> */
.L_x_8890:
        /* <DEDUP_REMOVED lines=13> */
.L_x_8892:
[----:B------:R-:W-:Y:S05]  /*9d00*/  BSYNC.RECONVERGENT B2 ;  /* 0x0000000000027941 */ /* 0x000fea0003800200 */
.L_x_8891:
        /* <DEDUP_REMOVED lines=42> */
.L_x_8889:
[----:B------:R-:W-:Y:S05]  /*9fb0*/  BSYNC.RECONVERGENT B1 ;  /* 0x0000000000017941 */ /* 0x000fea0003800200 */
.L_x_8888:
[----:B------:R-:W-:Y:S01]  /*9fc0*/  I2FP.F32.U32 R13, R13 ;  /* 0x0000000d000d7245 */ /* 0x000fe20000201000 */
[----:B------:R-:W-:Y:S01]  /*9fd0*/  BSSY.RECONVERGENT B1, `(.L_x_8893) ;  /* 0x000004a000017945 */ /* 0x000fe20003800200 */
[----:B------:R-:W-:Y:S01]  /*9fe0*/  ISETP.NE.AND P2, PT, R14, 0x1, PT ;  /* 0x000000010e00780c */ /* 0x000fe20003f45270 */
[----:B------:R-:W-:Y:S02]  /*9ff0*/  HFMA2 R15, -RZ, RZ, 0, 1.1920928955078125e-07 ;  /* 0x00000002ff0f7431 */ /* 0x000fe400000001ff */
[----:B------:R-:W-:Y:S01]  /*a000*/  FFMA.FTZ R12, R13, R94, 1.1641532182693481445e-10 ;  /* 0x2f0000000d0c7423 */ /* 0x000fe2000001005e */
[----:B------:R-:W-:-:S04]  /*a010*/  IMAD.MOV.U32 R13, RZ, RZ, R86 ;  /* 0x000000ffff0d7224 */ /* 0x000fc800078e0056 */
[----:B------:R-:W-:Y:S01]  /*a020*/  FSETP.LE.FTZ.AND P4, PT, R12, R79, PT ;  /* 0x0000004f0c00720b */ /* 0x000fe20003f93000 */
[----:B------:R-:W-:-:S03]  /*a030*/  HADD2.F32 R12, -RZ, R65.H0_H0 ;  /* 0x20000041ff0c7230 */ /* 0x000fc60000004100 */
[----:B------:R-:W-:Y:S02]  /*a040*/  P2R R84, PR, RZ, 0x10 ;  /* 0x00000010ff547803 */ /* 0x000fe40000000000 */
[----:B------:R-:W-:Y:S01]  /*a050*/  FMUL.FTZ R12, R12, R81 ;  /* 0x000000510c0c7220 */ /* 0x000fe20000410000 */
        /* <DEDUP_REMOVED lines=9> */
.L_x_8895:
        /* <DEDUP_REMOVED lines=13> */
.L_x_8897:
[----:B------:R-:W-:Y:S05]  /*a1c0*/  BSYNC.RECONVERGENT B2 ;  /* 0x0000000000027941 */ /* 0x000fea0003800200 */
.L_x_8896:
        /* <DEDUP_REMOVED lines=42> */
.L_x_8894:
[----:B------:R-:W-:Y:S05]  /*a470*/  BSYNC.RECONVERGENT B1 ;  /* 0x0000000000017941 */ /* 0x000fea0003800200 */
.L_x_8893:
[----:B------:R-:W-:Y:S01]  /*a480*/  I2FP.F32.U32 R13, R13 ;  /* 0x0000000d000d7245 */ /* 0x000fe20000201000 */
[----:B------:R-:W-:Y:S01]  /*a490*/  HADD2.F32 R62, -RZ, R41.H0_H0 ;  /* 0x20000029ff3e7230 */ /* 0x000fe20000004100 */
        /* <DEDUP_REMOVED lines=21> */
.L_x_8900:
        /* <DEDUP_REMOVED lines=13> */
.L_x_8902:
[----:B------:R-:W-:Y:S05]  /*a6c0*/  BSYNC.RECONVERGENT B2 ;  /* 0x0000000000027941 */ /* 0x000fea0003800200 */
.L_x_8901:
        /* <DEDUP_REMOVED lines=42> */
.L_x_8899:
[----:B------:R-:W-:Y:S05]  /*a970*/  BSYNC.RECONVERGENT B1 ;  /* 0x0000000000017941 */ /* 0x000fea0003800200 */
.L_x_8898:
        /* <DEDUP_REMOVED lines=19> */
.L_x_8905:
        /* <DEDUP_REMOVED lines=13> */
.L_x_8907:
[----:B------:R-:W-:Y:S05]  /*ab80*/  BSYNC.RECONVERGENT B2 ;  /* 0x0000000000027941 */ /* 0x000fea0003800200 */
.L_x_8906:
        /* <DEDUP_REMOVED lines=42> */
.L_x_8904:
[----:B------:R-:W-:Y:S05]  /*ae30*/  BSYNC.RECONVERGENT B1 ;  /* 0x0000000000017941 */ /* 0x000fea0003800200 */
.L_x_8903:
[----:B------:R-:W-:Y:S01]  /*ae40*/  I2FP.F32.U32 R15, R15 ;  /* 0x0000000f000f7245 */ /* 0x000fe20000201000 */
[----:B------:R-:W-:Y:S01]  /*ae50*/  HADD2.F32 R64, -RZ, R41.H1_H1 ;  /* 0x30000029ff407230 */ /* 0x000fe20000004100 */
        /* <DEDUP_REMOVED lines=22> */
.L_x_8910:
        /* <DEDUP_REMOVED lines=13> */
.L_x_8912:
[----:B------:R-:W-:Y:S05]  /*b090*/  BSYNC.RECONVERGENT B2 ;  /* 0x0000000000027941 */ /* 0x000fea0003800200 */
.L_x_8911:
        /* <DEDUP_REMOVED lines=42> */
.L_x_8909:
[----:B------:R-:W-:Y:S05]  /*b340*/  BSYNC.RECONVERGENT B1 ;  /* 0x0000000000017941 */ /* 0x000fea0003800200 */
.L_x_8908:
        /* <DEDUP_REMOVED lines=18> */
.L_x_8915:
        /* <DEDUP_REMOVED lines=13> */
.L_x_8917:
[----:B------:R-:W-:Y:S05]  /*b540*/  BSYNC.RECONVERGENT B2 ;  /* 0x0000000000027941 */ /* 0x000fea0003800200 */
.L_x_8916:
        /* <DEDUP_REMOVED lines=43> */
.L_x_8914:
[----:B------:R-:W-:Y:S05]  /*b800*/  BSYNC.RECONVERGENT B1 ;  /* 0x0000000000017941 */ /* 0x000fea0003800200 */
.L_x_8913:
        /* <DEDUP_REMOVED lines=24> */
.L_x_8920:
        /* <DEDUP_REMOVED lines=13> */
.L_x_8922:
[----:B------:R-:W-:Y:S05]  /*ba60*/  BSYNC.RECONVERGENT B2 ;  /* 0x0000000000027941 */ /* 0x000fea0003800200 */
.L_x_8921:
        /* <DEDUP_REMOVED lines=42> */
.L_x_8919:
[----:B------:R-:W-:Y:S05]  /*bd10*/  BSYNC.RECONVERGENT B1 ;  /* 0x0000000000017941 */ /* 0x000fea0003800200 */
.L_x_8918:
        /* <DEDUP_REMOVED lines=18> */
.L_x_8925:
        /* <DEDUP_REMOVED lines=13> */
.L_x_8927:
[----:B------:R-:W-:Y:S05]  /*bf10*/  BSYNC.RECONVERGENT B2 ;  /* 0x0000000000027941 */ /* 0x000fea0003800200 */
.L_x_8926:
        /* <DEDUP_REMOVED lines=42> */
.L_x_8924:
[----:B------:R-:W-:Y:S05]  /*c1c0*/  BSYNC.RECONVERGENT B1 ;  /* 0x0000000000017941 */ /* 0x000fea0003800200 */
.L_x_8923:
[----:B------:R-:W-:Y:S01]  /*c1d0*/  I2FP.F32.U32 R65, R65 ;  /* 0x0000004100417245 */ /* 0x000fe20000201000 */
[----:B------:R-:W-:Y:S01]  /*c1e0*/  HADD2.F32 R80, -RZ, R42.H1_H1 ;  /* 0x3000002aff507230 */ /* 0x000fe20000004100 */
        /* <DEDUP_REMOVED lines=22> */
.L_x_8930:
        /* <DEDUP_REMOVED lines=13> */
.L_x_8932:
[----:B------:R-:W-:Y:S05]  /*c420*/  BSYNC.RECONVERGENT B2 ;  /* 0x0000000000027941 */ /* 0x000fea0003800200 */
.L_x_8931:
        /* <DEDUP_REMOVED lines=42> */
.L_x_8929:
[----:B------:R-:W-:Y:S05]  /*c6d0*/  BSYNC.RECONVERGENT B1 ;  /* 0x0000000000017941 */ /* 0x000fea0003800200 */
.L_x_8928:
        /* <DEDUP_REMOVED lines=18> */
.L_x_8935:
        /* <DEDUP_REMOVED lines=13> */
.L_x_8937:
[----:B------:R-:W-:Y:S05]  /*c8d0*/  BSYNC.RECONVERGENT B2 ;  /* 0x0000000000027941 */ /* 0x000fea0003800200 */
.L_x_8936:
        /* <DEDUP_REMOVED lines=42> */
.L_x_8934:
[----:B------:R-:W-:Y:S05]  /*cb80*/  BSYNC.RECONVERGENT B1 ;  /* 0x0000000000017941 */ /* 0x000fea0003800200 */
.L_x_8933:
        /* <DEDUP_REMOVED lines=23> */
.L_x_8940:
        /* <DEDUP_REMOVED lines=13> */
.L_x_8942:
[----:B------:R-:W-:Y:S05]  /*cdd0*/  BSYNC.RECONVERGENT B2 ;  /* 0x0000000000027941 */ /* 0x000fea0003800200 */
.L_x_8941:
        /* <DEDUP_REMOVED lines=43> */
.L_x_8939:
[----:B------:R-:W-:Y:S05]  /*d090*/  BSYNC.RECONVERGENT B1 ;  /* 0x0000000000017941 */ /* 0x000fea0003800200 */
.L_x_8938:
[----:B------:R-:W-:Y:S01]  /*d0a0*/  ISETP.NE.AND P6, PT, R91, 0x1, PT ;  /* 0x000000015b00780c */ /* 0x000fe20003fc5270 */
[----:B------:R-:W-:Y:S01]  /*d0b0*/  HADD2.F32 R96, -RZ, R67.H1_H1 ;  /* 0x30000043ff607230 */ /* 0x000fe20000004100 */
[----:B------:R-:W-:Y:S01]  /*d0c0*/  I2FP.F32.U32 R87, R87 ;  /* 0x0000005700577245 */ /* 0x000fe20000201000 */
[----:B------:R-:W-:Y:S01]  /*d0d0*/  BSSY.RECONVERGENT B1, `(.L_x_8943) ;  /* 0x0000049000017945 */ /* 0x000fe20003800200 */
[----:B------:R-:W-:Y:S02]  /*d0e0*/  IMAD.MOV.U32 R89, RZ, RZ, R86 ;  /* 0x000000ffff597224 */ /* 0x000fe400078e0056 */
[----:B------:R-:W-:Y:S01]  /*d0f0*/  FMUL.FTZ R67, R96, R81 ;  /* 0x0000005160437220 */ /* 0x000fe20000410000 */
        /* <DEDUP_REMOVED lines=12> */
.L_x_8945:
        /* <DEDUP_REMOVED lines=15> */
.L_x_8947:
[----:B------:R-:W-:Y:S05]  /*d2b0*/  BSYNC.RECONVERGENT B2 ;  /* 0x0000000000027941 */ /* 0x000fea0003800200 */
.L_x_8946:
        /* <DEDUP_REMOVED lines=42> */
.L_x_8944:
[----:B------:R-:W-:Y:S05]  /*d560*/  BSYNC.RECONVERGENT B1 ;  /* 0x0000000000017941 */ /* 0x000fea0003800200 */
.L_x_8943:
        /* <DEDUP_REMOVED lines=8> */
[----:B------:R-:W-:-:S04]  /*d5f0*/  FADD.FTZ R67, R79, R88 ;  /* 0x000000584f437221 */ /* 0x000fc80000010000 */
[----:B------:R-:W-:Y:S01]  /*d600*/  @P1 FADD.FTZ R67, R51, R67 ;  /* 0x0000004333431221 */ /* 0x000fe20000010000 */
[----:B------:R-:W-:Y:S06]  /*d610*/  BRA `(.L_x_8948) ;  /* 0x0000002400e87947 */ /* 0x000fec0003800000 */
.L_x_8867:
[----:B------:R-:W-:Y:S01]  /*d620*/  ISETP.NE.AND P2, PT, R87, 0x1, PT ;  /* 0x000000015700780c */ /* 0x000fe20003f45270 */
[----:B------:R-:W-:Y:S01]  /*d630*/  BSSY.RECONVERGENT B1, `(.L_x_8949) ;  /* 0x0000046000017945 */ /* 0x000fe20003800200 */
[----:B-12---:R-:W-:Y:S01]  /*d640*/  IMAD.MOV.U32 R84, RZ, RZ, 0x2 ;  /* 0x00000002ff547424 */ /* 0x006fe200078e00ff */
[----:B------:R-:W-:Y:S01]  /*d650*/  MOV R78, R83 ;  /* 0x00000053004e7202 */ /* 0x000fe20000000f00 */
[----:B---3--:R-:W-:-:S09]  /*d660*/  IMAD.MOV.U32 R60, RZ, RZ, R86 ;  /* 0x000000ffff3c7224 */ /* 0x008fd200078e0056 */
        /* <DEDUP_REMOVED lines=11> */
.L_x_8951:
        /* <DEDUP_REMOVED lines=13> */
.L_x_8953:
[----:B------:R-:W-:Y:S05]  /*d7f0*/  BSYNC.RECONVERGENT B2 ;  /* 0x0000000000027941 */ /* 0x000fea0003800200 */
.L_x_8952:
        /* <DEDUP_REMOVED lines=39> */
[----:B------:R-:W-:-:S04]  /*da70*/  LOP3.LUT R92, R92, UR35, R87, 0x96, !PT ;  /* 0x000000235c5c7c12 */ /* 0x000fc8000f8e9657 */
[----:B------:R-:W-:-:S07]  /*da80*/  LOP3.LUT R90, R90, UR36, R79, 0x96, !PT ;  /* 0x000000245a5a7c12 */ /* 0x000fce000f8e964f */
.L_x_8950:
[----:B------:R-:W-:Y:S05]  /*da90*/  BSYNC.RECONVERGENT B1 ;  /* 0x0000000000017941 */ /* 0x000fea0003800200 */
.L_x_8949:
[----:B------:R-:W0:Y:S01]  /*daa0*/  LDC R79, c[0x0][0x404] ;  /* 0x00010100ff4f7b82 */ /* 0x000e220000000800 */
[----:B------:R-:W-:Y:S01]  /*dab0*/  ISETP.NE.AND P2, PT, R84, 0x1, PT ;  /* 0x000000015400780c */ /* 0x000fe20003f45270 */
[----:B------:R-:W-:Y:S01]  /*dac0*/  BSSY.RECONVERGENT B1, `(.L_x_8954) ;  /* 0x000004a000017945 */ /* 0x000fe20003800200 */
[----:B------:R-:W-:Y:S01]  /*dad0*/  I2FP.F32.U32 R61, R60 ;  /* 0x0000003c003d7245 */ /* 0x000fe20000201000 */
[----:B------:R-:W-:Y:S01]  /*dae0*/  IMAD.MOV.U32 R60, RZ, RZ, 0x2f800000 ;  /* 0x2f800000ff3c7424 */ /* 0x000fe200078e00ff */
[----:B------:R-:W-:Y:S01]  /*daf0*/  MOV R63, R86 ;  /* 0x00000056003f7202 */ /* 0x000fe20000000f00 */
[----:B------:R-:W-:Y:S02]  /*db00*/  IMAD.MOV.U32 R85, RZ, RZ, 0x2 ;  /* 0x00000002ff557424 */ /* 0x000fe400078e00ff */
[----:B------:R-:W-:Y:S01]  /*db10*/  FFMA.FTZ R62, R61, R60, 1.1641532182693481445e-10 ;  /* 0x2f0000003d3e7423 */ /* 0x000fe2000001003c */
[----:B-----5:R-:W-:-:S04]  /*db20*/  HADD2.F32 R61, -RZ, R64.H0_H0 ;  /* 0x20000040ff3d7230 */ /* 0x020fc80000004100 */
        /* <DEDUP_REMOVED lines=11> */
.L_x_8956:
        /* <DEDUP_REMOVED lines=13> */
.L_x_8958:
[----:B------:R-:W-:Y:S05]  /*dcb0*/  BSYNC.RECONVERGENT B2 ;  /* 0x0000000000027941 */ /* 0x000fea0003800200 */
.L_x_8957:
        /* <DEDUP_REMOVED lines=42> */
.L_x_8955:
[----:B------:R-:W-:Y:S05]  /*df60*/  BSYNC.RECONVERGENT B1 ;  /* 0x0000000000017941 */ /* 0x000fea0003800200 */
.L_x_8954:
        /* <DEDUP_REMOVED lines=18> */
.L_x_8961:
        /* <DEDUP_REMOVED lines=13> */
.L_x_8963:
[----:B------:R-:W-:Y:S05]  /*e160*/  BSYNC.RECONVERGENT B2 ;  /* 0x0000000000027941 */ /* 0x000fea0003800200 */
.L_x_8962:
        /* <DEDUP_REMOVED lines=42> */
.L_x_8960:
[----:B------:R-:W-:Y:S05]  /*e410*/  BSYNC.RECONVERGENT B1 ;  /* 0x0000000000017941 */ /* 0x000fea0003800200 */
.L_x_8959:
[----:B------:R-:W-:Y:S01]  /*e420*/  ISETP.NE.AND P2, PT, R87, 0x1, PT ;  /* 0x000000015700780c */ /* 0x000fe20003f45270 */
[----:B------:R-:W-:Y:S01]  /*e430*/  BSSY.RECONVERGENT B1, `(.L_x_8964) ;  /* 0x0000049000017945 */ /* 0x000fe20003800200 */
[----:B------:R-:W-:Y:S01]  /*e440*/  I2FP.F32.U32 R63, R63 ;  /* 0x0000003f003f7245 */ /* 0x000fe20000201000 */
[----:B------:R-:W-:-:S04]  /*e450*/  IMAD.MOV.U32 R89, RZ, RZ, 0x2 ;  /* 0x00000002ff597424 */ /* 0x000fc800078e00ff */
[----:B------:R-:W-:Y:S01]  /*e460*/  FFMA.FTZ R62, R63, R60, 1.1641532182693481445e-10 ;  /* 0x2f0000003f3e7423 */ /* 0x000fe2000001003c */
[----:B------:R-:W-:-:S04]  /*e470*/  IMAD.MOV.U32 R63, RZ, RZ, R86 ;  /* 0x000000ffff3f7224 */ /* 0x000fc800078e0056 */
[----:B------:R-:W-:Y:S01]  /*e480*/  FSETP.LE.FTZ.AND P3, PT, R62, R79, PT ;  /* 0x0000004f3e00720b */ /* 0x000fe20003f73000 */
[----:B------:R-:W-:-:S03]  /*e490*/  HADD2.F32 R62, -RZ, R65.H0_H0 ;  /* 0x20000041ff3e7230 */ /* 0x000fc60000004100 */
        /* <DEDUP_REMOVED lines=10> */
.L_x_8966:
        /* <DEDUP_REMOVED lines=13> */
.L_x_8968:
[----:B------:R-:W-:Y:S05]  /*e610*/  BSYNC.RECONVERGENT B2 ;  /* 0x0000000000027941 */ /* 0x000fea0003800200 */
.L_x_8967:
        /* <DEDUP_REMOVED lines=42> */
.L_x_8965:
[----:B------:R-:W-:Y:S05]  /*e8c0*/  BSYNC.RECONVERGENT B1 ;  /* 0x0000000000017941 */ /* 0x000fea0003800200 */
.L_x_8964:
        /* <DEDUP_REMOVED lines=18> */
.L_x_8971:
        /* <DEDUP_REMOVED lines=13> */
.L_x_8973:
[----:B------:R-:W-:Y:S05]  /*eac0*/  BSYNC.RECONVERGENT B2 ;  /* 0x0000000000027941 */ /* 0x000fea0003800200 */
.L_x_8972:
        /* <DEDUP_REMOVED lines=43> */
.L_x_8970:
[----:B------:R-:W-:Y:S05]  /*ed80*/  BSYNC.RECONVERGENT B1 ;  /* 0x0000000000017941 */ /* 0x000fea0003800200 */
.L_x_8969:
[----:B------:R-:W-:Y:S01]  /*ed90*/  ISETP.NE.AND P3, PT, R91, 0x1, PT ;  /* 0x000000015b00780c */ /* 0x000fe20003f65270 */
[----:B------:R-:W-:Y:S01]  /*eda0*/  BSSY.RECONVERGENT B1, `(.L_x_8974) ;  /* 0x0000048000017945 */ /* 0x000fe20003800200 */
[----:B------:R-:W-:Y:S01]  /*edb0*/  I2FP.F32.U32 R63, R63 ;  /* 0x0000003f003f7245 */ /* 0x000fe20000201000 */
[----:B------:R-:W-:Y:S02]  /*edc0*/  IMAD.MOV.U32 R89, RZ, RZ, 0x2 ;  /* 0x00000002ff597424 */ /* 0x000fe400078e00ff */
[----:B------:R-:W-:Y:S02]  /*edd0*/  IMAD.MOV.U32 R87, RZ, RZ, R86 ;  /* 0x000000ffff577224 */ /* 0x000fe400078e0056 */
[----:B------:R-:W-:Y:S01]  /*ede0*/  FFMA.FTZ R88, R63, R60, 1.1641532182693481445e-10 ;  /* 0x2f0000003f587423 */ /* 0x000fe2000001003c */
[----:B------:R-:W-:-:S04]  /*edf0*/  HADD2.F32 R63, -RZ, R66.H0_H0 ;  /* 0x20000042ff3f7230 */ /* 0x000fc80000004100 */
        /* <DEDUP_REMOVED lines=10> */
.L_x_8976:
        /* <DEDUP_REMOVED lines=13> */
.L_x_8978:
[----:B------:R-:W-:Y:S05]  /*ef70*/  BSYNC.RECONVERGENT B2 ;  /* 0x0000000000027941 */ /* 0x000fea0003800200 */
.L_x_8977:
        /* <DEDUP_REMOVED lines=42> */
.L_x_8975:
[----:B------:R-:W-:Y:S05]  /*f220*/  BSYNC.RECONVERGENT B1 ;  /* 0x0000000000017941 */ /* 0x000fea0003800200 */
.L_x_8974:
        /* <DEDUP_REMOVED lines=17> */
.L_x_8981:
        /* <DEDUP_REMOVED lines=13> */
.L_x_8983:
[----:B------:R-:W-:Y:S05]  /*f410*/  BSYNC.RECONVERGENT B2 ;  /* 0x0000000000027941 */ /* 0x000fea0003800200 */
.L_x_8982:
        /* <DEDUP_REMOVED lines=42> */
.L_x_8980:
[----:B------:R-:W-:Y:S05]  /*f6c0*/  BSYNC.RECONVERGENT B1 ;  /* 0x0000000000017941 */ /* 0x000fea0003800200 */
.L_x_8979:
        /* <DEDUP_REMOVED lines=17> */
.L_x_8986:
        /* <DEDUP_REMOVED lines=13> */
.L_x_8988:
[----:B------:R-:W-:Y:S05]  /*f8b0*/  BSYNC.RECONVERGENT B2 ;  /* 0x0000000000027941 */ /* 0x000fea0003800200 */
.L_x_8987:
        /* <DEDUP_REMOVED lines=42> */
.L_x_8985:
[----:B------:R-:W-:Y:S05]  /*fb60*/  BSYNC.RECONVERGENT B1 ;  /* 0x0000000000017941 */ /* 0x000fea0003800200 */
.L_x_8984:
[----:B------:R-:W-:Y:S01]  /*fb70*/  I2FP.F32.U32 R89, R89 ;  /* 0x0000005900597245 */ /* 0x000fe20000201000 */
[----:B------:R-:W-:Y:S01]  /*fb80*/  FMUL.FTZ R61, R61, UR7 ;  /* 0x000000073d3d7c20 */ /* 0x000fe20008410000 */
[----:B------:R-:W-:Y:S01]  /*fb90*/  P2R R93, PR, RZ, 0x2 ;  /* 0x00000002ff5d7803 */ /* 0x000fe20000000000 */
[----:B------:R-:W-:Y:S01]  /*fba0*/  HADD2.F32 R91, -RZ, R67.H1_H1 ;  /* 0x30000043ff5b7230 */ /* 0x000fe20000004100 */
[----:B------:R-:W-:Y:S01]  /*fbb0*/  ISETP.NE.AND P1, PT, R77, RZ, PT ;  /* 0x000000ff4d00720c */ /* 0x000fe20003f25270 */
[----:B------:R-:W-:Y:S01]  /*fbc0*/  FFMA.FTZ R88, R89, R60, 1.1641532182693481445e-10 ;  /* 0x2f00000059587423 */ /* 0x000fe2000001003c */
[----:B------:R-:W-:Y:S01]  /*fbd0*/  FMUL.FTZ R60, R66, UR7 ;  /* 0x00000007423c7c20 */ /* 0x000fe20008410000 */
[----:B------:R-:W-:Y:S01]  /*fbe0*/  P2R R95, PR, RZ, 0x1 ;  /* 0x00000001ff5f7803 */ /* 0x000fe20000000000 */
[----:B------:R-:W-:Y:S01]  /*fbf0*/  FMUL.FTZ R64, R64, UR7 ;  /* 0x0000000740407c20 */ /* 0x000fe20008410000 */
[----:B------:R-:W-:Y:S01]  /*fc00*/  ISETP.NE.AND P0, PT, R83, RZ, PT ;  /* 0x000000ff5300720c */ /* 0x000fe20003f05270 */
[----:B------:R-:W-:Y:S01]  /*fc10*/  FMUL.FTZ R63, R63, UR7 ;  /* 0x000000073f3f7c20 */ /* 0x000fe20008410000 */
[----:B------:R-:W-:Y:S01]  /*fc20*/  FMUL.FTZ R67, R65, UR7 ;  /* 0x0000000741437c20 */ /* 0x000fe20008410000 */
[----:B------:R-:W-:Y:S01]  /*fc30*/  FSEL R65, R60, RZ, P3 ;  /* 0x000000ff3c417208 */ /* 0x000fe20001800000 */
[----:B------:R-:W-:Y:S01]  /*fc40*/  FMUL.FTZ R94, R94, UR7 ;  /* 0x000000075e5e7c20 */ /* 0x000fe20008410000 */
[----:B------:R-:W-:Y:S01]  /*fc50*/  ISETP.NE.AND P5, PT, R85, RZ, PT ;  /* 0x000000ff5500720c */ /* 0x000fe20003fa5270 */
[----:B------:R-:W-:Y:S01]  /*fc60*/  FMUL.FTZ R62, R62, UR7 ;  /* 0x000000073e3e7c20 */ /* 0x000fe20008410000 */
[----:B------:R-:W-:Y:S01]  /*fc70*/  FSEL R60, R61, RZ, P1 ;  /* 0x000000ff3d3c7208 */ /* 0x000fe20000800000 */
[----:B------:R-:W-:Y:S01]  /*fc80*/  FMUL.FTZ R91, R91, UR7 ;  /* 0x000000075b5b7c20 */ /* 0x000fe20008410000 */
[----:B------:R-:W-:-:S02]  /*fc90*/  ISETP.NE.AND P1, PT, R93, RZ, PT ;  /* 0x000000ff5d00720c */ /* 0x000fc40003f25270 */
[----:B------:R-:W-:Y:S02]  /*fca0*/  FSEL R61, R64, RZ, P0 ;  /* 0x000000ff403d7208 */ /* 0x000fe40000000000 */
[----:B------:R-:W-:Y:S02]  /*fcb0*/  FSEL R64, R63, RZ, P2 ;  /* 0x000000ff3f407208 */ /* 0x000fe40001000000 */
[----:B------:R-:W-:Y:S02]  /*fcc0*/  FSEL R63, R67, RZ, P5 ;  /* 0x000000ff433f7208 */ /* 0x000fe40002800000 */
[----:B------:R-:W-:Y:S02]  /*fcd0*/  ISETP.NE.AND P6, PT, R84, RZ, PT ;  /* 0x000000ff5400720c */ /* 0x000fe40003fc5270 */
[----:B------:R-:W-:Y:S02]  /*fce0*/  FSETP.GTU.FTZ.AND P5, PT, R88, R79, PT ;  /* 0x0000004f5800720b */ /* 0x000fe40003fbc000 */
        /* <DEDUP_REMOVED lines=13> */
.L_x_8948:
[----:B------:R-:W-:Y:S01]  /*fdc0*/  ISETP.NE.AND P6, PT, R83, RZ, PT ;  /* 0x000000ff5300720c */ /* 0x000fe20003fc5270 */
[----:B------:R-:W0:Y:S01]  /*fdd0*/  LDC.64 R88, c[0x0][0x3a8] ;  /* 0x0000ea00ff587b82 */ /* 0x000e220000000a00 */
[----:B------:R-:W-:Y:S02]  /*fde0*/  SEL R91, RZ, 0x1000000, !P5 ;  /* 0x01000000ff5b7807 */ /* 0x000fe40006800000 */
[----:B------:R-:W-:Y:S02]  /*fdf0*/  SEL R83, RZ, 0x10000, !P4 ;  /* 0x00010000ff537807 */ /* 0x000fe40006000000 */
[----:B------:R-:W-:Y:S02]  /*fe00*/  ISETP.NE.AND P5, PT, R84, RZ, PT ;  /* 0x000000ff5400720c */ /* 0x000fe40003fa5270 */
[----:B------:R-:W-:Y:S02]  /*fe10*/  ISETP.NE.AND P4, PT, R85, RZ, PT ;  /* 0x000000ff5500720c */ /* 0x000fe40003f85270 */
        /* <DEDUP_REMOVED lines=19> */
[----:B0-----:R-:W0:Y:S01]  /*ff50*/  LDC.64 R84, c[0x0][0x3b8] ;  /* 0x0000ee00ff547b82 */ /* 0x001e220000000a00 */
        /* <DEDUP_REMOVED lines=18> */
.L_x_8989:
[----:B------:R-:W-:Y:S01]  /*10080*/  IMAD.MOV.U32 R83, RZ, RZ, R78 ;  /* 0x000000ffff537224 */ /* 0x000fe200078e004e */
[----:B------:R-:W-:-:S07]  /*10090*/  IADD3 R76, PT, PT, R76, 0x80, RZ ;  /* 0x000000804c4c7810 */ /* 0x000fce0007ffe0ff */
.L_x_8866:
[----:B------:R-:W-:Y:S05]  /*100a0*/  BSYNC.RECONVERGENT B0 ;  /* 0x0000000000007941 */ /* 0x000fea0003800200 */
.L_x_8865:
        /* <DEDUP_REMOVED lines=35> */
.L_x_8995:
        /* <DEDUP_REMOVED lines=13> */
.L_x_8997:
[----:B------:R-:W-:Y:S05]  /*103b0*/  BSYNC.RECONVERGENT B2 ;  /* 0x0000000000027941 */ /* 0x000fea0003800200 */
.L_x_8996:
        /* <DEDUP_REMOVED lines=41> */
.L_x_8994:
[----:B------:R-:W-:Y:S05]  /*10650*/  BSYNC.RECONVERGENT B1 ;  /* 0x0000000000017941 */ /* 0x000fea0003800200 */
.L_x_8993:
        /* <DEDUP_REMOVED lines=22> */
.L_x_9000:
        /* <DEDUP_REMOVED lines=13> */
.L_x_9002:
[----:B------:R-:W-:Y:S05]  /*10890*/  BSYNC.RECONVERGENT B2 ;  /* 0x0000000000027941 */ /* 0x000fea0003800200 */
.L_x_9001:
        /* <DEDUP_REMOVED lines=42> */
.L_x_8999:
[----:B------:R-:W-:Y:S05]  /*10b40*/  BSYNC.RECONVERGENT B1 ;  /* 0x0000000000017941 */ /* 0x000fea0003800200 */
.L_x_8998:
        /* <DEDUP_REMOVED lines=23> */
.L_x_9005:
        /* <DEDUP_REMOVED lines=13> */
.L_x_9007:
[----:B------:R-:W-:Y:S05]  /*10d90*/  BSYNC.RECONVERGENT B2 ;  /* 0x0000000000027941 */ /* 0x000fea0003800200 */
.L_x_9006:
        /* <DEDUP_REMOVED lines=42> */
.L_x_9004:
[----:B------:R-:W-:Y:S05]  /*11040*/  BSYNC.RECONVERGENT B1 ;  /* 0x0000000000017941 */ /* 0x000fea0003800200 */
.L_x_9003:
        /* <DEDUP_REMOVED lines=19> */
.L_x_9010:
        /* <DEDUP_REMOVED lines=13> */
.L_x_9012:
[----:B------:R-:W-:Y:S05]  /*11250*/  BSYNC.RECONVERGENT B2 ;  /* 0x0000000000027941 */ /* 0x000fea0003800200 */
.L_x_9011:
        /* <DEDUP_REMOVED lines=42> */
.L_x_9009:
[----:B------:R-:W-:Y:S05]  /*11500*/  BSYNC.RECONVERGENT B1 ;  /* 0x0000000000017941 */ /* 0x000fea0003800200 */
.L_x_9008:
[----:B------:R-:W-:Y:S01]  /*11510*/  I2FP.F32.U32 R13, R13 ;  /* 0x0000000d000d7245 */ /* 0x000fe20000201000 */
[----:B------:R-:W-:Y:S01]  /*11520*/  HADD2.F32 R14, -RZ, R40.H1_H1 ;  /* 0x30000028ff0e7230 */ /* 0x000fe20000004100 */
[----:B------:R-:W-:Y:S01]  /*11530*/  BSSY.RECONVERGENT B1, `(.L_x_9013) ;  /* 0x000004d000017945 */ /* 0x000fe20003800200 */
[----:B------:R-:W-:Y:S02]  /*11540*/  IMAD.MOV.U32 R70, RZ, RZ, 0x2 ;  /* 0x00000002ff467424 */ /* 0x000fe400078e00ff */
[----:B------:R-:W-:Y:S01]  /*11550*/  FFMA.FTZ R12, R13, R94, 1.1641532182693481445e-10 ;  /* 0x2f0000000d0c7423 */ /* 0x000fe2000001005e */
[----:B------:R-:W-:Y:S01]  /*11560*/  FMUL.FTZ R14, R14, R83 ;  /* 0x000000530e0e7220 */ /* 0x000fe20000410000 */
[----:B------:R-:W-:-:S03]  /*11570*/  MOV R13, R86 ;  /* 0x00000056000d7202 */ /* 0x000fc60000000f00 */
[----:B------:R-:W-:Y:S02]  /*11580*/  FSETP.GTU.FTZ.AND P2, PT, R12, R81, PT ;  /* 0x000000510c00720b */ /* 0x000fe40003f5c000 */
        /* <DEDUP_REMOVED lines=15> */
.L_x_9015:
        /* <DEDUP_REMOVED lines=13> */
.L_x_9017:
[----:B------:R-:W-:Y:S05]  /*11750*/  BSYNC.RECONVERGENT B2 ;  /* 0x0000000000027941 */ /* 0x000fea0003800200 */
.L_x_9016:
        /* <DEDUP_REMOVED lines=42> */
.L_x_9014:
[----:B------:R-:W-:Y:S05]  /*11a00*/  BSYNC.RECONVERGENT B1 ;  /* 0x0000000000017941 */ /* 0x000fea0003800200 */
.L_x_9013:
[----:B------:R-:W-:Y:S01]  /*11a10*/  ISETP.NE.AND P2, PT, R70, 0x1, PT ;  /* 0x000000014600780c */ /* 0x000fe20003f45270 */
[----:B------:R-:W-:Y:S01]  /*11a20*/  HADD2.F32 R14, -RZ, R73.H0_H0 ;  /* 0x20000049ff0e7230 */ /* 0x000fe20000004100 */
        /* <DEDUP_REMOVED lines=17> */
.L_x_9020:
        /* <DEDUP_REMOVED lines=13> */
.L_x_9022:
[----:B------:R-:W-:Y:S05]  /*11c10*/  BSYNC.RECONVERGENT B2 ;  /* 0x0000000000027941 */ /* 0x000fea0003800200 */
.L_x_9021:
        /* <DEDUP_REMOVED lines=42> */
.L_x_9019:
[----:B------:R-:W-:Y:S05]  /*11ec0*/  BSYNC.RECONVERGENT B1 ;  /* 0x0000000000017941 */ /* 0x000fea0003800200 */
.L_x_9018:
[----:B------:R-:W-:Y:S01]  /*11ed0*/  I2FP.F32.U32 R13, R13 ;  /* 0x0000000d000d7245 */ /* 0x000fe20000201000 */
[----:B------:R-:W-:Y:S01]  /*11ee0*/  HADD2.F32 R70, -RZ, R41.H0_H0 ;  /* 0x20000029ff467230 */ /* 0x000fe20000004100 */
[----:B------:R-:W-:Y:S01]  /*11ef0*/  FSEL R15, R12, RZ, P4 ;  /* 0x000000ff0c0f7208 */ /* 0x000fe20002000000 */
[----:B------:R-:W-:Y:S01]  /*11f00*/  BSSY.RECONVERGENT B1, `(.L_x_9023) ;  /* 0x000004d000017945 */ /* 0x000fe20003800200 */
[----:B------:R-:W-:Y:S02]  /*11f10*/  IMAD.MOV.U32 R80, RZ, RZ, 0x2 ;  /* 0x00000002ff507424 */ /* 0x000fe400078e00ff */
        /* <DEDUP_REMOVED lines=19> */
.L_x_9025:
        /* <DEDUP_REMOVED lines=13> */
.L_x_9027:
[----:B------:R-:W-:Y:S05]  /*12120*/  BSYNC.RECONVERGENT B2 ;  /* 0x0000000000027941 */ /* 0x000fea0003800200 */
.L_x_9026:
        /* <DEDUP_REMOVED lines=42> */
.L_x_9024:
[----:B------:R-:W-:Y:S05]  /*123d0*/  BSYNC.RECONVERGENT B1 ;  /* 0x0000000000017941 */ /* 0x000fea0003800200 */
.L_x_9023:
        /* <DEDUP_REMOVED lines=19> */
.L_x_9030:
        /* <DEDUP_REMOVED lines=13> */
.L_x_9032:
[----:B------:R-:W-:Y:S05]  /*125e0*/  BSYNC.RECONVERGENT B2 ;  /* 0x0000000000027941 */ /* 0x000fea0003800200 */
.L_x_9031:
        /* <DEDUP_REMOVED lines=42> */
.L_x_9029:
[----:B------:R-:W-:Y:S05]  /*12890*/  BSYNC.RECONVERGENT B1 ;  /* 0x0000000000017941 */ /* 0x000fea0003800200 */
.L_x_9028:
        /* <DEDUP_REMOVED lines=24> */
.L_x_9035:
        /* <DEDUP_REMOVED lines=13> */
.L_x_9037:
[----:B------:R-:W-:Y:S05]  /*12af0*/  BSYNC.RECONVERGENT B2 ;  /* 0x0000000000027941 */ /* 0x000fea0003800200 */
.L_x_9036:
        /* <DEDUP_REMOVED lines=42> */
.L_x_9034:
[----:B------:R-:W-:Y:S05]  /*12da0*/  BSYNC.RECONVERGENT B1 ;  /* 0x0000000000017941 */ /* 0x000fea0003800200 */
.L_x_9033:
        /* <DEDUP_REMOVED lines=18> */
.L_x_9040:
        /* <DEDUP_REMOVED lines=13> */
.L_x_9042:
[----:B------:R-:W-:Y:S05]  /*12fa0*/  BSYNC.RECONVERGENT B2 ;  /* 0x0000000000027941 */ /* 0x000fea0003800200 */
.L_x_9041:
        /* <DEDUP_REMOVED lines=43> */
.L_x_9039:
[----:B------:R-:W-:Y:S05]  /*13260*/  BSYNC.RECONVERGENT B1 ;  /* 0x0000000000017941 */ /* 0x000fea0003800200 */
.L_x_9038:
        /* <DEDUP_REMOVED lines=24> */
.L_x_9045:
        /* <DEDUP_REMOVED lines=13> */
.L_x_9047:
[----:B------:R-:W-:Y:S05]  /*134c0*/  BSYNC.RECONVERGENT B2 ;  /* 0x0000000000027941 */ /* 0x000fea0003800200 */
.L_x_9046:
        /* <DEDUP_REMOVED lines=42> */
.L_x_9044:
[----:B------:R-:W-:Y:S05]  /*13770*/  BSYNC.RECONVERGENT B1 ;  /* 0x0000000000017941 */ /* 0x000fea0003800200 */
.L_x_9043:
        /* <DEDUP_REMOVED lines=18> */
.L_x_9050:
        /* <DEDUP_REMOVED lines=13> */
.L_x_9052:
[----:B------:R-:W-:Y:S05]  /*13970*/  BSYNC.RECONVERGENT B2 ;  /* 0x0000000000027941 */ /* 0x000fea0003800200 */
.L_x_9051:
        /* <DEDUP_REMOVED lines=42> */
.L_x_9049:
[----:B------:R-:W-:Y:S05]  /*13c20*/  BSYNC.RECONVERGENT B1 ;  /* 0x0000000000017941 */ /* 0x000fea0003800200 */
.L_x_9048:
        /* <DEDUP_REMOVED lines=24> */
.L_x_9055:
        /* <DEDUP_REMOVED lines=13> */
.L_x_9057:
[----:B------:R-:W-:Y:S05]  /*13e80*/  BSYNC.RECONVERGENT B2 ;  /* 0x0000000000027941 */ /* 0x000fea0003800200 */
.L_x_9056:
        /* <DEDUP_REMOVED lines=42> */
.L_x_9054:
[----:B------:R-:W-:Y:S05]  /*14130*/  BSYNC.RECONVERGENT B1 ;  /* 0x0000000000017941 */ /* 0x000fea0003800200 */
.L_x_9053:
        /* <DEDUP_REMOVED lines=18> */
.L_x_9060:
        /* <DEDUP_REMOVED lines=13> */
.L_x_9062:
[----:B------:R-:W-:Y:S05]  /*14330*/  BSYNC.RECONVERGENT B2 ;  /* 0x0000000000027941 */ /* 0x000fea0003800200 */
.L_x_9061:
        /* <DEDUP_REMOVED lines=42> */
.L_x_9059:
[----:B------:R-:W-:Y:S05]  /*145e0*/  BSYNC.RECONVERGENT B1 ;  /* 0x0000000000017941 */ /* 0x000fea0003800200 */
.L_x_9058:
        /* <DEDUP_REMOVED lines=23> */
.L_x_9065:
        /* <DEDUP_REMOVED lines=13> */
.L_x_9067:
[----:B------:R-:W-:Y:S05]  /*14830*/  BSYNC.RECONVERGENT B2 ;  /* 0x0000000000027941 */ /* 0x000fea0003800200 */
.L_x_9066:
        /* <DEDUP_REMOVED lines=41> */
[----:B------:R-:W-:Y:S02]  /*14ad0*/  LOP3.LUT R90, R90, UR36, R89, 0x96, !PT ;  /* 0x000000245a5a7c12 */ /* 0x000fe4000f8e9659 */
[----:B------:R-:W-:-:S07]  /*14ae0*/  MOV R78, R88 ;  /* 0x00000058004e7202 */ /* 0x000fce0000000f00 */
.L_x_9064:
[----:B------:R-:W-:Y:S05]  /*14af0*/  BSYNC.RECONVERGENT B1 ;  /* 0x0000000000017941 */ /* 0x000fea0003800200 */
.L_x_9063:
        /* <DEDUP_REMOVED lines=18> */
.L_x_9070:
        /* <DEDUP_REMOVED lines=15> */
.L_x_9072:
[----:B------:R-:W-:Y:S05]  /*14d10*/  BSYNC.RECONVERGENT B2 ;  /* 0x0000000000027941 */ /* 0x000fea0003800200 */
.L_x_9071:
        /* <DEDUP_REMOVED lines=42> */
.L_x_9069:
[----:B------:R-:W-:Y:S05]  /*14fc0*/  BSYNC.RECONVERGENT B1 ;  /* 0x0000000000017941 */ /* 0x000fea0003800200 */
.L_x_9068:
[----:B------:R-:W-:Y:S01]  /*14fd0*/  I2FP.F32.U32 R89, R89 ;  /* 0x0000005900597245 */ /* 0x000fe20000201000 */
[----:B------:R-:W-:-:S04]  /*14fe0*/  HADD2.F32 R88, -RZ, R43.H1_H1 ;  /* 0x3000002bff587230 */ /* 0x000fc80000004100 */
[----:B------:R-:W-:Y:S01]  /*14ff0*/  FFMA.FTZ R94, R89, R94, 1.1641532182693481445e-10 ;  /* 0x2f000000595e7423 */ /* 0x000fe2000001005e */
[----:B------:R-:W-:Y:S01]  /*15000*/  FMUL.FTZ R83, R88, R83 ;  /* 0x0000005358537220 */ /* 0x000fe20000410000 */
[----:B------:R-:W-:-:S03]  /*15010*/  FSEL R88, R75, RZ, P5 ;  /* 0x000000ff4b587208 */ /* 0x000fc60002800000 */
[----:B------:R-:W-:-:S04]  /*15020*/  FSETP.GTU.FTZ.AND P6, PT, R94, R81, PT ;  /* 0x000000515e00720b */ /* 0x000fc80003fdc000 */
[----:B------:R-:W-:Y:S02]  /*15030*/  FSEL R83, R83, RZ, !P6 ;  /* 0x000000ff53537208 */ /* 0x000fe40007000000 */
[----:B------:R-:W-:-:S03]  /*15040*/  SEL R81, RZ, 0x1, P6 ;  /* 0x00000001ff517807 */ /* 0x000fc60003000000 */
[----:B------:R-:W-:-:S04]  /*15050*/  FADD.FTZ R75, R83, R88 ;  /* 0x00000058534b7221 */ /* 0x000fc80000010000 */
[----:B------:R-:W-:Y:S01]  /*15060*/  @P1 FADD.FTZ R75, R51, R75 ;  /* 0x0000004b334b1221 */ /* 0x000fe20000010000 */
[----:B------:R-:W-:Y:S06]  /*15070*/  BRA `(.L_x_9073) ;  /* 0x0000002400ec7947 */ /* 0x000fec0003800000 */
.L_x_8992:
[----:B------:R-:W-:Y:S01]  /*15080*/  ISETP.NE.AND P2, PT, R87, 0x1, PT ;  /* 0x000000015700780c */ /* 0x000fe20003f45270 */
[----:B------:R-:W-:Y:S01]  /*15090*/  BSSY.RECONVERGENT B1, `(.L_x_9074) ;  /* 0x0000046000017945 */ /* 0x000fe20003800200 */
[----:B-12---:R-:W-:Y:S02]  /*150a0*/  HFMA2 R79, -RZ, RZ, 0, 1.1920928955078125e-07 ;  /* 0x00000002ff4f7431 */ /* 0x006fe400000001ff */
[----:B---3--:R-:W-:Y:S01]  /*150b0*/  IMAD.MOV.U32 R68, RZ, RZ, R86 ;  /* 0x000000ffff447224 */ /* 0x008fe200078e0056 */
        /* <DEDUP_REMOVED lines=12> */
.L_x_9076:
        /* <DEDUP_REMOVED lines=13> */
.L_x_9078:
[----:B------:R-:W-:Y:S05]  /*15250*/  BSYNC.RECONVERGENT B2 ;  /* 0x0000000000027941 */ /* 0x000fea0003800200 */
.L_x_9077:
        /* <DEDUP_REMOVED lines=41> */
.L_x_9075:
[----:B------:R-:W-:Y:S05]  /*154f0*/  BSYNC.RECONVERGENT B1 ;  /* 0x0000000000017941 */ /* 0x000fea0003800200 */
.L_x_9074:
[----:B------:R-:W0:Y:S01]  /*15500*/  LDC R83, c[0x0][0x404] ;  /* 0x00010100ff537b82 */ /* 0x000e220000000800 */
[----:B------:R-:W-:Y:S01]  /*15510*/  I2FP.F32.U32 R69, R68 ;  /* 0x0000004400457245 */ /* 0x000fe20000201000 */
[----:B------:R-:W-:Y:S01]  /*15520*/  HFMA2 R68, -RZ, RZ, 0.1171875, 0 ;  /* 0x2f800000ff447431 */ /* 0x000fe200000001ff */
[----:B------:R-:W-:Y:S01]  /*15530*/  ISETP.NE.AND P2, PT, R79, 0x1, PT ;  /* 0x000000014f00780c */ /* 0x000fe20003f45270 */
[----:B------:R-:W-:Y:S01]  /*15540*/  BSSY.RECONVERGENT B1, `(.L_x_9079) ;  /* 0x0000048000017945 */ /* 0x000fe20003800200 */
[----:B------:R-:W-:Y:S01]  /*15550*/  IMAD.MOV.U32 R85, RZ, RZ, 0x2 ;  /* 0x00000002ff557424 */ /* 0x000fe200078e00ff */
[----:B------:R-:W-:Y:S01]  /*15560*/  MOV R71, R86 ;  /* 0x0000005600477202 */ /* 0x000fe20000000f00 */
        /* <DEDUP_REMOVED lines=13> */
.L_x_9081:
        /* <DEDUP_REMOVED lines=13> */
.L_x_9083:
[----:B------:R-:W-:Y:S05]  /*15710*/  BSYNC.RECONVERGENT B2 ;  /* 0x0000000000027941 */ /* 0x000fea0003800200 */
.L_x_9082:
        /* <DEDUP_REMOVED lines=42> */
.L_x_9080:
[----:B------:R-:W-:Y:S05]  /*159c0*/  BSYNC.RECONVERGENT B1 ;  /* 0x0000000000017941 */ /* 0x000fea0003800200 */
.L_x_9079:
        /* <DEDUP_REMOVED lines=18> */
.L_x_9086:
        /* <DEDUP_REMOVED lines=13> */
.L_x_9088:
[----:B------:R-:W-:Y:S05]  /*15bc0*/  BSYNC.RECONVERGENT B2 ;  /* 0x0000000000027941 */ /* 0x000fea0003800200 */
.L_x_9087:
        /* <DEDUP_REMOVED lines=43> */
.L_x_9085:
[----:B------:R-:W-:Y:S05]  /*15e80*/  BSYNC.RECONVERGENT B1 ;  /* 0x0000000000017941 */ /* 0x000fea0003800200 */
.L_x_9084:
[----:B------:R-:W-:Y:S01]  /*15e90*/  ISETP.NE.AND P2, PT, R87, 0x1, PT ;  /* 0x000000015700780c */ /* 0x000fe20003f45270 */
[----:B------:R-:W-:Y:S01]  /*15ea0*/  BSSY.RECONVERGENT B1, `(.L_x_9089) ;  /* 0x0000049000017945 */ /* 0x000fe20003800200 */
[----:B------:R-:W-:Y:S01]  /*15eb0*/  I2FP.F32.U32 R71, R71 ;  /* 0x0000004700477245 */ /* 0x000fe20000201000 */
[----:B------:R-:W-:Y:S02]  /*15ec0*/  HFMA2 R89, -RZ, RZ, 0, 1.1920928955078125e-07 ;  /* 0x00000002ff597431 */ /* 0x000fe400000001ff */
[----:B------:R-:W-:Y:S02]  /*15ed0*/  HADD2.F32 R70, -RZ, R73.H0_H0 ;  /* 0x20000049ff467230 */ /* 0x000fe40000004100 */
        /* <DEDUP_REMOVED lines=13> */
.L_x_9091:
        /* <DEDUP_REMOVED lines=13> */
.L_x_9093:
[----:B------:R-:W-:Y:S05]  /*16080*/  BSYNC.RECONVERGENT B2 ;  /* 0x0000000000027941 */ /* 0x000fea0003800200 */
.L_x_9092:
        /* <DEDUP_REMOVED lines=42> */
.L_x_9090:
[----:B------:R-:W-:Y:S05]  /*16330*/  BSYNC.RECONVERGENT B1 ;  /* 0x0000000000017941 */ /* 0x000fea0003800200 */
.L_x_9089:
        /* <DEDUP_REMOVED lines=18> */
.L_x_9096:
        /* <DEDUP_REMOVED lines=13> */
.L_x_9098:
[----:B------:R-:W-:Y:S05]  /*16530*/  BSYNC.RECONVERGENT B2 ;  /* 0x0000000000027941 */ /* 0x000fea0003800200 */
.L_x_9097:
        /* <DEDUP_REMOVED lines=43> */
.L_x_9095:
[----:B------:R-:W-:Y:S05]  /*167f0*/  BSYNC.RECONVERGENT B1 ;  /* 0x0000000000017941 */ /* 0x000fea0003800200 */
.L_x_9094:
        /* <DEDUP_REMOVED lines=17> */
.L_x_9101:
        /* <DEDUP_REMOVED lines=13> */
.L_x_9103:
[----:B------:R-:W-:Y:S05]  /*169e0*/  BSYNC.RECONVERGENT B2 ;  /* 0x0000000000027941 */ /* 0x000fea0003800200 */
.L_x_9102:
        /* <DEDUP_REMOVED lines=42> */
.L_x_9100:
[----:B------:R-:W-:Y:S05]  /*16c90*/  BSYNC.RECONVERGENT B1 ;  /* 0x0000000000017941 */ /* 0x000fea0003800200 */
.L_x_9099:
[----:B------:R-:W-:Y:S01]  /*16ca0*/  ISETP.NE.AND P4, PT, R89, 0x1, PT ;  /* 0x000000015900780c */ /* 0x000fe20003f85270 */
[----:B------:R-:W-:Y:S01]  /*16cb0*/  BSSY.RECONVERGENT B1, `(.L_x_9104) ;  /* 0x0000048000017945 */ /* 0x000fe20003800200 */
[----:B------:R-:W-:Y:S01]  /*16cc0*/  I2FP.F32.U32 R87, R87 ;  /* 0x0000005700577245 */ /* 0x000fe20000201000 */
[----:B------:R-:W-:Y:S01]  /*16cd0*/  HADD2.F32 R94, -RZ, R74.H1_H1 ;  /* 0x3000004aff5e7230 */ /* 0x000fe20000004100 */
        /* <DEDUP_REMOVED lines=13> */
.L_x_9106:
        /* <DEDUP_REMOVED lines=13> */
.L_x_9108:
[----:B------:R-:W-:Y:S05]  /*16e80*/  BSYNC.RECONVERGENT B2 ;  /* 0x0000000000027941 */ /* 0x000fea0003800200 */
.L_x_9107:
        /* <DEDUP_REMOVED lines=42> */
.L_x_9105:
[----:B------:R-:W-:Y:S05]  /*17130*/  BSYNC.RECONVERGENT B1 ;  /* 0x0000000000017941 */ /* 0x000fea0003800200 */
.L_x_9104:
        /* <DEDUP_REMOVED lines=17> */
.L_x_9111:
        /* <DEDUP_REMOVED lines=13> */
.L_x_9113:
[----:B------:R-:W-:Y:S05]  /*17320*/  BSYNC.RECONVERGENT B2 ;  /* 0x0000000000027941 */ /* 0x000fea0003800200 */
.L_x_9112:
        /* <DEDUP_REMOVED lines=39> */
[----:B------:R-:W-:Y:S02]  /*175a0*/  LOP3.LUT R90, R90, UR36, R89, 0x96, !PT ;  /* 0x000000245a5a7c12 */ /* 0x000fe4000f8e9659 */
[----:B------:R-:W-:Y:S01]  /*175b0*/  MOV R89, R78 ;  /* 0x0000004e00597202 */ /* 0x000fe20000000f00 */
[----:B------:R-:W-:-:S07]  /*175c0*/  IMAD.MOV.U32 R78, RZ, RZ, R88 ;  /* 0x000000ffff4e7224 */ /* 0x000fce00078e0058 */
.L_x_9110:
[----:B------:R-:W-:Y:S05]  /*175d0*/  BSYNC.RECONVERGENT B1 ;  /* 0x0000000000017941 */ /* 0x000fea0003800200 */
.L_x_9109:
[----:B------:R-:W-:Y:S01]  /*175e0*/  I2FP.F32.U32 R89, R89 ;  /* 0x0000005900597245 */ /* 0x000fe20000201000 */
[----:B------:R-:W-:Y:S01]  /*175f0*/  FMUL.FTZ R69, R69, UR7 ;  /* 0x0000000745457c20 */ /* 0x000fe20008410000 */
[----:B------:R-:W-:Y:S01]  /*17600*/  P2R R93, PR, RZ, 0x2 ;  /* 0x00000002ff5d7803 */ /* 0x000fe20000000000 */
[----:B------:R-:W-:Y:S01]  /*17610*/  FMUL.FTZ R72, R72, UR7 ;  /* 0x0000000748487c20 */ /* 0x000fe20008410000 */
[----:B------:R-:W-:Y:S01]  /*17620*/  ISETP.NE.AND P1, PT, R77, RZ, PT ;  /* 0x000000ff4d00720c */ /* 0x000fe20003f25270 */
[----:B------:R-:W-:Y:S01]  /*17630*/  HADD2.F32 R91, -RZ, R75.H1_H1 ;  /* 0x3000004bff5b7230 */ /* 0x000fe20000004100 */
[----:B------:R-:W-:Y:S01]  /*17640*/  P2R R95, PR, RZ, 0x1 ;  /* 0x00000001ff5f7803 */ /* 0x000fe20000000000 */
[----:B------:R-:W-:Y:S01]  /*17650*/  FMUL.FTZ R71, R71, UR7 ;  /* 0x0000000747477c20 */ /* 0x000fe20008410000 */
[----:B------:R-:W-:Y:S01]  /*17660*/  ISETP.NE.AND P0, PT, R84, RZ, PT ;  /* 0x000000ff5400720c */ /* 0x000fe20003f05270 */
[----:B------:R-:W-:Y:S01]  /*17670*/  FFMA.FTZ R88, R89, R68, 1.1641532182693481445e-10 ;  /* 0x2f00000059587423 */ /* 0x000fe20000010044 */
        /* <DEDUP_REMOVED lines=26> */
[----:B------:R-:W-:-:S13]  /*17820*/  PLOP3.LUT P5, PT, P5, PT, PT, 0x8, 0x80 ;  /* 0x000000000080781c */ /* 0x000fda0002fae170 */
.L_x_9073:
        /* <DEDUP_REMOVED lines=13> */
[----:B------:R-:W-:Y:S01]  /*17900*/  LOP3.LUT R96, R96, R91, R83, 0xfe, !PT ;  /* 0x0000005b60607212 */ /* 0x000fe200078efe53 */
[----:B------:R-:W-:Y:S01]  /*17910*/  IMAD.MOV.U32 R83, RZ, RZ, R78 ;  /* 0x000000ffff537224 */ /* 0x000fe200078e004e */
[----:B------:R-:W-:Y:S01]  /*17920*/  SEL R95, RZ, 0x1, !P2 ;  /* 0x00000001ff5f7807 */ /* 0x000fe20005000000 */
[----:B0-----:R-:W-:Y:S01]  /*17930*/  IMAD.WIDE.U32 R88, R76, 0x20, R88 ;  /* 0x000000204c587825 */ /* 0x001fe200078e0058 */
[----:B------:R-:W-:-:S02]  /*17940*/  SEL R94, RZ, 0x1, !P1 ;  /* 0x00000001ff5e7807 */ /* 0x000fc40004800000 */
[----:B------:R-:W-:Y:S02]  /*17950*/  LOP3.LUT R95, R96, R95, RZ, 0xfc, !PT ;  /* 0x0000005f605f7212 */ /* 0x000fe400078efcff */
[----:B------:R-:W-:Y:S01]  /*17960*/  LOP3.LUT R94, R77, R94, RZ, 0xfc, !PT ;  /* 0x0000005e4d5e7212 */ /* 0x000fe200078efcff */
[----:B------:R3:W-:Y:S01]  /*17970*/  STG.E.128 desc[UR10][R88.64], R68 ;  /* 0x0000004458007986 */ /* 0x0007e2000c101d0a */
[----:B-1----:R-:W-:-:S03]  /*17980*/  IMAD.WIDE.U32 R84, R76, 0x8, R84 ;  /* 0x000000084c547825 */ /* 0x002fc600078e0054 */
[----:B------:R3:W-:Y:S04]  /*17990*/  STG.E.128 desc[UR10][R88.64+0x10], R72 ;  /* 0x0000104858007986 */ /* 0x0007e8000c101d0a */
[----:B------:R3:W-:Y:S01]  /*179a0*/  STG.E.64 desc[UR10][R84.64], R94 ;  /* 0x0000005e54007986 */ /* 0x0007e2000c101b0a */
[----:B------:R-:W-:Y:S05]  /*179b0*/  @!P0 BRA `(.L_x_8991) ;  /* 0x0000000000508947 */ /* 0x000fea0003800000 */
[----:B---3--:R-:W-:Y:S01]  /*179c0*/  SHF.L.U32 R84, R80, 0x10, RZ ;  /* 0x0000001050547819 */ /* 0x008fe200000006ff */
        /* <DEDUP_REMOVED lines=19> */
.L_x_8991:
[----:B------:R-:W-:Y:S05]  /*17b00*/  BSYNC.RECONVERGENT B0 ;  /* 0x0000000000007941 */ /* 0x000fea0003800200 */
.L_x_8990:
[----:B------:R-:W-:Y:S01]  /*17b10*/  FADD.FTZ R76, RZ, R52 ;  /* 0x00000034ff4c7221 */ /* 0x000fe20000010000 */
        /* <DEDUP_REMOVED lines=17> */
[----:B-12-4-:R-:W-:-:S04]  /*17c30*/  FADD.FTZ R79, R61, R76 ;  /* 0x0000004c3d4f7221 */ /* 0x016fc80000010000 */
        /* <DEDUP_REMOVED lines=16> */
[----:B------:R-:W3:Y:S02]  /*17d40*/  SHFL.BFLY PT, R76, R79, 0x2, 0x1f ;  /* 0x0c401f004f4c7f89 */ /* 0x000ee400000e0000 */
[----:B---3--:R-:W-:-:S05]  /*17d50*/  FADD.FTZ R84, R79, R76 ;  /* 0x0000004c4f547221 */ /* 0x008fca0000010000 */
[----:B------:R-:W0:Y:S02]  /*17d60*/  SHFL.BFLY PT, R85, R84, 0x4, 0x1f ;  /* 0x0c801f0054557f89 */ /* 0x000e2400000e0000 */
[----:B0-----:R-:W-:-:S05]  /*17d70*/  FADD.FTZ R85, R84, R85 ;  /* 0x0000005554557221 */ /* 0x001fca0000010000 */
[----:B------:R-:W0:Y:S02]  /*17d80*/  SHFL.BFLY PT, R76, R85, 0x8, 0x1f ;  /* 0x0d001f00554c7f89 */ /* 0x000e2400000e0000 */
[----:B0-----:R-:W-:-:S05]  /*17d90*/  FADD.FTZ R88, R85, R76 ;  /* 0x0000004c55587221 */ /* 0x001fca0000010000 */
[----:B------:R-:W0:Y:S02]  /*17da0*/  SHFL.BFLY PT, R89, R88, 0x10, 0x1f ;  /* 0x0e001f0058597f89 */ /* 0x000e2400000e0000 */
[----:B0-----:R-:W-:-:S04]  /*17db0*/  FADD.FTZ R89, R88, R89 ;  /* 0x0000005958597221 */ /* 0x001fc80000010000 */
[----:B------:R-:W-:Y:S01]  /*17dc0*/  FMUL.FTZ R78, R8, R89 ;  /* 0x00000059084e7220 */ /* 0x000fe20000410000 */
[----:B------:R-:W-:-:S03]  /*17dd0*/  LOP3.LUT R89, R0, 0x1f, RZ, 0xc0, !PT ;  /* 0x0000001f00597812 */ /* 0x000fc600078ec0ff */
        /* <DEDUP_REMOVED lines=57> */
[----:B0-----:R-:W-:Y:S01]  /*18170*/  FADD.FTZ R79, R84, R79 ;  /* 0x0000004f544f7221 */ /* 0x001fe20000010000 */
[----:B------:R-:W-:Y:S02]  /*18180*/  @!P1 LOP3.LUT R84, R76, 0x18, RZ, 0xc0, !PT ;  /* 0x000000184c549812 */ /* 0x000fe400078ec0ff */
[----:B------:R-:W-:Y:S02]  /*18190*/  CS2R R76, SRZ ;  /* 0x00000000004c7805 */ /* 0x000fe4000001ff00 */
[----:B------:R-:W0:Y:S02]  /*181a0*/  SHFL.BFLY PT, R88, R79, 0x8, 0x1f ;  /* 0x0d001f004f587f89 */ /* 0x000e2400000e0000 */
[----:B0-----:R-:W-:-:S05]  /*181b0*/  FADD.FTZ R88, R79, R88 ;  /* 0x000000584f587221 */ /* 0x001fca0000010000 */
[----:B------:R-:W0:Y:S02]  /*181c0*/  SHFL.BFLY PT, R85, R88, 0x10, 0x1f ;  /* 0x0e001f0058557f89 */ /* 0x000e2400000e0000 */
[----:B0-----:R-:W-:Y:S01]  /*181d0*/  FADD.FTZ R79, R88, R85 ;  /* 0x00000055584f7221 */ /* 0x001fe20000010000 */
[----:B------:R-:W-:Y:S01]  /*181e0*/  @!P2 LEA R88, R89, UR4, 0x3 ;  /* 0x000000045958ac11 */ /* 0x000fe2000f8e18ff */
[----:B------:R-:W-:Y:S01]  /*181f0*/  IMAD.MOV.U32 R85, RZ, RZ, RZ ;  /* 0x000000ffff557224 */ /* 0x000fe200078e00ff */
[----:B------:R-:W-:Y:S02]  /*18200*/  @!P2 MOV R85, R7 ;  /* 0x000000070055a202 */ /* 0x000fe40000000f00 */
[----:B------:R0:W-:Y:S01]  /*18210*/  @!P1 STS.64 [R84+UR4], R78 ;  /* 0x0000004e54009988 */ /* 0x0001e20008000a04 */
[----:B------:R-:W-:Y:S01]  /*18220*/  BAR.SYNC.DEFER_BLOCKING 0x0 ;  /* 0x0000000000007b1d */ /* 0x000fe20000010000 */
[----:B------:R-:W-:-:S05]  /*18230*/  ISETP.NE.AND P1, PT, R0, RZ, PT ;  /* 0x000000ff0000720c */ /* 0x000fca0003f25270 */
[----:B------:R-:W1:Y:S01]  /*18240*/  SHFL.DOWN PT, R94, R85, 0x2, 0x1f ;  /* 0x08401f00555e7f89 */ /* 0x000e6200000e0000 */
[----:B0-----:R-:W-:-:S03]  /*18250*/  I2FP.F32.S32 R78, R85 ;  /* 0x00000055004e7245 */ /* 0x001fc60000201400 */
        /* <DEDUP_REMOVED lines=32> */
[----:B------:R-:W0:Y:S01]  /*18460*/  LDC R89, c[0x0][0x448] ;  /* 0x00011200ff597b82 */ /* 0x000e220000000800 */
[----:B------:R-:W1:Y:S02]  /*18470*/  SHFL.IDX PT, R93, R88, RZ, 0x1f ;  /* 0x00001fff585d7589 */ /* 0x000e6400000e0000 */
[----:B------:R-:W-:-:S05]  /*18480*/  FFMA.FTZ R91, R91, R78, R76 ;  /* 0x0000004e5b5b7223 */ /* 0x000fca000001004c */
[----:B------:R-:W0:Y:S01]  /*18490*/  SHFL.IDX PT, R94, R91, RZ, 0x1f ;  /* 0x00001fff5b5e7589 */ /* 0x000e2200000e0000 */
[----:B------:R-:W2:Y:S08]  /*184a0*/  @!P1 LDC.64 R78, c[0x0][0x3c0] ;  /* 0x0000f000ff4e9b82 */ /* 0x000eb00000000a00 */
[----:B------:R-:W3:Y:S01]  /*184b0*/  @!P1 LDC.64 R76, c[0x0][0x3c8] ;  /* 0x0000f200ff4c9b82 */ /* 0x000ee20000000a00 */
[----:B-1----:R-:W-:-:S05]  /*184c0*/  FMUL.FTZ R84, R93, R93 ;  /* 0x0000005d5d547220 */ /* 0x002fca0000410000 */
[----:B------:R-:W-:Y:S01]  /*184d0*/  FSEL R85, R84, RZ, !P2 ;  /* 0x000000ff54557208 */ /* 0x000fe20005000000 */
[----:B0-----:R-:W-:Y:S01]  /*184e0*/  FFMA.FTZ R84, R94, UR16, R89 ;  /* 0x000000105e547c23 */ /* 0x001fe20008010059 */
[----:B------:R-:W-:Y:S02]  /*184f0*/  MOV R89, UR6 ;  /* 0x0000000600597c02 */ /* 0x000fe40008000f00 */
[----:B------:R-:W-:Y:S01]  /*18500*/  PLOP3.LUT P2, PT, PT, PT, UP2, 0x40, 0x4 ;  /* 0x000000000004781c */ /* 0x000fe20003f4e828 */
[----:B------:R-:W-:Y:S01]  /*18510*/  FADD.FTZ R84, R84, R85 ;  /* 0x0000005554547221 */ /* 0x000fe20000010000 */
[----:B------:R-:W-:-:S03]  /*18520*/  IMAD.U32 R85, RZ, RZ, UR6 ;  /* 0x00000006ff557e24 */ /* 0x000fc6000f8e00ff */
[----:B------:R-:W0:Y:S01]  /*18530*/  MUFU.RSQ R88, R84 ;  /* 0x0000005400587308 */ /* 0x000e220000001400 */
[----:B--2---:R-:W-:-:S04]  /*18540*/  @!P1 IMAD.WIDE R78, R85, 0x4, R78 ;  /* 0x00000004554e9825 */ /* 0x004fc800078e024e */
[----:B---3--:R-:W-:Y:S01]  /*18550*/  @!P1 IMAD.WIDE R76, R89, 0x4, R76 ;  /* 0x00000004594c9825 */ /* 0x008fe200078e024c */
[----:B------:R1:W-:Y:S01]  /*18560*/  @!P1 STG.E desc[UR10][R78.64], R93 ;  /* 0x0000005d4e009986 */ /* 0x0003e2000c10190a */
[----:B------:R-:W-:-:S03]  /*18570*/  FSEL R89, R93, RZ, P2 ;  /* 0x000000ff5d597208 */ /* 0x000fc60001000000 */
[----:B0-----:R1:W-:Y:S01]  /*18580*/  @!P1 STG.E desc[UR10][R76.64], R88 ;  /* 0x000000584c009986 */ /* 0x0013e2000c10190a */
[----:B------:R-:W-:Y:S05]  /*18590*/  @!P0 BRA `(.L_x_9115) ;  /* 0x0000000000c08947 */ /* 0x000fea0003800000 */
[--C-:B------:R-:W-:Y:S01]  /*185a0*/  FADD.FTZ R85, R56, -R89.reuse ;  /* 0x8000005938557221 */ /* 0x100fe20000010000 */
[--C-:B-1----:R-:W-:Y:S01]  /*185b0*/  FADD.FTZ R79, R54, -R89.reuse ;  /* 0x80000059364f7221 */ /* 0x102fe20000010000 */
[----:B-----5:R-:W-:Y:S02]  /*185c0*/  HADD2.F32 R84, -RZ, R17.H0_H0 ;  /* 0x20000011ff547230 */ /* 0x020fe40000004100 */
[----:B------:R-:W-:Y:S01]  /*185d0*/  FADD.FTZ R91, R58, -R89 ;  /* 0x800000593a5b7221 */ /* 0x000fe20000010000 */
[----:B------:R-:W-:Y:S02]  /*185e0*/  HADD2.F32 R94, -RZ, R21.H0_H0 ;  /* 0x20000015ff5e7230 */ /* 0x000fe40000004100 */
[C---:B------:R-:W-:Y:S01]  /*185f0*/  FMUL.FTZ R85, R88.reuse, R85 ;  /* 0x0000005558557220 */ /* 0x040fe20000410000 */
[----:B------:R-:W-:Y:S02]  /*18600*/  HADD2.F32 R96, -RZ, R18.H0_H0 ;  /* 0x20000012ff607230 */ /* 0x000fe40000004100 */
[----:B------:R-:W-:Y:S01]  /*18610*/  FMUL.FTZ R79, R88, R79 ;  /* 0x0000004f584f7220 */ /* 0x000fe20000410000 */
[----:B------:R-:W-:-:S02]  /*18620*/  HADD2.F32 R98, -RZ, R22.H0_H0 ;  /* 0x20000016ff627230 */ /* 0x000fc40000004100 */
[--C-:B------:R-:W-:Y:S01]  /*18630*/  FADD.FTZ R77, R52, -R89.reuse ;  /* 0x80000059344d7221 */ /* 0x100fe20000010000 */
[----:B------:R-:W-:Y:S02]  /*18640*/  HADD2.F32 R100, -RZ, R19.H0_H0 ;  /* 0x20000013ff647230 */ /* 0x000fe40000004100 */
[----:B------:R-:W-:Y:S01]  /*18650*/  FFMA.FTZ R93, R79, R84, R94 ;  /* 0x000000544f5d7223 */ /* 0x000fe2000001005e */
[----:B------:R-:W-:Y:S02]  /*18660*/  HADD2.F32 R102, -RZ, R23.H0_H0 ;  /* 0x20000017ff667230 */ /* 0x000fe40000004100 */
[----:B------:R-:W-:Y:S01]  /*18670*/  FFMA.FTZ R95, R85, R96, R98 ;  /* 0x00000060555f7223 */ /* 0x000fe20000010062 */
[----:B------:R-:W-:Y:S01]  /*18680*/  HADD2.F32 R76, -RZ, R16.H0_H0 ;  /* 0x20000010ff4c7230 */ /* 0x000fe20000004100 */
[----:B------:R-:W0:Y:S01]  /*18690*/  LDC.64 R84, c[0x0][0x428] ;  /* 0x00010a00ff547b82 */ /* 0x000e220000000a00 */
[----:B------:R-:W-:Y:S02]  /*186a0*/  HADD2.F32 R78, -RZ, R20.H0_H0 ;  /* 0x20000014ff4e7230 */ /* 0x000fe40000004100 */
[C---:B------:R-:W-:Y:S01]  /*186b0*/  FMUL.FTZ R91, R88.reuse, R91 ;  /* 0x0000005b585b7220 */ /* 0x040fe20000410000 */
[----:B------:R-:W-:Y:S01]  /*186c0*/  FMUL.FTZ R77, R88, R77 ;  /* 0x0000004d584d7220 */ /* 0x000fe20000410000 */
[--C-:B------:R-:W-:Y:S01]  /*186d0*/  FADD.FTZ R79, R55, -R89.reuse ;  /* 0x80000059374f7221 */ /* 0x100fe20000010000 */
[--C-:B------:R-:W-:Y:S01]  /*186e0*/  FADD.FTZ R99, R59, -R89.reuse ;  /* 0x800000593b637221 */ /* 0x100fe20000010000 */
[----:B------:R-:W-:Y:S01]  /*186f0*/  FFMA.FTZ R97, R91, R100, R102 ;  /* 0x000000645b617223 */ /* 0x000fe20000010066 */
[----:B------:R-:W-:Y:S01]  /*18700*/  FFMA.FTZ R76, R77, R76, R78 ;  /* 0x0000004c4d4c7223 */ /* 0x000fe2000001004e */
[--C-:B------:R-:W-:Y:S01]  /*18710*/  FADD.FTZ R91, R57, -R89.reuse ;  /* 0x80000059395b7221 */ /* 0x100fe20000010000 */
[----:B------:R-:W-:Y:S01]  /*18720*/  FADD.FTZ R77, R53, -R89 ;  /* 0x80000059354d7221 */ /* 0x000fe20000010000 */
[----:B------:R-:W-:-:S02]  /*18730*/  HADD2.F32 R100, -RZ, R18.H1_H1 ;  /* 0x30000012ff647230 */ /* 0x000fc40000004100 */
[C---:B------:R-:W-:Y:S01]  /*18740*/  FMUL.FTZ R99, R88.reuse, R99 ;  /* 0x0000006358637220 */ /* 0x040fe20000410000 */
[----:B------:R-:W-:Y:S02]  /*18750*/  HADD2.F32 R102, -RZ, R22.H1_H1 ;  /* 0x30000016ff667230 */ /* 0x000fe40000004100 */
[C---:B------:R-:W-:Y:S01]  /*18760*/  FMUL.FTZ R91, R88.reuse, R91 ;  /* 0x0000005b585b7220 */ /* 0x040fe20000410000 */
[----:B------:R-:W-:Y:S02]  /*18770*/  HADD2.F32 R78, -RZ, R16.H1_H1 ;  /* 0x30000010ff4e7230 */ /* 0x000fe40000004100 */
[C---:B------:R-:W-:Y:S01]  /*18780*/  FMUL.FTZ R79, R88.reuse, R79 ;  /* 0x0000004f584f7220 */ /* 0x040fe20000410000 */
[----:B------:R-:W-:Y:S02]  /*18790*/  HADD2.F32 R94, -RZ, R20.H1_H1 ;  /* 0x30000014ff5e7230 */ /* 0x000fe40000004100 */
[----:B------:R-:W-:Y:S01]  /*187a0*/  FMUL.FTZ R77, R88, R77 ;  /* 0x0000004d584d7220 */ /* 0x000fe20000410000 */
[----:B------:R-:W-:-:S02]  /*187b0*/  HADD2.F32 R96, -RZ, R17.H1_H1 ;  /* 0x30000011ff607230 */ /* 0x000fc40000004100 */
[----:B------:R-:W-:Y:S01]  /*187c0*/  FFMA.FTZ R100, R91, R100, R102 ;  /* 0x000000645b647223 */ /* 0x000fe20000010066 */
[----:B------:R-:W-:Y:S02]  /*187d0*/  HADD2.F32 R98, -RZ, R21.H1_H1 ;  /* 0x30000015ff627230 */ /* 0x000fe40000004100 */
[----:B------:R-:W-:Y:S01]  /*187e0*/  FFMA.FTZ R91, R77, R78, R94 ;  /* 0x0000004e4d5b7223 */ /* 0x000fe2000001005e */
[----:B------:R-:W-:Y:S02]  /*187f0*/  HADD2.F32 R104, -RZ, R19.H1_H1 ;  /* 0x30000013ff687230 */ /* 0x000fe40000004100 */
[----:B------:R-:W-:Y:S02]  /*18800*/  HADD2.F32 R106, -RZ, R23.H1_H1 ;  /* 0x30000017ff6a7230 */ /* 0x000fe40000004100 */
[----:B------:R-:W-:Y:S01]  /*18810*/  FFMA.FTZ R96, R79, R96, R98 ;  /* 0x000000604f607223 */ /* 0x000fe20000010062 */
[----:B------:R-:W-:Y:S01]  /*18820*/  F2FP.F16.F32.PACK_AB R78, R100, R95 ;  /* 0x0000005f644e723e */ /* 0x000fe200000000ff */
[----:B0-----:R-:W-:Y:S01]  /*18830*/  IMAD.WIDE.U32 R84, R82, 0x10, R84 ;  /* 0x0000001052547825 */ /* 0x001fe200078e0054 */
[----:B------:R-:W-:-:S03]  /*18840*/  F2FP.F16.F32.PACK_AB R76, R91, R76 ;  /* 0x0000004c5b4c723e */ /* 0x000fc600000000ff */
[----:B------:R-:W-:Y:S01]  /*18850*/  FFMA.FTZ R104, R99, R104, R106 ;  /* 0x0000006863687223 */ /* 0x000fe2000001006a */
[----:B------:R-:W-:Y:S01]  /*18860*/  F2FP.F16.F32.PACK_AB R77, R96, R93 ;  /* 0x0000005d604d723e */ /* 0x000fe200000000ff */
[----:B------:R-:W-:-:S03]  /*18870*/  VIADD R82, R82, 0x80 ;  /* 0x0000008052527836 */ /* 0x000fc60000000000 */
[----:B------:R-:W-:-:S05]  /*18880*/  F2FP.F16.F32.PACK_AB R79, R104, R97 ;  /* 0x00000061684f723e */ /* 0x000fca00000000ff */
[----:B------:R0:W-:Y:S02]  /*18890*/  STG.E.128 desc[UR10][R84.64], R76 ;  /* 0x0000004c54007986 */ /* 0x0001e4000c101d0a */
.L_x_9115:
[----:B------:R-:W-:Y:S05]  /*188a0*/  BSYNC.RECONVERGENT B0 ;  /* 0x0000000000007941 */ /* 0x000fea0003800200 */
.L_x_9114:
[----:B------:R-:W-:Y:S01]  /*188b0*/  ISETP.GE.U32.AND P1, PT, R4, 0x100, PT ;  /* 0x000001000400780c */ /* 0x000fe20003f26070 */
[----:B------:R-:W-:-:S12]  /*188c0*/  BSSY.RECONVERGENT B0, `(.L_x_9116) ;  /* 0x0000032000007945 */ /* 0x000fd80003800200 */
[----:B------:R-:W-:Y:S05]  /*188d0*/  @!P1 BRA `(.L_x_9117) ;  /* 0x0000000000c09947 */ /* 0x000fea0003800000 */
[--C-:B0-----:R-:W-:Y:S01]  /*188e0*/  FADD.FTZ R85, R64, -R89.reuse ;  /* 0x8000005940557221 */ /* 0x101fe20000010000 */
        /* <DEDUP_REMOVED lines=43> */
[----:B------:R-:W-:Y:S02]  /*18ba0*/  F2FP.F16.F32.PACK_AB R77, R96, R93 ;  /* 0x0000005d604d723e */ /* 0x000fe400000000ff */
[----:B------:R-:W-:Y:S02]  /*18bb0*/  IADD3 R82, PT, PT, R82, 0x80, RZ ;  /* 0x0000008052527810 */ /* 0x000fe40007ffe0ff */
[----:B------:R-:W-:-:S05]  /*18bc0*/  F2FP.F16.F32.PACK_AB R79, R104, R97 ;  /* 0x00000061684f723e */ /* 0x000fca00000000ff */
[----:B------:R2:W-:Y:S02]  /*18bd0*/  STG.E.128 desc[UR10][R84.64], R76 ;  /* 0x0000004c54007986 */ /* 0x0005e4000c101d0a */
.L_x_9117:
[----:B------:R-:W-:Y:S05]  /*18be0*/  BSYNC.RECONVERGENT B0 ;  /* 0x0000000000007941 */ /* 0x000fea0003800200 */
.L_x_9116:
[----:B------:R-:W-:Y:S01]  /*18bf0*/  ISETP.GE.U32.AND P1, PT, R4, 0x180, PT ;  /* 0x000001800400780c */ /* 0x000fe20003f26070 */
        /* <DEDUP_REMOVED lines=11> */
[----:B-----5:R-:W-:Y:S02]  /*18cb0*/  HADD2.F32 R78, -RZ, R32.H0_H0 ;  /* 0x20000020ff4e7230 */ /* 0x020fe40000004100 */
[----:B------:R-:W-:Y:S01]  /*18cc0*/  FMUL.FTZ R79, R88, R79 ;  /* 0x0000004f584f7220 */ /* 0x000fe20000410000 */
[----:B------:R-:W-:-:S02]  /*18cd0*/  HADD2.F32 R84, -RZ, R36.H0_H0 ;  /* 0x20000024ff547230 */ /* 0x000fc40000004100 */
[C---:B------:R-:W-:Y:S01]  /*18ce0*/  FMUL.FTZ R91, R88.reuse, R91 ;  /* 0x0000005b585b7220 */ /* 0x040fe20000410000 */
[----:B------:R-:W-:Y:S02]  /*18cf0*/  HADD2.F32 R94, -RZ, R33.H0_H0 ;  /* 0x20000021ff5e7230 */ /* 0x000fe40000004100 */
[C---:B------:R-:W-:Y:S01]  /*18d00*/  FMUL.FTZ R95, R88.reuse, R95 ;  /* 0x0000005f585f7220 */ /* 0x040fe20000410000 */
[----:B------:R-:W-:Y:S02]  /*18d10*/  HADD2.F32 R96, -RZ, R37.H0_H0 ;  /* 0x20000025ff607230 */ /* 0x000fe40000004100 */
[C---:B------:R-:W-:Y:S01]  /*18d20*/  FMUL.FTZ R85, R88.reuse, R85 ;  /* 0x0000005558557220 */ /* 0x040fe20000410000 */
[----:B------:R-:W-:Y:S02]  /*18d30*/  HADD2.F32 R98, -RZ, R34.H0_H0 ;  /* 0x20000022ff627230 */ /* 0x000fe40000004100 */
[----:B------:R-:W-:Y:S01]  /*18d40*/  FMUL.FTZ R93, R88, R93 ;  /* 0x0000005d585d7220 */ /* 0x000fe20000410000 */
[----:B------:R-:W-:-:S02]  /*18d50*/  HADD2.F32 R100, -RZ, R38.H0_H0 ;  /* 0x20000026ff647230 */ /* 0x000fc40000004100 */
[C---:B------:R-:W-:Y:S01]  /*18d60*/  FMUL.FTZ R97, R88.reuse, R97 ;  /* 0x0000006158617220 */ /* 0x040fe20000410000 */
[C---:B------:R-:W-:Y:S01]  /*18d70*/  FMUL.FTZ R99, R88.reuse, R99 ;  /* 0x0000006358637220 */ /* 0x040fe20000410000 */
[----:B------:R-:W-:Y:S01]  /*18d80*/  FMUL.FTZ R89, R88, R89 ;  /* 0x0000005958597220 */ /* 0x000fe20000410000 */
[----:B------:R-:W-:Y:S01]  /*18d90*/  FFMA.FTZ R88, R79, R78, R84 ;  /* 0x0000004e4f587223 */ /* 0x000fe20000010054 */
[----:B------:R-:W-:Y:S01]  /*18da0*/  FFMA.FTZ R91, R91, R94, R96 ;  /* 0x0000005e5b5b7223 */ /* 0x000fe20000010060 */
[----:B------:R-:W-:Y:S01]  /*18db0*/  FFMA.FTZ R95, R95, R98, R100 ;  /* 0x000000625f5f7223 */ /* 0x000fe20000010064 */
[----:B------:R-:W-:Y:S02]  /*18dc0*/  HADD2.F32 R106, -RZ, R35.H1_H1 ;  /* 0x30000023ff6a7230 */ /* 0x000fe40000004100 */
[----:B------:R-:W-:Y:S02]  /*18dd0*/  HADD2.F32 R108, -RZ, R39.H1_H1 ;  /* 0x30000027ff6c7230 */ /* 0x000fe40000004100 */
[----:B------:R-:W-:-:S02]  /*18de0*/  HADD2.F32 R78, -RZ, R32.H1_H1 ;  /* 0x30000020ff4e7230 */ /* 0x000fc40000004100 */
[----:B------:R-:W-:Y:S02]  /*18df0*/  HADD2.F32 R94, -RZ, R33.H1_H1 ;  /* 0x30000021ff5e7230 */ /* 0x000fe40000004100 */
[----:B------:R-:W-:Y:S01]  /*18e00*/  FFMA.FTZ R106, R89, R106, R108 ;  /* 0x0000006a596a7223 */ /* 0x000fe2000001006c */
[----:B------:R-:W-:Y:S02]  /*18e10*/  HADD2.F32 R98, -RZ, R34.H1_H1 ;  /* 0x30000022ff627230 */ /* 0x000fe40000004100 */
[----:B------:R-:W-:Y:S02]  /*18e20*/  HADD2.F32 R102, -RZ, R35.H0_H0 ;  /* 0x20000023ff667230 */ /* 0x000fe40000004100 */
[----:B------:R-:W-:Y:S02]  /*18e30*/  HADD2.F32 R104, -RZ, R39.H0_H0 ;  /* 0x20000027ff687230 */ /* 0x000fe40000004100 */
[----:B------:R-:W-:Y:S02]  /*18e40*/  HADD2.F32 R100, -RZ, R38.H1_H1 ;  /* 0x30000026ff647230 */ /* 0x000fe40000004100 */
[----:B------:R-:W-:-:S02]  /*18e50*/  HADD2.F32 R96, -RZ, R37.H1_H1 ;  /* 0x30000025ff607230 */ /* 0x000fc40000004100 */
[----:B------:R-:W-:Y:S01]  /*18e60*/  FFMA.FTZ R79, R99, R102, R104 ;  /* 0x00000066634f7223 */ /* 0x000fe20000010068 */
[----:B------:R-:W-:Y:S02]  /*18e70*/  HADD2.F32 R84, -RZ, R36.H1_H1 ;  /* 0x30000024ff547230 */ /* 0x000fe40000004100 */
[----:B------:R-:W-:Y:S01]  /*18e80*/  FFMA.FTZ R98, R97, R98, R100 ;  /* 0x0000006261627223 */ /* 0x000fe20000010064 */
[----:B------:R-:W-:Y:S01]  /*18e90*/  FFMA.FTZ R94, R93, R94, R96 ;  /* 0x0000005e5d5e7223 */ /* 0x000fe20000010060 */
[----:B------:R-:W-:Y:S01]  /*18ea0*/  F2FP.F16.F32.PACK_AB R79, R106, R79 ;  /* 0x0000004f6a4f723e */ /* 0x000fe200000000ff */
[----:B------:R-:W-:Y:S01]  /*18eb0*/  FFMA.FTZ R89, R85, R78, R84 ;  /* 0x0000004e55597223 */ /* 0x000fe20000010054 */
[----:B0-----:R-:W-:Y:S01]  /*18ec0*/  IMAD.WIDE.U32 R84, R82, 0x10, R76 ;  /* 0x0000001052547825 */ /* 0x001fe200078e004c */
[----:B------:R-:W-:Y:S02]  /*18ed0*/  F2FP.F16.F32.PACK_AB R78, R98, R95 ;  /* 0x0000005f624e723e */ /* 0x000fe400000000ff */
[----:B------:R-:W-:-:S02]  /*18ee0*/  F2FP.F16.F32.PACK_AB R77, R94, R91 ;  /* 0x0000005b5e4d723e */ /* 0x000fc400000000ff */
[----:B------:R-:W-:-:S05]  /*18ef0*/  F2FP.F16.F32.PACK_AB R76, R89, R88 ;  /* 0x00000058594c723e */ /* 0x000fca00000000ff */
[----:B------:R3:W-:Y:S02]  /*18f00*/  STG.E.128 desc[UR10][R84.64], R76 ;  /* 0x0000004c54007986 */ /* 0x0007e4000c101d0a */
.L_x_9119:
[----:B------:R-:W-:Y:S05]  /*18f10*/  BSYNC.RECONVERGENT B0 ;  /* 0x0000000000007941 */ /* 0x000fea0003800200 */
.L_x_9118:
[----:B------:R-:W-:Y:S02]  /*18f20*/  UIADD3 UR6, UPT, UPT, UR6, UR18, URZ ;  /* 0x0000001206067290 */ /* 0x000fe4000fffe0ff */
[----:B------:R-:W-:Y:S02]  /*18f30*/  UPLOP3.LUT UP1, UPT, UPT, UPT, UP1, 0x40, 0x4 ;  /* 0x000000000004789c */ /* 0x000fe40003f2e810 */
[----:B------:R-:W-:-:S09]  /*18f40*/  UISETP.GE.AND UP0, UPT, UR6, UR19, UPT ;  /* 0x000000130600728c */ /* 0x000fd2000bf06270 */
[----:B------:R-:W-:Y:S05]  /*18f50*/  BRA.U !UP0, `(.L_x_9120) ;  /* 0xfffffe7d08247547 */ /* 0x000fea000b83ffff */
[----:B------:R-:W-:Y:S05]  /*18f60*/  EXIT ;  /* 0x000000000000794d */ /* 0x000fea0003800000 */
.L_x_9121:
        /* <DEDUP_REMOVED lines=9> */
.L_x_13618:


//--------------------- .text._ZN10layer_norm31ln_parallel_residual_fwd_kernelINS_13Kernel_traitsI6__halfS2_fS2_fjLj3072ELj1ELj1ELj4ELj16ENS_18Kernel_traits_baseILj3072ES2_S2_fS2_fjLj128EEEEELb1ELb1ELb1EEEvNS_9FwdParamsE --------------------------
	.section	.text._ZN10layer_norm31ln_parallel_residual_fwd_kernelINS_13Kernel_traitsI6__halfS2_fS2_fjLj3072ELj1ELj1ELj4ELj16ENS_18Kernel_traits_baseILj3072ES2_S2_fS2_fjLj128EEEEELb1ELb1ELb1EEEvNS_9FwdParamsE,"ax",@progbits
	.align	128
        .global         _ZN10layer_norm31ln_parallel_residual_fwd_kernelINS_13Kernel_traitsI6__halfS2_fS2_fjLj3072ELj1ELj1ELj4ELj16ENS_18Kernel_traits_baseILj3072ES2_S2_fS2_fjLj128EEEEELb1ELb1ELb1EEEvNS_9FwdParamsE
        .type           _ZN10layer_norm31ln_parallel_residual_fwd_kernelINS_13Kernel_traitsI6__halfS2_fS2_fjLj3072ELj1ELj1ELj4ELj16ENS_18Kernel_traits_baseILj3072ES2_S2_fS2_fjLj128EEEEELb1ELb1ELb1EEEvNS_9FwdParamsE,@function
        .size           _ZN10layer_norm31ln_parallel_residual_fwd_kernelINS_13Kernel_traitsI6__halfS2_fS2_fjLj3072ELj1ELj1ELj4ELj16ENS_18Kernel_traits_baseILj3072ES2_S2_fS2_fjLj128EEEEELb1ELb1ELb1EEEvNS_9FwdParamsE,(.L_x_13619 - _ZN10layer_norm31ln_parallel_residual_fwd_kernelINS_13Kernel_traitsI6__halfS2_fS2_fjLj3072ELj1ELj1ELj4ELj16ENS_18Kernel_traits_baseILj3072ES2_S2_fS2_fjLj128EEEEELb1ELb1ELb1EEEvNS_9FwdParamsE)
        .other          _ZN10layer_norm31ln_parallel_residual_fwd_kernelINS_13Kernel_traitsI6__halfS2_fS2_fjLj3072ELj1ELj1ELj4ELj16ENS_18Kernel_traits_baseILj3072ES2_S2_fS2_fjLj128EEEEELb1ELb1ELb1EEEvNS_9FwdParamsE,@"STO_CUDA_ENTRY STV_DEFAULT"
_ZN10layer_norm31ln_parallel_residual_fwd_kernelINS_13Kernel_traitsI6__halfS2_fS2_fjLj3072ELj1ELj1ELj4ELj16ENS_18Kernel_traits_baseILj3072ES2_S2_fS2_fjLj128EEEEELb1ELb1ELb1EEEvNS_9FwdParamsE:
.text._ZN10layer_norm31ln_parallel_residual_fwd_kernelINS_13Kernel_traitsI6__halfS2_fS2_fjLj3072ELj1ELj1ELj4ELj16ENS_18Kernel_traits_baseILj3072ES2_S2_fS2_fjLj128EEEEELb1ELb1ELb1EEEvNS_9FwdParamsE:
        /* <DEDUP_REMOVED lines=34> */
[----:B------:R-:W-:Y:S02]  /*0220*/  @P1 R2UR UR10, R2 ;  /* 0x00000000020a12ca */ /* 0x000fe400000e0000 */
[----:B------:R-:W-:Y:S02]  /*0230*/  @!P0 CS2R R14, SRZ ;  /* 0x00000000000e8805 */ /* 0x000fe4000001ff00 */
[----:B------:R-:W-:Y:S02]  /*0240*/  @P1 IADD3.X R29, PT, PT, RZ, R31, RZ, P2, !PT ;  /* 0x0000001fff1d1210 */ /* 0x000fe400017fe4ff */
[----:B------:R-:W-:Y:S02]  /*0250*/  @!P0 CS2R R12, SRZ ;  /* 0x00000000000c8805 */ /* 0x000fe4000001ff00 */
[----:B------:R-:W-:Y:S01]  /*0260*/  @P1 R2UR UR11, R3 ;  /* 0x00000000030b12ca */ /* 0x000fe200000e0000 */
[----:B------:R-:W-:Y:S01]  /*0270*/  @P0 IMAD.MOV.U32 R66, RZ, RZ, R16 ;  /* 0x000000ffff420224 */ /* 0x000fe200078e0010 */
[----:B------:R-:W-:Y:S01]  /*0280*/  SHF.R.U64 R103, R28, 0x2, R29 ;  /* 0x000000021c677819 */ /* 0x000fe2000000121d */
[----:B------:R-:W-:Y:S01]  /*0290*/  @P0 IMAD.MOV.U32 R68, RZ, RZ, R17 ;  /* 0x000000ffff440224 */ /* 0x000fe200078e0011 */
[----:B------:R-:W-:Y:S01]  /*02a0*/  SHF.R.U32.HI R102, RZ, 0x2, R29 ;  /* 0x00000002ff667819 */ /* 0x000fe2000001161d */
[----:B------:R-:W-:Y:S01]  /*02b0*/  @P0 IMAD.MOV.U32 R70, RZ, RZ, R18 ;  /* 0x000000ffff460224 */ /* 0x000fe200078e0012 */
[----:B------:R-:W-:Y:S01]  /*02c0*/  @P0 MOV R72, R19 ;  /* 0x0000001300480202 */ /* 0x000fe20000000f00 */
[C---:B------:R-:W-:Y:S01]  /*02d0*/  IMAD.HI.U32 R2, R103.reuse, -0x2daee0ad, RZ ;  /* 0xd2511f5367027827 */ /* 0x040fe200078e00ff */
[----:B------:R-:W-:Y:S01]  /*02e0*/  @P0 MOV R86, R4 ;  /* 0x0000000400560202 */ /* 0x000fe20000000f00 */
[----:B------:R-:W-:Y:S01]  /*02f0*/  UIADD3 UR17, UPT, UPT, UR10, -0x61c88647, URZ ;  /* 0x9e3779b90a117890 */ /* 0x000fe2000fffe0ff */
[----:B------:R-:W-:Y:S01]  /*0300*/  @P0 MOV R92, R7 ;  /* 0x00000007005c0202 */ /* 0x000fe20000000f00 */
[----:B------:R-:W-:Y:S01]  /*0310*/  IMAD R32, R103, -0x2daee0ad, RZ ;  /* 0xd2511f5367207824 */ /* 0x000fe200078e02ff */
[----:B------:R-:W-:Y:S01]  /*0320*/  UIADD3 UR21, UPT, UPT, UR10, 0x3c6ef372, URZ ;  /* 0x3c6ef3720a157890 */ /* 0x000fe2000fffe0ff */
[----:B------:R-:W-:Y:S01]  /*0330*/  LOP3.LUT R2, R2, UR11, RZ, 0x3c, !PT ;  /* 0x0000000b02027c12 */ /* 0x000fe2000f8e3cff */
[----:B------:R-:W-:Y:S01]  /*0340*/  UIADD3 UR20, UPT, UPT, UR11, -0x4498517b, URZ ;  /* 0xbb67ae850b147890 */ /* 0x000fe2000fffe0ff */
[----:B------:R-:W-:Y:S01]  /*0350*/  @P0 IMAD.MOV.U32 R74, RZ, RZ, R8 ;  /* 0x000000ffff4a0224 */ /* 0x000fe200078e0008 */
[----:B------:R-:W-:Y:S01]  /*0360*/  UIADD3 UR22, UPT, UPT, UR11, 0x76cf5d0a, URZ ;  /* 0x76cf5d0a0b167890 */ /* 0x000fe2000fffe0ff */
[----:B0-----:R-:W-:Y:S01]  /*0370*/  IMAD R104, R33, UR12, R0 ;  /* 0x0000000c21687c24 */ /* 0x001fe2000f8e0200 */
[----:B------:R-:W-:Y:S01]  /*0380*/  UIADD3 UR23, UPT, UPT, UR10, -0x255992d5, URZ ;  /* 0xdaa66d2b0a177890 */ /* 0x000fe2000fffe0ff */
[----:B------:R-:W-:Y:S01]  /*0390*/  IMAD.HI.U32 R29, R2, -0x326172a9, RZ ;  /* 0xcd9e8d57021d7827 */ /* 0x000fe200078e00ff */
[----:B------:R-:W-:Y:S01]  /*03a0*/  UIADD3 UR24, UPT, UPT, UR11, 0x32370b8f, URZ ;  /* 0x32370b8f0b187890 */ /* 0x000fe2000fffe0ff */
[----:B------:R-:W-:Y:S01]  /*03b0*/  @!P0 CS2R R22, SRZ ;  /* 0x0000000000168805 */ /* 0x000fe2000001ff00 */
[----:B------:R-:W-:Y:S01]  /*03c0*/  UIADD3 UR25, UPT, UPT, UR10, 0x78dde6e4, URZ ;  /* 0x78dde6e40a197890 */ /* 0x000fe2000fffe0ff */
[C---:B------:R-:W-:Y:S01]  /*03d0*/  IMAD.HI.U32 R3, R104.reuse, -0x326172a9, RZ ;  /* 0xcd9e8d5768037827 */ /* 0x040fe200078e00ff */
[----:B------:R-:W-:Y:S01]  /*03e0*/  UIADD3 UR26, UPT, UPT, UR11, -0x126145ec, URZ ;  /* 0xed9eba140b1a7890 */ /* 0x000fe2000fffe0ff */
[----:B------:R-:W-:Y:S01]  /*03f0*/  @!P0 CS2R R20, SRZ ;  /* 0x0000000000148805 */ /* 0x000fe2000001ff00 */
[----:B------:R-:W-:Y:S01]  /*0400*/  UIADD3 UR27, UPT, UPT, UR10, 0x1715609d, URZ ;  /* 0x1715609d0a1b7890 */ /* 0x000fe2000fffe0ff */
[----:B------:R-:W-:Y:S01]  /*0410*/  IMAD R30, R104, -0x326172a9, RZ ;  /* 0xcd9e8d57681e7824 */ /* 0x000fe200078e02ff */
[----:B------:R-:W-:Y:S01]  /*0420*/  LOP3.LUT R3, R102, UR10, R3, 0x96, !PT ;  /* 0x0000000a66037c12 */ /* 0x000fe2000f8e9603 */
[----:B------:R-:W-:Y:S01]  /*0430*/  UIADD3 UR28, UPT, UPT, UR11, -0x56f99767, URZ ;  /* 0xa90668990b1c7890 */ /* 0x000fe2000fffe0ff */
[----:B------:R-:W-:Y:S01]  /*0440*/  @P0 IMAD.MOV.U32 R76, RZ, RZ, R9 ;  /* 0x000000ffff4c0224 */ /* 0x000fe200078e0009 */
[----:B------:R-:W-:Y:S01]  /*0450*/  UIADD3 UR29, UPT, UPT, UR10, -0x4ab325aa, URZ ;  /* 0xb54cda560a1d7890 */ /* 0x000fe2000fffe0ff */
[----:B------:R-:W-:Y:S01]  /*0460*/  LOP3.LUT R29, R30, UR17, R29, 0x96, !PT ;  /* 0x000000111e1d7c12 */ /* 0x000fe2000f8e961d */
[C---:B------:R-:W-:Y:S01]  /*0470*/  IMAD.HI.U32 R31, R3.reuse, -0x2daee0ad, RZ ;  /* 0xd2511f53031f7827 */ /* 0x040fe200078e00ff */
[----:B------:R-:W-:Y:S01]  /*0480*/  UIADD3 UR30, UPT, UPT, UR11, 0x646e171e, URZ ;  /* 0x646e171e0b1e7890 */ /* 0x000fe2000fffe0ff */
[----:B------:R-:W-:Y:S01]  /*0490*/  @!P0 MOV R66, R16 ;  /* 0x0000001000428202 */ /* 0x000fe20000000f00 */
[----:B------:R-:W-:Y:S01]  /*04a0*/  UIADD3 UR31, UPT, UPT, UR10, 0x5384540f, URZ ;  /* 0x5384540f0a1f7890 */ /* 0x000fe2000fffe0ff */
[----:B------:R-:W-:Y:S01]  /*04b0*/  IMAD R33, R3, -0x2daee0ad, RZ ;  /* 0xd2511f5303217824 */ /* 0x000fe200078e02ff */
[----:B------:R-:W-:Y:S01]  /*04c0*/  LOP3.LUT R31, R32, UR20, R31, 0x96, !PT ;  /* 0x00000014201f7c12 */ /* 0x000fe2000f8e961f */
[----:B------:R-:W-:Y:S01]  /*04d0*/  IMAD R3, R2, -0x326172a9, RZ ;  /* 0xcd9e8d5702037824 */ /* 0x000fe200078e02ff */
[----:B------:R-:W-:Y:S01]  /*04e0*/  UIADD3 UR32, UPT, UPT, UR11, 0x1fd5c5a3, URZ ;  /* 0x1fd5c5a30b207890 */ /* 0x000fe2000fffe0ff */
[----:B------:R-:W-:Y:S01]  /*04f0*/  IMAD.HI.U32 R30, R29, -0x2daee0ad, RZ ;  /* 0xd2511f531d1e7827 */ /* 0x000fe200078e00ff */
[----:B------:R-:W-:Y:S01]  /*0500*/  UIADD3 UR33, UPT, UPT, UR10, -0xe443238, URZ ;  /* 0xf1bbcdc80a217890 */ /* 0x000fe2000fffe0ff */
[----:B------:R-:W-:Y:S01]  /*0510*/  @!P0 MOV R70, R18 ;  /* 0x0000001200468202 */ /* 0x000fe20000000f00 */
[----:B------:R-:W-:Y:S01]  /*0520*/  UIADD3 UR34, UPT, UPT, UR11, -0x24c28bd8, URZ ;  /* 0xdb3d74280b227890 */ /* 0x000fe2000fffe0ff */
[----:B------:R-:W-:Y:S01]  /*0530*/  IMAD.HI.U32 R2, R31, -0x326172a9, RZ ;  /* 0xcd9e8d571f027827 */ /* 0x000fe200078e00ff */
[----:B------:R-:W-:Y:S01]  /*0540*/  LOP3.LUT R30, R33, UR22, R30, 0x96, !PT ;  /* 0x00000016211e7c12 */ /* 0x000fe2000f8e961e */
[----:B-1----:R-:W-:Y:S01]  /*0550*/  UISETP.NE.U32.AND UP0, UPT, UR4, URZ, UPT ;  /* 0x000000ff0400728c */ /* 0x002fe2000bf05070 */
[----:B------:R-:W-:Y:S01]  /*0560*/  @!P0 MOV R76, R9 ;  /* 0x00000009004c8202 */ /* 0x000fe20000000f00 */
[----:B------:R-:W-:Y:S01]  /*0570*/  IMAD R34, R29, -0x2daee0ad, RZ ;  /* 0xd2511f531d227824 */ /* 0x000fe200078e02ff */
[----:B------:R-:W-:Y:S01]  /*0580*/  LOP3.LUT R2, R3, UR21, R2, 0x96, !PT ;  /* 0x0000001503027c12 */ /* 0x000fe2000f8e9602 */
[----:B------:R-:W-:Y:S01]  /*0590*/  IMAD R32, R31, -0x326172a9, RZ ;  /* 0xcd9e8d571f207824 */ /* 0x000fe200078e02ff */
[----:B------:R-:W0:Y:S01]  /*05a0*/  LDCU.U8 UR4, c[0x0][0x410] ;  /* 0x00008200ff0477ac */ /* 0x000e220008000000 */
[----:B------:R-:W-:Y:S01]  /*05b0*/  IMAD.HI.U32 R3, R30, -0x326172a9, RZ ;  /* 0xcd9e8d571e037827 */ /* 0x000fe200078e00ff */
[----:B------:R-:W-:-:S02]  /*05c0*/  @!P0 MOV R86, R4 ;  /* 0x0000000400568202 */ /* 0x000fc40000000f00 */
[----:B------:R-:W-:Y:S01]  /*05d0*/  @!P0 CS2R R26, SRZ ;  /* 0x00000000001a8805 */ /* 0x000fe2000001ff00 */
[----:B------:R-:W-:Y:S01]  /*05e0*/  UIADD3 UR35, UPT, UPT, UR10, -0x700cb87f, URZ ;  /* 0x8ff347810a237890 */ /* 0x000fe2000fffe0ff */
[----:B------:R-:W-:Y:S01]  /*05f0*/  IMAD.HI.U32 R29, R2, -0x2daee0ad, RZ ;  /* 0xd2511f53021d7827 */ /* 0x000fe200078e00ff */
[----:B------:R-:W-:Y:S01]  /*0600*/  LOP3.LUT R3, R32, UR23, R3, 0x96, !PT ;  /* 0x0000001720037c12 */ /* 0x000fe2000f8e9603 */
[----:B------:R-:W-:Y:S01]  /*0610*/  UIADD3 UR36, UPT, UPT, UR11, -0x695add53, URZ ;  /* 0x96a522ad0b247890 */ /* 0x000fe2000fffe0ff */
[----:B------:R-:W-:Y:S01]  /*0620*/  @!P0 MOV R92, R7 ;  /* 0x00000007005c8202 */ /* 0x000fe20000000f00 */
[----:B------:R-:W-:Y:S01]  /*0630*/  IMAD R33, R2, -0x2daee0ad, RZ ;  /* 0xd2511f5302217824 */ /* 0x000fe200078e02ff */
[----:B------:R-:W-:Y:S01]  /*0640*/  LOP3.LUT R29, R34, UR24, R29, 0x96, !PT ;  /* 0x00000018221d7c12 */ /* 0x000fe2000f8e961d */
[----:B------:R-:W-:Y:S01]  /*0650*/  IMAD.HI.U32 R32, R3, -0x2daee0ad, RZ ;  /* 0xd2511f5303207827 */ /* 0x000fe200078e00ff */
[----:B------:R-:W-:Y:S01]  /*0660*/  UISETP.NE.AND.EX UP0, UPT, UR5, URZ, UPT, UP0 ;  /* 0x000000ff0500728c */ /* 0x000fe2000bf05300 */
[----:B------:R-:W-:-:S02]  /*0670*/  @!P0 CS2R R24, SRZ ;  /* 0x0000000000188805 */ /* 0x000fc4000001ff00 */
[----:B------:R-:W-:Y:S01]  /*0680*/  LOP3.LUT R105, R0, 0x1f, RZ, 0xc0, !PT ;  /* 0x0000001f00697812 */ /* 0x000fe200078ec0ff */
[----:B------:R-:W-:Y:S01]  /*0690*/  IMAD R31, R30, -0x326172a9, RZ ;  /* 0xcd9e8d571e1f7824 */ /* 0x000fe200078e02ff */
[----:B------:R-:W-:Y:S01]  /*06a0*/  LOP3.LUT R32, R33, UR26, R32, 0x96, !PT ;  /* 0x0000001a21207c12 */ /* 0x000fe2000f8e9620 */
[C---:B------:R-:W-:Y:S01]  /*06b0*/  IMAD.HI.U32 R2, R29.reuse, -0x326172a9, RZ ;  /* 0xcd9e8d571d027827 */ /* 0x040fe200078e00ff */
[----:B------:R-:W-:Y:S01]  /*06c0*/  LOP3.LUT R107, R28, 0x3, RZ, 0xc0, !PT ;  /* 0x000000031c6b7812 */ /* 0x000fe200078ec0ff */
[----:B------:R-:W-:Y:S02]  /*06d0*/  UPLOP3.LUT UP1, UPT, UPT, UPT, UPT, 0x40, 0x4 ;  /* 0x000000000004789c */ /* 0x000fe40003f2e870 */
[----:B------:R-:W-:Y:S01]  /*06e0*/  IMAD R30, R29, -0x326172a9, RZ ;  /* 0xcd9e8d571d1e7824 */ /* 0x000fe200078e02ff */
[----:B------:R-:W-:Y:S01]  /*06f0*/  LOP3.LUT R2, R31, UR25, R2, 0x96, !PT ;  /* 0x000000191f027c12 */ /* 0x000fe2000f8e9602 */
[----:B------:R-:W-:Y:S01]  /*0700*/  IMAD R34, R3, -0x2daee0ad, RZ ;  /* 0xd2511f5303227824 */ /* 0x000fe200078e02ff */
[----:B------:R-:W1:Y:S01]  /*0710*/  LDCU UR6, c[0x0][0x404] ;  /* 0x00008080ff0677ac */ /* 0x000e620008000800 */
[----:B------:R-:W-:Y:S01]  /*0720*/  IMAD.HI.U32 R29, R32, -0x326172a9, RZ ;  /* 0xcd9e8d57201d7827 */ /* 0x000fe200078e00ff */
[----:B------:R-:W2:Y:S03]  /*0730*/  LDCU UR7, c[0x0][0x408] ;  /* 0x00008100ff0777ac */ /* 0x000ea60008000800 */
[----:B------:R-:W-:Y:S01]  /*0740*/  IMAD.HI.U32 R3, R2, -0x2daee0ad, RZ ;  /* 0xd2511f5302037827 */ /* 0x000fe200078e00ff */
[----:B------:R-:W-:Y:S01]  /*0750*/  LOP3.LUT R29, R30, UR27, R29, 0x96, !PT ;  /* 0x0000001b1e1d7c12 */ /* 0x000fe2000f8e961d */
[----:B------:R-:W3:Y:S02]  /*0760*/  LDCU UR13, c[0x0][0x388] ;  /* 0x00007100ff0d77ac */ /* 0x000ee40008000800 */
[----:B------:R-:W-:Y:S01]  /*0770*/  IMAD R33, R2, -0x2daee0ad, RZ ;  /* 0xd2511f5302217824 */ /* 0x000fe200078e02ff */
[----:B------:R-:W-:Y:S01]  /*0780*/  LOP3.LUT R3, R34, UR28, R3, 0x96, !PT ;  /* 0x0000001c22037c12 */ /* 0x000fe2000f8e9603 */
[----:B------:R-:W-:Y:S01]  /*0790*/  IMAD.HI.U32 R30, R29, -0x2daee0ad, RZ ;  /* 0xd2511f531d1e7827 */ /* 0x000fe200078e00ff */
[----:B------:R-:W4:Y:S03]  /*07a0*/  LDCU UR16, c[0x0][0x400] ;  /* 0x00008000ff1077ac */ /* 0x000f260008000800 */
[----:B------:R-:W-:Y:S01]  /*07b0*/  IMAD R31, R32, -0x326172a9, RZ ;  /* 0xcd9e8d57201f7824 */ /* 0x000fe200078e02ff */
[----:B------:R-:W-:Y:S01]  /*07c0*/  LOP3.LUT R30, R33, UR30, R30, 0x96, !PT ;  /* 0x0000001e211e7c12 */ /* 0x000fe2000f8e961e */
[C---:B------:R-:W-:Y:S01]  /*07d0*/  IMAD.HI.U32 R2, R3.reuse, -0x326172a9, RZ ;  /* 0xcd9e8d5703027827 */ /* 0x040fe200078e00ff */
[----:B------:R-:W1:Y:S03]  /*07e0*/  LDCU.64 UR38, c[0x0][0x398] ;  /* 0x00007300ff2677ac */ /* 0x000e660008000a00 */
        /* <DEDUP_REMOVED lines=8> */
[----:B0-----:R-:W-:-:S02]  /*0870*/  UISETP.NE.AND UP2, UPT, UR4, URZ, UPT ;  /* 0x000000ff0400728c */ /* 0x001fc4000bf45270 */
[----:B------:R-:W-:Y:S01]  /*0880*/  IMAD R33, R2, -0x2daee0ad, RZ ;  /* 0xd2511f5302217824 */ /* 0x000fe200078e02ff */
[----:B------:R-:W-:Y:S01]  /*0890*/  LOP3.LUT R29, R34, UR32, R29, 0x96, !PT ;  /* 0x00000020221d7c12 */ /* 0x000fe2000f8e961d */
[----:B------:R-:W-:-:S04]  /*08a0*/  IMAD.HI.U32 R32, R3, -0x2daee0ad, RZ ;  /* 0xd2511f5303207827 */ /* 0x000fc800078e00ff */
[----:B------:R-:W-:Y:S01]  /*08b0*/  IMAD R31, R30, -0x326172a9, RZ ;  /* 0xcd9e8d571e1f7824 */ /* 0x000fe200078e02ff */
[----:B------:R-:W-:Y:S01]  /*08c0*/  LOP3.LUT R32, R33, UR34, R32, 0x96, !PT ;  /* 0x0000002221207c12 */ /* 0x000fe2000f8e9620 */
[----:B------:R-:W-:-:S04]  /*08d0*/  IMAD.HI.U32 R2, R29, -0x326172a9, RZ ;  /* 0xcd9e8d571d027827 */ /* 0x000fc800078e00ff */
[----:B------:R-:W-:Y:S01]  /*08e0*/  @P0 IMAD.MOV.U32 R78, RZ, RZ, R10 ;  /* 0x000000ffff4e0224 */ /* 0x000fe200078e000a */
[----:B------:R-:W-:Y:S01]  /*08f0*/  LOP3.LUT R31, R31, UR33, R2, 0x96, !PT ;  /* 0x000000211f1f7c12 */ /* 0x000fe2000f8e9602 */
[----:B------:R-:W-:Y:S02]  /*0900*/  @P0 IMAD.MOV.U32 R84, RZ, RZ, R11 ;  /* 0x000000ffff540224 */ /* 0x000fe400078e000b */
[----:B------:R-:W-:Y:S02]  /*0910*/  @P0 IMAD.MOV.U32 R88, RZ, RZ, R5 ;  /* 0x000000ffff580224 */ /* 0x000fe400078e0005 */
[----:B------:R-:W-:Y:S02]  /*0920*/  @P0 IMAD.MOV.U32 R90, RZ, RZ, R6 ;  /* 0x000000ffff5a0224 */ /* 0x000fe400078e0006 */
[----:B------:R-:W-:Y:S02]  /*0930*/  IMAD R30, R3, -0x2daee0ad, RZ ;  /* 0xd2511f53031e7824 */ /* 0x000fe400078e02ff */
[----:B------:R-:W-:-:S02]  /*0940*/  @!P0 IMAD.MOV.U32 R68, RZ, RZ, R17 ;  /* 0x000000ffff448224 */ /* 0x000fc400078e0011 */
[----:B------:R-:W-:Y:S02]  /*0950*/  @!P0 IMAD.MOV.U32 R72, RZ, RZ, R19 ;  /* 0x000000ffff488224 */ /* 0x000fe400078e0013 */
[----:B------:R-:W-:Y:S02]  /*0960*/  @!P0 IMAD.MOV.U32 R74, RZ, RZ, R8 ;  /* 0x000000ffff4a8224 */ /* 0x000fe400078e0008 */
[----:B------:R-:W-:Y:S02]  /*0970*/  @!P0 IMAD.MOV.U32 R78, RZ, RZ, R10 ;  /* 0x000000ffff4e8224 */ /* 0x000fe400078e000a */
[----:B------:R-:W-:Y:S02]  /*0980*/  @!P0 IMAD.MOV.U32 R84, RZ, RZ, R11 ;  /* 0x000000ffff548224 */ /* 0x000fe400078e000b */
[----:B------:R-:W-:Y:S02]  /*0990*/  @!P0 IMAD.MOV.U32 R88, RZ, RZ, R5 ;  /* 0x000000ffff588224 */ /* 0x000fe400078e0005 */
[----:B------:R-:W-:Y:S01]  /*09a0*/  @!P0 IMAD.MOV.U32 R90, RZ, RZ, R6 ;  /* 0x000000ffff5a8224 */ /* 0x000fe200078e0006 */
[----:B------:R-:W-:Y:S01]  /*09b0*/  PLOP3.LUT P0, PT, PT, PT, UP0, 0x80, 0x8 ;  /* 0x000000000008781c */ /* 0x000fe20003f0f008 */
[----:B------:R-:W-:-:S02]  /*09c0*/  IMAD R29, R29, -0x326172a9, RZ ;  /* 0xcd9e8d571d1d7824 */ /* 0x000fc400078e02ff */
[----:B------:R-:W-:-:S04]  /*09d0*/  IMAD.HI.U32 R2, R32, -0x326172a9, RZ ;  /* 0xcd9e8d5720027827 */ /* 0x000fc800078e00ff */
[----:B------:R-:W-:Y:S01]  /*09e0*/  IMAD.HI.U32 R3, R31, -0x2daee0ad, RZ ;  /* 0xd2511f531f037827 */ /* 0x000fe200078e00ff */
[----:B------:R-:W-:-:S03]  /*09f0*/  LOP3.LUT R2, R29, UR35, R2, 0x96, !PT ;  /* 0x000000231d027c12 */ /* 0x000fc6000f8e9602 */
[--C-:B------:R-:W-:Y:S01]  /*0a00*/  HADD2.F32 R4, -RZ, R15.reuse.H0_H0 ;  /* 0x2000000fff047230 */ /* 0x100fe20000004100 */
[----:B------:R-:W-:Y:S01]  /*0a10*/  LOP3.LUT R3, R30, UR36, R3, 0x96, !PT ;  /* 0x000000241e037c12 */ /* 0x000fe2000f8e9603 */
        /* <DEDUP_REMOVED lines=15> */
[----:B------:R-:W-:Y:S02]  /*0b10*/  HADD2.F32 R65, -RZ, R66.H0_H0 ;  /* 0x20000042ff417230 */ /* 0x000fe40000004100 */
[----:B------:R-:W-:-:S02]  /*0b20*/  HADD2.F32 R67, -RZ, R68.H0_H0 ;  /* 0x20000044ff437230 */ /* 0x000fc40000004100 */
[----:B------:R-:W-:Y:S02]  /*0b30*/  HADD2.F32 R69, -RZ, R70.H0_H0 ;  /* 0x20000046ff457230 */ /* 0x000fe40000004100 */
[----:B------:R-:W-:Y:S02]  /*0b40*/  HADD2.F32 R71, -RZ, R72.H0_H0 ;  /* 0x20000048ff477230 */ /* 0x000fe40000004100 */
[----:B------:R-:W-:Y:S02]  /*0b50*/  HADD2.F32 R73, -RZ, R74.H0_H0 ;  /* 0x2000004aff497230 */ /* 0x000fe40000004100 */
[----:B------:R-:W-:Y:S02]  /*0b60*/  HADD2.F32 R75, -RZ, R76.H0_H0 ;  /* 0x2000004cff4b7230 */ /* 0x000fe40000004100 */
[----:B------:R-:W-:Y:S02]  /*0b70*/  HADD2.F32 R77, -RZ, R78.H0_H0 ;  /* 0x2000004eff4d7230 */ /* 0x000fe40000004100 */
[----:B------:R-:W-:-:S02]  /*0b80*/  HADD2.F32 R79, -RZ, R84.H0_H0 ;  /* 0x20000054ff4f7230 */ /* 0x000fc40000004100 */
[----:B------:R-:W-:Y:S02]  /*0b90*/  HADD2.F32 R85, -RZ, R86.H0_H0 ;  /* 0x20000056ff557230 */ /* 0x000fe40000004100 */
[----:B------:R-:W-:Y:S02]  /*0ba0*/  HADD2.F32 R87, -RZ, R88.H0_H0 ;  /* 0x20000058ff577230 */ /* 0x000fe40000004100 */
[----:B------:R-:W-:Y:S02]  /*0bb0*/  HADD2.F32 R89, -RZ, R90.H0_H0 ;  /* 0x2000005aff597230 */ /* 0x000fe40000004100 */
[----:B------:R-:W-:Y:S02]  /*0bc0*/  HADD2.F32 R91, -RZ, R92.H0_H0 ;  /* 0x2000005cff5b7230 */ /* 0x000fe40000004100 */
        /* <DEDUP_REMOVED lines=8> */
[----:B------:R-:W-:Y:S02]  /*0c50*/  IMAD.MOV.U32 R64, RZ, RZ, RZ ;  /* 0x000000ffff407224 */ /* 0x000fe400078e00ff */
        /* <DEDUP_REMOVED lines=12> */
[----:B------:R-:W-:Y:S02]  /*0d20*/  IMAD R94, R32, -0x326172a9, RZ ;  /* 0xcd9e8d57205e7824 */ /* 0x000fe400078e02ff */
[----:B-1234-:R-:W-:-:S07]  /*0d30*/  IMAD R106, R31, -0x2daee0ad, RZ ;  /* 0xd2511f531f6a7824 */ /* 0x01efce00078e02ff */
.L_x_9347:
        /* <DEDUP_REMOVED lines=36> */
.L_x_9124:
        /* <DEDUP_REMOVED lines=12> */
.L_x_9125:
        /* <DEDUP_REMOVED lines=42> */
.L_x_9123:
[----:B------:R-:W-:Y:S01]  /*12e0*/  ISETP.NE.AND P0, PT, R30, 0x1, PT ;  /* 0x000000011e00780c */ /* 0x000fe20003f05270 */
[----:B------:R-:W-:Y:S01]  /*12f0*/  UMOV UR4, UR6 ;  /* 0x0000000600047c82 */ /* 0x000fe20008000000 */
[----:B------:R-:W-:Y:S01]  /*1300*/  I2FP.F32.U32 R29, R28 ;  /* 0x0000001c001d7245 */ /* 0x000fe20000201000 */
[----:B-----5:R-:W-:Y:S02]  /*1310*/  HADD2.F32 R35, -RZ, R24.H0_H0 ;  /* 0x20000018ff237230 */ /* 0x020fe40000004100 */
[----:B------:R-:W-:Y:S02]  /*1320*/  IMAD.MOV.U32 R28, RZ, RZ, 0x2 ;  /* 0x00000002ff1c7424 */ /* 0x000fe400078e00ff */
        /* <DEDUP_REMOVED lines=13> */
.L_x_9127:
        /* <DEDUP_REMOVED lines=12> */
.L_x_9128:
        /* <DEDUP_REMOVED lines=43> */
.L_x_9126:
        /* <DEDUP_REMOVED lines=17> */
.L_x_9130:
        /* <DEDUP_REMOVED lines=12> */
.L_x_9131:
        /* <DEDUP_REMOVED lines=43> */
.L_x_9129:
[----:B------:R-:W-:Y:S01]  /*1bf0*/  ISETP.NE.AND P0, PT, R30, 0x1, PT ;  /* 0x000000011e00780c */ /* 0x000fe20003f05270 */
[----:B------:R-:W-:Y:S01]  /*1c00*/  HFMA2 R28, -RZ, RZ, 0, 1.1920928955078125e-07 ;  /* 0x00000002ff1c7431 */ /* 0x000fe200000001ff */
[----:B------:R-:W-:Y:S01]  /*1c10*/  I2FP.F32.U32 R29, R24 ;  /* 0x00000018001d7245 */ /* 0x000fe20000201000 */
[----:B------:R-:W-:Y:S02]  /*1c20*/  HADD2.F32 R36, -RZ, R25.H0_H0 ;  /* 0x20000019ff247230 */ /* 0x000fe40000004100 */
        /* <DEDUP_REMOVED lines=13> */
.L_x_9133:
        /* <DEDUP_REMOVED lines=12> */
.L_x_9134:
        /* <DEDUP_REMOVED lines=43> */
.L_x_9132:
[----:B------:R-:W-:Y:S01]  /*2070*/  ISETP.NE.AND P0, PT, R28, 0x1, PT ;  /* 0x000000011c00780c */ /* 0x000fe20003f05270 */
[----:B------:R-:W-:Y:S01]  /*2080*/  HADD2.F32 R38, -RZ, R25.H1_H1 ;  /* 0x30000019ff267230 */ /* 0x000fe20000004100 */
        /* <DEDUP_REMOVED lines=14> */
.L_x_9136:
        /* <DEDUP_REMOVED lines=12> */
.L_x_9137:
        /* <DEDUP_REMOVED lines=43> */
.L_x_9135:
        /* <DEDUP_REMOVED lines=16> */
.L_x_9139:
        /* <DEDUP_REMOVED lines=12> */
.L_x_9140:
        /* <DEDUP_REMOVED lines=43> */
.L_x_9138:
        /* <DEDUP_REMOVED lines=16> */
.L_x_9142:
        /* <DEDUP_REMOVED lines=12> */
.L_x_9143:
        /* <DEDUP_REMOVED lines=43> */
.L_x_9141:
        /* <DEDUP_REMOVED lines=16> */
.L_x_9145:
        /* <DEDUP_REMOVED lines=12> */
.L_x_9146:
        /* <DEDUP_REMOVED lines=43> */
.L_x_9144:
[----:B------:R-:W-:Y:S01]  /*3230*/  UMOV UR5, UR7 ;  /* 0x0000000700057c82 */ /* 0x000fe20008000000 */
[----:B------:R-:W-:Y:S01]  /*3240*/  P2R R24, PR, RZ, 0x2 ;  /* 0x00000002ff187803 */ /* 0x000fe20000000000 */
[----:B------:R-:W-:Y:S01]  /*3250*/  FMUL.FTZ R40, R40, UR5 ;  /* 0x0000000528287c20 */ /* 0x000fe20008410000 */
[----:B------:R-:W-:Y:S01]  /*3260*/  FMUL.FTZ R39, R39, UR5 ;  /* 0x0000000527277c20 */ /* 0x000fe20008410000 */
[----:B------:R-:W-:Y:S01]  /*3270*/  FMUL.FTZ R38, R38, UR5 ;  /* 0x0000000526267c20 */ /* 0x000fe20008410000 */
[----:B------:R-:W-:Y:S01]  /*3280*/  I2FP.F32.U32 R25, R28 ;  /* 0x0000001c00197245 */ /* 0x000fe20000201000 */
[----:B------:R-:W-:Y:S01]  /*3290*/  FMUL.FTZ R36, R36, UR5 ;  /* 0x0000000524247c20 */ /* 0x000fe20008410000 */
[----:B------:R-:W-:Y:S01]  /*32a0*/  ISETP.NE.AND P1, PT, R33, RZ, PT ;  /* 0x000000ff2100720c */ /* 0x000fe20003f25270 */
[----:B------:R-:W-:Y:S01]  /*32b0*/  HADD2.F32 R27, -RZ, R27.H1_H1 ;  /* 0x3000001bff1b7230 */ /* 0x000fe20000004100 */
[----:B------:R-:W-:Y:S01]  /*32c0*/  FSEL R42, R40, RZ, P4 ;  /* 0x000000ff282a7208 */ /* 0x000fe20002000000 */
[----:B------:R-:W-:Y:S01]  /*32d0*/  FMUL.FTZ R35, R35, UR5 ;  /* 0x0000000523237c20 */ /* 0x000fe20008410000 */
[----:B------:R-:W-:Y:S01]  /*32e0*/  FSEL R40, R39, RZ, P3 ;  /* 0x000000ff27287208 */ /* 0x000fe20001800000 */
[----:B------:R-:W-:Y:S01]  /*32f0*/  FFMA.FTZ R25, R25, R108, 1.1641532182693481445e-10 ;  /* 0x2f00000019197423 */ /* 0x000fe2000001006c */
        /* <DEDUP_REMOVED lines=8> */
[----:B------:R-:W-:Y:S02]  /*3380*/  ISETP.NE.AND P6, PT, R34, RZ, PT ;  /* 0x000000ff2200720c */ /* 0x000fe40003fc5270 */
[----:B------:R-:W-:Y:S02]  /*3390*/  FSETP.GTU.FTZ.AND P5, PT, R25, UR4, PT ;  /* 0x0000000419007c0b */ /* 0x000fe4000bfbc000 */
[----:B------:R-:W-:Y:S02]  /*33a0*/  FSEL R41, R26, RZ, P0 ;  /* 0x000000ff1a297208 */ /* 0x000fe40000000000 */
[----:B------:R-:W-:Y:S02]  /*33b0*/  FSEL R37, R37, RZ, P6 ;  /* 0x000000ff25257208 */ /* 0x000fe40003000000 */
        /* <DEDUP_REMOVED lines=11> */
.L_x_9122:
        /* <DEDUP_REMOVED lines=15> */
.L_x_9149:
        /* <DEDUP_REMOVED lines=12> */
.L_x_9150:
        /* <DEDUP_REMOVED lines=40> */
[----:B------:R-:W-:-:S07]  /*38a0*/  IMAD.MOV.U32 R28, RZ, RZ, R106 ;  /* 0x000000ffff1c7224 */ /* 0x000fce00078e006a */
.L_x_9148:
[----:B------:R-:W-:Y:S01]  /*38b0*/  ISETP.NE.AND P0, PT, R30, 0x1, PT ;  /* 0x000000011e00780c */ /* 0x000fe20003f05270 */
[----:B-----5:R-:W-:Y:S01]  /*38c0*/  HADD2.F32 R33, -RZ, R24.H0_H0 ;  /* 0x20000018ff217230 */ /* 0x020fe20000004100 */
[----:B------:R-:W-:Y:S01]  /*38d0*/  I2FP.F32.U32 R29, R28 ;  /* 0x0000001c001d7245 */ /* 0x000fe20000201000 */
[----:B------:R-:W-:Y:S01]  /*38e0*/  UMOV UR4, UR6 ;  /* 0x0000000600047c82 */ /* 0x000fe20008000000 */
[----:B------:R-:W-:Y:S01]  /*38f0*/  UMOV UR5, UR7 ;  /* 0x0000000700057c82 */ /* 0x000fe20008000000 */
[----:B------:R-:W-:Y:S02]  /*3900*/  IMAD.MOV.U32 R31, RZ, RZ, 0x2 ;  /* 0x00000002ff1f7424 */ /* 0x000fe400078e00ff */
        /* <DEDUP_REMOVED lines=14> */
.L_x_9152:
        /* <DEDUP_REMOVED lines=12> */
.L_x_9153:
        /* <DEDUP_REMOVED lines=42> */
.L_x_9151:
[----:B------:R-:W-:Y:S01]  /*3d50*/  I2FP.F32.U32 R29, R29 ;  /* 0x0000001d001d7245 */ /* 0x000fe20000201000 */
[----:B------:R-:W-:Y:S01]  /*3d60*/  HADD2.F32 R28, -RZ, R52.H0_H0 ;  /* 0x20000034ff1c7230 */ /* 0x000fe20000004100 */
[----:B------:R-:W-:Y:S02]  /*3d70*/  ISETP.NE.AND P2, PT, R31, 0x1, PT ;  /* 0x000000011f00780c */ /* 0x000fe40003f45270 */
[----:B------:R-:W-:Y:S01]  /*3d80*/  FSEL R33, R33, RZ, P3 ;  /* 0x000000ff21217208 */ /* 0x000fe20001800000 */
[----:B------:R-:W-:Y:S01]  /*3d90*/  FFMA.FTZ R29, R29, R108, 1.1641532182693481445e-10 ;  /* 0x2f0000001d1d7423 */ /* 0x000fe2000001006c */
[----:B------:R-:W-:-:S04]  /*3da0*/  FMUL.FTZ R28, R28, UR5 ;  /* 0x000000051c1c7c20 */ /* 0x000fc80008410000 */
        /* <DEDUP_REMOVED lines=16> */
.L_x_9155:
        /* <DEDUP_REMOVED lines=12> */
.L_x_9156:
        /* <DEDUP_REMOVED lines=42> */
.L_x_9154:
        /* <DEDUP_REMOVED lines=18> */
.L_x_9158:
        /* <DEDUP_REMOVED lines=12> */
.L_x_9159:
        /* <DEDUP_REMOVED lines=42> */
.L_x_9157:
[----:B------:R-:W-:Y:S01]  /*4690*/  I2FP.F32.U32 R29, R29 ;  /* 0x0000001d001d7245 */ /* 0x000fe20000201000 */
[----:B------:R-:W-:Y:S01]  /*46a0*/  HADD2.F32 R28, -RZ, R52.H1_H1 ;  /* 0x30000034ff1c7230 */ /* 0x000fe20000004100 */
[----:B------:R-:W-:Y:S02]  /*46b0*/  ISETP.NE.AND P2, PT, R30, 0x1, PT ;  /* 0x000000011e00780c */ /* 0x000fe40003f45270 */
[----:B------:R-:W-:Y:S01]  /*46c0*/  FSEL R37, R24, RZ, P3 ;  /* 0x000000ff18257208 */ /* 0x000fe20001800000 */
[----:B------:R-:W-:Y:S01]  /*46d0*/  FFMA.FTZ R29, R29, R108, 1.1641532182693481445e-10 ;  /* 0x2f0000001d1d7423 */ /* 0x000fe2000001006c */
[----:B------:R-:W-:Y:S01]  /*46e0*/  FMUL.FTZ R28, R28, UR5 ;  /* 0x000000051c1c7c20 */ /* 0x000fe20008410000 */
[----:B------:R-:W-:-:S03]  /*46f0*/  IMAD.MOV.U32 R24, RZ, RZ, R94 ;  /* 0x000000ffff187224 */ /* 0x000fc600078e005e */
        /* <DEDUP_REMOVED lines=15> */
.L_x_9161:
        /* <DEDUP_REMOVED lines=12> */
.L_x_9162:
        /* <DEDUP_REMOVED lines=43> */
.L_x_9160:
        /* <DEDUP_REMOVED lines=18> */
.L_x_9164:
        /* <DEDUP_REMOVED lines=12> */
.L_x_9165:
        /* <DEDUP_REMOVED lines=43> */
.L_x_9163:
[----:B------:R-:W-:Y:S01]  /*4ff0*/  I2FP.F32.U32 R29, R29 ;  /* 0x0000001d001d7245 */ /* 0x000fe20000201000 */
[----:B------:R-:W-:Y:S01]  /*5000*/  HADD2.F32 R28, -RZ, R53.H0_H0 ;  /* 0x20000035ff1c7230 */ /* 0x000fe20000004100 */
[----:B------:R-:W-:-:S03]  /*5010*/  ISETP.NE.AND P2, PT, R30, 0x1, PT ;  /* 0x000000011e00780c */ /* 0x000fc60003f45270 */
[----:B------:R-:W-:Y:S01]  /*5020*/  FFMA.FTZ R29, R29, R108, 1.1641532182693481445e-10 ;  /* 0x2f0000001d1d7423 */ /* 0x000fe2000001006c */
[----:B------:R-:W-:-:S04]  /*5030*/  FMUL.FTZ R28, R28, UR5 ;  /* 0x000000051c1c7c20 */ /* 0x000fc80008410000 */
[----:B------:R-:W-:Y:S02]  /*5040*/  FSETP.GTU.FTZ.AND P0, PT, R29, UR4, PT ;  /* 0x000000041d007c0b */ /* 0x000fe4000bf1c000 */
[----:B------:R-:W-:Y:S02]  /*5050*/  FSEL R29, R24, RZ, P3 ;  /* 0x000000ff181d7208 */ /* 0x000fe40001800000 */
[----:B------:R-:W-:Y:S02]  /*5060*/  FSEL R28, R28, RZ, !P0 ;  /* 0x000000ff1c1c7208 */ /* 0x000fe40004000000 */
[----:B------:R-:W-:Y:S02]  /*5070*/  SEL R96, RZ, 0x1, P0 ;  /* 0x00000001ff607807 */ /* 0x000fe40000000000 */
[----:B------:R-:W-:Y:S01]  /*5080*/  MOV R24, R94 ;  /* 0x0000005e00187202 */ /* 0x000fe20000000f00 */
        /* <DEDUP_REMOVED lines=12> */
.L_x_9167:
        /* <DEDUP_REMOVED lines=12> */
.L_x_9168:
        /* <DEDUP_REMOVED lines=43> */
.L_x_9166:
[----:B------:R-:W-:Y:S01]  /*54c0*/  ISETP.NE.AND P0, PT, R28, 0x1, PT ;  /* 0x000000011c00780c */ /* 0x000fe20003f05270 */
[----:B------:R-:W-:Y:S01]  /*54d0*/  HADD2.F32 R35, -RZ, R25.H1_H1 ;  /* 0x30000019ff237230 */ /* 0x000fe20000004100 */
[----:B------:R-:W-:Y:S01]  /*54e0*/  I2FP.F32.U32 R29, R24 ;  /* 0x00000018001d7245 */ /* 0x000fe20000201000 */
[----:B------:R-:W-:-:S03]  /*54f0*/  IMAD.MOV.U32 R25, RZ, RZ, R94 ;  /* 0x000000ffff197224 */ /* 0x000fc600078e005e */
[----:B------:R-:W-:Y:S01]  /*5500*/  FMUL.FTZ R35, R35, UR5 ;  /* 0x0000000523237c20 */ /* 0x000fe20008410000 */
[----:B------:R-:W-:-:S05]  /*5510*/  FFMA.FTZ R29, R29, R108, 1.1641532182693481445e-10 ;  /* 0x2f0000001d1d7423 */ /* 0x000fca000001006c */
        /* <DEDUP_REMOVED lines=11> */
.L_x_9170:
        /* <DEDUP_REMOVED lines=12> */
.L_x_9171:
        /* <DEDUP_REMOVED lines=43> */
.L_x_9169:
[----:B------:R-:W-:Y:S01]  /*5940*/  I2FP.F32.U32 R25, R25 ;  /* 0x0000001900197245 */ /* 0x000fe20000201000 */
[----:B------:R-:W-:Y:S01]  /*5950*/  HADD2.F32 R24, -RZ, R53.H1_H1 ;  /* 0x30000035ff187230 */ /* 0x000fe20000004100 */
[----:B------:R-:W-:Y:S02]  /*5960*/  ISETP.NE.AND P3, PT, R29, 0x1, PT ;  /* 0x000000011d00780c */ /* 0x000fe40003f65270 */
[----:B------:R-:W-:Y:S01]  /*5970*/  FSEL R35, R35, RZ, P2 ;  /* 0x000000ff23237208 */ /* 0x000fe20001000000 */
[----:B------:R-:W-:Y:S01]  /*5980*/  FFMA.FTZ R25, R25, R108, 1.1641532182693481445e-10 ;  /* 0x2f00000019197423 */ /* 0x000fe2000001006c */
[----:B------:R-:W-:-:S04]  /*5990*/  FMUL.FTZ R24, R24, UR5 ;  /* 0x0000000518187c20 */ /* 0x000fc80008410000 */
        /* <DEDUP_REMOVED lines=16> */
.L_x_9173:
        /* <DEDUP_REMOVED lines=12> */
.L_x_9174:
        /* <DEDUP_REMOVED lines=43> */
.L_x_9172:
        /* <DEDUP_REMOVED lines=17> */
.L_x_9176:
        /* <DEDUP_REMOVED lines=12> */
.L_x_9177:
        /* <DEDUP_REMOVED lines=43> */
.L_x_9175:
[----:B------:R-:W-:Y:S01]  /*6290*/  I2FP.F32.U32 R25, R25 ;  /* 0x0000001900197245 */ /* 0x000fe20000201000 */
[----:B------:R-:W-:Y:S01]  /*62a0*/  HADD2.F32 R24, -RZ, R54.H0_H0 ;  /* 0x20000036ff187230 */ /* 0x000fe20000004100 */
        /* <DEDUP_REMOVED lines=20> */
.L_x_9179:
        /* <DEDUP_REMOVED lines=12> */
.L_x_9180:
        /* <DEDUP_REMOVED lines=43> */
.L_x_9178:
[----:B------:R-:W-:Y:S01]  /*6760*/  ISETP.NE.AND P4, PT, R24, 0x1, PT ;  /* 0x000000011800780c */ /* 0x000fe20003f85270 */
[----:B------:R-:W-:Y:S01]  /*6770*/  HADD2.F32 R26, -RZ, R26.H1_H1 ;  /* 0x3000001aff1a7230 */ /* 0x000fe20000004100 */
[----:B------:R-:W-:Y:S01]  /*6780*/  I2FP.F32.U32 R25, R25 ;  /* 0x0000001900197245 */ /* 0x000fe20000201000 */
[----:B------:R-:W-:-:S03]  /*6790*/  HFMA2 R28, -RZ, RZ, 0, 1.1920928955078125e-07 ;  /* 0x00000002ff1c7431 */ /* 0x000fc600000001ff */
        /* <DEDUP_REMOVED lines=13> */
.L_x_9182:
        /* <DEDUP_REMOVED lines=12> */
.L_x_9183:
        /* <DEDUP_REMOVED lines=43> */
.L_x_9181:
[----:B------:R-:W-:Y:S01]  /*6be0*/  I2FP.F32.U32 R25, R25 ;  /* 0x0000001900197245 */ /* 0x000fe20000201000 */
[----:B------:R-:W-:Y:S01]  /*6bf0*/  HADD2.F32 R24, -RZ, R54.H1_H1 ;  /* 0x30000036ff187230 */ /* 0x000fe20000004100 */
        /* <DEDUP_REMOVED lines=20> */
.L_x_9185:
        /* <DEDUP_REMOVED lines=12> */
.L_x_9186:
        /* <DEDUP_REMOVED lines=43> */
.L_x_9184:
[----:B------:R-:W-:Y:S01]  /*70b0*/  ISETP.NE.AND P5, PT, R24, 0x1, PT ;  /* 0x000000011800780c */ /* 0x000fe20003fa5270 */
[----:B------:R-:W-:Y:S01]  /*70c0*/  HADD2.F32 R26, -RZ, R27.H0_H0 ;  /* 0x2000001bff1a7230 */ /* 0x000fe20000004100 */
[----:B------:R-:W-:Y:S01]  /*70d0*/  I2FP.F32.U32 R25, R25 ;  /* 0x0000001900197245 */ /* 0x000fe20000201000 */
[----:B------:R-:W-:Y:S02]  /*70e0*/  IMAD.MOV.U32 R29, RZ, RZ, 0x2 ;  /* 0x00000002ff1d7424 */ /* 0x000fe400078e00ff */
        /* <DEDUP_REMOVED lines=13> */
.L_x_9188:
        /* <DEDUP_REMOVED lines=12> */
.L_x_9189:
        /* <DEDUP_REMOVED lines=43> */
.L_x_9187:
[----:B------:R-:W-:Y:S01]  /*7530*/  I2FP.F32.U32 R25, R28 ;  /* 0x0000001c00197245 */ /* 0x000fe20000201000 */
[----:B------:R-:W-:-:S04]  /*7540*/  HADD2.F32 R24, -RZ, R55.H0_H0 ;  /* 0x20000037ff187230 */ /* 0x000fc80000004100 */
        /* <DEDUP_REMOVED lines=8> */
[----:B------:R-:W-:-:S02]  /*75d0*/  HFMA2 R24, -RZ, RZ, 0, 1.1920928955078125e-07 ;  /* 0x00000002ff187431 */ /* 0x000fc400000001ff */
        /* <DEDUP_REMOVED lines=11> */
.L_x_9191:
        /* <DEDUP_REMOVED lines=12> */
.L_x_9192:
        /* <DEDUP_REMOVED lines=43> */
.L_x_9190:
        /* <DEDUP_REMOVED lines=17> */
.L_x_9194:
        /* <DEDUP_REMOVED lines=14> */
.L_x_9195:
        /* <DEDUP_REMOVED lines=43> */
.L_x_9193:
        /* <DEDUP_REMOVED lines=10> */
.L_x_9147:
[----:B------:R-:W-:Y:S01]  /*7f40*/  ISETP.NE.AND P6, PT, R32, RZ, PT ;  /* 0x000000ff2000720c */ /* 0x000fe20003fc5270 */
[----:B------:R-:W0:Y:S01]  /*7f50*/  LDC.64 R82, c[0x0][0x3a8] ;  /* 0x0000ea00ff527b82 */ /* 0x000e220000000a00 */
[----:B------:R-:W-:Y:S01]  /*7f60*/  SEL R32, RZ, 0x100, !P0 ;  /* 0x00000100ff207807 */ /* 0x000fe20004000000 */
[----:B------:R-:W-:Y:S01]  /*7f70*/  VIADD R111, R109, 0x80 ;  /* 0x000000806d6f7836 */ /* 0x000fe20000000000 */
[----:B------:R-:W-:Y:S02]  /*7f80*/  ISETP.NE.U32.AND P0, PT, RZ, UR38, PT ;  /* 0x00000026ff007c0c */ /* 0x000fe4000bf05070 */
[----:B------:R-:W-:Y:S02]  /*7f90*/  SEL R35, RZ, 0x1000000, !P5 ;  /* 0x01000000ff237807 */ /* 0x000fe40006800000 */
[----:B------:R-:W-:Y:S01]  /*7fa0*/  ISETP.NE.AND.EX P0, PT, RZ, UR39, PT, P0 ;  /* 0x00000027ff007c0c */ /* 0x000fe2000bf05300 */
        /* <DEDUP_REMOVED lines=44> */
.L_x_9196:
[----:B------:R2:W5:Y:S04]  /*8270*/  @P0 LDG.E.128 R52, desc[UR8][R30.64] ;  /* 0x000000081e340981 */ /* 0x000568000c1e1d00 */
[----:B------:R2:W5:Y:S04]  /*8280*/  @P1 LDG.E.128 R48, desc[UR8][R28.64] ;  /* 0x000000081c301981 */ /* 0x000568000c1e1d00 */
[----:B------:R2:W5:Y:S04]  /*8290*/  @P1 LDG.E.128 R44, desc[UR8][R28.64+0x10] ;  /* 0x000010081c2c1981 */ /* 0x000568000c1e1d00 */
[----:B01----:R-:W5:Y:S01]  /*82a0*/  LDG.E.128 R24, desc[UR8][R26.64] ;  /* 0x000000081a187981 */ /* 0x003f62000c1e1d00 */
[----:B------:R-:W-:Y:S05]  /*82b0*/  @!P0 BRA `(.L_x_9197) ;  /* 0x0000004800bc8947 */ /* 0x000fea0003800000 */
[----:B------:R-:W-:Y:S01]  /*82c0*/  ISETP.NE.AND P2, PT, R106, 0x1, PT ;  /* 0x000000016a00780c */ /* 0x000fe20003f45270 */
[----:B--2---:R-:W-:Y:S01]  /*82d0*/  IMAD.MOV.U32 R28, RZ, RZ, R94 ;  /* 0x000000ffff1c7224 */ /* 0x004fe200078e005e */
        /* <DEDUP_REMOVED lines=13> */
.L_x_9199:
        /* <DEDUP_REMOVED lines=12> */
.L_x_9200:
        /* <DEDUP_REMOVED lines=42> */
.L_x_9198:
[----:B------:R-:W-:Y:S01]  /*8710*/  ISETP.NE.AND P2, PT, R30, 0x1, PT ;  /* 0x000000011e00780c */ /* 0x000fe20003f45270 */
[----:B-----5:R-:W-:Y:S01]  /*8720*/  HADD2.F32 R34, -RZ, R24.H0_H0 ;  /* 0x20000018ff227230 */ /* 0x020fe20000004100 */
        /* <DEDUP_REMOVED lines=16> */
.L_x_9202:
        /* <DEDUP_REMOVED lines=12> */
.L_x_9203:
        /* <DEDUP_REMOVED lines=42> */
.L_x_9201:
        /* <DEDUP_REMOVED lines=22> */
.L_x_9205:
        /* <DEDUP_REMOVED lines=12> */
.L_x_9206:
        /* <DEDUP_REMOVED lines=42> */
.L_x_9204:
        /* <DEDUP_REMOVED lines=18> */
.L_x_9208:
        /* <DEDUP_REMOVED lines=12> */
.L_x_9209:
        /* <DEDUP_REMOVED lines=42> */
.L_x_9207:
[----:B------:R-:W-:Y:S01]  /*94d0*/  I2FP.F32.U32 R29, R29 ;  /* 0x0000001d001d7245 */ /* 0x000fe20000201000 */
[----:B------:R-:W-:Y:S01]  /*94e0*/  HADD2.F32 R28, -RZ, R52.H1_H1 ;  /* 0x30000034ff1c7230 */ /* 0x000fe20000004100 */
[----:B------:R-:W-:Y:S02]  /*94f0*/  ISETP.NE.AND P3, PT, R30, 0x1, PT ;  /* 0x000000011e00780c */ /* 0x000fe40003f65270 */
[----:B------:R-:W-:Y:S01]  /*9500*/  FSEL R24, R24, RZ, P4 ;  /* 0x000000ff18187208 */ /* 0x000fe20002000000 */
        /* <DEDUP_REMOVED lines=18> */
.L_x_9211:
        /* <DEDUP_REMOVED lines=12> */
.L_x_9212:
        /* <DEDUP_REMOVED lines=43> */
.L_x_9210:
        /* <DEDUP_REMOVED lines=18> */
.L_x_9214:
        /* <DEDUP_REMOVED lines=12> */
.L_x_9215:
        /* <DEDUP_REMOVED lines=43> */
.L_x_9213:
        /* <DEDUP_REMOVED lines=22> */
.L_x_9217:
        /* <DEDUP_REMOVED lines=12> */
.L_x_9218:
        /* <DEDUP_REMOVED lines=43> */
.L_x_9216:
[----:B------:R-:W-:Y:S01]  /*a300*/  ISETP.NE.AND P2, PT, R28, 0x1, PT ;  /* 0x000000011c00780c */ /* 0x000fe20003f45270 */
[----:B------:R-:W-:Y:S01]  /*a310*/  HADD2.F32 R35, -RZ, R25.H1_H1 ;  /* 0x30000019ff237230 */ /* 0x000fe20000004100 */
[----:B------:R-:W-:Y:S01]  /*a320*/  I2FP.F32.U32 R29, R24 ;  /* 0x00000018001d7245 */ /* 0x000fe20000201000 */
[----:B------:R-:W-:-:S03]  /*a330*/  IMAD.MOV.U32 R25, RZ, RZ, R94 ;  /* 0x000000ffff197224 */ /* 0x000fc600078e005e */
[----:B------:R-:W-:Y:S01]  /*a340*/  FMUL.FTZ R35, R35, UR5 ;  /* 0x0000000523237c20 */ /* 0x000fe20008410000 */
        /* <DEDUP_REMOVED lines=13> */
.L_x_9220:
        /* <DEDUP_REMOVED lines=12> */
.L_x_9221:
        /* <DEDUP_REMOVED lines=43> */
.L_x_9219:
[----:B------:R-:W-:Y:S01]  /*a790*/  I2FP.F32.U32 R25, R25 ;  /* 0x0000001900197245 */ /* 0x000fe20000201000 */
[----:B------:R-:W-:-:S04]  /*a7a0*/  HADD2.F32 R24, -RZ, R53.H1_H1 ;  /* 0x30000035ff187230 */ /* 0x000fc80000004100 */
[----:B------:R-:W-:Y:S01]  /*a7b0*/  FFMA.FTZ R25, R25, R108, 1.1641532182693481445e-10 ;  /* 0x2f00000019197423 */ /* 0x000fe2000001006c */
[----:B------:R-:W-:Y:S01]  /*a7c0*/  FMUL.FTZ R28, R24, UR5 ;  /* 0x00000005181c7c20 */ /* 0x000fe20008410000 */
[----:B------:R-:W-:-:S03]  /*a7d0*/  FSEL R24, R35, RZ, P4 ;  /* 0x000000ff23187208 */ /* 0x000fc60002000000 */
        /* <DEDUP_REMOVED lines=17> */
.L_x_9223:
        /* <DEDUP_REMOVED lines=12> */
.L_x_9224:
        /* <DEDUP_REMOVED lines=43> */
.L_x_9222:
        /* <DEDUP_REMOVED lines=17> */
.L_x_9226:
        /* <DEDUP_REMOVED lines=12> */
.L_x_9227:
        /* <DEDUP_REMOVED lines=43> */
.L_x_9225:
[----:B------:R-:W-:Y:S01]  /*b0e0*/  I2FP.F32.U32 R25, R25 ;  /* 0x0000001900197245 */ /* 0x000fe20000201000 */
[----:B------:R-:W-:Y:S02]  /*b0f0*/  HADD2.F32 R24, -RZ, R54.H0_H0 ;  /* 0x20000036ff187230 */ /* 0x000fe40000004100 */
        /* <DEDUP_REMOVED lines=9> */
[----:B------:R-:W-:Y:S01]  /*b190*/  IMAD.MOV.U32 R25, RZ, RZ, R94 ;  /* 0x000000ffff197224 */ /* 0x000fe200078e005e */
[----:B------:R-:W-:-:S02]  /*b1a0*/  PRMT R98, R24, 0x7610, R98 ;  /* 0x0000761018627816 */ /* 0x000fc40000000062 */
        /* <DEDUP_REMOVED lines=10> */
.L_x_9229:
        /* <DEDUP_REMOVED lines=12> */
.L_x_9230:
        /* <DEDUP_REMOVED lines=43> */
.L_x_9228:
        /* <DEDUP_REMOVED lines=17> */
.L_x_9232:
        /* <DEDUP_REMOVED lines=12> */
.L_x_9233:
        /* <DEDUP_REMOVED lines=43> */
.L_x_9231:
[----:B------:R-:W-:Y:S01]  /*ba40*/  I2FP.F32.U32 R25, R29 ;  /* 0x0000001d00197245 */ /* 0x000fe20000201000 */
[----:B------:R-:W-:Y:S01]  /*ba50*/  HADD2.F32 R24, -RZ, R54.H1_H1 ;  /* 0x30000036ff187230 */ /* 0x000fe20000004100 */
[----:B------:R-:W-:-:S03]  /*ba60*/  FSEL R26, R26, RZ, P3 ;  /* 0x000000ff1a1a7208 */ /* 0x000fc60001800000 */
[----:B------:R-:W-:Y:S01]  /*ba70*/  FFMA.FTZ R25, R25, R108, 1.1641532182693481445e-10 ;  /* 0x2f00000019197423 */ /* 0x000fe2000001006c */
[----:B------:R-:W-:-:S04]  /*ba80*/  FMUL.FTZ R24, R24, UR5 ;  /* 0x0000000518187c20 */ /* 0x000fc80008410000 */
[----:B------:R-:W-:Y:S02]  /*ba90*/  FSETP.GTU.FTZ.AND P4, PT, R25, UR4, PT ;  /* 0x0000000419007c0b */ /* 0x000fe4000bf9c000 */
[----:B------:R-:W-:Y:S02]  /*baa0*/  MOV R25, R94 ;  /* 0x0000005e00197202 */ /* 0x000fe40000000f00 */
[----:B------:R-:W-:Y:S01]  /*bab0*/  FSEL R29, R24, RZ, !P4 ;  /* 0x000000ff181d7208 */ /* 0x000fe20006000000 */
[----:B------:R-:W-:Y:S01]  /*bac0*/  IMAD.MOV.U32 R24, RZ, RZ, 0x2 ;  /* 0x00000002ff187424 */ /* 0x000fe200078e00ff */
        /* <DEDUP_REMOVED lines=13> */
.L_x_9235:
        /* <DEDUP_REMOVED lines=12> */
.L_x_9236:
        /* <DEDUP_REMOVED lines=43> */
.L_x_9234:
        /* <DEDUP_REMOVED lines=17> */
.L_x_9238:
        /* <DEDUP_REMOVED lines=12> */
.L_x_9239:
        /* <DEDUP_REMOVED lines=43> */
.L_x_9237:
[----:B------:R-:W-:Y:S01]  /*c390*/  I2FP.F32.U32 R25, R30 ;  /* 0x0000001e00197245 */ /* 0x000fe20000201000 */
[----:B------:R-:W-:-:S04]  /*c3a0*/  HADD2.F32 R24, -RZ, R55.H0_H0 ;  /* 0x20000037ff187230 */ /* 0x000fc80000004100 */
[----:B------:R-:W-:Y:S01]  /*c3b0*/  FFMA.FTZ R25, R25, R108, 1.1641532182693481445e-10 ;  /* 0x2f00000019197423 */ /* 0x000fe2000001006c */
[----:B------:R-:W-:-:S04]  /*c3c0*/  FMUL.FTZ R24, R24, UR5 ;  /* 0x0000000518187c20 */ /* 0x000fc80008410000 */
[----:B------:R-:W-:Y:S02]  /*c3d0*/  FSETP.GTU.FTZ.AND P5, PT, R25, UR4, PT ;  /* 0x0000000419007c0b */ /* 0x000fe4000bfbc000 */
[----:B------:R-:W-:Y:S02]  /*c3e0*/  FSEL R25, R26, RZ, P4 ;  /* 0x000000ff1a197208 */ /* 0x000fe40002000000 */
[----:B------:R-:W-:Y:S01]  /*c3f0*/  FSEL R30, R24, RZ, !P5 ;  /* 0x000000ff181e7208 */ /* 0x000fe20006800000 */
[----:B------:R-:W-:Y:S01]  /*c400*/  HFMA2 R24, -RZ, RZ, 0, 1.1920928955078125e-07 ;  /* 0x00000002ff187431 */ /* 0x000fe200000001ff */
        /* <DEDUP_REMOVED lines=14> */
.L_x_9241:
        /* <DEDUP_REMOVED lines=12> */
.L_x_9242:
        /* <DEDUP_REMOVED lines=43> */
.L_x_9240:
        /* <DEDUP_REMOVED lines=17> */
.L_x_9244:
        /* <DEDUP_REMOVED lines=14> */
.L_x_9245:
        /* <DEDUP_REMOVED lines=43> */
.L_x_9243:
        /* <DEDUP_REMOVED lines=11> */
.L_x_9197:
        /* <DEDUP_REMOVED lines=15> */
.L_x_9248:
        /* <DEDUP_REMOVED lines=12> */
.L_x_9249:
        /* <DEDUP_REMOVED lines=43> */
.L_x_9247:
[----:B------:R-:W-:Y:S01]  /*d210*/  ISETP.NE.AND P2, PT, R30, 0x1, PT ;  /* 0x000000011e00780c */ /* 0x000fe20003f45270 */
[----:B-----5:R-:W-:Y:S01]  /*d220*/  HADD2.F32 R32, -RZ, R24.H0_H0 ;  /* 0x20000018ff207230 */ /* 0x020fe20000004100 */
[----:B------:R-:W-:Y:S01]  /*d230*/  I2FP.F32.U32 R29, R28 ;  /* 0x0000001c001d7245 */ /* 0x000fe20000201000 */
[----:B------:R-:W-:-:S04]  /*d240*/  HFMA2 R28, -RZ, RZ, 0, 1.1920928955078125e-07 ;  /* 0x00000002ff1c7431 */ /* 0x000fc800000001ff */
        /* <DEDUP_REMOVED lines=13> */
.L_x_9251:
        /* <DEDUP_REMOVED lines=12> */
.L_x_9252:
        /* <DEDUP_REMOVED lines=43> */
.L_x_9250:
[----:B------:R-:W-:Y:S01]  /*d690*/  ISETP.NE.AND P2, PT, R28, 0x1, PT ;  /* 0x000000011c00780c */ /* 0x000fe20003f45270 */
[----:B------:R-:W-:Y:S01]  /*d6a0*/  HADD2.F32 R34, -RZ, R24.H1_H1 ;  /* 0x30000018ff227230 */ /* 0x000fe20000004100 */
        /* <DEDUP_REMOVED lines=15> */
.L_x_9254:
        /* <DEDUP_REMOVED lines=12> */
.L_x_9255:
        /* <DEDUP_REMOVED lines=43> */
.L_x_9253:
[----:B------:R-:W-:Y:S01]  /*db10*/  ISETP.NE.AND P2, PT, R30, 0x1, PT ;  /* 0x000000011e00780c */ /* 0x000fe20003f45270 */
[----:B------:R-:W-:Y:S01]  /*db20*/  HADD2.F32 R33, -RZ, R25.H0_H0 ;  /* 0x20000019ff217230 */ /* 0x000fe20000004100 */
        /* <DEDUP_REMOVED lines=15> */
.L_x_9257:
        /* <DEDUP_REMOVED lines=12> */
.L_x_9258:
        /* <DEDUP_REMOVED lines=43> */
.L_x_9256:
[----:B------:R-:W-:Y:S01]  /*df90*/  ISETP.NE.AND P2, PT, R28, 0x1, PT ;  /* 0x000000011c00780c */ /* 0x000fe20003f45270 */
[----:B------:R-:W-:Y:S01]  /*dfa0*/  HADD2.F32 R112, -RZ, R25.H1_H1 ;  /* 0x30000019ff707230 */ /* 0x000fe20000004100 */
[----:B------:R-:W-:Y:S01]  /*dfb0*/  I2FP.F32.U32 R29, R24 ;  /* 0x00000018001d7245 */ /* 0x000fe20000201000 */
[----:B------:R-:W-:Y:S02]  /*dfc0*/  HFMA2 R24, -RZ, RZ, 0, 1.1920928955078125e-07 ;  /* 0x00000002ff187431 */ /* 0x000fe400000001ff */
        /* <DEDUP_REMOVED lines=13> */
.L_x_9260:
        /* <DEDUP_REMOVED lines=12> */
.L_x_9261:
        /* <DEDUP_REMOVED lines=43> */
.L_x_9259:
        /* <DEDUP_REMOVED lines=16> */
.L_x_9263:
        /* <DEDUP_REMOVED lines=12> */
.L_x_9264:
        /* <DEDUP_REMOVED lines=43> */
.L_x_9262:
[----:B------:R-:W-:Y:S01]  /*e880*/  ISETP.NE.AND P4, PT, R29, 0x1, PT ;  /* 0x000000011d00780c */ /* 0x000fe20003f85270 */
[----:B------:R-:W-:Y:S01]  /*e890*/  HADD2.F32 R26, -RZ, R26.H1_H1 ;  /* 0x3000001aff1a7230 */ /* 0x000fe20000004100 */
[----:B------:R-:W-:Y:S01]  /*e8a0*/  I2FP.F32.U32 R25, R25 ;  /* 0x0000001900197245 */ /* 0x000fe20000201000 */
[----:B------:R-:W-:Y:S02]  /*e8b0*/  IMAD.MOV.U32 R24, RZ, RZ, 0x2 ;  /* 0x00000002ff187424 */ /* 0x000fe400078e00ff */
        /* <DEDUP_REMOVED lines=12> */
.L_x_9266:
        /* <DEDUP_REMOVED lines=12> */
.L_x_9267:
        /* <DEDUP_REMOVED lines=43> */
.L_x_9265:
        /* <DEDUP_REMOVED lines=16> */
.L_x_9269:
        /* <DEDUP_REMOVED lines=12> */
.L_x_9270:
        /* <DEDUP_REMOVED lines=43> */
.L_x_9268:
[----:B------:R-:W-:Y:S01]  /*f160*/  P2R R115, PR, RZ, 0x2 ;  /* 0x00000002ff737803 */ /* 0x000fe20000000000 */
[----:B------:R-:W-:Y:S01]  /*f170*/  FMUL.FTZ R32, R32, UR5 ;  /* 0x0000000520207c20 */ /* 0x000fe20008410000 */
[----:B------:R-:W-:Y:S01]  /*f180*/  I2FP.F32.U32 R25, R28 ;  /* 0x0000001c00197245 */ /* 0x000fe20000201000 */
[----:B------:R-:W-:Y:S01]  /*f190*/  FMUL.FTZ R34, R34, UR5 ;  /* 0x0000000522227c20 */ /* 0x000fe20008410000 */
[----:B------:R-:W-:Y:S01]  /*f1a0*/  ISETP.NE.AND P1, PT, R58, RZ, PT ;  /* 0x000000ff3a00720c */ /* 0x000fe20003f25270 */
[----:B------:R-:W-:Y:S01]  /*f1b0*/  HADD2.F32 R27, -RZ, R27.H1_H1 ;  /* 0x3000001bff1b7230 */ /* 0x000fe20000004100 */
[----:B------:R-:W-:Y:S01]  /*f1c0*/  P2R R31, PR, RZ, 0x1 ;  /* 0x00000001ff1f7803 */ /* 0x000fe20000000000 */
[----:B------:R-:W-:Y:S01]  /*f1d0*/  FMUL.FTZ R24, R33, UR5 ;  /* 0x0000000521187c20 */ /* 0x000fe20008410000 */
[----:B------:R-:W-:Y:S01]  /*f1e0*/  ISETP.NE.AND P0, PT, R59, RZ, PT ;  /* 0x000000ff3b00720c */ /* 0x000fe20003f05270 */
[----:B------:R-:W-:Y:S01]  /*f1f0*/  FFMA.FTZ R25, R25, R108, 1.1641532182693481445e-10 ;  /* 0x2f00000019197423 */ /* 0x000fe2000001006c */
        /* <DEDUP_REMOVED lines=8> */
[----:B------:R-:W-:Y:S01]  /*f280*/  FMUL.FTZ R27, R27, UR5 ;  /* 0x000000051b1b7c20 */ /* 0x000fe20008410000 */
[----:B------:R-:W-:-:S02]  /*f290*/  FSEL R34, R24, RZ, P5 ;  /* 0x000000ff18227208 */ /* 0x000fc40002800000 */
[----:B------:R-:W-:Y:S02]  /*f2a0*/  ISETP.NE.AND P6, PT, R107, RZ, PT ;  /* 0x000000ff6b00720c */ /* 0x000fe40003fc5270 */
[----:B------:R-:W-:Y:S02]  /*f2b0*/  FSETP.GTU.FTZ.AND P5, PT, R25, UR4, PT ;  /* 0x0000000419007c0b */ /* 0x000fe4000bfbc000 */
[----:B------:R-:W-:Y:S02]  /*f2c0*/  ISETP.NE.AND P0, PT, R31, RZ, PT ;  /* 0x000000ff1f00720c */ /* 0x000fe40003f05270 */
        /* <DEDUP_REMOVED lines=13> */
[----:B------:R-:W-:-:S10]  /*f3a0*/  @P1 FADD.FTZ R31, R47, R31 ;  /* 0x0000001f2f1f1221 */ /* 0x000fd40000010000 */
.L_x_9246:
[----:B------:R-:W-:Y:S01]  /*f3b0*/  SEL R113, RZ, 0x1000000, !P5 ;  /* 0x01000000ff717807 */ /* 0x000fe20006800000 */
[----:B------:R-:W0:Y:S01]  /*f3c0*/  @P0 LDC.64 R116, c[0x0][0x398] ;  /* 0x0000e600ff740b82 */ /* 0x000e220000000a00 */
[----:B------:R-:W-:Y:S01]  /*f3d0*/  ISETP.NE.AND P5, PT, R59, RZ, PT ;  /* 0x000000ff3b00720c */ /* 0x000fe20003fa5270 */
[----:B------:R-:W-:Y:S01]  /*f3e0*/  IMAD.WIDE.U32 R26, R111, 0x20, R82 ;  /* 0x000000206f1a7825 */ /* 0x000fe200078e0052 */
[----:B------:R-:W-:Y:S02]  /*f3f0*/  SEL R59, RZ, 0x10000, !P4 ;  /* 0x00010000ff3b7807 */ /* 0x000fe40006000000 */
[----:B------:R-:W-:Y:S02]  /*f400*/  SEL R112, RZ, 0x100, !P3 ;  /* 0x00000100ff707807 */ /* 0x000fe40005800000 */
[----:B------:R-:W-:Y:S01]  /*f410*/  ISETP.NE.AND P4, PT, R106, RZ, PT ;  /* 0x000000ff6a00720c */ /* 0x000fe20003f85270 */
[----:B------:R-:W-:Y:S01]  /*f420*/  STG.E.128 desc[UR8][R26.64], R32 ;  /* 0x000000201a007986 */ /* 0x000fe2000c101d08 */
[----:B------:R-:W-:-:S02]  /*f430*/  ISETP.NE.AND P3, PT, R107, RZ, PT ;  /* 0x000000ff6b00720c */ /* 0x000fc40003f65270 */
[----:B------:R-:W1:Y:S01]  /*f440*/  @P1 LDC.64 R106, c[0x0][0x3a0] ;  /* 0x0000e800ff6a1b82 */ /* 0x000e620000000a00 */
[----:B------:R-:W-:Y:S01]  /*f450*/  ISETP.NE.AND P6, PT, R58, RZ, PT ;  /* 0x000000ff3a00720c */ /* 0x000fe20003fc5270 */
[----:B------:R2:W-:Y:S01]  /*f460*/  STG.E.128 desc[UR8][R26.64+0x10], R28 ;  /* 0x0000101c1a007986 */ /* 0x0005e2000c101d08 */
[----:B------:R-:W-:Y:S02]  /*f470*/  SEL R58, RZ, 0x1000000, !P3 ;  /* 0x01000000ff3a7807 */ /* 0x000fe40005800000 */
[----:B------:R-:W-:Y:S02]  /*f480*/  SEL R25, RZ, 0x10000, !P4 ;  /* 0x00010000ff197807 */ /* 0x000fe40006000000 */
[----:B------:R-:W-:Y:S02]  /*f490*/  SEL R24, RZ, 0x100, !P5 ;  /* 0x00000100ff187807 */ /* 0x000fe40006800000 */
[----:B------:R-:W-:Y:S01]  /*f4a0*/  LOP3.LUT R112, R112, R113, R59, 0xfe, !PT ;  /* 0x0000007170707212 */ /* 0x000fe200078efe3b */
[----:B------:R-:W-:Y:S01]  /*f4b0*/  VIADD R113, R109, 0x100 ;  /* 0x000001006d717836 */ /* 0x000fe20000000000 */
[----:B------:R-:W-:-:S02]  /*f4c0*/  LOP3.LUT R24, R24, R58, R25, 0xfe, !PT ;  /* 0x0000003a18187212 */ /* 0x000fc400078efe19 */
[----:B------:R-:W-:Y:S01]  /*f4d0*/  SEL R25, RZ, 0x1, !P2 ;  /* 0x00000001ff197807 */ /* 0x000fe20005000000 */
[C---:B------:R-:W-:Y:S01]  /*f4e0*/  IMAD.WIDE.U32 R118, R113.reuse, 0x10, R56 ;  /* 0x0000001071767825 */ /* 0x040fe200078e0038 */
[----:B------:R-:W-:Y:S02]  /*f4f0*/  SEL R59, RZ, 0x1, !P6 ;  /* 0x00000001ff3b7807 */ /* 0x000fe40007000000 */
[----:B------:R-:W-:Y:S01]  /*f500*/  LOP3.LUT R25, R112, R25, RZ, 0xfc, !PT ;  /* 0x0000001970197212 */ /* 0x000fe200078efcff */
[----:B0-----:R-:W-:Y:S01]  /*f510*/  @P0 IMAD.WIDE.U32 R116, R113, 0x10, R116 ;  /* 0x0000001071740825 */ /* 0x001fe200078e0074 */
[----:B------:R-:W-:-:S03]  /*f520*/  LOP3.LUT R24, R24, R59, RZ, 0xfc, !PT ;  /* 0x0000003b18187212 */ /* 0x000fc600078efcff */
[----:B--2---:R-:W-:-:S04]  /*f530*/  IMAD.WIDE.U32 R26, R111, 0x8, R80 ;  /* 0x000000086f1a7825 */ /* 0x004fc800078e0050 */
[----:B-1----:R-:W-:Y:S01]  /*f540*/  @P1 IMAD.WIDE.U32 R106, R113, 0x20, R106 ;  /* 0x00000020716a1825 */ /* 0x002fe200078e006a */
        /* <DEDUP_REMOVED lines=22> */
.L_x_9271:
[----:B------:R2:W5:Y:S04]  /*f6b0*/  @P0 LDG.E.128 R52, desc[UR8][R116.64] ;  /* 0x0000000874340981 */ /* 0x000568000c1e1d00 */
[----:B------:R2:W5:Y:S04]  /*f6c0*/  @P1 LDG.E.128 R48, desc[UR8][R106.64] ;  /* 0x000000086a301981 */ /* 0x000568000c1e1d00 */
[----:B------:R2:W5:Y:S04]  /*f6d0*/  @P1 LDG.E.128 R44, desc[UR8][R106.64+0x10] ;  /* 0x000010086a2c1981 */ /* 0x000568000c1e1d00 */
[----:B------:R2:W5:Y:S01]  /*f6e0*/  LDG.E.128 R56, desc[UR8][R118.64] ;  /* 0x0000000876387981 */ /* 0x000562000c1e1d00 */
[----:B------:R-:W-:Y:S05]  /*f6f0*/  @!P0 BRA `(.L_x_9272) ;  /* 0x0000004800b48947 */ /* 0x000fea0003800000 */
[----:B------:R-:W-:Y:S01]  /*f700*/  ISETP.NE.AND P2, PT, R114, 0x1, PT ;  /* 0x000000017200780c */ /* 0x000fe20003f45270 */
[----:B01----:R-:W-:Y:S01]  /*f710*/  IMAD.MOV.U32 R26, RZ, RZ, 0x2 ;  /* 0x00000002ff1a7424 */ /* 0x003fe200078e00ff */
[----:B--2---:R-:W-:Y:S01]  /*f720*/  MOV R106, R110 ;  /* 0x0000006e006a7202 */ /* 0x004fe20000000f00 */
        /* <DEDUP_REMOVED lines=12> */
.L_x_9274:
        /* <DEDUP_REMOVED lines=12> */
.L_x_9275:
        /* <DEDUP_REMOVED lines=41> */
.L_x_9273:
        /* <DEDUP_REMOVED lines=18> */
.L_x_9277:
        /* <DEDUP_REMOVED lines=12> */
.L_x_9278:
        /* <DEDUP_REMOVED lines=42> */
.L_x_9276:
        /* <DEDUP_REMOVED lines=22> */
.L_x_9280:
        /* <DEDUP_REMOVED lines=12> */
.L_x_9281:
        /* <DEDUP_REMOVED lines=42> */
.L_x_9279:
[----:B------:R-:W-:Y:S01]  /*10480*/  I2FP.F32.U32 R25, R25 ;  /* 0x0000001900197245 */ /* 0x000fe20000201000 */
[----:B------:R-:W-:Y:S01]  /*10490*/  IMAD.MOV.U32 R27, RZ, RZ, R94 ;  /* 0x000000ffff1b7224 */ /* 0x000fe200078e005e */
[----:B------:R-:W-:Y:S02]  /*104a0*/  ISETP.NE.AND P2, PT, R26, 0x1, PT ;  /* 0x000000011a00780c */ /* 0x000fe40003f45270 */
[----:B------:R-:W-:Y:S01]  /*104b0*/  MOV R96, 0x2 ;  /* 0x0000000200607802 */ /* 0x000fe20000000f00 */
        /* <DEDUP_REMOVED lines=14> */
.L_x_9283:
        /* <DEDUP_REMOVED lines=12> */
.L_x_9284:
        /* <DEDUP_REMOVED lines=42> */
.L_x_9282:
        /* <DEDUP_REMOVED lines=22> */
.L_x_9286:
        /* <DEDUP_REMOVED lines=12> */
.L_x_9287:
        /* <DEDUP_REMOVED lines=43> */
.L_x_9285:
        /* <DEDUP_REMOVED lines=18> */
.L_x_9289:
        /* <DEDUP_REMOVED lines=12> */
.L_x_9290:
        /* <DEDUP_REMOVED lines=43> */
.L_x_9288:
[----:B------:R-:W-:Y:S01]  /*11260*/  I2FP.F32.U32 R27, R27 ;  /* 0x0000001b001b7245 */ /* 0x000fe20000201000 */
[----:B------:R-:W-:Y:S01]  /*11270*/  HADD2.F32 R26, -RZ, R53.H0_H0 ;  /* 0x20000035ff1a7230 */ /* 0x000fe20000004100 */
[----:B------:R-:W-:-:S03]  /*11280*/  ISETP.NE.AND P3, PT, R97, 0x1, PT ;  /* 0x000000016100780c */ /* 0x000fc60003f65270 */
[----:B------:R-:W-:Y:S01]  /*11290*/  FFMA.FTZ R27, R27, R108, 1.1641532182693481445e-10 ;  /* 0x2f0000001b1b7423 */ /* 0x000fe2000001006c */
[----:B------:R-:W-:-:S04]  /*112a0*/  FMUL.FTZ R26, R26, UR5 ;  /* 0x000000051a1a7c20 */ /* 0x000fc80008410000 */
[----:B------:R-:W-:Y:S02]  /*112b0*/  FSETP.GTU.FTZ.AND P2, PT, R27, UR4, PT ;  /* 0x000000041b007c0b */ /* 0x000fe4000bf5c000 */
[----:B------:R-:W-:Y:S01]  /*112c0*/  FSEL R27, R56, RZ, P4 ;  /* 0x000000ff381b7208 */ /* 0x000fe20002000000 */
[----:B------:R-:W-:Y:S01]  /*112d0*/  HFMA2 R56, -RZ, RZ, 0, 1.1920928955078125e-07 ;  /* 0x00000002ff387431 */ /* 0x000fe200000001ff */
        /* <DEDUP_REMOVED lines=14> */
.L_x_9292:
        /* <DEDUP_REMOVED lines=12> */
.L_x_9293:
        /* <DEDUP_REMOVED lines=43> */
.L_x_9291:
[----:B------:R-:W-:Y:S01]  /*11730*/  I2FP.F32.U32 R27, R27 ;  /* 0x0000001b001b7245 */ /* 0x000fe20000201000 */
[----:B------:R-:W-:Y:S01]  /*11740*/  IMAD.MOV.U32 R98, RZ, RZ, 0x2 ;  /* 0x00000002ff627424 */ /* 0x000fe200078e00ff */
[----:B------:R-:W-:-:S03]  /*11750*/  ISETP.NE.AND P2, PT, R56, 0x1, PT ;  /* 0x000000013800780c */ /* 0x000fc60003f45270 */
[----:B------:R-:W-:-:S05]  /*11760*/  FFMA.FTZ R27, R27, R108, 1.1641532182693481445e-10 ;  /* 0x2f0000001b1b7423 */ /* 0x000fca000001006c */
[----:B------:R-:W-:Y:S01]  /*11770*/  FSETP.LE.FTZ.AND P4, PT, R27, UR4, PT ;  /* 0x000000041b007c0b */ /* 0x000fe2000bf93000 */
[----:B------:R-:W-:Y:S01]  /*11780*/  HADD2.F32 R27, -RZ, R57.H1_H1 ;  /* 0x30000039ff1b7230 */ /* 0x000fe20000004100 */
[----:B------:R-:W-:Y:S02]  /*11790*/  MOV R57, R94 ;  /* 0x0000005e00397202 */ /* 0x000fe40000000f00 */
[----:B------:R-:W-:Y:S02]  /*117a0*/  P2R R115, PR, RZ, 0x10 ;  /* 0x00000010ff737803 */ /* 0x000fe40000000000 */
        /* <DEDUP_REMOVED lines=10> */
.L_x_9295:
        /* <DEDUP_REMOVED lines=12> */
.L_x_9296:
        /* <DEDUP_REMOVED lines=43> */
.L_x_9294:
        /* <DEDUP_REMOVED lines=22> */
.L_x_9298:
        /* <DEDUP_REMOVED lines=12> */
.L_x_9299:
        /* <DEDUP_REMOVED lines=43> */
.L_x_9297:
        /* <DEDUP_REMOVED lines=17> */
.L_x_9301:
        /* <DEDUP_REMOVED lines=12> */
.L_x_9302:
        /* <DEDUP_REMOVED lines=43> */
.L_x_9300:
        /* <DEDUP_REMOVED lines=22> */
.L_x_9304:
        /* <DEDUP_REMOVED lines=12> */
.L_x_9305:
        /* <DEDUP_REMOVED lines=43> */
.L_x_9303:
        /* <DEDUP_REMOVED lines=17> */
.L_x_9307:
        /* <DEDUP_REMOVED lines=12> */
.L_x_9308:
        /* <DEDUP_REMOVED lines=43> */
.L_x_9306:
[----:B------:R-:W-:Y:S01]  /*12e60*/  I2FP.F32.U32 R99, R101 ;  /* 0x0000006500637245 */ /* 0x000fe20000201000 */
[----:B------:R-:W-:Y:S01]  /*12e70*/  HADD2.F32 R58, -RZ, R54.H1_H1 ;  /* 0x30000036ff3a7230 */ /* 0x000fe20000004100 */
        /* <DEDUP_REMOVED lines=20> */
.L_x_9310:
        /* <DEDUP_REMOVED lines=12> */
.L_x_9311:
        /* <DEDUP_REMOVED lines=43> */
.L_x_9309:
[----:B------:R-:W-:Y:S01]  /*13330*/  ISETP.NE.AND P5, PT, R117, 0x1, PT ;  /* 0x000000017500780c */ /* 0x000fe20003fa5270 */
[----:B------:R-:W-:Y:S01]  /*13340*/  IMAD.MOV.U32 R116, RZ, RZ, 0x2 ;  /* 0x00000002ff747424 */ /* 0x000fe200078e00ff */
[----:B------:R-:W-:Y:S01]  /*13350*/  I2FP.F32.U32 R101, R58 ;  /* 0x0000003a00657245 */ /* 0x000fe20000201000 */
[----:B------:R-:W-:Y:S01]  /*13360*/  HADD2.F32 R58, -RZ, R59.H0_H0 ;  /* 0x2000003bff3a7230 */ /* 0x000fe20000004100 */
        /* <DEDUP_REMOVED lines=13> */
.L_x_9313:
        /* <DEDUP_REMOVED lines=12> */
.L_x_9314:
        /* <DEDUP_REMOVED lines=43> */
.L_x_9312:
        /* <DEDUP_REMOVED lines=22> */
.L_x_9316:
        /* <DEDUP_REMOVED lines=12> */
.L_x_9317:
        /* <DEDUP_REMOVED lines=43> */
.L_x_9315:
        /* <DEDUP_REMOVED lines=17> */
.L_x_9319:
        /* <DEDUP_REMOVED lines=14> */
.L_x_9320:
        /* <DEDUP_REMOVED lines=43> */
.L_x_9318:
        /* <DEDUP_REMOVED lines=11> */
.L_x_9272:
[----:B------:R-:W-:Y:S01]  /*141d0*/  ISETP.NE.AND P2, PT, R114, 0x1, PT ;  /* 0x000000017200780c */ /* 0x000fe20003f45270 */
[----:B01----:R-:W-:Y:S02]  /*141e0*/  HFMA2 R26, -RZ, RZ, 0, 1.1920928955078125e-07 ;  /* 0x00000002ff1a7431 */ /* 0x003fe400000001ff */
[----:B------:R-:W-:Y:S01]  /*141f0*/  IMAD.MOV.U32 R24, RZ, RZ, R94 ;  /* 0x000000ffff187224 */ /* 0x000fe200078e005e */
[----:B--2---:R-:W-:-:S09]  /*14200*/  MOV R106, R110 ;  /* 0x0000006e006a7202 */ /* 0x004fd20000000f00 */
        /* <DEDUP_REMOVED lines=11> */
.L_x_9323:
        /* <DEDUP_REMOVED lines=12> */
.L_x_9324:
        /* <DEDUP_REMOVED lines=41> */
[----:B------:R-:W-:-:S07]  /*14610*/  IMAD.MOV.U32 R24, RZ, RZ, R110 ;  /* 0x000000ffff187224 */ /* 0x000fce00078e006e */
.L_x_9322:
        /* <DEDUP_REMOVED lines=17> */
.L_x_9326:
        /* <DEDUP_REMOVED lines=12> */
.L_x_9327:
        /* <DEDUP_REMOVED lines=43> */
.L_x_9325:
[----:B------:R-:W-:Y:S01]  /*14aa0*/  ISETP.NE.AND P2, PT, R24, 0x1, PT ;  /* 0x000000011800780c */ /* 0x000fe20003f45270 */
[----:B------:R-:W-:Y:S01]  /*14ab0*/  HFMA2 R26, -RZ, RZ, 0, 1.1920928955078125e-07 ;  /* 0x00000002ff1a7431 */ /* 0x000fe200000001ff */
[----:B------:R-:W-:Y:S01]  /*14ac0*/  I2FP.F32.U32 R25, R25 ;  /* 0x0000001900197245 */ /* 0x000fe20000201000 */
[----:B------:R-:W-:-:S04]  /*14ad0*/  HADD2.F32 R118, -RZ, R56.H1_H1 ;  /* 0x30000038ff767230 */ /* 0x000fc80000004100 */
        /* <DEDUP_REMOVED lines=13> */
.L_x_9329:
        /* <DEDUP_REMOVED lines=12> */
.L_x_9330:
        /* <DEDUP_REMOVED lines=43> */
.L_x_9328:
[----:B------:R-:W-:Y:S01]  /*14f20*/  ISETP.NE.AND P2, PT, R26, 0x1, PT ;  /* 0x000000011a00780c */ /* 0x000fe20003f45270 */
[----:B------:R-:W-:Y:S01]  /*14f30*/  HADD2.F32 R117, -RZ, R57.H0_H0 ;  /* 0x20000039ff757230 */ /* 0x000fe20000004100 */
        /* <DEDUP_REMOVED lines=15> */
.L_x_9332:
        /* <DEDUP_REMOVED lines=12> */
.L_x_9333:
        /* <DEDUP_REMOVED lines=43> */
.L_x_9331:
        /* <DEDUP_REMOVED lines=17> */
.L_x_9335:
        /* <DEDUP_REMOVED lines=12> */
.L_x_9336:
        /* <DEDUP_REMOVED lines=43> */
.L_x_9334:
        /* <DEDUP_REMOVED lines=16> */
.L_x_9338:
        /* <DEDUP_REMOVED lines=12> */
.L_x_9339:
        /* <DEDUP_REMOVED lines=43> */
.L_x_9337:
[----:B------:R-:W-:Y:S01]  /*15c90*/  ISETP.NE.AND P4, PT, R24, 0x1, PT ;  /* 0x000000011800780c */ /* 0x000fe20003f85270 */
[----:B------:R-:W-:Y:S01]  /*15ca0*/  HFMA2 R56, -RZ, RZ, 0, 1.1920928955078125e-07 ;  /* 0x00000002ff387431 */ /* 0x000fe200000001ff */
[----:B------:R-:W-:Y:S01]  /*15cb0*/  I2FP.F32.U32 R25, R25 ;  /* 0x0000001900197245 */ /* 0x000fe20000201000 */
[----:B------:R-:W-:Y:S02]  /*15cc0*/  HADD2.F32 R58, -RZ, R58.H1_H1 ;  /* 0x3000003aff3a7230 */ /* 0x000fe40000004100 */
        /* <DEDUP_REMOVED lines=12> */
.L_x_9341:
        /* <DEDUP_REMOVED lines=12> */
.L_x_9342:
        /* <DEDUP_REMOVED lines=43> */
.L_x_9340:
        /* <DEDUP_REMOVED lines=16> */
.L_x_9344:
        /* <DEDUP_REMOVED lines=12> */
.L_x_9345:
        /* <DEDUP_REMOVED lines=40> */
[----:B------:R-:W-:Y:S02]  /*16540*/  MOV R94, R56 ;  /* 0x00000038005e7202 */ /* 0x000fe40000000f00 */
[----:B------:R-:W-:Y:S02]  /*16550*/  LOP3.LUT R3, R26, UR36, R25, 0x96, !PT ;  /* 0x000000241a037c12 */ /* 0x000fe4000f8e9619 */
[----:B------:R-:W-:-:S07]  /*16560*/  MOV R106, R24 ;  /* 0x00000018006a7202 */ /* 0x000fce0000000f00 */
.L_x_9343:
        /* <DEDUP_REMOVED lines=20> */
[----:B------:R-:W-:Y:S01]  /*166b0*/  FSETP.GTU.FTZ.AND P5, PT, R108, UR4, PT ;  /* 0x000000046c007c0b */ /* 0x000fe2000bfbc000 */
        /* <DEDUP_REMOVED lines=16> */
.L_x_9321:
        /* <DEDUP_REMOVED lines=42> */
.L_x_9346:
        /* <DEDUP_REMOVED lines=179> */
[----:B------:R-:W-:Y:S01]  /*17590*/  FMUL.FTZ R36, R38, R117 ;  /* 0x0000007526247220 */ /* 0x000fe20000410000 */
[C---:B------:R-:W-:Y:S01]  /*175a0*/  FADD.FTZ R57, -R108.reuse, R57 ;  /* 0x000000396c397221 */ /* 0x040fe20000010100 */
[----:B------:R-:W-:Y:S01]  /*175b0*/  FADD.FTZ R58, -R108, R58 ;  /* 0x0000003a6c3a7221 */ /* 0x000fe20000010100 */
[----:B------:R-:W-:Y:S01]  /*175c0*/  FFMA.FTZ R26, R37, R69, R22 ;  /* 0x00000045251a7223 */ /* 0x000fe20000010016 */
[----:B------:R-:W-:Y:S01]  /*175d0*/  FFMA.FTZ R117, R36, R70, R23 ;  /* 0x0000004624757223 */ /* 0x000fe20000010017 */
[----:B------:R-:W-:Y:S01]  /*175e0*/  FADD.FTZ R59, -R108, R59 ;  /* 0x0000003b6c3b7221 */ /* 0x000fe20000010100 */
[C---:B------:R-:W-:Y:S01]  /*175f0*/  FMUL.FTZ R119, R38.reuse, R119 ;  /* 0x0000007726777220 */ /* 0x040fe20000410000 */
[----:B------:R-:W-:Y:S01]  /*17600*/  FMUL.FTZ R108, R38, R123 ;  /* 0x0000007b266c7220 */ /* 0x000fe20000410000 */
[----:B-1----:R-:W-:Y:S01]  /*17610*/  IMAD.WIDE.U32 R36, R109, 0x10, R32 ;  /* 0x000000106d247825 */ /* 0x002fe200078e0020 */
[----:B------:R-:W-:-:S03]  /*17620*/  F2FP.F16.F32.PACK_AB R26, R117, R26 ;  /* 0x0000001a751a723e */ /* 0x000fc600000000ff */
[----:B------:R-:W-:Y:S01]  /*17630*/  FFMA.FTZ R27, R119, R71, R20 ;  /* 0x00000047771b7223 */ /* 0x000fe20000010014 */
[----:B------:R-:W-:Y:S01]  /*17640*/  FFMA.FTZ R114, R108, R72, R21 ;  /* 0x000000486c727223 */ /* 0x000fe20000010015 */
[----:B------:R-:W-:Y:S01]  /*17650*/  IMAD.U32 R117, RZ, RZ, UR12 ;  /* 0x0000000cff757e24 */ /* 0x000fe2000f8e00ff */
[----:B------:R-:W-:Y:S01]  /*17660*/  MOV R119, UR12 ;  /* 0x0000000c00777c02 */ /* 0x000fe20008000f00 */
[----:B------:R-:W-:-:S04]  /*17670*/  IMAD.WIDE.U32 R108, R111, 0x10, R32 ;  /* 0x000000106f6c7825 */ /* 0x000fc800078e0020 */
        /* <DEDUP_REMOVED lines=9> */
[----:B------:R-:W-:Y:S01]  /*17710*/  FMUL.FTZ R35, R38, R30 ;  /* 0x0000001e26237220 */ /* 0x000fe20000410000 */
[----:B------:R-:W-:Y:S01]  /*17720*/  FFMA.FTZ R34, R32, R84, R5 ;  /* 0x0000005420227223 */ /* 0x000fe20000010005 */
[----:B---3--:R-:W-:-:S04]  /*17730*/  @!P1 IMAD.WIDE R118, R119, 0x4, R28 ;  /* 0x0000000477769825 */ /* 0x008fc800078e021c */
[----:B------:R-:W-:Y:S01]  /*17740*/  FFMA.FTZ R29, R43, R75, R8 ;  /* 0x0000004b2b1d7223 */ /* 0x000fe20000010008 */
[----:B------:R-:W-:Y:S01]  /*17750*/  FFMA.FTZ R32, R24, R76, R9 ;  /* 0x0000004c18207223 */ /* 0x000fe20000010009 */
[----:B------:R-:W-:Y:S01]  /*17760*/  FMUL.FTZ R28, R38, R115 ;  /* 0x00000073261c7220 */ /* 0x000fe20000410000 */
[----:B------:R-:W-:Y:S01]  /*17770*/  FFMA.FTZ R31, R35, R79, R4 ;  /* 0x0000004f231f7223 */ /* 0x000fe20000010004 */
[----:B------:R-:W-:Y:S01]  /*17780*/  FFMA.FTZ R30, R33, R77, R6 ;  /* 0x0000004d211e7223 */ /* 0x000fe20000010006 */
[----:B------:R-:W-:Y:S01]  /*17790*/  FFMA.FTZ R25, R83, R67, R60 ;  /* 0x0000004353197223 */ /* 0x000fe2000001003c */
[----:B------:R-:W-:Y:S01]  /*177a0*/  FFMA.FTZ R28, R28, R68, R61 ;  /* 0x000000441c1c7223 */ /* 0x000fe2000001003d */
[----:B------:R-:W-:Y:S01]  /*177b0*/  FFMA.FTZ R33, R40, R78, R7 ;  /* 0x0000004e28217223 */ /* 0x000fe20000010007 */
[----:B------:R-:W-:Y:S01]  /*177c0*/  F2FP.F16.F32.PACK_AB R29, R32, R29 ;  /* 0x0000001d201d723e */ /* 0x000fe200000000ff */
[C---:B------:R-:W-:Y:S01]  /*177d0*/  FMUL.FTZ R82, R38.reuse, R82 ;  /* 0x0000005226527220 */ /* 0x040fe20000410000 */
[C---:B------:R-:W-:Y:S01]  /*177e0*/  FMUL.FTZ R32, R38.reuse, R41 ;  /* 0x0000002926207220 */ /* 0x040fe20000410000 */
[----:B------:R-:W-:Y:S01]  /*177f0*/  FMUL.FTZ R35, R38, R42 ;  /* 0x0000002a26237220 */ /* 0x000fe20000410000 */
        /* <DEDUP_REMOVED lines=32> */
[----:B------:R0:W-:Y:S01]  /*17a00*/  STG.E.128 desc[UR8][R36.64], R24 ;  /* 0x0000001824007986 */ /* 0x0001e2000c101d08 */
[----:B------:R-:W-:-:S02]  /*17a10*/  F2FP.F16.F32.PACK_AB R33, R41, R40 ;  /* 0x000000282921723e */ /* 0x000fc400000000ff */
[----:B------:R-:W-:Y:S01]  /*17a20*/  F2FP.F16.F32.PACK_AB R32, R39, R32 ;  /* 0x000000202720723e */ /* 0x000fe200000000ff */
[----:B------:R0:W-:Y:S04]  /*17a30*/  STG.E.128 desc[UR8][R108.64], R28 ;  /* 0x0000001c6c007986 */ /* 0x0001e8000c101d08 */
[----:B------:R0:W-:Y:S01]  /*17a40*/  STG.E.128 desc[UR8][R112.64], R32 ;  /* 0x0000002070007986 */ /* 0x0001e2000c101d08 */
[----:B------:R-:W-:Y:S05]  /*17a50*/  BRA.U !UP0, `(.L_x_9347) ;  /* 0xfffffe9108b87547 */ /* 0x000fea000b83ffff */
[----:B------:R-:W-:Y:S05]  /*17a60*/  EXIT ;  /* 0x000000000000794d */ /* 0x000fea0003800000 */
.L_x_9348:
        /* <DEDUP_REMOVED lines=9> */
.L_x_13619:


//--------------------- .text._ZN10layer_norm31ln_parallel_residual_fwd_kernelINS_13Kernel_traitsIf6__halffS2_fjLj3072ELj1ELj1ELj4ELj16ENS_18Kernel_traits_baseILj3072EfS2_fS2_fjLj128EEEEELb0ELb0ELb0EEEvNS_9FwdParamsE --------------------------
	.section	.text._ZN10layer_norm31ln_parallel_residual_fwd_kernelINS_13Kernel_traitsIf6__halffS2_fjLj3072ELj1ELj1ELj4ELj16ENS_18Kernel_traits_baseILj3072EfS2_fS2_fjLj128EEEEELb0ELb0ELb0EEEvNS_9FwdParamsE,"ax",@progbits
	.align	128
        .global         _ZN10layer_norm31ln_parallel_residual_fwd_kernelINS_13Kernel_traitsIf6__halffS2_fjLj3072ELj1ELj1ELj4ELj16ENS_18Kernel_traits_baseILj3072EfS2_fS2_fjLj128EEEEELb0ELb0ELb0EEEvNS_9FwdParamsE
        .type           _ZN10layer_norm31ln_parallel_residual_fwd_kernelINS_13Kernel_traitsIf6__halffS2_fjLj3072ELj1ELj1ELj4ELj16ENS_18Kernel_traits_baseILj3072EfS2_fS2_fjLj128EEEEELb0ELb0ELb0EEEvNS_9FwdParamsE,@function
        .size           _ZN10layer_norm31ln_parallel_residual_fwd_kernelINS_13Kernel_traitsIf6__halffS2_fjLj3072ELj1ELj1ELj4ELj16ENS_18Kernel_traits_baseILj3072EfS2_fS2_fjLj128EEEEELb0ELb0ELb0EEEvNS_9FwdParamsE,(.L_x_13620 - _ZN10layer_norm31ln_parallel_residual_fwd_kernelINS_13Kernel_traitsIf6__halffS2_fjLj3072ELj1ELj1ELj4ELj16ENS_18Kernel_traits_baseILj3072EfS2_fS2_fjLj128EEEEELb0ELb0ELb0EEEvNS_9FwdParamsE)
        .other          _ZN10layer_norm31ln_parallel_residual_fwd_kernelINS_13Kernel_traitsIf6__halffS2_fjLj3072ELj1ELj1ELj4ELj16ENS_18Kernel_traits_baseILj3072EfS2_fS2_fjLj128EEEEELb0ELb0ELb0EEEvNS_9FwdParamsE,@"STO_CUDA_ENTRY STV_DEFAULT"
_ZN10layer_norm31ln_parallel_residual_fwd_kernelINS_13Kernel_traitsIf6__halffS2_fjLj3072ELj1ELj1ELj4ELj16ENS_18Kernel_traits_baseILj3072EfS2_fS2_fjLj128EEEEELb0ELb0ELb0EEEvNS_9FwdParamsE:
.text._ZN10layer_norm31ln_parallel_residual_fwd_kernelINS_13Kernel_traitsIf6__halffS2_fjLj3072ELj1ELj1ELj4ELj16ENS_18Kernel_traits_baseILj3072EfS2_fS2_fjLj128EEEEELb0ELb0ELb0EEEvNS_9FwdParamsE:
        /* <DEDUP_REMOVED lines=94> */
.L_x_9351:
        /* <DEDUP_REMOVED lines=64> */
.L_x_9350:
        /* <DEDUP_REMOVED lines=60> */
.L_x_9353:
        /* <DEDUP_REMOVED lines=63> */
.L_x_9352:
[----:B------:R-:W-:Y:S05]  /*1190*/  BSYNC.RECONVERGENT B0 ;  /* 0x0000000000007941 */ /* 0x000fea0003800200 */
.L_x_9349:
        /* <DEDUP_REMOVED lines=9> */
[----:B------:R-:W3:Y:S01]  /*1230*/  LDCU UR13, c[0x0][0x400] ;  /* 0x00008000ff0d77ac */ /* 0x000ee20008000800 */
[----:B0-----:R-:W-:Y:S01]  /*1240*/  LOP3.LUT R101, R2, 0xffffff00, RZ, 0xc0, !PT ;  /* 0xffffff0002657812 */ /* 0x001fe200078ec0ff */
[----:B------:R-:W-:Y:S01]  /*1250*/  IMAD R2, R148, -0x20, R3 ;  /* 0xffffffe094027824 */ /* 0x000fe200078e0203 */
[----:B------:R-:W-:Y:S01]  /*1260*/  VIMNMX R0, PT, PT, R0, 0x20, PT ;  /* 0x0000002000007848 */ /* 0x000fe20003fe0100 */
[----:B------:R-:W0:Y:S03]  /*1270*/  LDCU.64 UR8, c[0x0][0x398] ;  /* 0x00007300ff0877ac */ /* 0x000e260008000a00 */
[----:B------:R-:W-:Y:S01]  /*1280*/  LEA R0, R0, R101, 0x3 ;  /* 0x0000006500007211 */ /* 0x000fe200078e18ff */
[----:B------:R-:W4:Y:S01]  /*1290*/  LDCU.64 UR10, c[0x0][0x3a0] ;  /* 0x00007400ff0a77ac */ /* 0x000f220008000a00 */
[----:B------:R-:W-:-:S02]  /*12a0*/  VIMNMX R2, PT, PT, RZ, R2, !PT ;  /* 0x00000002ff027248 */ /* 0x000fc40007fe0100 */
[----:B------:R-:W-:Y:S01]  /*12b0*/  I2FP.F32.U32 R0, R0 ;  /* 0x0000000000007245 */ /* 0x000fe20000201000 */
[----:B------:R-:W-:Y:S01]  /*12c0*/  UPLOP3.LUT UP1, UPT, UPT, UPT, UPT, 0x40, 0x4 ;  /* 0x000000000004789c */ /* 0x000fe20003f2e870 */
[----:B------:R-:W-:Y:S02]  /*12d0*/  VIMNMX R2, PT, PT, R2, 0x20, PT ;  /* 0x0000002002027848 */ /* 0x000fe40003fe0100 */
[----:B------:R0:W0:Y:S02]  /*12e0*/  MUFU.RCP R3, R0 ;  /* 0x0000000000037308 */ /* 0x0000240000001000 */
[----:B-12---:R-:W-:-:S07]  /*12f0*/  LEA R2, R2, R101, 0x3 ;  /* 0x0000006502027211 */ /* 0x006fce00078e18ff */
.L_x_9380:
[----:B0-----:R-:W-:Y:S01]  /*1300*/  IMAD R0, R145, UR14, RZ ;  /* 0x0000000e91007c24 */ /* 0x001fe2000f8e02ff */
[----:B------:R-:W-:Y:S04]  /*1310*/  BSSY.RECONVERGENT B0, `(.L_x_9354) ;  /* 0x0000075000007945 */ /* 0x000fe80003800200 */
[----:B------:R-:W-:-:S04]  /*1320*/  SHF.R.S32.HI R137, RZ, 0x1f, R0 ;  /* 0x0000001fff897819 */ /* 0x000fc80000011400 */
[----:B------:R-:W-:-:S04]  /*1330*/  LEA.HI R137, R137, R0, RZ, 0x3 ;  /* 0x0000000089897211 */ /* 0x000fc800078f18ff */
[----:B------:R-:W-:-:S04]  /*1340*/  LEA.HI.SX32 R0, R137, R146, 0x1d ;  /* 0x0000009289007211 */ /* 0x000fc800078feaff */
[----:B------:R-:W-:Y:S01]  /*1350*/  MOV R136, R0 ;  /* 0x0000000000887202 */ /* 0x000fe20000000f00 */
[----:B--2---:R-:W-:Y:S06]  /*1360*/  @!P0 BRA `(.L_x_9355) ;  /* 0x0000000400bc8947 */ /* 0x004fec0003800000 */
        /* <DEDUP_REMOVED lines=29> */
.L_x_9357:
        /* <DEDUP_REMOVED lines=17> */
.L_x_9356:
        /* <DEDUP_REMOVED lines=28> */
.L_x_9359:
        /* <DEDUP_REMOVED lines=9> */
[----:B------:R-:W-:Y:S02]  /*18a0*/  HADD2.F32 R117, -RZ, R101.H0_H0 ;  /* 0x20000065ff757230 */ /* 0x000fe40000004100 */
[--C-:B------:R-:W-:Y:S02]  /*18b0*/  HADD2.F32 R138, -RZ, R119.reuse.H0_H0 ;  /* 0x20000077ff8a7230 */ /* 0x100fe40000004100 */
[----:B------:R-:W-:Y:S02]  /*18c0*/  HADD2.F32 R140, -RZ, R119.H1_H1 ;  /* 0x30000077ff8c7230 */ /* 0x000fe40000004100 */
[----:B------:R-:W-:Y:S01]  /*18d0*/  FADD.FTZ R117, R114, R117 ;  /* 0x0000007572757221 */ /* 0x000fe20000010000 */
[----:B------:R-:W-:-:S02]  /*18e0*/  HADD2.F32 R118, -RZ, R118.H1_H1 ;  /* 0x30000076ff767230 */ /* 0x000fc40000004100 */
[--C-:B------:R-:W-:Y:S02]  /*18f0*/  HADD2.F32 R119, -RZ, R102.reuse.H1_H1 ;  /* 0x30000066ff777230 */ /* 0x100fe40000004100 */
        /* <DEDUP_REMOVED lines=17> */
.L_x_9358:
[----:B------:R-:W0:Y:S01]  /*1a10*/  LDC.64 R138, c[0x0][0x3a8] ;  /* 0x0000ea00ff8a7b82 */ /* 0x000e220000000a00 */
[C---:B------:R-:W-:Y:S01]  /*1a20*/  IADD3 R136, PT, PT, R0.reuse, 0x80, RZ ;  /* 0x0000008000887810 */ /* 0x040fe20007ffe0ff */
[----:B0-----:R-:W-:-:S05]  /*1a30*/  IMAD.WIDE.U32 R138, R0, 0x20, R138 ;  /* 0x00000020008a7825 */ /* 0x001fca00078e008a */
[----:B------:R0:W-:Y:S04]  /*1a40*/  STG.E.128 desc[UR6][R138.64], R112 ;  /* 0x000000708a007986 */ /* 0x0001e8000c101d06 */
[----:B------:R0:W-:Y:S02]  /*1a50*/  STG.E.128 desc[UR6][R138.64+0x10], R116 ;  /* 0x000010748a007986 */ /* 0x0001e4000c101d06 */
.L_x_9355:
[----:B---34-:R-:W-:Y:S05]  /*1a60*/  BSYNC.RECONVERGENT B0 ;  /* 0x0000000000007941 */ /* 0x018fea0003800200 */
.L_x_9354:
        /* <DEDUP_REMOVED lines=26> */
[--C-:B------:R-:W-:Y:S02]  /*1c10*/  HADD2.F32 R137, -RZ, R126.reuse.H0_H0 ;  /* 0x2000007eff897230 */ /* 0x100fe40000004100 */
[----:B------:R-:W-:Y:S01]  /*1c20*/  FADD.FTZ R121, R121, R120 ;  /* 0x0000007879797221 */ /* 0x000fe20000010000 */
[----:B0-----:R-:W-:Y:S02]  /*1c30*/  HADD2.F32 R138, -RZ, R126.H1_H1 ;  /* 0x3000007eff8a7230 */ /* 0x001fe40000004100 */
        /* <DEDUP_REMOVED lines=23> */
.L_x_9363:
[----:B-1---5:R-:W-:Y:S02]  /*1db0*/  HADD2.F32 R120, -RZ, R124.H0_H0 ;  /* 0x2000007cff787230 */ /* 0x022fe40000004100 */
[----:B------:R-:W-:Y:S02]  /*1dc0*/  HADD2.F32 R121, -RZ, R100.H0_H0 ;  /* 0x20000064ff797230 */ /* 0x000fe40000004100 */
[----:B------:R-:W-:Y:S02]  /*1dd0*/  HADD2.F32 R124, -RZ, R124.H1_H1 ;  /* 0x3000007cff7c7230 */ /* 0x000fe40000004100 */
[--C-:B------:R-:W-:Y:S02]  /*1de0*/  HADD2.F32 R122, -RZ, R125.reuse.H0_H0 ;  /* 0x2000007dff7a7230 */ /* 0x100fe40000004100 */
[----:B------:R-:W-:Y:S01]  /*1df0*/  FADD.FTZ R120, R121, R120 ;  /* 0x0000007879787221 */ /* 0x000fe20000010000 */
[----:B------:R-:W-:Y:S02]  /*1e00*/  HADD2.F32 R137, -RZ, R125.H1_H1 ;  /* 0x3000007dff897230 */ /* 0x000fe40000004100 */
[----:B------:R-:W-:-:S02]  /*1e10*/  HADD2.F32 R123, -RZ, R100.H1_H1 ;  /* 0x30000064ff7b7230 */ /* 0x000fc40000004100 */
[--C-:B------:R-:W-:Y:S02]  /*1e20*/  HADD2.F32 R125, -RZ, R101.reuse.H0_H0 ;  /* 0x20000065ff7d7230 */ /* 0x100fe40000004100 */
[----:B0-----:R-:W-:Y:S02]  /*1e30*/  HADD2.F32 R138, -RZ, R126.H0_H0 ;  /* 0x2000007eff8a7230 */ /* 0x001fe40000004100 */
        /* <DEDUP_REMOVED lines=16> */
.L_x_9362:
        /* <DEDUP_REMOVED lines=18> */
.L_x_9365:
        /* <DEDUP_REMOVED lines=8> */
.L_x_9364:
[----:B0-----:R-:W0:Y:S02]  /*20e0*/  LDC.64 R138, c[0x0][0x3a8] ;  /* 0x0000ea00ff8a7b82 */ /* 0x001e240000000a00 */
[C---:B0-----:R-:W-:Y:S01]  /*20f0*/  IMAD.WIDE.U32 R138, R136.reuse, 0x20, R138 ;  /* 0x00000020888a7825 */ /* 0x041fe200078e008a */
[----:B------:R-:W-:-:S04]  /*2100*/  IADD3 R136, PT, PT, R136, 0x80, RZ ;  /* 0x0000008088887810 */ /* 0x000fc80007ffe0ff */
[----:B------:R1:W-:Y:S04]  /*2110*/  STG.E.128 desc[UR6][R138.64], R120 ;  /* 0x000000788a007986 */ /* 0x0003e8000c101d06 */
[----:B------:R1:W-:Y:S02]  /*2120*/  STG.E.128 desc[UR6][R138.64+0x10], R124 ;  /* 0x0000107c8a007986 */ /* 0x0003e4000c101d06 */
.L_x_9361:
[----:B------:R-:W-:Y:S05]  /*2130*/  BSYNC.RECONVERGENT B0 ;  /* 0x0000000000007941 */ /* 0x000fea0003800200 */
.L_x_9360:
        /* <DEDUP_REMOVED lines=28> */
[----:B01----:R-:W-:Y:S02]  /*2300*/  HADD2.F32 R138, -RZ, R134.H1_H1 ;  /* 0x30000086ff8a7230 */ /* 0x003fe40000004100 */
        /* <DEDUP_REMOVED lines=23> */
.L_x_9369:
[----:B--2--5:R-:W-:Y:S02]  /*2480*/  HADD2.F32 R128, -RZ, R132.H0_H0 ;  /* 0x20000084ff807230 */ /* 0x024fe40000004100 */
[----:B------:R-:W-:Y:S02]  /*2490*/  HADD2.F32 R129, -RZ, R100.H0_H0 ;  /* 0x20000064ff817230 */ /* 0x000fe40000004100 */
[----:B------:R-:W-:Y:S02]  /*24a0*/  HADD2.F32 R132, -RZ, R132.H1_H1 ;  /* 0x30000084ff847230 */ /* 0x000fe40000004100 */
[--C-:B------:R-:W-:Y:S02]  /*24b0*/  HADD2.F32 R130, -RZ, R133.reuse.H0_H0 ;  /* 0x20000085ff827230 */ /* 0x100fe40000004100 */
[----:B------:R-:W-:Y:S01]  /*24c0*/  FADD.FTZ R128, R129, R128 ;  /* 0x0000008081807221 */ /* 0x000fe20000010000 */
[----:B------:R-:W-:Y:S02]  /*24d0*/  HADD2.F32 R137, -RZ, R133.H1_H1 ;  /* 0x30000085ff897230 */ /* 0x000fe40000004100 */
[----:B------:R-:W-:-:S02]  /*24e0*/  HADD2.F32 R131, -RZ, R100.H1_H1 ;  /* 0x30000064ff837230 */ /* 0x000fc40000004100 */
[--C-:B------:R-:W-:Y:S02]  /*24f0*/  HADD2.F32 R133, -RZ, R101.reuse.H0_H0 ;  /* 0x20000065ff857230 */ /* 0x100fe40000004100 */
[----:B01----:R-:W-:Y:S02]  /*2500*/  HADD2.F32 R138, -RZ, R134.H0_H0 ;  /* 0x20000086ff8a7230 */ /* 0x003fe40000004100 */
        /* <DEDUP_REMOVED lines=16> */
.L_x_9368:
[----:B------:R-:W-:Y:S05]  /*2610*/  @!P1 BRA `(.L_x_9371) ;  /* 0x0000000000449947 */ /* 0x000fea0003800000 */
[--C-:B--2--5:R-:W-:Y:S02]  /*2620*/  HADD2.F32 R129, -RZ, R132.reuse.H0_H0 ;  /* 0x20000084ff817230 */ /* 0x124fe40000004100 */
[----:B------:R-:W-:Y:S02]  /*2630*/  HADD2.F32 R132, -RZ, R132.H1_H1 ;  /* 0x30000084ff847230 */ /* 0x000fe40000004100 */
[--C-:B------:R-:W-:Y:S02]  /*2640*/  HADD2.F32 R131, -RZ, R133.reuse.H0_H0 ;  /* 0x20000085ff837230 */ /* 0x100fe40000004100 */
[----:B------:R-:W-:Y:S01]  /*2650*/  FADD.FTZ R128, R104, R129 ;  /* 0x0000008168807221 */ /* 0x000fe20000010000 */
[----:B01----:R-:W-:Y:S02]  /*2660*/  HADD2.F32 R138, -RZ, R133.H1_H1 ;  /* 0x30000085ff8a7230 */ /* 0x003fe40000004100 */
        /* <DEDUP_REMOVED lines=12> */
.L_x_9371:
        /* <DEDUP_REMOVED lines=8> */
.L_x_9370:
[----:B01----:R-:W0:Y:S02]  /*27b0*/  LDC.64 R138, c[0x0][0x3a8] ;  /* 0x0000ea00ff8a7b82 */ /* 0x003e240000000a00 */
[----:B0-----:R-:W-:-:S05]  /*27c0*/  IMAD.WIDE.U32 R136, R136, 0x20, R138 ;  /* 0x0000002088887825 */ /* 0x001fca00078e008a */
[----:B------:R2:W-:Y:S04]  /*27d0*/  STG.E.128 desc[UR6][R136.64], R128 ;  /* 0x0000008088007986 */ /* 0x0005e8000c101d06 */
[----:B------:R2:W-:Y:S02]  /*27e0*/  STG.E.128 desc[UR6][R136.64+0x10], R132 ;  /* 0x0000108488007986 */ /* 0x0005e4000c101d06 */
.L_x_9367:
[----:B------:R-:W-:Y:S05]  /*27f0*/  BSYNC.RECONVERGENT B0 ;  /* 0x0000000000007941 */ /* 0x000fea0003800200 */
.L_x_9366:
        /* <DEDUP_REMOVED lines=118> */
.L_x_9373:
[----:B------:R-:W-:Y:S05]  /*2f60*/  BSYNC.RECONVERGENT B0 ;  /* 0x0000000000007941 */ /* 0x000fea0003800200 */
.L_x_9372:
        /* <DEDUP_REMOVED lines=71> */
[--C-:B------:R-:W-:Y:S01]  /*33e0*/  FADD.FTZ R153, R119, -R149.reuse ;  /* 0x8000009577997221 */ /* 0x100fe20000010000 */
[----:B------:R-:W-:Y:S01]  /*33f0*/  F2FP.F16.F32.PACK_AB R137, R139, R138 ;  /* 0x0000008a8b89723e */ /* 0x000fe200000000ff */
        /* <DEDUP_REMOVED lines=13> */
[----:B------:R-:W-:Y:S01]  /*34d0*/  F2FP.F16.F32.PACK_AB R138, R139, R138 ;  /* 0x0000008a8b8a723e */ /* 0x000fe200000000ff */
[----:B------:R-:W-:Y:S01]  /*34e0*/  FFMA.FTZ R155, R155, R90, R38 ;  /* 0x0000005a9b9b7223 */ /* 0x000fe20000010026 */
[----:B------:R-:W-:Y:S01]  /*34f0*/  F2FP.F16.F32.PACK_AB R139, R153, R152 ;  /* 0x00000098998b723e */ /* 0x000fe200000000ff */
[----:B------:R-:W-:Y:S01]  /*3500*/  FFMA.FTZ R157, R157, R84, R40 ;  /* 0x000000549d9d7223 */ /* 0x000fe20000010028 */
[----:B------:R-:W1:Y:S01]  /*3510*/  LDC.64 R152, c[0x0][0x430] ;  /* 0x00010c00ff987b82 */ /* 0x000e620000000a00 */
[----:B------:R-:W-:Y:S01]  /*3520*/  F2FP.F16.F32.PACK_AB R143, R158, R143 ;  /* 0x0000008f9e8f723e */ /* 0x000fe200000000ff */
[----:B------:R-:W-:Y:S01]  /*3530*/  FFMA.FTZ R158, R156, R85, R41 ;  /* 0x000000559c9e7223 */ /* 0x000fe20000010029 */
[----:B------:R-:W-:Y:S01]  /*3540*/  FFMA.FTZ R156, R154, R91, R39 ;  /* 0x0000005b9a9c7223 */ /* 0x000fe20000010027 */
[----:B------:R-:W-:-:S03]  /*3550*/  FFMA.FTZ R154, R142, R89, R37 ;  /* 0x000000598e9a7223 */ /* 0x000fc60000010025 */
[----:B------:R-:W-:Y:S01]  /*3560*/  F2FP.F16.F32.PACK_AB R142, R158, R157 ;  /* 0x0000009d9e8e723e */ /* 0x000fe200000000ff */
[----:B0-----:R-:W-:-:S05]  /*3570*/  IMAD.WIDE.U32 R140, R0, 0x10, R140 ;  /* 0x00000010008c7825 */ /* 0x001fca00078e008c */
[----:B------:R0:W-:Y:S01]  /*3580*/  STG.E.128 desc[UR6][R140.64], R136 ;  /* 0x000000888c007986 */ /* 0x0001e2000c101d06 */
[C---:B-1----:R-:W-:Y:S01]  /*3590*/  IMAD.WIDE.U32 R152, R0.reuse, 0x10, R152 ;  /* 0x0000001000987825 */ /* 0x042fe200078e0098 */
[----:B------:R-:W-:Y:S02]  /*35a0*/  IADD3 R0, PT, PT, R0, 0x80, RZ ;  /* 0x0000008000007810 */ /* 0x000fe40007ffe0ff */
[----:B0-----:R-:W-:Y:S02]  /*35b0*/  F2FP.F16.F32.PACK_AB R141, R156, R155 ;  /* 0x0000009b9c8d723e */ /* 0x001fe400000000ff */
[----:B------:R-:W-:-:S05]  /*35c0*/  F2FP.F16.F32.PACK_AB R140, R154, R151 ;  /* 0x000000979a8c723e */ /* 0x000fca00000000ff */
[----:B------:R0:W-:Y:S02]  /*35d0*/  STG.E.128 desc[UR6][R152.64], R140 ;  /* 0x0000008c98007986 */ /* 0x0001e4000c101d06 */
.L_x_9375:
[----:B------:R-:W-:Y:S05]  /*35e0*/  BSYNC.RECONVERGENT B0 ;  /* 0x0000000000007941 */ /* 0x000fea0003800200 */
.L_x_9374:
        /* <DEDUP_REMOVED lines=49> */
.L_x_9377:
[----:B------:R-:W-:Y:S05]  /*3900*/  BSYNC.RECONVERGENT B0 ;  /* 0x0000000000007941 */ /* 0x000fea0003800200 */
.L_x_9376:
        /* <DEDUP_REMOVED lines=22> */
[----:B------:R-:W-:Y:S01]  /*3a70*/  F2FP.F16.F32.PACK_AB R139, R138, R139 ;  /* 0x0000008b8a8b723e */ /* 0x000fe200000000ff */
[----:B------:R-:W-:Y:S01]  /*3a80*/  FFMA.FTZ R138, R136, R23, R11 ;  /* 0x00000017888a7223 */ /* 0x000fe2000001000b */
[----:B------:R-:W-:Y:S01]  /*3a90*/  FFMA.FTZ R136, R141, R32, R12 ;  /* 0x000000208d887223 */ /* 0x000fe2000001000c */
[----:B------:R-:W-:Y:S01]  /*3aa0*/  FFMA.FTZ R137, R140, R33, R13 ;  /* 0x000000218c897223 */ /* 0x000fe2000001000d */
[----:B------:R-:W-:Y:S01]  /*3ab0*/  FFMA.FTZ R156, R155, R28, R16 ;  /* 0x0000001c9b9c7223 */ /* 0x000fe20000010010 */
[----:B------:R-:W-:Y:S01]  /*3ac0*/  FFMA.FTZ R157, R154, R29, R17 ;  /* 0x0000001d9a9d7223 */ /* 0x000fe20000010011 */
[----:B------:R-:W-:Y:S01]  /*3ad0*/  F2FP.F16.F32.PACK_AB R143, R138, R143 ;  /* 0x0000008f8a8f723e */ /* 0x000fe200000000ff */
[----:B------:R-:W1:Y:S01]  /*3ae0*/  LDC.64 R152, c[0x0][0x430] ;  /* 0x00010c00ff987b82 */ /* 0x000e620000000a00 */
[----:B------:R-:W-:Y:S01]  /*3af0*/  F2FP.F16.F32.PACK_AB R136, R137, R136 ;  /* 0x000000888988723e */ /* 0x000fe200000000ff */
[----:B------:R-:W-:Y:S01]  /*3b00*/  FFMA.FTZ R137, R149, R34, R14 ;  /* 0x0000002295897223 */ /* 0x000fe2000001000e */
[----:B------:R-:W-:Y:S01]  /*3b10*/  FFMA.FTZ R138, R142, R35, R15 ;  /* 0x000000238e8a7223 */ /* 0x000fe2000001000f */
[----:B------:R-:W-:Y:S01]  /*3b20*/  FFMA.FTZ R158, R154, R21, R9 ;  /* 0x000000159a9e7223 */ /* 0x000fe20000010009 */
[----:B------:R-:W-:Y:S01]  /*3b30*/  FFMA.FTZ R155, R155, R20, R8 ;  /* 0x000000149b9b7223 */ /* 0x000fe20000010008 */
[----:B------:R-:W-:-:S02]  /*3b40*/  FFMA.FTZ R154, R142, R27, R7 ;  /* 0x0000001b8e9a7223 */ /* 0x000fc40000010007 */
[----:B------:R-:W-:Y:S02]  /*3b50*/  F2FP.F16.F32.PACK_AB R137, R138, R137 ;  /* 0x000000898a89723e */ /* 0x000fe400000000ff */
[----:B------:R-:W-:Y:S01]  /*3b60*/  F2FP.F16.F32.PACK_AB R138, R157, R156 ;  /* 0x0000009c9d8a723e */ /* 0x000fe200000000ff */
[----:B------:R-:W-:Y:S01]  /*3b70*/  FFMA.FTZ R156, R141, R24, R4 ;  /* 0x000000188d9c7223 */ /* 0x000fe20000010004 */
[----:B------:R-:W-:Y:S01]  /*3b80*/  FFMA.FTZ R141, R149, R26, R6 ;  /* 0x0000001a958d7223 */ /* 0x000fe20000010006 */
[----:B------:R-:W-:Y:S01]  /*3b90*/  FFMA.FTZ R149, R140, R25, R5 ;  /* 0x000000198c957223 */ /* 0x000fe20000010005 */
[----:B------:R-:W-:Y:S01]  /*3ba0*/  F2FP.F16.F32.PACK_AB R142, R158, R155 ;  /* 0x0000009b9e8e723e */ /* 0x000fe200000000ff */
[----:B0-----:R-:W-:Y:S02]  /*3bb0*/  IMAD.WIDE.U32 R150, R0, 0x10, R150 ;  /* 0x0000001000967825 */ /* 0x001fe400078e0096 */
[----:B------:R-:W-:Y:S02]  /*3bc0*/  F2FP.F16.F32.PACK_AB R141, R154, R141 ;  /* 0x0000008d9a8d723e */ /* 0x000fe400000000ff */
[----:B------:R-:W-:Y:S01]  /*3bd0*/  F2FP.F16.F32.PACK_AB R140, R149, R156 ;  /* 0x0000009c958c723e */ /* 0x000fe200000000ff */
[----:B------:R3:W-:Y:S01]  /*3be0*/  STG.E.128 desc[UR6][R150.64], R136 ;  /* 0x0000008896007986 */ /* 0x0007e2000c101d06 */
[----:B-1----:R-:W-:-:S05]  /*3bf0*/  IMAD.WIDE.U32 R152, R0, 0x10, R152 ;  /* 0x0000001000987825 */ /* 0x002fca00078e0098 */
[----:B------:R3:W-:Y:S02]  /*3c00*/  STG.E.128 desc[UR6][R152.64], R140 ;  /* 0x0000008c98007986 */ /* 0x0007e4000c101d06 */
.L_x_9379:
[----:B------:R-:W-:Y:S05]  /*3c10*/  BSYNC.RECONVERGENT B0 ;  /* 0x0000000000007941 */ /* 0x000fea0003800200 */
.L_x_9378:
[----:B-1-3--:R-:W1:Y:S01]  /*3c20*/  LDC.64 R136, c[0x0][0x380] ;  /* 0x0000e000ff887b82 */ /* 0x00ae620000000a00 */
[----:B------:R-:W-:Y:S01]  /*3c30*/  UPLOP3.LUT UP1, UPT, UPT, UPT, UP1, 0x40, 0x4 ;  /* 0x000000000004789c */ /* 0x000fe20003f2e810 */
[----:B-1----:R-:W-:-:S04]  /*3c40*/  IADD3 R145, PT, PT, R145, R136, RZ ;  /* 0x0000008891917210 */ /* 0x002fc80007ffe0ff */
[----:B------:R-:W-:-:S13]  /*3c50*/  ISETP.GE.AND P1, PT, R145, R137, PT ;  /* 0x000000899100720c */ /* 0x000fda0003f26270 */
[----:B------:R-:W-:Y:S05]  /*3c60*/  @!P1 BRA `(.L_x_9380) ;  /* 0xffffffd400a49947 */ /* 0x000fea000383ffff */
[----:B------:R-:W-:Y:S05]  /*3c70*/  EXIT ;  /* 0x000000000000794d */ /* 0x000fea0003800000 */
.L_x_9381:
        /* <DEDUP_REMOVED lines=16> */
.L_x_13620:


//--------------------- .text._ZN10layer_norm31ln_parallel_residual_fwd_kernelINS_13Kernel_traitsIf6__halffS2_fjLj3072ELj1ELj1ELj4ELj16ENS_18Kernel_traits_baseILj3072EfS2_fS2_fjLj128EEEEELb0ELb0ELb1EEEvNS_9FwdParamsE --------------------------
	.section	.text._ZN10layer_norm31ln_parallel_residual_fwd_kernelINS_13Kernel_traitsIf6__halffS2_fjLj3072ELj1ELj1ELj4ELj16ENS_18Kernel_traits_baseILj3072EfS2_fS2_fjLj128EEEEELb0ELb0ELb1EEEvNS_9FwdParamsE,"ax",@progbits
	.align	128
        .global         _ZN10layer_norm31ln_parallel_residual_fwd_kernelINS_13Kernel_traitsIf6__halffS2_fjLj3072ELj1ELj1ELj4ELj16ENS_18Kernel_traits_baseILj3072EfS2_fS2_fjLj128EEEEELb0ELb0ELb1EEEvNS_9FwdParamsE
        .type           _ZN10layer_norm31ln_parallel_residual_fwd_kernelINS_13Kernel_traitsIf6__halffS2_fjLj3072ELj1ELj1ELj4ELj16ENS_18Kernel_traits_baseILj3072EfS2_fS2_fjLj128EEEEELb0ELb0ELb1EEEvNS_9FwdParamsE,@function
        .size           _ZN10layer_norm31ln_parallel_residual_fwd_kernelINS_13Kernel_traitsIf6__halffS2_fjLj3072ELj1ELj1ELj4ELj16ENS_18Kernel_traits_baseILj3072EfS2_fS2_fjLj128EEEEELb0ELb0ELb1EEEvNS_9FwdParamsE,(.L_x_13621 - _ZN10layer_norm31ln_parallel_residual_fwd_kernelINS_13Kernel_traitsIf6__halffS2_fjLj3072ELj1ELj1ELj4ELj16ENS_18Kernel_traits_baseILj3072EfS2_fS2_fjLj128EEEEELb0ELb0ELb1EEEvNS_9FwdParamsE)
        .other          _ZN10layer_norm31ln_parallel_residual_fwd_kernelINS_13Kernel_traitsIf6__halffS2_fjLj3072ELj1ELj1ELj4ELj16ENS_18Kernel_traits_baseILj3072EfS2_fS2_fjLj128EEEEELb0ELb0ELb1EEEvNS_9FwdParamsE,@"STO_CUDA_ENTRY STV_DEFAULT"
_ZN10layer_norm31ln_parallel_residual_fwd_kernelINS_13Kernel_traitsIf6__halffS2_fjLj3072ELj1ELj1ELj4ELj16ENS_18Kernel_traits_baseILj3072EfS2_fS2_fjLj128EEEEELb0ELb0ELb1EEEvNS_9FwdParamsE:
.text._ZN10layer_norm31ln_parallel_residual_fwd_kernelINS_13Kernel_traitsIf6__halffS2_fjLj3072ELj1ELj1ELj4ELj16ENS_18Kernel_traits_baseILj3072EfS2_fS2_fjLj128EEEEELb0ELb0ELb1EEEvNS_9FwdParamsE:
        /* <DEDUP_REMOVED lines=55> */
.L_x_9383:
        /* <DEDUP_REMOVED lines=25> */
.L_x_9382:
        /* <DEDUP_REMOVED lines=37> */
.L_x_9385:
        /* <DEDUP_REMOVED lines=36> */
.L_x_9384:
        /* <DEDUP_REMOVED lines=13> */
.L_x_9400:
[----:B-1----:R-:W-:Y:S01]  /*0a60*/  ISETP.NE.U32.AND P1, PT, RZ, UR12, PT ;  /* 0x0000000cff007c0c */ /* 0x002fe2000bf25070 */
[----:B--2---:R-:W0:Y:S01]  /*0a70*/  LDC.64 R120, c[0x0][0x390] ;  /* 0x0000e400ff787b82 */ /* 0x004e220000000a00 */
[----:B----4-:R-:W-:Y:S02]  /*0a80*/  IMAD R4, R3, UR10, RZ ;  /* 0x0000000a03047c24 */ /* 0x010fe4000f8e02ff */
        /* <DEDUP_REMOVED lines=28> */
.L_x_9387:
        /* <DEDUP_REMOVED lines=17> */
.L_x_9386:
        /* <DEDUP_REMOVED lines=28> */
.L_x_9389:
        /* <DEDUP_REMOVED lines=32> */
.L_x_9388:
        /* <DEDUP_REMOVED lines=25> */
[--C-:B------:R-:W-:Y:S02]  /*12b0*/  HADD2.F32 R118, -RZ, R127.reuse.H0_H0 ;  /* 0x2000007fff767230 */ /* 0x100fe40000004100 */
[----:B------:R-:W-:Y:S01]  /*12c0*/  FADD.FTZ R119, R123, R116 ;  /* 0x000000747b777221 */ /* 0x000fe20000010000 */
[----:B------:R-:W-:Y:S02]  /*12d0*/  HADD2.F32 R122, -RZ, R127.H1_H1 ;  /* 0x3000007fff7a7230 */ /* 0x000fe40000004100 */
[----:B------:R-:W-:Y:S02]  /*12e0*/  HADD2.F32 R126, -RZ, R126.H1_H1 ;  /* 0x3000007eff7e7230 */ /* 0x000fe40000004100 */
[----:B------:R-:W-:-:S02]  /*12f0*/  HADD2.F32 R127, -RZ, R106.H1_H1 ;  /* 0x3000006aff7f7230 */ /* 0x000fc40000004100 */
[----:B------:R-:W-:Y:S02]  /*1300*/  HADD2.F32 R137, -RZ, R107.H0_H0 ;  /* 0x2000006bff897230 */ /* 0x000fe40000004100 */
[----:B------:R-:W-:Y:S02]  /*1310*/  HADD2.F32 R125, -RZ, R125.H1_H1 ;  /* 0x3000007dff7d7230 */ /* 0x000fe40000004100 */
[----:B------:R-:W-:Y:S01]  /*1320*/  FADD.FTZ R126, R127, R126 ;  /* 0x0000007e7f7e7221 */ /* 0x000fe20000010000 */
[----:B------:R-:W-:Y:S02]  /*1330*/  HADD2.F32 R6, -RZ, R105.H1_H1 ;  /* 0x30000069ff067230 */ /* 0x000fe40000004100 */
[----:B------:R-:W-:Y:S01]  /*1340*/  FADD.FTZ R127, R137, R118 ;  /* 0x00000076897f7221 */ /* 0x000fe20000010000 */
[----:B------:R-:W-:Y:S02]  /*1350*/  HADD2.F32 R116, -RZ, R106.H0_H0 ;  /* 0x2000006aff747230 */ /* 0x000fe40000004100 */
        /* <DEDUP_REMOVED lines=13> */
.L_x_9391:
[----:B0----5:R-:W-:Y:S02]  /*1430*/  HADD2.F32 R117, -RZ, R124.H1_H1 ;  /* 0x3000007cff757230 */ /* 0x021fe40000004100 */
[----:B------:R-:W-:Y:S02]  /*1440*/  HADD2.F32 R6, -RZ, R104.H1_H1 ;  /* 0x30000068ff067230 */ /* 0x000fe40000004100 */
[----:B------:R-:W-:Y:S02]  /*1450*/  HADD2.F32 R116, -RZ, R124.H0_H0 ;  /* 0x2000007cff747230 */ /* 0x000fe40000004100 */
[----:B------:R-:W-:Y:S02]  /*1460*/  HADD2.F32 R7, -RZ, R104.H0_H0 ;  /* 0x20000068ff077230 */ /* 0x000fe40000004100 */
[----:B------:R-:W-:Y:S01]  /*1470*/  FADD.FTZ R117, R6, R117 ;  /* 0x0000007506757221 */ /* 0x000fe20000010000 */
[----:B------:R-:W-:Y:S02]  /*1480*/  HADD2.F32 R118, -RZ, R125.H0_H0 ;  /* 0x2000007dff767230 */ /* 0x000fe40000004100 */
[----:B------:R-:W-:-:S02]  /*1490*/  HADD2.F32 R119, -RZ, R105.H0_H0 ;  /* 0x20000069ff777230 */ /* 0x000fc40000004100 */
[----:B------:R-:W-:Y:S01]  /*14a0*/  FADD.FTZ R116, R7, R116 ;  /* 0x0000007407747221 */ /* 0x000fe20000010000 */
[----:B------:R-:W-:Y:S02]  /*14b0*/  HADD2.F32 R125, -RZ, R125.H1_H1 ;  /* 0x3000007dff7d7230 */ /* 0x000fe40000004100 */
[--C-:B------:R-:W-:Y:S02]  /*14c0*/  HADD2.F32 R124, -RZ, R126.reuse.H0_H0 ;  /* 0x2000007eff7c7230 */ /* 0x100fe40000004100 */
[----:B------:R-:W-:Y:S01]  /*14d0*/  FADD.FTZ R118, R119, R118 ;  /* 0x0000007677767221 */ /* 0x000fe20000010000 */
[----:B------:R-:W-:Y:S02]  /*14e0*/  HADD2.F32 R6, -RZ, R105.H1_H1 ;  /* 0x30000069ff067230 */ /* 0x000fe40000004100 */
[----:B------:R-:W-:Y:S02]  /*14f0*/  HADD2.F32 R126, -RZ, R126.H1_H1 ;  /* 0x3000007eff7e7230 */ /* 0x000fe40000004100 */
[----:B------:R-:W-:-:S02]  /*1500*/  HADD2.F32 R122, -RZ, R127.H0_H0 ;  /* 0x2000007fff7a7230 */ /* 0x000fc40000004100 */
[----:B------:R-:W-:Y:S01]  /*1510*/  FADD.FTZ R119, R6, R125 ;  /* 0x0000007d06777221 */ /* 0x000fe20000010000 */
[----:B------:R-:W-:Y:S02]  /*1520*/  HADD2.F32 R136, -RZ, R127.H1_H1 ;  /* 0x3000007fff887230 */ /* 0x000fe40000004100 */
[--C-:B------:R-:W-:Y:S02]  /*1530*/  HADD2.F32 R123, -RZ, R106.reuse.H1_H1 ;  /* 0x3000006aff7b7230 */ /* 0x100fe40000004100 */
[--C-:B------:R-:W-:Y:S02]  /*1540*/  HADD2.F32 R127, -RZ, R107.reuse.H0_H0 ;  /* 0x2000006bff7f7230 */ /* 0x100fe40000004100 */
[----:B------:R-:W-:Y:S02]  /*1550*/  HADD2.F32 R7, -RZ, R106.H0_H0 ;  /* 0x2000006aff077230 */ /* 0x000fe40000004100 */
[----:B------:R-:W-:Y:S01]  /*1560*/  FADD.FTZ R125, R123, R126 ;  /* 0x0000007e7b7d7221 */ /* 0x000fe20000010000 */
[----:B------:R-:W-:-:S02]  /*1570*/  HADD2.F32 R137, -RZ, R107.H1_H1 ;  /* 0x3000006bff897230 */ /* 0x000fc40000004100 */
[----:B------:R-:W-:Y:S01]  /*1580*/  FADD.FTZ R126, R127, R122 ;  /* 0x0000007a7f7e7221 */ /* 0x000fe20000010000 */
[----:B------:R-:W-:Y:S02]  /*1590*/  FADD.FTZ R124, R7, R124 ;  /* 0x0000007c077c7221 */ /* 0x000fe40000010000 */
[----:B------:R-:W-:Y:S01]  /*15a0*/  FADD.FTZ R127, R137, R136 ;  /* 0x00000088897f7221 */ /* 0x000fe20000010000 */
[----:B------:R-:W-:Y:S06]  /*15b0*/  BRA `(.L_x_9392) ;  /* 0x0000000000687947 */ /* 0x000fec0003800000 */
.L_x_9390:
[----:B------:R-:W-:Y:S05]  /*15c0*/  @!P1 BRA `(.L_x_9393) ;  /* 0x0000000000449947 */ /* 0x000fea0003800000 */
[----:B0----5:R-:W-:Y:S02]  /*15d0*/  HADD2.F32 R7, -RZ, R124.H0_H0 ;  /* 0x2000007cff077230 */ /* 0x021fe40000004100 */
[----:B------:R-:W-:Y:S02]  /*15e0*/  HADD2.F32 R123, -RZ, R126.H0_H0 ;  /* 0x2000007eff7b7230 */ /* 0x000fe40000004100 */
[----:B------:R-:W-:Y:S02]  /*15f0*/  HADD2.F32 R124, -RZ, R124.H1_H1 ;  /* 0x3000007cff7c7230 */ /* 0x000fe40000004100 */
        /* <DEDUP_REMOVED lines=14> */
.L_x_9393:
        /* <DEDUP_REMOVED lines=8> */
.L_x_9392:
        /* <DEDUP_REMOVED lines=15> */
[----:B-----5:R-:W-:Y:S02]  /*1850*/  HADD2.F32 R7, -RZ, R136.H0_H0 ;  /* 0x20000088ff077230 */ /* 0x020fe40000004100 */
[--C-:B------:R-:W-:Y:S02]  /*1860*/  HADD2.F32 R121, -RZ, R138.reuse.H0_H0 ;  /* 0x2000008aff797230 */ /* 0x100fe40000004100 */
[----:B-1----:R-:W-:Y:S02]  /*1870*/  HADD2.F32 R122, -RZ, R138.H1_H1 ;  /* 0x3000008aff7a7230 */ /* 0x002fe40000004100 */
[----:B------:R-:W-:Y:S02]  /*1880*/  HADD2.F32 R136, -RZ, R136.H1_H1 ;  /* 0x30000088ff887230 */ /* 0x000fe40000004100 */
[--C-:B------:R-:W-:Y:S02]  /*1890*/  HADD2.F32 R138, -RZ, R104.reuse.H0_H0 ;  /* 0x20000068ff8a7230 */ /* 0x100fe40000004100 */
[----:B------:R-:W-:-:S02]  /*18a0*/  HADD2.F32 R123, -RZ, R104.H1_H1 ;  /* 0x30000068ff7b7230 */ /* 0x000fc40000004100 */
        /* <DEDUP_REMOVED lines=8> */
[--C-:B------:R-:W-:Y:S02]  /*1930*/  HADD2.F32 R120, -RZ, R106.reuse.H0_H0 ;  /* 0x2000006aff787230 */ /* 0x100fe40000004100 */
[----:B------:R-:W-:Y:S01]  /*1940*/  FADD.FTZ R138, R138, R137 ;  /* 0x000000898a8a7221 */ /* 0x000fe20000010000 */
[----:B------:R-:W-:Y:S02]  /*1950*/  HADD2.F32 R144, -RZ, R107.H0_H0 ;  /* 0x2000006bff907230 */ /* 0x000fe40000004100 */
[----:B------:R-:W-:Y:S02]  /*1960*/  HADD2.F32 R139, -RZ, R139.H1_H1 ;  /* 0x3000008bff8b7230 */ /* 0x000fe40000004100 */
        /* <DEDUP_REMOVED lines=15> */
.L_x_9395:
[--C-:B-----5:R-:W-:Y:S02]  /*1a60*/  HADD2.F32 R120, -RZ, R136.reuse.H0_H0 ;  /* 0x20000088ff787230 */ /* 0x120fe40000004100 */
[----:B------:R-:W-:Y:S02]  /*1a70*/  HADD2.F32 R121, -RZ, R136.H1_H1 ;  /* 0x30000088ff797230 */ /* 0x000fe40000004100 */
[--C-:B-1----:R-:W-:Y:S02]  /*1a80*/  HADD2.F32 R122, -RZ, R104.reuse.H1_H1 ;  /* 0x30000068ff7a7230 */ /* 0x102fe40000004100 */
[----:B------:R-:W-:Y:S02]  /*1a90*/  HADD2.F32 R123, -RZ, R137.H0_H0 ;  /* 0x20000089ff7b7230 */ /* 0x000fe40000004100 */
[----:B------:R-:W-:Y:S02]  /*1aa0*/  HADD2.F32 R136, -RZ, R105.H0_H0 ;  /* 0x20000069ff887230 */ /* 0x000fe40000004100 */
[----:B------:R-:W-:Y:S01]  /*1ab0*/  FADD.FTZ R121, R122, R121 ;  /* 0x000000797a797221 */ /* 0x000fe20000010000 */
[----:B------:R-:W-:-:S02]  /*1ac0*/  HADD2.F32 R7, -RZ, R104.H0_H0 ;  /* 0x20000068ff077230 */ /* 0x000fc40000004100 */
[----:B------:R-:W-:Y:S02]  /*1ad0*/  HADD2.F32 R137, -RZ, R137.H1_H1 ;  /* 0x30000089ff897230 */ /* 0x000fe40000004100 */
[----:B------:R-:W-:Y:S01]  /*1ae0*/  FADD.FTZ R122, R136, R123 ;  /* 0x0000007b887a7221 */ /* 0x000fe20000010000 */
[----:B------:R-:W-:Y:S02]  /*1af0*/  HADD2.F32 R142, -RZ, R138.H0_H0 ;  /* 0x2000008aff8e7230 */ /* 0x000fe40000004100 */
[----:B------:R-:W-:Y:S01]  /*1b00*/  FADD.FTZ R120, R7, R120 ;  /* 0x0000007807787221 */ /* 0x000fe20000010000 */
[--C-:B------:R-:W-:Y:S02]  /*1b10*/  HADD2.F32 R143, -RZ, R139.reuse.H0_H0 ;  /* 0x2000008bff8f7230 */ /* 0x100fe40000004100 */
[----:B------:R-:W-:Y:S02]  /*1b20*/  HADD2.F32 R145, -RZ, R139.H1_H1 ;  /* 0x3000008bff917230 */ /* 0x000fe40000004100 */
[----:B------:R-:W-:-:S02]  /*1b30*/  HADD2.F32 R136, -RZ, R105.H1_H1 ;  /* 0x30000069ff887230 */ /* 0x000fc40000004100 */
[----:B------:R-:W-:Y:S02]  /*1b40*/  HADD2.F32 R138, -RZ, R138.H1_H1 ;  /* 0x3000008aff8a7230 */ /* 0x000fe40000004100 */
[--C-:B------:R-:W-:Y:S02]  /*1b50*/  HADD2.F32 R139, -RZ, R106.reuse.H1_H1 ;  /* 0x3000006aff8b7230 */ /* 0x100fe40000004100 */
[----:B------:R-:W-:Y:S01]  /*1b60*/  FADD.FTZ R123, R136, R137 ;  /* 0x00000089887b7221 */ /* 0x000fe20000010000 */
[----:B------:R-:W-:Y:S02]  /*1b70*/  HADD2.F32 R7, -RZ, R106.H0_H0 ;  /* 0x2000006aff077230 */ /* 0x000fe40000004100 */
[--C-:B------:R-:W-:Y:S02]  /*1b80*/  HADD2.F32 R144, -RZ, R107.reuse.H0_H0 ;  /* 0x2000006bff907230 */ /* 0x100fe40000004100 */
[----:B------:R-:W-:Y:S01]  /*1b90*/  FADD.FTZ R137, R139, R138 ;  /* 0x0000008a8b897221 */ /* 0x000fe20000010000 */
[----:B------:R-:W-:-:S02]  /*1ba0*/  HADD2.F32 R146, -RZ, R107.H1_H1 ;  /* 0x3000006bff927230 */ /* 0x000fc40000004100 */
[----:B------:R-:W-:Y:S01]  /*1bb0*/  FADD.FTZ R136, R7, R142 ;  /* 0x0000008e07887221 */ /* 0x000fe20000010000 */
[----:B------:R-:W-:Y:S02]  /*1bc0*/  FADD.FTZ R138, R144, R143 ;  /* 0x0000008f908a7221 */ /* 0x000fe40000010000 */
[----:B------:R-:W-:Y:S01]  /*1bd0*/  FADD.FTZ R139, R146, R145 ;  /* 0x00000091928b7221 */ /* 0x000fe20000010000 */
[----:B------:R-:W-:Y:S06]  /*1be0*/  BRA `(.L_x_9396) ;  /* 0x0000000000687947 */ /* 0x000fec0003800000 */
.L_x_9394:
        /* <DEDUP_REMOVED lines=18> */
.L_x_9397:
        /* <DEDUP_REMOVED lines=8> */
.L_x_9396:
        /* <DEDUP_REMOVED lines=106> */
.L_x_9399:
[----:B------:R-:W-:Y:S05]  /*2430*/  BSYNC.RECONVERGENT B0 ;  /* 0x0000000000007941 */ /* 0x000fea0003800200 */
.L_x_9398:
        /* <DEDUP_REMOVED lines=96> */
[----:B------:R-:W-:Y:S01]  /*2a40*/  F2FP.F16.F32.PACK_AB R120, R7, R128 ;  /* 0x000000800778723e */ /* 0x000fe200000000ff */
        /* <DEDUP_REMOVED lines=17> */
[----:B------:R-:W-:Y:S01]  /*2b60*/  F2FP.F16.F32.PACK_AB R121, R122, R121 ;  /* 0x000000797a79723e */ /* 0x000fe200000000ff */
[C---:B------:R-:W-:Y:S01]  /*2b70*/  FMUL.FTZ R151, R141.reuse, R126 ;  /* 0x0000007e8d977220 */ /* 0x040fe20000410000 */
[----:B------:R-:W-:Y:S01]  /*2b80*/  F2FP.F16.F32.PACK_AB R122, R130, R123 ;  /* 0x0000007b827a723e */ /* 0x000fe200000000ff */
[----:B------:R-:W-:Y:S01]  /*2b90*/  FMUL.FTZ R148, R141, R148 ;  /* 0x000000948d947220 */ /* 0x000fe20000410000 */
[----:B------:R-:W-:Y:S01]  /*2ba0*/  F2FP.F16.F32.PACK_AB R123, R162, R131 ;  /* 0x00000083a27b723e */ /* 0x000fe200000000ff */
        /* <DEDUP_REMOVED lines=10> */
[----:B------:R-:W-:Y:S01]  /*2c50*/  F2FP.F16.F32.PACK_AB R124, R5, R124 ;  /* 0x0000007c057c723e */ /* 0x000fe200000000ff */
        /* <DEDUP_REMOVED lines=11> */
[----:B------:R-:W-:Y:S01]  /*2d10*/  F2FP.F16.F32.PACK_AB R126, R5, R126 ;  /* 0x0000007e057e723e */ /* 0x000fe200000000ff */
[----:B------:R-:W-:Y:S01]  /*2d20*/  FFMA.FTZ R128, R7, R64, R92 ;  /* 0x0000004007807223 */ /* 0x000fe2000001005c */
[----:B0-----:R-:W-:Y:S01]  /*2d30*/  F2FP.F16.F32.PACK_AB R121, R134, R127 ;  /* 0x0000007f8679723e */ /* 0x001fe200000000ff */
        /* <DEDUP_REMOVED lines=14> */
[----:B------:R-:W-:Y:S01]  /*2e20*/  FMUL.FTZ R118, R141, R119 ;  /* 0x000000778d767220 */ /* 0x000fe20000410000 */
[----:B------:R-:W-:Y:S01]  /*2e30*/  F2FP.F16.F32.PACK_AB R128, R5, R128 ;  /* 0x000000800580723e */ /* 0x000fe200000000ff */
[----:B------:R-:W-:Y:S01]  /*2e40*/  FMUL.FTZ R119, R141, R150 ;  /* 0x000000968d777220 */ /* 0x000fe20000410000 */
[----:B------:R-:W-:Y:S01]  /*2e50*/  F2FP.F16.F32.PACK_AB R5, R117, R6 ;  /* 0x000000067505723e */ /* 0x000fe200000000ff */
[C---:B------:R-:W-:Y:S01]  /*2e60*/  FFMA.FTZ R4, R118.reuse, R43, R23 ;  /* 0x0000002b76047223 */ /* 0x040fe20000010017 */
[----:B------:R-:W-:Y:S01]  /*2e70*/  F2FP.F16.F32.PACK_AB R6, R133, R116 ;  /* 0x000000748506723e */ /* 0x000fe200000000ff */
[----:B------:R-:W-:Y:S01]  /*2e80*/  FMUL.FTZ R152, R141, R152 ;  /* 0x000000988d987220 */ /* 0x000fe20000410000 */
[----:B------:R-:W0:Y:S01]  /*2e90*/  LDC.64 R132, c[0x0][0x380] ;  /* 0x0000e000ff847b82 */ /* 0x000e220000000a00 */
[----:B------:R-:W-:Y:S01]  /*2ea0*/  FFMA.FTZ R118, R118, R67, R95 ;  /* 0x0000004376767223 */ /* 0x000fe2000001005f */
[----:B------:R-:W-:Y:S01]  /*2eb0*/  F2FP.F16.F32.PACK_AB R125, R4, R125 ;  /* 0x0000007d047d723e */ /* 0x000fe200000000ff */
[----:B------:R-:W-:Y:S01]  /*2ec0*/  FFMA.FTZ R4, R119, R48, R12 ;  /* 0x0000003077047223 */ /* 0x000fe2000001000c */
[----:B------:R-:W-:Y:S01]  /*2ed0*/  FFMA.FTZ R7, R152, R49, R13 ;  /* 0x0000003198077223 */ /* 0x000fe2000001000d */
[----:B------:R-:W-:Y:S01]  /*2ee0*/  FMUL.FTZ R140, R141, R140 ;  /* 0x0000008c8d8c7220 */ /* 0x000fe20000410000 */
        /* <DEDUP_REMOVED lines=24> */
[----:B------:R-:W-:Y:S01]  /*3070*/  F2FP.F16.F32.PACK_AB R116, R135, R116 ;  /* 0x000000748774723e */ /* 0x000fe200000000ff */
[----:B------:R2:W-:Y:S01]  /*3080*/  STG.E.128 desc[UR6][R162.64], R128 ;  /* 0x00000080a2007986 */ /* 0x0005e2000c101d06 */
[----:B0-----:R-:W-:-:S03]  /*3090*/  IADD3 R3, PT, PT, R3, R132, RZ ;  /* 0x0000008403037210 */ /* 0x001fc60007ffe0ff */
[----:B------:R2:W-:Y:S01]  /*30a0*/  STG.E.128 desc[UR6][R136.64], R4 ;  /* 0x0000000488007986 */ /* 0x0005e2000c101d06 */
[----:B------:R-:W-:-:S03]  /*30b0*/  ISETP.GE.AND P1, PT, R3, R133, PT ;  /* 0x000000850300720c */ /* 0x000fc60003f26270 */
[----:B------:R2:W-:Y:S10]  /*30c0*/  STG.E.128 desc[UR6][R164.64], R116 ;  /* 0x00000074a4007986 */ /* 0x0005f4000c101d06 */
[----:B------:R-:W-:Y:S05]  /*30d0*/  @!P1 BRA `(.L_x_9400) ;  /* 0xffffffd800609947 */ /* 0x000fea000383ffff */
[----:B------:R-:W-:Y:S05]  /*30e0*/  EXIT ;  /* 0x000000000000794d */ /* 0x000fea0003800000 */
.L_x_9401:
        /* <DEDUP_REMOVED lines=9> */
.L_x_13621:


//--------------------- .text._ZN10layer_norm31ln_parallel_residual_fwd_kernelINS_13Kernel_traitsIf6__halffS2_fjLj3072ELj1ELj1ELj4ELj16ENS_18Kernel_traits_baseILj3072EfS2_fS2_fjLj128EEEEELb0ELb1ELb0EEEvNS_9FwdParamsE --------------------------
	.section	.text._ZN10layer_norm31ln_parallel_residual_fwd_kernelINS_13Kernel_traitsIf6__halffS2_fjLj3072ELj1ELj1ELj4ELj16ENS_18Kernel_traits_baseILj3072EfS2_fS2_fjLj128EEEEELb0ELb1ELb0EEEvNS_9FwdParamsE,"ax",@progbits
	.align	128
        .global         _ZN10layer_norm31ln_parallel_residual_fwd_kernelINS_13Kernel_traitsIf6__halffS2_fjLj3072ELj1ELj1ELj4ELj16ENS_18Kernel_traits_baseILj3072EfS2_fS2_fjLj128EEEEELb0ELb1ELb0EEEvNS_9FwdParamsE
        .type           _ZN10layer_norm31ln_parallel_residual_fwd_kernelINS_13Kernel_traitsIf6__halffS2_fjLj3072ELj1ELj1ELj4ELj16ENS_18Kernel_traits_baseILj3072EfS2_fS2_fjLj128EEEEELb0ELb1ELb0EEEvNS_9FwdParamsE,@function
        .size           _ZN10layer_norm31ln_parallel_residual_fwd_kernelINS_13Kernel_traitsIf6__halffS2_fjLj3072ELj1ELj1ELj4ELj16ENS_18Kernel_traits_baseILj3072EfS2_fS2_fjLj128EEEEELb0ELb1ELb0EEEvNS_9FwdParamsE,(.L_x_13622 - _ZN10layer_norm31ln_parallel_residual_fwd_kernelINS_13Kernel_traitsIf6__halffS2_fjLj3072ELj1ELj1ELj4ELj16ENS_18Kernel_traits_baseILj3072EfS2_fS2_fjLj128EEEEELb0ELb1ELb0EEEvNS_9FwdParamsE)
        .other          _ZN10layer_norm31ln_parallel_residual_fwd_kernelINS_13Kernel_traitsIf6__halffS2_fjLj3072ELj1ELj1ELj4ELj16ENS_18Kernel_traits_baseILj3072EfS2_fS2_fjLj128EEEEELb0ELb1ELb0EEEvNS_9FwdParamsE,@"STO_CUDA_ENTRY STV_DEFAULT"
_ZN10layer_norm31ln_parallel_residual_fwd_kernelINS_13Kernel_traitsIf6__halffS2_fjLj3072ELj1ELj1ELj4ELj16ENS_18Kernel_traits_baseILj3072EfS2_fS2_fjLj128EEEEELb0ELb1ELb0EEEvNS_9FwdParamsE:
.text._ZN10layer_norm31ln_parallel_residual_fwd_kernelINS_13Kernel_traitsIf6__halffS2_fjLj3072ELj1ELj1ELj4ELj16ENS_18Kernel_traits_baseILj3072EfS2_fS2_fjLj128EEEEELb0ELb1ELb0EEEvNS_9FwdParamsE:
        /* <DEDUP_REMOVED lines=50> */
.L_x_9403:
        /* <DEDUP_REMOVED lines=30> */
.L_x_9404:
[----:B------:R-:W-:Y:S05]  /*0500*/  BSYNC.RECONVERGENT B0 ;  /* 0x0000000000007941 */ /* 0x000fea0003800200 */
.L_x_9402:
        /* <DEDUP_REMOVED lines=23> */
.L_x_9429:
        /* <DEDUP_REMOVED lines=19> */
[----:B------:R0:W5:Y:S04]  /*07b0*/  @P1 LDG.E.128 R52, desc[UR6][R62.64] ;  /* 0x000000063e341981 */ /* 0x000168000c1e1d00 */
[----:B-1----:R0:W5:Y:S01]  /*07c0*/  @P1 LDG.E.128 R56, desc[UR6][R62.64+0x10] ;  /* 0x000010063e381981 */ /* 0x002162000c1e1d00 */
        /* <DEDUP_REMOVED lines=15> */
.L_x_9408:
        /* <DEDUP_REMOVED lines=17> */
.L_x_9407:
        /* <DEDUP_REMOVED lines=28> */
.L_x_9410:
        /* <DEDUP_REMOVED lines=32> */
.L_x_9409:
[----:B------:R-:W0:Y:S01]  /*0d90*/  LDC.64 R84, c[0x0][0x3a8] ;  /* 0x0000ea00ff547b82 */ /* 0x000e220000000a00 */
[C---:B------:R-:W-:Y:S01]  /*0da0*/  IADD3 R0, PT, PT, R97.reuse, 0x80, RZ ;  /* 0x0000008061007810 */ /* 0x040fe20007ffe0ff */
[----:B0-----:R-:W-:-:S05]  /*0db0*/  IMAD.WIDE.U32 R84, R97, 0x20, R84 ;  /* 0x0000002061547825 */ /* 0x001fca00078e0054 */
[----:B------:R0:W-:Y:S04]  /*0dc0*/  STG.E.128 desc[UR6][R84.64], R60 ;  /* 0x0000003c54007986 */ /* 0x0001e8000c101d06 */
[----:B------:R0:W-:Y:S02]  /*0dd0*/  STG.E.128 desc[UR6][R84.64+0x10], R64 ;  /* 0x0000104054007986 */ /* 0x0001e4000c101d06 */
.L_x_9406:
[----:B--234-:R-:W-:Y:S05]  /*0de0*/  BSYNC.RECONVERGENT B0 ;  /* 0x0000000000007941 */ /* 0x01cfea0003800200 */
.L_x_9405:
        /* <DEDUP_REMOVED lines=52> */
.L_x_9414:
[--C-:B--2--5:R-:W-:Y:S02]  /*1130*/  HADD2.F32 R70, -RZ, R73.reuse.H0_H0 ;  /* 0x20000049ff467230 */ /* 0x124fe40000004100 */
        /* <DEDUP_REMOVED lines=24> */
.L_x_9413:
[----:B------:R-:W-:Y:S05]  /*12c0*/  @!P1 BRA `(.L_x_9416) ;  /* 0x0000000000449947 */ /* 0x000fea0003800000 */
[--C-:B--2--5:R-:W-:Y:S02]  /*12d0*/  HADD2.F32 R69, -RZ, R72.reuse.H0_H0 ;  /* 0x20000048ff457230 */ /* 0x124fe40000004100 */
        /* <DEDUP_REMOVED lines=16> */
.L_x_9416:
        /* <DEDUP_REMOVED lines=8> */
.L_x_9415:
[----:B0-----:R-:W0:Y:S02]  /*1460*/  LDC.64 R84, c[0x0][0x3a8] ;  /* 0x0000ea00ff547b82 */ /* 0x001e240000000a00 */
[C---:B0-----:R-:W-:Y:S01]  /*1470*/  IMAD.WIDE.U32 R84, R0.reuse, 0x20, R84 ;  /* 0x0000002000547825 */ /* 0x041fe200078e0054 */
[----:B------:R-:W-:-:S04]  /*1480*/  IADD3 R0, PT, PT, R0, 0x80, RZ ;  /* 0x0000008000007810 */ /* 0x000fc80007ffe0ff */
[----:B------:R2:W-:Y:S04]  /*1490*/  STG.E.128 desc[UR6][R84.64], R68 ;  /* 0x0000004454007986 */ /* 0x0005e8000c101d06 */
[----:B------:R2:W-:Y:S02]  /*14a0*/  STG.E.128 desc[UR6][R84.64+0x10], R72 ;  /* 0x0000104854007986 */ /* 0x0005e4000c101d06 */
.L_x_9412:
[----:B------:R-:W-:Y:S05]  /*14b0*/  BSYNC.RECONVERGENT B0 ;  /* 0x0000000000007941 */ /* 0x000fea0003800200 */
.L_x_9411:
        /* <DEDUP_REMOVED lines=26> */
[--C-:B--2---:R-:W-:Y:S02]  /*1660*/  HADD2.F32 R84, -RZ, R82.reuse.H0_H0 ;  /* 0x20000052ff547230 */ /* 0x104fe40000004100 */
        /* <DEDUP_REMOVED lines=25> */
.L_x_9420:
[--C-:B---3-5:R-:W-:Y:S02]  /*1800*/  HADD2.F32 R78, -RZ, R81.reuse.H0_H0 ;  /* 0x20000051ff4e7230 */ /* 0x128fe40000004100 */
[----:B--2---:R-:W-:Y:S02]  /*1810*/  HADD2.F32 R84, -RZ, R81.H1_H1 ;  /* 0x30000051ff547230 */ /* 0x004fe40000004100 */
        /* <DEDUP_REMOVED lines=23> */
.L_x_9419:
[----:B------:R-:W-:Y:S05]  /*1990*/  @!P1 BRA `(.L_x_9422) ;  /* 0x0000000000449947 */ /* 0x000fea0003800000 */
[--C-:B---3-5:R-:W-:Y:S02]  /*19a0*/  HADD2.F32 R77, -RZ, R80.reuse.H0_H0 ;  /* 0x20000050ff4d7230 */ /* 0x128fe40000004100 */
[----:B------:R-:W-:Y:S02]  /*19b0*/  HADD2.F32 R80, -RZ, R80.H1_H1 ;  /* 0x30000050ff507230 */ /* 0x000fe40000004100 */
[--C-:B------:R-:W-:Y:S02]  /*19c0*/  HADD2.F32 R79, -RZ, R81.reuse.H0_H0 ;  /* 0x20000051ff4f7230 */ /* 0x100fe40000004100 */
[----:B------:R-:W-:Y:S01]  /*19d0*/  FADD.FTZ R76, R52, R77 ;  /* 0x0000004d344c7221 */ /* 0x000fe20000010000 */
[----:B--2---:R-:W-:Y:S02]  /*19e0*/  HADD2.F32 R84, -RZ, R81.H1_H1 ;  /* 0x30000051ff547230 */ /* 0x004fe40000004100 */
        /* <DEDUP_REMOVED lines=12> */
.L_x_9422:
        /* <DEDUP_REMOVED lines=8> */
.L_x_9421:
[----:B--2---:R-:W0:Y:S02]  /*1b30*/  LDC.64 R84, c[0x0][0x3a8] ;  /* 0x0000ea00ff547b82 */ /* 0x004e240000000a00 */
[----:B0-----:R-:W-:-:S05]  /*1b40*/  IMAD.WIDE.U32 R84, R0, 0x20, R84 ;  /* 0x0000002000547825 */ /* 0x001fca00078e0054 */
[----:B------:R3:W-:Y:S04]  /*1b50*/  STG.E.128 desc[UR6][R84.64], R76 ;  /* 0x0000004c54007986 */ /* 0x0007e8000c101d06 */
[----:B------:R3:W-:Y:S02]  /*1b60*/  STG.E.128 desc[UR6][R84.64+0x10], R80 ;  /* 0x0000105054007986 */ /* 0x0007e4000c101d06 */
.L_x_9418:
[----:B------:R-:W-:Y:S05]  /*1b70*/  BSYNC.RECONVERGENT B0 ;  /* 0x0000000000007941 */ /* 0x000fea0003800200 */
.L_x_9417:
        /* <DEDUP_REMOVED lines=192> */
[----:B------:R-:W-:Y:S02]  /*2780*/  F2FP.F16.F32.PACK_AB R85, R102, R101 ;  /* 0x000000656655723e */ /* 0x000fe400000000ff */
[----:B------:R-:W-:Y:S02]  /*2790*/  F2FP.F16.F32.PACK_AB R87, R106, R109 ;  /* 0x0000006d6a57723e */ /* 0x000fe400000000ff */
[----:B------:R-:W-:-:S03]  /*27a0*/  IADD3 R97, PT, PT, R97, 0x80, RZ ;  /* 0x0000008061617810 */ /* 0x000fc60007ffe0ff */
[----:B------:R0:W-:Y:S04]  /*27b0*/  STG.E.128 desc[UR6][R98.64], R84 ;  /* 0x0000005462007986 */ /* 0x0001e8000c101d06 */
.L_x_9424:
[----:B------:R-:W-:Y:S05]  /*27c0*/  BSYNC.RECONVERGENT B0 ;  /* 0x0000000000007941 */ /* 0x000fea0003800200 */
.L_x_9423:
        /* <DEDUP_REMOVED lines=34> */
.L_x_9426:
[----:B------:R-:W-:Y:S05]  /*29f0*/  BSYNC.RECONVERGENT B0 ;  /* 0x0000000000007941 */ /* 0x000fea0003800200 */
.L_x_9425:
        /* <DEDUP_REMOVED lines=33> */
.L_x_9428:
[----:B------:R-:W-:Y:S05]  /*2c10*/  BSYNC.RECONVERGENT B0 ;  /* 0x0000000000007941 */ /* 0x000fea0003800200 */
.L_x_9427:
[----:B0-234-:R-:W0:Y:S01]  /*2c20*/  LDC.64 R84, c[0x0][0x380] ;  /* 0x0000e000ff547b82 */ /* 0x01de220000000a00 */
[----:B------:R-:W-:Y:S01]  /*2c30*/  UPLOP3.LUT UP1, UPT, UPT, UPT, UP1, 0x40, 0x4 ;  /* 0x000000000004789c */ /* 0x000fe20003f2e810 */
[----:B0-----:R-:W-:-:S04]  /*2c40*/  IADD3 R89, PT, PT, R89, R84, RZ ;  /* 0x0000005459597210 */ /* 0x001fc80007ffe0ff */
[----:B------:R-:W-:-:S13]  /*2c50*/  ISETP.GE.AND P1, PT, R89, R85, PT ;  /* 0x000000555900720c */ /* 0x000fda0003f26270 */
[----:B------:R-:W-:Y:S05]  /*2c60*/  @!P1 BRA `(.L_x_9429) ;  /* 0xffffffd800849947 */ /* 0x000fea000383ffff */
[----:B------:R-:W-:Y:S05]  /*2c70*/  EXIT ;  /* 0x000000000000794d */ /* 0x000fea0003800000 */
.L_x_9430:
        /* <DEDUP_REMOVED lines=16> */
.L_x_13622:


//--------------------- .text._ZN10layer_norm31ln_parallel_residual_fwd_kernelINS_13Kernel_traitsIf6__halffS2_fjLj3072ELj1ELj1ELj4ELj16ENS_18Kernel_traits_baseILj3072EfS2_fS2_fjLj128EEEEELb0ELb1ELb1EEEvNS_9FwdParamsE --------------------------
	.section	.text._ZN10layer_norm31ln_parallel_residual_fwd_kernelINS_13Kernel_traitsIf6__halffS2_fjLj3072ELj1ELj1ELj4ELj16ENS_18Kernel_traits_baseILj3072EfS2_fS2_fjLj128EEEEELb0ELb1ELb1EEEvNS_9FwdParamsE,"ax",@progbits
	.align	128
        .global         _ZN10layer_norm31ln_parallel_residual_fwd_kernelINS_13Kernel_traitsIf6__halffS2_fjLj3072ELj1ELj1ELj4ELj16ENS_18Kernel_traits_baseILj3072EfS2_fS2_fjLj128EEEEELb0ELb1ELb1EEEvNS_9FwdParamsE
        .type           _ZN10layer_norm31ln_parallel_residual_fwd_kernelINS_13Kernel_traitsIf6__halffS2_fjLj3072ELj1ELj1ELj4ELj16ENS_18Kernel_traits_baseILj3072EfS2_fS2_fjLj128EEEEELb0ELb1ELb1EEEvNS_9FwdParamsE,@function
        .size           _ZN10layer_norm31ln_parallel_residual_fwd_kernelINS_13Kernel_traitsIf6__halffS2_fjLj3072ELj1ELj1ELj4ELj16ENS_18Kernel_traits_baseILj3072EfS2_fS2_fjLj128EEEEELb0ELb1ELb1EEEvNS_9FwdParamsE,(.L_x_13623 - _ZN10layer_norm31ln_parallel_residual_fwd_kernelINS_13Kernel_traitsIf6__halffS2_fjLj3072ELj1ELj1ELj4ELj16ENS_18Kernel_traits_baseILj3072EfS2_fS2_fjLj128EEEEELb0ELb1ELb1EEEvNS_9FwdParamsE)
        .other          _ZN10layer_norm31ln_parallel_residual_fwd_kernelINS_13Kernel_traitsIf6__halffS2_fjLj3072ELj1ELj1ELj4ELj16ENS_18Kernel_traits_baseILj3072EfS2_fS2_fjLj128EEEEELb0ELb1ELb1EEEvNS_9FwdParamsE,@"STO_CUDA_ENTRY STV_DEFAULT"
_ZN10layer_norm31ln_parallel_residual_fwd_kernelINS_13Kernel_traitsIf6__halffS2_fjLj3072ELj1ELj1ELj4ELj16ENS_18Kernel_traits_baseILj3072EfS2_fS2_fjLj128EEEEELb0ELb1ELb1EEEvNS_9FwdParamsE:
.text._ZN10layer_norm31ln_parallel_residual_fwd_kernelINS_13Kernel_traitsIf6__halffS2_fjLj3072ELj1ELj1ELj4ELj16ENS_18Kernel_traits_baseILj3072EfS2_fS2_fjLj128EEEEELb0ELb1ELb1EEEvNS_9FwdParamsE:
        /* <DEDUP_REMOVED lines=26> */
.L_x_9431:
        /* <DEDUP_REMOVED lines=20> */
.L_x_9432:
        /* <DEDUP_REMOVED lines=12> */
.L_x_9449:
        /* <DEDUP_REMOVED lines=32> */
.L_x_9434:
        /* <DEDUP_REMOVED lines=17> */
.L_x_9433:
        /* <DEDUP_REMOVED lines=28> */
.L_x_9436:
        /* <DEDUP_REMOVED lines=32> */
.L_x_9435:
        /* <DEDUP_REMOVED lines=18> */
[----:B-----5:R-:W-:Y:S02]  /*0b90*/  HADD2.F32 R0, -RZ, R68.H0_H0 ;  /* 0x20000044ff007230 */ /* 0x020fe40000004100 */
[----:B0-----:R-:W-:Y:S02]  /*0ba0*/  HADD2.F32 R65, -RZ, R52.H0_H0 ;  /* 0x20000034ff417230 */ /* 0x001fe40000004100 */
[----:B------:R-:W-:Y:S02]  /*0bb0*/  HADD2.F32 R68, -RZ, R68.H1_H1 ;  /* 0x30000044ff447230 */ /* 0x000fe40000004100 */
[----:B------:R-:W-:Y:S02]  /*0bc0*/  HADD2.F32 R67, -RZ, R52.H1_H1 ;  /* 0x30000034ff437230 */ /* 0x000fe40000004100 */
        /* <DEDUP_REMOVED lines=10> */
[----:B------:R-:W-:Y:S02]  /*0c70*/  HADD2.F32 R71, -RZ, R54.H0_H0 ;  /* 0x20000036ff477230 */ /* 0x000fe40000004100 */
[----:B------:R-:W-:Y:S01]  /*0c80*/  FADD.FTZ R0, R0, R69 ;  /* 0x0000004500007221 */ /* 0x000fe20000010000 */
[--C-:B------:R-:W-:Y:S02]  /*0c90*/  HADD2.F32 R79, -RZ, R55.reuse.H0_H0 ;  /* 0x20000037ff4f7230 */ /* 0x100fe40000004100 */
        /* <DEDUP_REMOVED lines=16> */
.L_x_9438:
[--C-:B0----5:R-:W-:Y:S02]  /*0da0*/  HADD2.F32 R66, -RZ, R69.reuse.H0_H0 ;  /* 0x20000045ff427230 */ /* 0x121fe40000004100 */
        /* <DEDUP_REMOVED lines=12> */
[----:B------:R-:W-:-:S02]  /*0e70*/  HADD2.F32 R69, -RZ, R54.H0_H0 ;  /* 0x20000036ff457230 */ /* 0x000fc40000004100 */
[----:B------:R-:W-:Y:S02]  /*0e80*/  HADD2.F32 R70, -RZ, R70.H1_H1 ;  /* 0x30000046ff467230 */ /* 0x000fe40000004100 */
[----:B------:R-:W-:Y:S02]  /*0e90*/  HADD2.F32 R71, -RZ, R54.H1_H1 ;  /* 0x30000036ff477230 */ /* 0x000fe40000004100 */
[----:B------:R-:W-:Y:S01]  /*0ea0*/  FADD.FTZ R68, R69, R74 ;  /* 0x0000004a45447221 */ /* 0x000fe20000010000 */
[----:B------:R-:W-:Y:S02]  /*0eb0*/  HADD2.F32 R67, -RZ, R53.H1_H1 ;  /* 0x30000035ff437230 */ /* 0x000fe40000004100 */
[--C-:B------:R-:W-:Y:S02]  /*0ec0*/  HADD2.F32 R76, -RZ, R55.reuse.H0_H0 ;  /* 0x20000037ff4c7230 */ /* 0x100fe40000004100 */
[----:B------:R-:W-:Y:S01]  /*0ed0*/  FADD.FTZ R69, R71, R70 ;  /* 0x0000004647457221 */ /* 0x000fe20000010000 */
[----:B------:R-:W-:-:S02]  /*0ee0*/  HADD2.F32 R78, -RZ, R55.H1_H1 ;  /* 0x30000037ff4e7230 */ /* 0x000fc40000004100 */
[----:B------:R-:W-:Y:S01]  /*0ef0*/  FADD.FTZ R67, R67, R0 ;  /* 0x0000000043437221 */ /* 0x000fe20000010000 */
[----:B------:R-:W-:Y:S02]  /*0f00*/  FADD.FTZ R70, R76, R75 ;  /* 0x0000004b4c467221 */ /* 0x000fe40000010000 */
[----:B------:R-:W-:Y:S01]  /*0f10*/  FADD.FTZ R71, R78, R77 ;  /* 0x0000004d4e477221 */ /* 0x000fe20000010000 */
[----:B------:R-:W-:Y:S06]  /*0f20*/  BRA `(.L_x_9439) ;  /* 0x0000000000687947 */ /* 0x000fec0003800000 */
.L_x_9437:
        /* <DEDUP_REMOVED lines=18> */
.L_x_9440:
        /* <DEDUP_REMOVED lines=8> */
.L_x_9439:
        /* <DEDUP_REMOVED lines=16> */
[----:B------:R-:W-:Y:S02]  /*11d0*/  HADD2.F32 R73, -RZ, R52.H0_H0 ;  /* 0x20000034ff497230 */ /* 0x000fe40000004100 */
[----:B------:R-:W-:Y:S02]  /*11e0*/  HADD2.F32 R76, -RZ, R76.H1_H1 ;  /* 0x3000004cff4c7230 */ /* 0x000fe40000004100 */
[----:B-1----:R-:W-:Y:S02]  /*11f0*/  HADD2.F32 R75, -RZ, R52.H1_H1 ;  /* 0x30000034ff4b7230 */ /* 0x002fe40000004100 */
        /* <DEDUP_REMOVED lines=8> */
[----:B------:R-:W-:Y:S01]  /*1280*/  FADD.FTZ R72, R56, R73 ;  /* 0x0000004938487221 */ /* 0x000fe20000010000 */
[----:B------:R-:W-:Y:S02]  /*1290*/  HADD2.F32 R0, -RZ, R53.H1_H1 ;  /* 0x30000035ff007230 */ /* 0x000fe40000004100 */
[----:B------:R-:W-:Y:S01]  /*12a0*/  FADD.FTZ R73, R57, R76 ;  /* 0x0000004c39497221 */ /* 0x000fe20000010000 */
[----:B------:R-:W-:-:S02]  /*12b0*/  HADD2.F32 R74, -RZ, R78.H0_H0 ;  /* 0x2000004eff4a7230 */ /* 0x000fc40000004100 */
[----:B------:R-:W-:Y:S02]  /*12c0*/  HADD2.F32 R79, -RZ, R54.H0_H0 ;  /* 0x20000036ff4f7230 */ /* 0x000fe40000004100 */
        /* <DEDUP_REMOVED lines=13> */
[----:B------:R-:W-:Y:S02]  /*13a0*/  FADD.FTZ R78, R62, R79 ;  /* 0x0000004f3e4e7221 */ /* 0x000fe40000010000 */
[----:B------:R-:W-:Y:S01]  /*13b0*/  FADD.FTZ R79, R63, R90 ;  /* 0x0000005a3f4f7221 */ /* 0x000fe20000010000 */
[----:B------:R-:W-:Y:S06]  /*13c0*/  BRA `(.L_x_9443) ;  /* 0x0000000000cc7947 */ /* 0x000fec0003800000 */
.L_x_9442:
        /* <DEDUP_REMOVED lines=25> */
.L_x_9441:
        /* <DEDUP_REMOVED lines=18> */
.L_x_9444:
        /* <DEDUP_REMOVED lines=8> */
.L_x_9443:
        /* <DEDUP_REMOVED lines=107> */
.L_x_9446:
[----:B------:R-:W-:Y:S05]  /*1db0*/  BSYNC.RECONVERGENT B0 ;  /* 0x0000000000007941 */ /* 0x000fea0003800200 */
.L_x_9445:
        /* <DEDUP_REMOVED lines=14> */
.L_x_9448:
[----:B------:R-:W-:Y:S05]  /*1ea0*/  BSYNC.RECONVERGENT B0 ;  /* 0x0000000000007941 */ /* 0x000fea0003800200 */
.L_x_9447:
        /* <DEDUP_REMOVED lines=80> */
[----:B------:R-:W-:Y:S01]  /*23b0*/  F2FP.F16.F32.PACK_AB R66, R70, R119 ;  /* 0x000000774642723e */ /* 0x000fe200000000ff */
[C---:B------:R-:W-:Y:S01]  /*23c0*/  FMUL.FTZ R70, R80.reuse, R83 ;  /* 0x0000005350467220 */ /* 0x040fe20000410000 */
[C---:B------:R-:W-:Y:S01]  /*23d0*/  FMUL.FTZ R74, R80.reuse, R69 ;  /* 0x00000045504a7220 */ /* 0x040fe20000410000 */
[----:B------:R-:W-:Y:S01]  /*23e0*/  IMAD.WIDE.U32 R76, R91, 0x10, R84 ;  /* 0x000000105b4c7825 */ /* 0x000fe200078e0054 */
[----:B------:R-:W0:Y:S03]  /*23f0*/  @!P0 LDC.64 R108, c[0x0][0x3c0] ;  /* 0x0000f000ff6c8b82 */ /* 0x000e260000000a00 */
[C---:B------:R-:W-:Y:S01]  /*2400*/  FMUL.FTZ R107, R80.reuse, R107 ;  /* 0x0000006b506b7220 */ /* 0x040fe20000410000 */
[C---:B------:R-:W-:Y:S01]  /*2410*/  FMUL.FTZ R82, R80.reuse, R71 ;  /* 0x0000004750527220 */ /* 0x040fe20000410000 */
[C---:B------:R-:W-:Y:S01]  /*2420*/  FMUL.FTZ R83, R80.reuse, R75 ;  /* 0x0000004b50537220 */ /* 0x040fe20000410000 */
[----:B------:R-:W-:Y:S01]  /*2430*/  FMUL.FTZ R86, R80, R111 ;  /* 0x0000006f50567220 */ /* 0x000fe20000410000 */
[----:B------:R-:W-:Y:S01]  /*2440*/  F2FP.F16.F32.PACK_AB R64, R3, R64 ;  /* 0x000000400340723e */ /* 0x000fe200000000ff */
[----:B------:R-:W-:Y:S01]  /*2450*/  FFMA.FTZ R3, R70, R13, R37 ;  /* 0x0000000d46037223 */ /* 0x000fe20000010025 */
[C---:B------:R-:W-:Y:S01]  /*2460*/  FMUL.FTZ R123, R80.reuse, R123 ;  /* 0x0000007b507b7220 */ /* 0x040fe20000410000 */
[----:B------:R-:W1:Y:S01]  /*2470*/  @!P0 LDC.64 R90, c[0x0][0x3c8] ;  /* 0x0000f200ff5a8b82 */ /* 0x000e620000000a00 */
        /* <DEDUP_REMOVED lines=15> */
[----:B------:R-:W-:Y:S01]  /*2570*/  F2FP.F16.F32.PACK_AB R75, R86, R83 ;  /* 0x00000053564b723e */ /* 0x000fe200000000ff */
[----:B------:R-:W-:Y:S01]  /*2580*/  FMUL.FTZ R81, R80, R81 ;  /* 0x0000005150517220 */ /* 0x000fe20000410000 */
[----:B------:R-:W2:Y:S01]  /*2590*/  LDC.64 R82, c[0x0][0x380] ;  /* 0x0000e000ff527b82 */ /* 0x000ea20000000a00 */
[----:B------:R-:W-:Y:S01]  /*25a0*/  F2FP.F16.F32.PACK_AB R67, R72, R67 ;  /* 0x000000434843723e */ /* 0x000fe200000000ff */
[C---:B------:R-:W-:Y:S01]  /*25b0*/  FMUL.FTZ R93, R80.reuse, R93 ;  /* 0x0000005d505d7220 */ /* 0x040fe20000410000 */
[----:B------:R-:W-:Y:S01]  /*25c0*/  FMUL.FTZ R72, R80, R97 ;  /* 0x0000006150487220 */ /* 0x000fe20000410000 */
[----:B------:R-:W-:Y:S01]  /*25d0*/  F2FP.F16.F32.PACK_AB R65, R68, R65 ;  /* 0x000000414441723e */ /* 0x000fe200000000ff */
        /* <DEDUP_REMOVED lines=17> */
[----:B0-----:R-:W-:-:S02]  /*26f0*/  @!P0 IMAD.WIDE R108, R2, 0x4, R108 ;  /* 0x00000004026c8825 */ /* 0x001fc400078e026c */
[----:B------:R-:W-:Y:S02]  /*2700*/  F2FP.F16.F32.PACK_AB R74, R92, R103 ;  /* 0x000000675c4a723e */ /* 0x000fe400000000ff */
[----:B-1----:R-:W-:Y:S01]  /*2710*/  @!P0 IMAD.WIDE R90, R2, 0x4, R90 ;  /* 0x00000004025a8825 */ /* 0x002fe200078e025a */
[----:B------:R-:W-:Y:S01]  /*2720*/  F2FP.F16.F32.PACK_AB R73, R86, R73 ;  /* 0x000000495649723e */ /* 0x000fe200000000ff */
[----:B------:R0:W-:Y:S01]  /*2730*/  @!P0 STG.E desc[UR6][R108.64], R88 ;  /* 0x000000586c008986 */ /* 0x0001e2000c101906 */
[----:B------:R-:W-:Y:S01]  /*2740*/  F2FP.F16.F32.PACK_AB R72, R3, R72 ;  /* 0x000000480348723e */ /* 0x000fe200000000ff */
[----:B------:R-:W-:Y:S01]  /*2750*/  IMAD.WIDE.U32 R84, R89, 0x10, R84 ;  /* 0x0000001059547825 */ /* 0x000fe200078e0054 */
        /* <DEDUP_REMOVED lines=8> */
.L_x_9450:
        /* <DEDUP_REMOVED lines=10> */
.L_x_13623:


//--------------------- .text._ZN10layer_norm31ln_parallel_residual_fwd_kernelINS_13Kernel_traitsIf6__halffS2_fjLj3072ELj1ELj1ELj4ELj16ENS_18Kernel_traits_baseILj3072EfS2_fS2_fjLj128EEEEELb1ELb0ELb0EEEvNS_9FwdParamsE --------------------------
	.section	.text._ZN10layer_norm31ln_parallel_residual_fwd_kernelINS_13Kernel_traitsIf6__halffS2_fjLj3072ELj1ELj1ELj4ELj16ENS_18Kernel_traits_baseILj3072EfS2_fS2_fjLj128EEEEELb1ELb0ELb0EEEvNS_9FwdParamsE,"ax",@progbits
	.align	128
        .global         _ZN10layer_norm31ln_parallel_residual_fwd_kernelINS_13Kernel_traitsIf6__halffS2_fjLj3072ELj1ELj1ELj4ELj16ENS_18Kernel_traits_baseILj3072EfS2_fS2_fjLj128EEEEELb1ELb0ELb0EEEvNS_9FwdParamsE
        .type           _ZN10layer_norm31ln_parallel_residual_fwd_kernelINS_13Kernel_traitsIf6__halffS2_fjLj3072ELj1ELj1ELj4ELj16ENS_18Kernel_traits_baseILj3072EfS2_fS2_fjLj128EEEEELb1ELb0ELb0EEEvNS_9FwdParamsE,@function
        .size           _ZN10layer_norm31ln_parallel_residual_fwd_kernelINS_13Kernel_traitsIf6__halffS2_fjLj3072ELj1ELj1ELj4ELj16ENS_18Kernel_traits_baseILj3072EfS2_fS2_fjLj128EEEEELb1ELb0ELb0EEEvNS_9FwdParamsE,(.L_x_13624 - _ZN10layer_norm31ln_parallel_residual_fwd_kernelINS_13Kernel_traitsIf6__halffS2_fjLj3072ELj1ELj1ELj4ELj16ENS_18Kernel_traits_baseILj3072EfS2_fS2_fjLj128EEEEELb1ELb0ELb0EEEvNS_9FwdParamsE)
        .other          _ZN10layer_norm31ln_parallel_residual_fwd_kernelINS_13Kernel_traitsIf6__halffS2_fjLj3072ELj1ELj1ELj4ELj16ENS_18Kernel_traits_baseILj3072EfS2_fS2_fjLj128EEEEELb1ELb0ELb0EEEvNS_9FwdParamsE,@"STO_CUDA_ENTRY STV_DEFAULT"
_ZN10layer_norm31ln_parallel_residual_fwd_kernelINS_13Kernel_traitsIf6__halffS2_fjLj3072ELj1ELj1ELj4ELj16ENS_18Kernel_traits_baseILj3072EfS2_fS2_fjLj128EEEEELb1ELb0ELb0EEEvNS_9FwdParamsE:
.text._ZN10layer_norm31ln_parallel_residual_fwd_kernelINS_13Kernel_traitsIf6__halffS2_fjLj3072ELj1ELj1ELj4ELj16ENS_18Kernel_traits_baseILj3072EfS2_fS2_fjLj128EEEEELb1ELb0ELb0EEEvNS_9FwdParamsE:
        /* <DEDUP_REMOVED lines=124> */
.L_x_9453:
        /* <DEDUP_REMOVED lines=65> */
.L_x_9452:
        /* <DEDUP_REMOVED lines=61> */
.L_x_9455:
        /* <DEDUP_REMOVED lines=64> */
.L_x_9454:
[----:B------:R-:W-:Y:S05]  /*13a0*/  BSYNC.RECONVERGENT B0 ;  /* 0x0000000000007941 */ /* 0x000fea0003800200 */
.L_x_9451:
        /* <DEDUP_REMOVED lines=92> */
.L_x_9840:
        /* <DEDUP_REMOVED lines=41> */
.L_x_9461:
        /* <DEDUP_REMOVED lines=13> */
.L_x_9463:
[----:B------:R-:W-:Y:S05]  /*1cd0*/  BSYNC.RECONVERGENT B2 ;  /* 0x0000000000027941 */ /* 0x000fea0003800200 */
.L_x_9462:
        /* <DEDUP_REMOVED lines=44> */
[----:B------:R-:W-:-:S04]  /*1fa0*/  LOP3.LUT R109, R109, R110, R135, 0x96, !PT ;  /* 0x0000006e6d6d7212 */ /* 0x000fc800078e9687 */
[----:B------:R-:W-:Y:S01]  /*1fb0*/  LOP3.LUT R146, R111, R108, R133, 0x96, !PT ;  /* 0x0000006c6f927212 */ /* 0x000fe200078e9685 */
[----:B------:R-:W-:Y:S01]  /*1fc0*/  VIADD R111, R2, 0xf1bbcdc8 ;  /* 0xf1bbcdc8026f7836 */ /* 0x000fe20000000000 */
        /* <DEDUP_REMOVED lines=14> */
.L_x_9460:
[----:B------:R-:W-:Y:S05]  /*20b0*/  BSYNC.RECONVERGENT B1 ;  /* 0x0000000000017941 */ /* 0x000fea0003800200 */
.L_x_9459:
[----:B------:R-:W0:Y:S01]  /*20c0*/  LDC R132, c[0x0][0x404] ;  /* 0x00010100ff847b82 */ /* 0x000e220000000800 */
[----:B------:R-:W-:Y:S01]  /*20d0*/  I2FP.F32.U32 R109, R108 ;  /* 0x0000006c006d7245 */ /* 0x000fe20000201000 */
[----:B------:R-:W-:Y:S01]  /*20e0*/  IMAD.MOV.U32 R108, RZ, RZ, 0x2f800000 ;  /* 0x2f800000ff6c7424 */ /* 0x000fe200078e00ff */
[----:B------:R-:W-:Y:S01]  /*20f0*/  ISETP.NE.AND P2, PT, R111, 0x1, PT ;  /* 0x000000016f00780c */ /* 0x000fe20003f45270 */
[----:B------:R-:W-:Y:S01]  /*2100*/  BSSY.RECONVERGENT B1, `(.L_x_9464) ;  /* 0x000005c000017945 */ /* 0x000fe20003800200 */
[----:B------:R-:W-:Y:S01]  /*2110*/  LOP3.LUT R172, R172, 0xffffffef, RZ, 0xc0, !PT ;  /* 0xffffffefacac7812 */ /* 0x000fe200078ec0ff */
[----:B------:R-:W-:Y:S01]  /*2120*/  FFMA.FTZ R109, R109, R108, 1.1641532182693481445e-10 ;  /* 0x2f0000006d6d7423 */ /* 0x000fe2000001006c */
[----:B------:R-:W-:Y:S02]  /*2130*/  HFMA2 R133, -RZ, RZ, 0, 1.1920928955078125e-07 ;  /* 0x00000002ff857431 */ /* 0x000fe400000001ff */
[----:B------:R-:W-:Y:S02]  /*2140*/  IMAD.MOV.U32 R110, RZ, RZ, R148 ;  /* 0x000000ffff6e7224 */ /* 0x000fe400078e0094 */
[----:B0-----:R-:W-:Y:S01]  /*2150*/  FSETP.LE.FTZ.AND P3, PT, R109, R132, PT ;  /* 0x000000846d00720b */ /* 0x001fe20003f73000 */
[----:B-----5:R-:W-:-:S12]  /*2160*/  HADD2.F32 R109, -RZ, R120.H0_H0 ;  /* 0x20000078ff6d7230 */ /* 0x020fd80000004100 */
        /* <DEDUP_REMOVED lines=10> */
.L_x_9466:
        /* <DEDUP_REMOVED lines=13> */
.L_x_9468:
[----:B------:R-:W-:Y:S05]  /*22e0*/  BSYNC.RECONVERGENT B2 ;  /* 0x0000000000027941 */ /* 0x000fea0003800200 */
.L_x_9467:
        /* <DEDUP_REMOVED lines=40> */
[----:B------:R-:W-:Y:S02]  /*2570*/  LOP3.LUT R133, R133, R138, R135, 0x96, !PT ;  /* 0x0000008a85857212 */ /* 0x000fe400078e9687 */
[----:B------:R-:W-:Y:S01]  /*2580*/  IADD3 R135, PT, PT, R3, -0x24c28bd8, RZ ;  /* 0xdb3d742803877810 */ /* 0x000fe20007ffe0ff */
        /* <DEDUP_REMOVED lines=8> */
[----:B------:R-:W-:Y:S02]  /*2610*/  VIADD R133, R2, 0xf1bbcdc8 ;  /* 0xf1bbcdc802857836 */ /* 0x000fe40000000000 */
[----:B------:R-:W-:-:S03]  /*2620*/  IMAD.WIDE.U32 R136, R136, -0x326172a9, RZ ;  /* 0xcd9e8d5788887825 */ /* 0x000fc600078e00ff */
[----:B------:R-:W-:Y:S01]  /*2630*/  LOP3.LUT R133, R133, R138, R147, 0x96, !PT ;  /* 0x0000008a85857212 */ /* 0x000fe200078e9693 */
[----:B------:R-:W-:Y:S02]  /*2640*/  VIADD R111, R2, 0x8ff34781 ;  /* 0x8ff34781026f7836 */ /* 0x000fe40000000000 */
[----:B------:R-:W-:Y:S02]  /*2650*/  IMAD.MOV.U32 R148, RZ, RZ, R136 ;  /* 0x000000ffff947224 */ /* 0x000fe400078e0088 */
[----:B------:R-:W-:Y:S01]  /*2660*/  IMAD.WIDE.U32 R134, R133, -0x2daee0ad, RZ ;  /* 0xd2511f5385867825 */ /* 0x000fe200078e00ff */
[----:B------:R-:W-:-:S03]  /*2670*/  LOP3.LUT R146, R111, R146, R137, 0x96, !PT ;  /* 0x000000926f927212 */ /* 0x000fc600078e9689 */
[----:B------:R-:W-:Y:S01]  /*2680*/  IMAD.MOV.U32 R133, RZ, RZ, RZ ;  /* 0x000000ffff857224 */ /* 0x000fe200078e00ff */
[----:B------:R-:W-:Y:S01]  /*2690*/  LOP3.LUT R145, R145, R110, R135, 0x96, !PT ;  /* 0x0000006e91917212 */ /* 0x000fe200078e9687 */
[----:B------:R-:W-:Y:S01]  /*26a0*/  IMAD.MOV.U32 R110, RZ, RZ, R0 ;  /* 0x000000ffff6e7224 */ /* 0x000fe200078e0000 */
[----:B------:R-:W-:-:S07]  /*26b0*/  MOV R0, R134 ;  /* 0x0000008600007202 */ /* 0x000fce0000000f00 */
.L_x_9465:
[----:B------:R-:W-:Y:S05]  /*26c0*/  BSYNC.RECONVERGENT B1 ;  /* 0x0000000000017941 */ /* 0x000fea0003800200 */
.L_x_9464:
[----:B------:R-:W-:Y:S01]  /*26d0*/  I2FP.F32.U32 R111, R110 ;  /* 0x0000006e006f7245 */ /* 0x000fe20000201000 */
[----:B------:R-:W-:Y:S01]  /*26e0*/  BSSY.RECONVERGENT B1, `(.L_x_9469) ;  /* 0x000005d000017945 */ /* 0x000fe20003800200 */
[----:B------:R-:W-:Y:S01]  /*26f0*/  ISETP.NE.AND P2, PT, R133, 0x1, PT ;  /* 0x000000018500780c */ /* 0x000fe20003f45270 */
[----:B------:R-:W-:Y:S01]  /*2700*/  HADD2.F32 R120, -RZ, R120.H1_H1 ;  /* 0x30000078ff787230 */ /* 0x000fe20000004100 */
        /* <DEDUP_REMOVED lines=15> */
.L_x_9471:
        /* <DEDUP_REMOVED lines=13> */
.L_x_9473:
[----:B------:R-:W-:Y:S05]  /*28d0*/  BSYNC.RECONVERGENT B2 ;  /* 0x0000000000027941 */ /* 0x000fea0003800200 */
.L_x_9472:
        /* <DEDUP_REMOVED lines=61> */
.L_x_9470:
[----:B------:R-:W-:Y:S05]  /*2cb0*/  BSYNC.RECONVERGENT B1 ;  /* 0x0000000000017941 */ /* 0x000fea0003800200 */
.L_x_9469:
[----:B------:R-:W-:Y:S01]  /*2cc0*/  I2FP.F32.U32 R111, R110 ;  /* 0x0000006e006f7245 */ /* 0x000fe20000201000 */
[----:B------:R-:W-:Y:S01]  /*2cd0*/  BSSY.RECONVERGENT B1, `(.L_x_9474) ;  /* 0x000005d000017945 */ /* 0x000fe20003800200 */
[----:B------:R-:W-:Y:S01]  /*2ce0*/  ISETP.NE.AND P2, PT, R134, 0x1, PT ;  /* 0x000000018600780c */ /* 0x000fe20003f45270 */
[----:B------:R-:W-:Y:S01]  /*2cf0*/  HADD2.F32 R110, -RZ, R121.H0_H0 ;  /* 0x20000079ff6e7230 */ /* 0x000fe20000004100 */
[----:B------:R-:W-:Y:S01]  /*2d00*/  LOP3.LUT R172, R172, 0xfffffffb, RZ, 0xc0, !PT ;  /* 0xfffffffbacac7812 */ /* 0x000fe200078ec0ff */
[----:B------:R-:W-:Y:S01]  /*2d10*/  FFMA.FTZ R111, R111, R108, 1.1641532182693481445e-10 ;  /* 0x2f0000006f6f7423 */ /* 0x000fe2000001006c */
[----:B------:R-:W-:-:S04]  /*2d20*/  IMAD.MOV.U32 R133, RZ, RZ, 0x2 ;  /* 0x00000002ff857424 */ /* 0x000fc800078e00ff */
        /* <DEDUP_REMOVED lines=12> */
.L_x_9476:
        /* <DEDUP_REMOVED lines=13> */
.L_x_9478:
[----:B------:R-:W-:Y:S05]  /*2ec0*/  BSYNC.RECONVERGENT B2 ;  /* 0x0000000000027941 */ /* 0x000fea0003800200 */
.L_x_9477:
        /* <DEDUP_REMOVED lines=50> */
[----:B------:R-:W-:-:S04]  /*31f0*/  VIADD R111, R2, 0xf1bbcdc8 ;  /* 0xf1bbcdc8026f7836 */ /* 0x000fc80000000000 */
[----:B------:R-:W-:Y:S01]  /*3200*/  IMAD.WIDE.U32 R164, R133, -0x326172a9, RZ ;  /* 0xcd9e8d5785a47825 */ /* 0x000fe200078e00ff */
[----:B------:R-:W-:Y:S02]  /*3210*/  LOP3.LUT R111, R111, R146, R137, 0x96, !PT ;  /* 0x000000926f6f7212 */ /* 0x000fe400078e9689 */
[----:B------:R-:W-:Y:S01]  /*3220*/  IADD3 R133, PT, PT, R2, -0x700cb87f, RZ ;  /* 0x8ff3478102857810 */ /* 0x000fe20007ffe0ff */
[----:B------:R-:W-:Y:S02]  /*3230*/  IMAD.MOV.U32 R148, RZ, RZ, R164 ;  /* 0x000000ffff947224 */ /* 0x000fe400078e00a4 */
[----:B------:R-:W-:Y:S01]  /*3240*/  IMAD.WIDE.U32 R138, R111, -0x2daee0ad, RZ ;  /* 0xd2511f536f8a7825 */ /* 0x000fe200078e00ff */
[----:B------:R-:W-:Y:S02]  /*3250*/  LOP3.LUT R146, R133, R136, R165, 0x96, !PT ;  /* 0x0000008885927212 */ /* 0x000fe400078e96a5 */
[----:B------:R-:W-:Y:S01]  /*3260*/  MOV R111, R0 ;  /* 0x00000000006f7202 */ /* 0x000fe20000000f00 */
[----:B------:R-:W-:Y:S01]  /*3270*/  IMAD.MOV.U32 R0, RZ, RZ, R138 ;  /* 0x000000ffff007224 */ /* 0x000fe200078e008a */
[----:B------:R-:W-:Y:S01]  /*3280*/  LOP3.LUT R145, R145, R134, R139, 0x96, !PT ;  /* 0x0000008691917212 */ /* 0x000fe200078e968b */
[----:B------:R-:W-:-:S07]  /*3290*/  IMAD.MOV.U32 R133, RZ, RZ, RZ ;  /* 0x000000ffff857224 */ /* 0x000fce00078e00ff */
.L_x_9475:
[----:B------:R-:W-:Y:S05]  /*32a0*/  BSYNC.RECONVERGENT B1 ;  /* 0x0000000000017941 */ /* 0x000fea0003800200 */
.L_x_9474:
[----:B------:R-:W-:Y:S01]  /*32b0*/  I2FP.F32.U32 R111, R111 ;  /* 0x0000006f006f7245 */ /* 0x000fe20000201000 */
[----:B------:R-:W-:Y:S01]  /*32c0*/  BSSY.RECONVERGENT B1, `(.L_x_9479) ;  /* 0x000005d000017945 */ /* 0x000fe20003800200 */
[----:B------:R-:W-:Y:S01]  /*32d0*/  ISETP.NE.AND P2, PT, R133, 0x1, PT ;  /* 0x000000018500780c */ /* 0x000fe20003f45270 */
[----:B------:R-:W-:Y:S01]  /*32e0*/  HFMA2 R135, -RZ, RZ, 0, 1.1920928955078125e-07 ;  /* 0x00000002ff877431 */ /* 0x000fe200000001ff */
[----:B------:R-:W-:Y:S01]  /*32f0*/  LOP3.LUT R172, R172, 0xfffffffd, RZ, 0xc0, !PT ;  /* 0xfffffffdacac7812 */ /* 0x000fe200078ec0ff */
[----:B------:R-:W-:Y:S01]  /*3300*/  FFMA.FTZ R111, R111, R108, 1.1641532182693481445e-10 ;  /* 0x2f0000006f6f7423 */ /* 0x000fe2000001006c */
[----:B------:R-:W-:-:S04]  /*3310*/  HADD2.F32 R121, -RZ, R121.H1_H1 ;  /* 0x30000079ff797230 */ /* 0x000fc80000004100 */
[----:B------:R-:W-:Y:S01]  /*3320*/  FSETP.LE.FTZ.AND P3, PT, R111, R132, PT ;  /* 0x000000846f00720b */ /* 0x000fe20003f73000 */
[----:B------:R-:W-:-:S12]  /*3330*/  IMAD.MOV.U32 R111, RZ, RZ, R148 ;  /* 0x000000ffff6f7224 */ /* 0x000fd800078e0094 */
        /* <DEDUP_REMOVED lines=10> */
.L_x_9481:
        /* <DEDUP_REMOVED lines=13> */
.L_x_9483:
[----:B------:R-:W-:Y:S05]  /*34b0*/  BSYNC.RECONVERGENT B2 ;  /* 0x0000000000027941 */ /* 0x000fea0003800200 */
.L_x_9482:
        /* <DEDUP_REMOVED lines=57> */
[----:B------:R-:W-:Y:S01]  /*3850*/  IMAD.MOV.U32 R111, RZ, RZ, R0 ;  /* 0x000000ffff6f7224 */ /* 0x000fe200078e0000 */
[----:B------:R-:W-:Y:S01]  /*3860*/  LOP3.LUT R145, R145, R134, R139, 0x96, !PT ;  /* 0x0000008691917212 */ /* 0x000fe200078e968b */
[----:B------:R-:W-:Y:S01]  /*3870*/  IMAD.MOV.U32 R135, RZ, RZ, RZ ;  /* 0x000000ffff877224 */ /* 0x000fe200078e00ff */
[----:B------:R-:W-:-:S07]  /*3880*/  MOV R0, R138 ;  /* 0x0000008a00007202 */ /* 0x000fce0000000f00 */
.L_x_9480:
[----:B------:R-:W-:Y:S05]  /*3890*/  BSYNC.RECONVERGENT B1 ;  /* 0x0000000000017941 */ /* 0x000fea0003800200 */
.L_x_9479:
        /* <DEDUP_REMOVED lines=17> */
.L_x_9486:
        /* <DEDUP_REMOVED lines=13> */
.L_x_9488:
[----:B------:R-:W-:Y:S05]  /*3a80*/  BSYNC.RECONVERGENT B2 ;  /* 0x0000000000027941 */ /* 0x000fea0003800200 */
.L_x_9487:
        /* <DEDUP_REMOVED lines=61> */
.L_x_9485:
[----:B------:R-:W-:Y:S05]  /*3e60*/  BSYNC.RECONVERGENT B1 ;  /* 0x0000000000017941 */ /* 0x000fea0003800200 */
.L_x_9484:
        /* <DEDUP_REMOVED lines=17> */
.L_x_9491:
        /* <DEDUP_REMOVED lines=13> */
.L_x_9493:
[----:B------:R-:W-:Y:S05]  /*4050*/  BSYNC.RECONVERGENT B2 ;  /* 0x0000000000027941 */ /* 0x000fea0003800200 */
.L_x_9492:
        /* <DEDUP_REMOVED lines=51> */
[----:B------:R-:W-:Y:S02]  /*4390*/  VIADD R133, R2, 0xf1bbcdc8 ;  /* 0xf1bbcdc802857836 */ /* 0x000fe40000000000 */
[----:B------:R-:W-:-:S03]  /*43a0*/  IMAD.WIDE.U32 R164, R139, -0x326172a9, RZ ;  /* 0xcd9e8d578ba47825 */ /* 0x000fc600078e00ff */
[----:B------:R-:W-:Y:S01]  /*43b0*/  LOP3.LUT R133, R133, R146, R137, 0x96, !PT ;  /* 0x0000009285857212 */ /* 0x000fe200078e9689 */
[----:B------:R-:W-:Y:S01]  /*43c0*/  IMAD.MOV.U32 R148, RZ, RZ, R164 ;  /* 0x000000ffff947224 */ /* 0x000fe200078e00a4 */
[----:B------:R-:W-:Y:S01]  /*43d0*/  LOP3.LUT R146, R135, R136, R165, 0x96, !PT ;  /* 0x0000008887927212 */ /* 0x000fe200078e96a5 */
[----:B------:R-:W-:Y:S02]  /*43e0*/  IMAD.MOV.U32 R135, RZ, RZ, RZ ;  /* 0x000000ffff877224 */ /* 0x000fe400078e00ff */
[----:B------:R-:W-:-:S05]  /*43f0*/  IMAD.WIDE.U32 R138, R133, -0x2daee0ad, RZ ;  /* 0xd2511f53858a7825 */ /* 0x000fca00078e00ff */
[----:B------:R-:W-:Y:S02]  /*4400*/  LOP3.LUT R145, R145, R134, R139, 0x96, !PT ;  /* 0x0000008691917212 */ /* 0x000fe400078e968b */
[----:B------:R-:W-:Y:S01]  /*4410*/  MOV R134, R0 ;  /* 0x0000000000867202 */ /* 0x000fe20000000f00 */
[----:B------:R-:W-:-:S07]  /*4420*/  IMAD.MOV.U32 R0, RZ, RZ, R138 ;  /* 0x000000ffff007224 */ /* 0x000fce00078e008a */
.L_x_9490:
[----:B------:R-:W-:Y:S05]  /*4430*/  BSYNC.RECONVERGENT B1 ;  /* 0x0000000000017941 */ /* 0x000fea0003800200 */
.L_x_9489:
[----:B------:R-:W-:Y:S01]  /*4440*/  ISETP.NE.AND P5, PT, R135, 0x1, PT ;  /* 0x000000018700780c */ /* 0x000fe20003fa5270 */
[----:B------:R-:W-:Y:S01]  /*4450*/  BSSY.RECONVERGENT B1, `(.L_x_9494) ;  /* 0x000005b000017945 */ /* 0x000fe20003800200 */
[----:B------:R-:W-:Y:S01]  /*4460*/  I2FP.F32.U32 R133, R134 ;  /* 0x0000008600857245 */ /* 0x000fe20000201000 */
[----:B------:R-:W-:Y:S02]  /*4470*/  HFMA2 R147, -RZ, RZ, 0, 1.1920928955078125e-07 ;  /* 0x00000002ff937431 */ /* 0x000fe400000001ff */
[----:B------:R-:W-:Y:S02]  /*4480*/  HADD2.F32 R159, -RZ, R123.H0_H0 ;  /* 0x2000007bff9f7230 */ /* 0x000fe40000004100 */
        /* <DEDUP_REMOVED lines=12> */
.L_x_9496:
        /* <DEDUP_REMOVED lines=13> */
.L_x_9498:
[----:B------:R-:W-:Y:S05]  /*4620*/  BSYNC.RECONVERGENT B2 ;  /* 0x0000000000027941 */ /* 0x000fea0003800200 */
.L_x_9497:
        /* <DEDUP_REMOVED lines=57> */
[----:B------:R-:W-:-:S04]  /*49c0*/  LOP3.LUT R146, R135, R136, R165, 0x96, !PT ;  /* 0x0000008887927212 */ /* 0x000fc800078e96a5 */
[----:B------:R-:W-:Y:S01]  /*49d0*/  LOP3.LUT R145, R145, R134, R139, 0x96, !PT ;  /* 0x0000008691917212 */ /* 0x000fe200078e968b */
[----:B------:R-:W-:Y:S01]  /*49e0*/  IMAD.MOV.U32 R134, RZ, RZ, R0 ;  /* 0x000000ffff867224 */ /* 0x000fe200078e0000 */
[----:B------:R-:W-:-:S07]  /*49f0*/  MOV R0, R138 ;  /* 0x0000008a00007202 */ /* 0x000fce0000000f00 */
.L_x_9495:
[----:B------:R-:W-:Y:S05]  /*4a00*/  BSYNC.RECONVERGENT B1 ;  /* 0x0000000000017941 */ /* 0x000fea0003800200 */
.L_x_9494:
[----:B------:R-:W-:Y:S01]  /*4a10*/  I2FP.F32.U32 R133, R134 ;  /* 0x0000008600857245 */ /* 0x000fe20000201000 */
[----:B------:R-:W-:Y:S01]  /*4a20*/  FMUL.FTZ R109, R109, UR12 ;  /* 0x0000000c6d6d7c20 */ /* 0x000fe20008410000 */
[----:B------:R-:W-:Y:S01]  /*4a30*/  P2R R136, PR, RZ, 0x2 ;  /* 0x00000002ff887803 */ /* 0x000fe20000000000 */
[----:B------:R-:W-:Y:S01]  /*4a40*/  FMUL.FTZ R120, R120, UR12 ;  /* 0x0000000c78787c20 */ /* 0x000fe20008410000 */
[----:B------:R-:W-:Y:S01]  /*4a50*/  LOP3.LUT P1, RZ, R172, 0x10, RZ, 0xc0, !PT ;  /* 0x00000010acff7812 */ /* 0x000fe2000782c0ff */
[----:B------:R-:W-:Y:S01]  /*4a60*/  FFMA.FTZ R135, R133, R108, 1.1641532182693481445e-10 ;  /* 0x2f00000085877423 */ /* 0x000fe2000001006c */
[----:B------:R-:W-:Y:S01]  /*4a70*/  FMUL.FTZ R108, R122, UR12 ;  /* 0x0000000c7a6c7c20 */ /* 0x000fe20008410000 */
[----:B------:R-:W-:Y:S01]  /*4a80*/  P2R R137, PR, RZ, 0x1 ;  /* 0x00000001ff897803 */ /* 0x000fe20000000000 */
[----:B------:R-:W-:Y:S01]  /*4a90*/  FMUL.FTZ R111, R111, UR12 ;  /* 0x0000000c6f6f7c20 */ /* 0x000fe20008410000 */
[----:B------:R-:W-:Y:S01]  /*4aa0*/  LOP3.LUT P0, RZ, R172, 0x8, RZ, 0xc0, !PT ;  /* 0x00000008acff7812 */ /* 0x000fe2000780c0ff */
[----:B------:R-:W-:Y:S01]  /*4ab0*/  FMUL.FTZ R133, R121, UR12 ;  /* 0x0000000c79857c20 */ /* 0x000fe20008410000 */
[----:B------:R-:W-:Y:S01]  /*4ac0*/  HADD2.F32 R134, -RZ, R123.H1_H1 ;  /* 0x3000007bff867230 */ /* 0x000fe20000004100 */
[----:B------:R-:W-:Y:S01]  /*4ad0*/  FSEL R121, R108, RZ, P3 ;  /* 0x000000ff6c797208 */ /* 0x000fe20001800000 */
        /* <DEDUP_REMOVED lines=9> */
[----:B------:R-:W-:Y:S02]  /*4b70*/  LOP3.LUT P6, RZ, R172, 0x4, RZ, 0xc0, !PT ;  /* 0x00000004acff7812 */ /* 0x000fe400078cc0ff */
        /* <DEDUP_REMOVED lines=15> */
.L_x_9458:
        /* <DEDUP_REMOVED lines=16> */
.L_x_9502:
        /* <DEDUP_REMOVED lines=13> */
.L_x_9504:
[----:B------:R-:W-:Y:S05]  /*4e40*/  BSYNC.RECONVERGENT B2 ;  /* 0x0000000000027941 */ /* 0x000fea0003800200 */
.L_x_9503:
        /* <DEDUP_REMOVED lines=61> */
.L_x_9501:
[----:B------:R-:W-:Y:S05]  /*5220*/  BSYNC.RECONVERGENT B1 ;  /* 0x0000000000017941 */ /* 0x000fea0003800200 */
.L_x_9500:
        /* <DEDUP_REMOVED lines=9> */
[----:B------:R-:W-:Y:S01]  /*52c0*/  IMAD.MOV.U32 R136, RZ, RZ, 0x2 ;  /* 0x00000002ff887424 */ /* 0x000fe200078e00ff */
[----:B------:R-:W-:-:S02]  /*52d0*/  MOV R108, R148 ;  /* 0x00000094006c7202 */ /* 0x000fc40000000f00 */
        /* <DEDUP_REMOVED lines=12> */
.L_x_9507:
        /* <DEDUP_REMOVED lines=13> */
.L_x_9509:
[----:B------:R-:W-:Y:S05]  /*5470*/  BSYNC.RECONVERGENT B2 ;  /* 0x0000000000027941 */ /* 0x000fea0003800200 */
.L_x_9508:
        /* <DEDUP_REMOVED lines=61> */
.L_x_9506:
[----:B------:R-:W-:Y:S05]  /*5850*/  BSYNC.RECONVERGENT B1 ;  /* 0x0000000000017941 */ /* 0x000fea0003800200 */
.L_x_9505:
[----:B------:R-:W-:Y:S01]  /*5860*/  I2FP.F32.U32 R109, R108 ;  /* 0x0000006c006d7245 */ /* 0x000fe20000201000 */
[----:B------:R-:W-:Y:S01]  /*5870*/  HADD2.F32 R108, -RZ, R160.H0_H0 ;  /* 0x200000a0ff6c7230 */ /* 0x000fe20000004100 */
        /* <DEDUP_REMOVED lines=21> */
.L_x_9512:
        /* <DEDUP_REMOVED lines=13> */
.L_x_9514:
[----:B------:R-:W-:Y:S05]  /*5aa0*/  BSYNC.RECONVERGENT B2 ;  /* 0x0000000000027941 */ /* 0x000fea0003800200 */
.L_x_9513:
        /* <DEDUP_REMOVED lines=55> */
[----:B------:R-:W-:-:S03]  /*5e20*/  LOP3.LUT R146, R111, R136, R153, 0x96, !PT ;  /* 0x000000886f927212 */ /* 0x000fc600078e9699 */
[----:B------:R-:W-:Y:S01]  /*5e30*/  IMAD.WIDE.U32 R138, R109, -0x2daee0ad, RZ ;  /* 0xd2511f536d8a7825 */ /* 0x000fe200078e00ff */
[----:B------:R-:W-:-:S03]  /*5e40*/  MOV R109, R0 ;  /* 0x00000000006d7202 */ /* 0x000fc60000000f00 */
[----:B------:R-:W-:Y:S01]  /*5e50*/  IMAD.MOV.U32 R0, RZ, RZ, R138 ;  /* 0x000000ffff007224 */ /* 0x000fe200078e008a */
[----:B------:R-:W-:Y:S01]  /*5e60*/  LOP3.LUT R145, R145, R110, R139, 0x96, !PT ;  /* 0x0000006e91917212 */ /* 0x000fe200078e968b */
[----:B------:R-:W-:-:S07]  /*5e70*/  IMAD.MOV.U32 R110, RZ, RZ, RZ ;  /* 0x000000ffff6e7224 */ /* 0x000fce00078e00ff */
.L_x_9511:
[----:B------:R-:W-:Y:S05]  /*5e80*/  BSYNC.RECONVERGENT B1 ;  /* 0x0000000000017941 */ /* 0x000fea0003800200 */
.L_x_9510:
[----:B------:R-:W-:Y:S01]  /*5e90*/  I2FP.F32.U32 R109, R109 ;  /* 0x0000006d006d7245 */ /* 0x000fe20000201000 */
[----:B------:R-:W-:Y:S01]  /*5ea0*/  HADD2.F32 R120, -RZ, R120.H1_H1 ;  /* 0x30000078ff787230 */ /* 0x000fe20000004100 */
[----:B------:R-:W-:Y:S01]  /*5eb0*/  ISETP.NE.AND P2, PT, R110, 0x1, PT ;  /* 0x000000016e00780c */ /* 0x000fe20003f45270 */
[----:B------:R-:W-:Y:S01]  /*5ec0*/  BSSY.RECONVERGENT B1, `(.L_x_9515) ;  /* 0x000005c000017945 */ /* 0x000fe20003800200 */
[----:B------:R-:W-:Y:S01]  /*5ed0*/  LOP3.LUT R172, R172, 0xfffffff7, RZ, 0xc0, !PT ;  /* 0xfffffff7acac7812 */ /* 0x000fe200078ec0ff */
[----:B------:R-:W-:Y:S01]  /*5ee0*/  FFMA.FTZ R109, R109, R134, 1.1641532182693481445e-10 ;  /* 0x2f0000006d6d7423 */ /* 0x000fe20000010086 */
[----:B------:R-:W-:Y:S02]  /*5ef0*/  HFMA2 R111, -RZ, RZ, 0, 1.1920928955078125e-07 ;  /* 0x00000002ff6f7431 */ /* 0x000fe400000001ff */
[----:B------:R-:W-:Y:S02]  /*5f00*/  FMUL.FTZ R120, R133, R120 ;  /* 0x0000007885787220 */ /* 0x000fe40000410000 */
        /* <DEDUP_REMOVED lines=12> */
.L_x_9517:
        /* <DEDUP_REMOVED lines=13> */
.L_x_9519:
[----:B------:R-:W-:Y:S05]  /*60a0*/  BSYNC.RECONVERGENT B2 ;  /* 0x0000000000027941 */ /* 0x000fea0003800200 */
.L_x_9518:
[----:B------:R-:W-:Y:S01]  /*60b0*/  IMAD.WIDE.U32 R136, R170, -0x326172a9, RZ ;  /* 0xcd9e8d57aa887825 */ /* 0x000fe200078e00ff */
[----:B------:R-:W-:Y:S02]  /*60c0*/  LOP3.LUT R146, R149, R111, R3, 0x96, !PT ;  /* 0x0000006f95927212 */ /* 0x000fe400078e9603 */
[----:B------:R-:W-:Y:S01]  /*60d0*/  IADD3 R135, PT, PT, R3, 0x76cf5d0a, RZ ;  /* 0x76cf5d0a03877810 */ /* 0x000fe20007ffe0ff */
        /* <DEDUP_REMOVED lines=58> */
.L_x_9516:
[----:B------:R-:W-:Y:S05]  /*6480*/  BSYNC.RECONVERGENT B1 ;  /* 0x0000000000017941 */ /* 0x000fea0003800200 */
.L_x_9515:
        /* <DEDUP_REMOVED lines=23> */
.L_x_9522:
        /* <DEDUP_REMOVED lines=13> */
.L_x_9524:
[----:B------:R-:W-:Y:S05]  /*66d0*/  BSYNC.RECONVERGENT B2 ;  /* 0x0000000000027941 */ /* 0x000fea0003800200 */
.L_x_9523:
        /* <DEDUP_REMOVED lines=61> */
.L_x_9521:
[----:B------:R-:W-:Y:S05]  /*6ab0*/  BSYNC.RECONVERGENT B1 ;  /* 0x0000000000017941 */ /* 0x000fea0003800200 */
.L_x_9520:
[----:B------:R-:W-:Y:S01]  /*6ac0*/  I2FP.F32.U32 R111, R110 ;  /* 0x0000006e006f7245 */ /* 0x000fe20000201000 */
[----:B------:R-:W-:Y:S01]  /*6ad0*/  HADD2.F32 R120, -RZ, R121.H0_H0 ;  /* 0x20000079ff787230 */ /* 0x000fe20000004100 */
[----:B------:R-:W-:Y:S01]  /*6ae0*/  ISETP.NE.AND P2, PT, R135, 0x1, PT ;  /* 0x000000018700780c */ /* 0x000fe20003f45270 */
[----:B------:R-:W-:Y:S01]  /*6af0*/  BSSY.RECONVERGENT B1, `(.L_x_9525) ;  /* 0x000005c000017945 */ /* 0x000fe20003800200 */
[----:B------:R-:W-:Y:S01]  /*6b00*/  LOP3.LUT R172, R172, 0xfffffffb, RZ, 0xc0, !PT ;  /* 0xfffffffbacac7812 */ /* 0x000fe200078ec0ff */
[----:B------:R-:W-:Y:S01]  /*6b10*/  FFMA.FTZ R111, R111, R134, 1.1641532182693481445e-10 ;  /* 0x2f0000006f6f7423 */ /* 0x000fe20000010086 */
[----:B------:R-:W-:Y:S02]  /*6b20*/  IMAD.MOV.U32 R136, RZ, RZ, 0x2 ;  /* 0x00000002ff887424 */ /* 0x000fe400078e00ff */
[----:B------:R-:W-:Y:S01]  /*6b30*/  FMUL.FTZ R120, R133, R120 ;  /* 0x0000007885787220 */ /* 0x000fe20000410000 */
[----:B------:R-:W-:Y:S01]  /*6b40*/  IMAD.MOV.U32 R110, RZ, RZ, R148 ;  /* 0x000000ffff6e7224 */ /* 0x000fe200078e0094 */
        /* <DEDUP_REMOVED lines=11> */
.L_x_9527:
        /* <DEDUP_REMOVED lines=13> */
.L_x_9529:
[----:B------:R-:W-:Y:S05]  /*6cd0*/  BSYNC.RECONVERGENT B2 ;  /* 0x0000000000027941 */ /* 0x000fea0003800200 */
.L_x_9528:
        /* <DEDUP_REMOVED lines=61> */
.L_x_9526:
[----:B------:R-:W-:Y:S05]  /*70b0*/  BSYNC.RECONVERGENT B1 ;  /* 0x0000000000017941 */ /* 0x000fea0003800200 */
.L_x_9525:
[----:B------:R-:W-:Y:S01]  /*70c0*/  I2FP.F32.U32 R111, R110 ;  /* 0x0000006e006f7245 */ /* 0x000fe20000201000 */
[----:B------:R-:W-:Y:S01]  /*70d0*/  HADD2.F32 R110, -RZ, R161.H0_H0 ;  /* 0x200000a1ff6e7230 */ /* 0x000fe20000004100 */
[----:B------:R-:W-:Y:S01]  /*70e0*/  BSSY.RECONVERGENT B1, `(.L_x_9530) ;  /* 0x0000060000017945 */ /* 0x000fe20003800200 */
[----:B------:R-:W-:Y:S02]  /*70f0*/  HFMA2 R137, -RZ, RZ, 0, 1.1920928955078125e-07 ;  /* 0x00000002ff897431 */ /* 0x000fe400000001ff */
        /* <DEDUP_REMOVED lines=19> */
.L_x_9532:
        /* <DEDUP_REMOVED lines=13> */
.L_x_9534:
[----:B------:R-:W-:Y:S05]  /*7300*/  BSYNC.RECONVERGENT B2 ;  /* 0x0000000000027941 */ /* 0x000fea0003800200 */
.L_x_9533:
        /* <DEDUP_REMOVED lines=61> */
.L_x_9531:
[----:B------:R-:W-:Y:S05]  /*76e0*/  BSYNC.RECONVERGENT B1 ;  /* 0x0000000000017941 */ /* 0x000fea0003800200 */
.L_x_9530:
[----:B------:R-:W-:Y:S01]  /*76f0*/  I2FP.F32.U32 R111, R111 ;  /* 0x0000006f006f7245 */ /* 0x000fe20000201000 */
[----:B------:R-:W-:Y:S01]  /*7700*/  HADD2.F32 R120, -RZ, R121.H1_H1 ;  /* 0x30000079ff787230 */ /* 0x000fe20000004100 */
        /* <DEDUP_REMOVED lines=18> */
.L_x_9537:
        /* <DEDUP_REMOVED lines=13> */
.L_x_9539:
[----:B------:R-:W-:Y:S05]  /*7900*/  BSYNC.RECONVERGENT B2 ;  /* 0x0000000000027941 */ /* 0x000fea0003800200 */
.L_x_9538:
        /* <DEDUP_REMOVED lines=61> */
.L_x_9536:
[----:B------:R-:W-:Y:S05]  /*7ce0*/  BSYNC.RECONVERGENT B1 ;  /* 0x0000000000017941 */ /* 0x000fea0003800200 */
.L_x_9535:
[----:B------:R-:W-:Y:S01]  /*7cf0*/  I2FP.F32.U32 R111, R111 ;  /* 0x0000006f006f7245 */ /* 0x000fe20000201000 */
[----:B------:R-:W-:Y:S01]  /*7d00*/  HADD2.F32 R120, -RZ, R161.H1_H1 ;  /* 0x300000a1ff787230 */ /* 0x000fe20000004100 */
        /* <DEDUP_REMOVED lines=21> */
.L_x_9542:
        /* <DEDUP_REMOVED lines=13> */
.L_x_9544:
[----:B------:R-:W-:Y:S05]  /*7f30*/  BSYNC.RECONVERGENT B2 ;  /* 0x0000000000027941 */ /* 0x000fea0003800200 */
.L_x_9543:
        /* <DEDUP_REMOVED lines=61> */
.L_x_9541:
[----:B------:R-:W-:Y:S05]  /*8310*/  BSYNC.RECONVERGENT B1 ;  /* 0x0000000000017941 */ /* 0x000fea0003800200 */
.L_x_9540:
[----:B------:R-:W-:Y:S01]  /*8320*/  ISETP.NE.AND P3, PT, R137, 0x1, PT ;  /* 0x000000018900780c */ /* 0x000fe20003f65270 */
[----:B------:R-:W-:Y:S01]  /*8330*/  HADD2.F32 R136, -RZ, R122.H0_H0 ;  /* 0x2000007aff887230 */ /* 0x000fe20000004100 */
        /* <DEDUP_REMOVED lines=16> */
.L_x_9547:
        /* <DEDUP_REMOVED lines=13> */
.L_x_9549:
[----:B------:R-:W-:Y:S05]  /*8510*/  BSYNC.RECONVERGENT B2 ;  /* 0x0000000000027941 */ /* 0x000fea0003800200 */
.L_x_9548:
        /* <DEDUP_REMOVED lines=50> */
[----:B------:R-:W-:Y:S01]  /*8840*/  IMAD.WIDE.U32 R154, R145, -0x326172a9, RZ ;  /* 0xcd9e8d57919a7825 */ /* 0x000fe200078e00ff */
[----:B------:R-:W-:Y:S02]  /*8850*/  IADD3 R145, PT, PT, R3, -0x695add53, RZ ;  /* 0x96a522ad03917810 */ /* 0x000fe40007ffe0ff */
[----:B------:R-:W-:Y:S01]  /*8860*/  LOP3.LUT R139, R139, R146, R137, 0x96, !PT ;  /* 0x000000928b8b7212 */ /* 0x000fe200078e9689 */
[----:B------:R-:W-:Y:S02]  /*8870*/  VIADD R121, R2, 0x8ff34781 ;  /* 0x8ff3478102797836 */ /* 0x000fe40000000000 */
[----:B------:R-:W-:Y:S02]  /*8880*/  IMAD.MOV.U32 R148, RZ, RZ, R154 ;  /* 0x000000ffff947224 */ /* 0x000fe400078e009a */
[----:B------:R-:W-:Y:S01]  /*8890*/  IMAD.WIDE.U32 R138, R139, -0x2daee0ad, RZ ;  /* 0xd2511f538b8a7825 */ /* 0x000fe200078e00ff */
[----:B------:R-:W-:-:S04]  /*88a0*/  LOP3.LUT R146, R121, R136, R155, 0x96, !PT ;  /* 0x0000008879927212 */ /* 0x000fc800078e969b */
[----:B------:R-:W-:Y:S01]  /*88b0*/  LOP3.LUT R145, R145, R120, R139, 0x96, !PT ;  /* 0x0000007891917212 */ /* 0x000fe200078e968b */
[----:B------:R-:W-:Y:S01]  /*88c0*/  IMAD.MOV.U32 R120, RZ, RZ, R0 ;  /* 0x000000ffff787224 */ /* 0x000fe200078e0000 */
[----:B------:R-:W-:Y:S01]  /*88d0*/  MOV R0, R138 ;  /* 0x0000008a00007202 */ /* 0x000fe20000000f00 */
[----:B------:R-:W-:-:S07]  /*88e0*/  IMAD.MOV.U32 R138, RZ, RZ, RZ ;  /* 0x000000ffff8a7224 */ /* 0x000fce00078e00ff */
.L_x_9546:
[----:B------:R-:W-:Y:S05]  /*88f0*/  BSYNC.RECONVERGENT B1 ;  /* 0x0000000000017941 */ /* 0x000fea0003800200 */
.L_x_9545:
        /* <DEDUP_REMOVED lines=23> */
.L_x_9552:
        /* <DEDUP_REMOVED lines=13> */
.L_x_9554:
[----:B------:R-:W-:Y:S05]  /*8b40*/  BSYNC.RECONVERGENT B2 ;  /* 0x0000000000027941 */ /* 0x000fea0003800200 */
.L_x_9553:
        /* <DEDUP_REMOVED lines=51> */
[----:B------:R-:W-:Y:S01]  /*8e80*/  HFMA2 R137, -RZ, RZ, 0, 0 ;  /* 0x00000000ff897431 */ /* 0x000fe200000001ff */
[----:B------:R-:W-:Y:S01]  /*8e90*/  LOP3.LUT R158, R121, R158, R139, 0x96, !PT ;  /* 0x0000009e799e7212 */ /* 0x000fe200078e968b */
[----:B------:R-:W-:Y:S02]  /*8ea0*/  VIADD R121, R2, 0x8ff34781 ;  /* 0x8ff3478102797836 */ /* 0x000fe40000000000 */
[----:B------:R-:W-:-:S04]  /*8eb0*/  IMAD.WIDE.U32 R164, R135, -0x326172a9, RZ ;  /* 0xcd9e8d5787a47825 */ /* 0x000fc800078e00ff */
[----:B------:R-:W-:Y:S01]  /*8ec0*/  IMAD.WIDE.U32 R158, R158, -0x2daee0ad, RZ ;  /* 0xd2511f539e9e7825 */ /* 0x000fe200078e00ff */
[----:B------:R-:W-:Y:S02]  /*8ed0*/  LOP3.LUT R146, R121, R138, R165, 0x96, !PT ;  /* 0x0000008a79927212 */ /* 0x000fe400078e96a5 */
[----:B------:R-:W-:Y:S01]  /*8ee0*/  MOV R148, R164 ;  /* 0x000000a400947202 */ /* 0x000fe20000000f00 */
[----:B------:R-:W-:Y:S01]  /*8ef0*/  IMAD.MOV.U32 R121, RZ, RZ, R0 ;  /* 0x000000ffff797224 */ /* 0x000fe200078e0000 */
[----:B------:R-:W-:Y:S01]  /*8f00*/  LOP3.LUT R145, R145, R136, R159, 0x96, !PT ;  /* 0x0000008891917212 */ /* 0x000fe200078e969f */
[----:B------:R-:W-:-:S07]  /*8f10*/  IMAD.MOV.U32 R0, RZ, RZ, R158 ;  /* 0x000000ffff007224 */ /* 0x000fce00078e009e */
.L_x_9551:
[----:B------:R-:W-:Y:S05]  /*8f20*/  BSYNC.RECONVERGENT B1 ;  /* 0x0000000000017941 */ /* 0x000fea0003800200 */
.L_x_9550:
        /* <DEDUP_REMOVED lines=18> */
.L_x_9557:
        /* <DEDUP_REMOVED lines=13> */
.L_x_9559:
[----:B------:R-:W-:Y:S05]  /*9120*/  BSYNC.RECONVERGENT B2 ;  /* 0x0000000000027941 */ /* 0x000fea0003800200 */
.L_x_9558:
        /* <DEDUP_REMOVED lines=49> */
[----:B------:R-:W-:-:S03]  /*9440*/  LOP3.LUT R145, R145, R146, R137, 0x96, !PT ;  /* 0x0000009291917212 */ /* 0x000fc600078e9689 */
[----:B------:R-:W-:Y:S02]  /*9450*/  VIADD R121, R2, 0xf1bbcdc8 ;  /* 0xf1bbcdc802797836 */ /* 0x000fe40000000000 */
[----:B------:R-:W-:-:S03]  /*9460*/  IMAD.WIDE.U32 R164, R145, -0x326172a9, RZ ;  /* 0xcd9e8d5791a47825 */ /* 0x000fc600078e00ff */
[----:B------:R-:W-:Y:S01]  /*9470*/  LOP3.LUT R158, R121, R158, R139, 0x96, !PT ;  /* 0x0000009e799e7212 */ /* 0x000fe200078e968b */
[----:B------:R-:W-:Y:S01]  /*9480*/  VIADD R145, R3, 0x96a522ad ;  /* 0x96a522ad03917836 */ /* 0x000fe20000000000 */
[----:B------:R-:W-:Y:S01]  /*9490*/  IADD3 R121, PT, PT, R2, -0x700cb87f, RZ ;  /* 0x8ff3478102797810 */ /* 0x000fe20007ffe0ff */
[----:B------:R-:W-:Y:S02]  /*94a0*/  IMAD.MOV.U32 R148, RZ, RZ, R164 ;  /* 0x000000ffff947224 */ /* 0x000fe400078e00a4 */
[----:B------:R-:W-:Y:S01]  /*94b0*/  IMAD.WIDE.U32 R158, R158, -0x2daee0ad, RZ ;  /* 0xd2511f539e9e7825 */ /* 0x000fe200078e00ff */
[----:B------:R-:W-:-:S03]  /*94c0*/  LOP3.LUT R146, R121, R138, R165, 0x96, !PT ;  /* 0x0000008a79927212 */ /* 0x000fc600078e96a5 */
[----:B------:R-:W-:Y:S01]  /*94d0*/  IMAD.MOV.U32 R0, RZ, RZ, R158 ;  /* 0x000000ffff007224 */ /* 0x000fe200078e009e */
[----:B------:R-:W-:Y:S01]  /*94e0*/  LOP3.LUT R145, R145, R136, R159, 0x96, !PT ;  /* 0x0000008891917212 */ /* 0x000fe200078e969f */
[----:B------:R-:W-:-:S07]  /*94f0*/  IMAD.MOV.U32 R138, RZ, RZ, RZ ;  /* 0x000000ffff8a7224 */ /* 0x000fce00078e00ff */
.L_x_9556:
[----:B------:R-:W-:Y:S05]  /*9500*/  BSYNC.RECONVERGENT B1 ;  /* 0x0000000000017941 */ /* 0x000fea0003800200 */
.L_x_9555:
[----:B------:R-:W-:Y:S01]  /*9510*/  I2FP.F32.U32 R121, R122 ;  /* 0x0000007a00797245 */ /* 0x000fe20000201000 */
[----:B------:R-:W-:Y:S01]  /*9520*/  HADD2.F32 R122, -RZ, R162.H1_H1 ;  /* 0x300000a2ff7a7230 */ /* 0x000fe20000004100 */
        /* <DEDUP_REMOVED lines=21> */
.L_x_9562:
        /* <DEDUP_REMOVED lines=13> */
.L_x_9564:
[----:B------:R-:W-:Y:S05]  /*9750*/  BSYNC.RECONVERGENT B2 ;  /* 0x0000000000027941 */ /* 0x000fea0003800200 */
.L_x_9563:
        /* <DEDUP_REMOVED lines=59> */
[----:B------:R-:W-:Y:S01]  /*9b10*/  IMAD.MOV.U32 R136, RZ, RZ, RZ ;  /* 0x000000ffff887224 */ /* 0x000fe200078e00ff */
[----:B------:R-:W-:-:S07]  /*9b20*/  MOV R0, R158 ;  /* 0x0000009e00007202 */ /* 0x000fce0000000f00 */
.L_x_9561:
[----:B------:R-:W-:Y:S05]  /*9b30*/  BSYNC.RECONVERGENT B1 ;  /* 0x0000000000017941 */ /* 0x000fea0003800200 */
.L_x_9560:
[----:B------:R-:W-:Y:S01]  /*9b40*/  ISETP.NE.AND P5, PT, R136, 0x1, PT ;  /* 0x000000018800780c */ /* 0x000fe20003fa5270 */
[----:B------:R-:W-:Y:S01]  /*9b50*/  HADD2.F32 R166, -RZ, R123.H0_H0 ;  /* 0x2000007bffa67230 */ /* 0x000fe20000004100 */
        /* <DEDUP_REMOVED lines=16> */
.L_x_9567:
        /* <DEDUP_REMOVED lines=13> */
.L_x_9569:
[----:B------:R-:W-:Y:S05]  /*9d30*/  BSYNC.RECONVERGENT B2 ;  /* 0x0000000000027941 */ /* 0x000fea0003800200 */
.L_x_9568:
        /* <DEDUP_REMOVED lines=58> */
[----:B------:R-:W-:Y:S02]  /*a0e0*/  VIADD R145, R3, 0x96a522ad ;  /* 0x96a522ad03917836 */ /* 0x000fe40000000000 */
[----:B------:R-:W-:-:S03]  /*a0f0*/  IMAD.MOV.U32 R0, RZ, RZ, R158 ;  /* 0x000000ffff007224 */ /* 0x000fc600078e009e */
[----:B------:R-:W-:-:S07]  /*a100*/  LOP3.LUT R145, R145, R136, R159, 0x96, !PT ;  /* 0x0000008891917212 */ /* 0x000fce00078e969f */
.L_x_9566:
[----:B------:R-:W-:Y:S05]  /*a110*/  BSYNC.RECONVERGENT B1 ;  /* 0x0000000000017941 */ /* 0x000fea0003800200 */
.L_x_9565:
        /* <DEDUP_REMOVED lines=23> */
.L_x_9572:
        /* <DEDUP_REMOVED lines=13> */
.L_x_9574:
[----:B------:R-:W-:Y:S05]  /*a360*/  BSYNC.RECONVERGENT B2 ;  /* 0x0000000000027941 */ /* 0x000fea0003800200 */
.L_x_9573:
        /* <DEDUP_REMOVED lines=61> */
.L_x_9571:
[----:B------:R-:W-:Y:S05]  /*a740*/  BSYNC.RECONVERGENT B1 ;  /* 0x0000000000017941 */ /* 0x000fea0003800200 */
.L_x_9570:
        /* <DEDUP_REMOVED lines=18> */
.L_x_9577:
        /* <DEDUP_REMOVED lines=15> */
.L_x_9579:
[----:B------:R-:W-:Y:S05]  /*a960*/  BSYNC.RECONVERGENT B2 ;  /* 0x0000000000027941 */ /* 0x000fea0003800200 */
.L_x_9578:
        /* <DEDUP_REMOVED lines=61> */
.L_x_9576:
[----:B------:R-:W-:Y:S05]  /*ad40*/  BSYNC.RECONVERGENT B1 ;  /* 0x0000000000017941 */ /* 0x000fea0003800200 */
.L_x_9575:
[----:B------:R-:W-:Y:S01]  /*ad50*/  I2FP.F32.U32 R123, R123 ;  /* 0x0000007b007b7245 */ /* 0x000fe20000201000 */
[----:B------:R-:W-:-:S04]  /*ad60*/  HADD2.F32 R136, -RZ, R163.H1_H1 ;  /* 0x300000a3ff887230 */ /* 0x000fc80000004100 */
        /* <DEDUP_REMOVED lines=8> */
.L_x_9499:
        /* <DEDUP_REMOVED lines=44> */
.L_x_9580:
[----:B------:R-:W-:Y:S01]  /*b0b0*/  MOV R159, R0 ;  /* 0x00000000009f7202 */ /* 0x000fe20000000f00 */
[----:B------:R-:W-:-:S07]  /*b0c0*/  VIADD R0, R157, 0x80 ;  /* 0x000000809d007836 */ /* 0x000fce0000000000 */
.L_x_9457:
[----:B------:R-:W-:Y:S05]  /*b0d0*/  BSYNC.RECONVERGENT B0 ;  /* 0x0000000000007941 */ /* 0x000fea0003800200 */
.L_x_9456:
        /* <DEDUP_REMOVED lines=36> */
.L_x_9586:
        /* <DEDUP_REMOVED lines=13> */
.L_x_9588:
[----:B------:R-:W-:Y:S05]  /*b3f0*/  BSYNC.RECONVERGENT B2 ;  /* 0x0000000000027941 */ /* 0x000fea0003800200 */
.L_x_9587:
        /* <DEDUP_REMOVED lines=60> */
.L_x_9585:
[----:B------:R-:W-:Y:S05]  /*b7c0*/  BSYNC.RECONVERGENT B1 ;  /* 0x0000000000017941 */ /* 0x000fea0003800200 */
.L_x_9584:
        /* <DEDUP_REMOVED lines=9> */
[----:B------:R-:W-:-:S05]  /*b860*/  FFMA.FTZ R112, R112, R135, 1.1641532182693481445e-10 ;  /* 0x2f00000070707423 */ /* 0x000fca0000010087 */
        /* <DEDUP_REMOVED lines=13> */
.L_x_9591:
        /* <DEDUP_REMOVED lines=13> */
.L_x_9593:
[----:B------:R-:W-:Y:S05]  /*ba10*/  BSYNC.RECONVERGENT B2 ;  /* 0x0000000000027941 */ /* 0x000fea0003800200 */
.L_x_9592:
        /* <DEDUP_REMOVED lines=61> */
.L_x_9590:
[----:B------:R-:W-:Y:S05]  /*bdf0*/  BSYNC.RECONVERGENT B1 ;  /* 0x0000000000017941 */ /* 0x000fea0003800200 */
.L_x_9589:
[----:B------:R-:W-:Y:S01]  /*be00*/  I2FP.F32.U32 R112, R112 ;  /* 0x0000007000707245 */ /* 0x000fe20000201000 */
[----:B------:R-:W-:Y:S01]  /*be10*/  HADD2.F32 R113, -RZ, R160.H0_H0 ;  /* 0x200000a0ff717230 */ /* 0x000fe20000004100 */
[----:B------:R-:W-:Y:S01]  /*be20*/  ISETP.NE.AND P3, PT, R115, 0x1, PT ;  /* 0x000000017300780c */ /* 0x000fe20003f65270 */
[----:B------:R-:W-:Y:S01]  /*be30*/  BSSY.RECONVERGENT B1, `(.L_x_9594) ;  /* 0x000005f000017945 */ /* 0x000fe20003800200 */
[----:B------:R-:W-:Y:S02]  /*be40*/  HFMA2 R136, -RZ, RZ, 0, 1.1920928955078125e-07 ;  /* 0x00000002ff887431 */ /* 0x000fe400000001ff */
[----:B------:R-:W-:Y:S01]  /*be50*/  FFMA.FTZ R112, R112, R135, 1.1641532182693481445e-10 ;  /* 0x2f00000070707423 */ /* 0x000fe20000010087 */
[----:B------:R-:W-:Y:S01]  /*be60*/  FMUL.FTZ R114, R113, R134 ;  /* 0x0000008671727220 */ /* 0x000fe20000410000 */
[----:B------:R-:W-:-:S03]  /*be70*/  FSEL R113, R150, RZ, P4 ;  /* 0x000000ff96717208 */ /* 0x000fc60002000000 */
        /* <DEDUP_REMOVED lines=15> */
.L_x_9596:
        /* <DEDUP_REMOVED lines=13> */
.L_x_9598:
[----:B------:R-:W-:Y:S05]  /*c040*/  BSYNC.RECONVERGENT B2 ;  /* 0x0000000000027941 */ /* 0x000fea0003800200 */
.L_x_9597:
        /* <DEDUP_REMOVED lines=61> */
.L_x_9595:
[----:B------:R-:W-:Y:S05]  /*c420*/  BSYNC.RECONVERGENT B1 ;  /* 0x0000000000017941 */ /* 0x000fea0003800200 */
.L_x_9594:
        /* <DEDUP_REMOVED lines=20> */
.L_x_9601:
        /* <DEDUP_REMOVED lines=13> */
.L_x_9603:
[----:B------:R-:W-:Y:S05]  /*c640*/  BSYNC.RECONVERGENT B2 ;  /* 0x0000000000027941 */ /* 0x000fea0003800200 */
.L_x_9602:
        /* <DEDUP_REMOVED lines=61> */
.L_x_9600:
[----:B------:R-:W-:Y:S05]  /*ca20*/  BSYNC.RECONVERGENT B1 ;  /* 0x0000000000017941 */ /* 0x000fea0003800200 */
.L_x_9599:
        /* <DEDUP_REMOVED lines=23> */
.L_x_9606:
        /* <DEDUP_REMOVED lines=13> */
.L_x_9608:
[----:B------:R-:W-:Y:S05]  /*cc70*/  BSYNC.RECONVERGENT B2 ;  /* 0x0000000000027941 */ /* 0x000fea0003800200 */
.L_x_9607:
        /* <DEDUP_REMOVED lines=51> */
[----:B------:R-:W-:-:S03]  /*cfb0*/  IMAD.WIDE.U32 R152, R145, -0x326172a9, RZ ;  /* 0xcd9e8d5791987825 */ /* 0x000fc600078e00ff */
[----:B------:R-:W-:Y:S01]  /*cfc0*/  LOP3.LUT R139, R139, R146, R137, 0x96, !PT ;  /* 0x000000928b8b7212 */ /* 0x000fe200078e9689 */
[----:B------:R-:W-:Y:S01]  /*cfd0*/  VIADD R145, R3, 0x96a522ad ;  /* 0x96a522ad03917836 */ /* 0x000fe20000000000 */
[----:B------:R-:W-:Y:S01]  /*cfe0*/  LOP3.LUT R146, R115, R136, R153, 0x96, !PT ;  /* 0x0000008873927212 */ /* 0x000fe200078e9699 */
[----:B------:R-:W-:Y:S02]  /*cff0*/  IMAD.MOV.U32 R148, RZ, RZ, R152 ;  /* 0x000000ffff947224 */ /* 0x000fe400078e0098 */
[----:B------:R-:W-:-:S04]  /*d000*/  IMAD.WIDE.U32 R138, R139, -0x2daee0ad, RZ ;  /* 0xd2511f538b8a7825 */ /* 0x000fc800078e00ff */
[----:B------:R-:W-:Y:S01]  /*d010*/  IMAD.MOV.U32 R136, RZ, RZ, RZ ;  /* 0x000000ffff887224 */ /* 0x000fe200078e00ff */
[----:B------:R-:W-:Y:S02]  /*d020*/  LOP3.LUT R145, R145, R114, R139, 0x96, !PT ;  /* 0x0000007291917212 */ /* 0x000fe400078e968b */
[----:B------:R-:W-:Y:S01]  /*d030*/  MOV R114, R132 ;  /* 0x0000008400727202 */ /* 0x000fe20000000f00 */
[----:B------:R-:W-:-:S07]  /*d040*/  IMAD.MOV.U32 R132, RZ, RZ, R138 ;  /* 0x000000ffff847224 */ /* 0x000fce00078e008a */
.L_x_9605:
[----:B------:R-:W-:Y:S05]  /*d050*/  BSYNC.RECONVERGENT B1 ;  /* 0x0000000000017941 */ /* 0x000fea0003800200 */
.L_x_9604:
[----:B------:R-:W-:Y:S01]  /*d060*/  I2FP.F32.U32 R114, R114 ;  /* 0x0000007200727245 */ /* 0x000fe20000201000 */
[----:B------:R-:W-:Y:S01]  /*d070*/  HADD2.F32 R115, -RZ, R125.H0_H0 ;  /* 0x2000007dff737230 */ /* 0x000fe20000004100 */
        /* <DEDUP_REMOVED lines=18> */
.L_x_9611:
        /* <DEDUP_REMOVED lines=13> */
.L_x_9613:
[----:B------:R-:W-:Y:S05]  /*d270*/  BSYNC.RECONVERGENT B2 ;  /* 0x0000000000027941 */ /* 0x000fea0003800200 */
.L_x_9612:
        /* <DEDUP_REMOVED lines=61> */
.L_x_9610:
[----:B------:R-:W-:Y:S05]  /*d650*/  BSYNC.RECONVERGENT B1 ;  /* 0x0000000000017941 */ /* 0x000fea0003800200 */
.L_x_9609:
[----:B------:R-:W-:Y:S01]  /*d660*/  I2FP.F32.U32 R114, R114 ;  /* 0x0000007200727245 */ /* 0x000fe20000201000 */
[----:B------:R-:W-:Y:S01]  /*d670*/  HADD2.F32 R115, -RZ, R161.H0_H0 ;  /* 0x200000a1ff737230 */ /* 0x000fe20000004100 */
        /* <DEDUP_REMOVED lines=21> */
.L_x_9616:
        /* <DEDUP_REMOVED lines=13> */
.L_x_9618:
[----:B------:R-:W-:Y:S05]  /*d8a0*/  BSYNC.RECONVERGENT B2 ;  /* 0x0000000000027941 */ /* 0x000fea0003800200 */
.L_x_9617:
        /* <DEDUP_REMOVED lines=49> */
[----:B------:R-:W-:Y:S02]  /*dbc0*/  LOP3.LUT R145, R145, R146, R137, 0x96, !PT ;  /* 0x0000009291917212 */ /* 0x000fe400078e9689 */
[----:B------:R-:W-:Y:S01]  /*dbd0*/  LOP3.LUT R154, R115, R154, R139, 0x96, !PT ;  /* 0x0000009a739a7212 */ /* 0x000fe200078e968b */
[----:B------:R-:W-:Y:S02]  /*dbe0*/  VIADD R115, R2, 0x8ff34781 ;  /* 0x8ff3478102737836 */ /* 0x000fe40000000000 */
        /* <DEDUP_REMOVED lines=9> */
.L_x_9615:
[----:B------:R-:W-:Y:S05]  /*dc80*/  BSYNC.RECONVERGENT B1 ;  /* 0x0000000000017941 */ /* 0x000fea0003800200 */
.L_x_9614:
[----:B------:R-:W-:Y:S01]  /*dc90*/  I2FP.F32.U32 R124, R115 ;  /* 0x00000073007c7245 */ /* 0x000fe20000201000 */
[----:B------:R-:W-:Y:S01]  /*dca0*/  HADD2.F32 R125, -RZ, R125.H1_H1 ;  /* 0x3000007dff7d7230 */ /* 0x000fe20000004100 */
        /* <DEDUP_REMOVED lines=18> */
.L_x_9621:
        /* <DEDUP_REMOVED lines=13> */
.L_x_9623:
[----:B------:R-:W-:Y:S05]  /*dea0*/  BSYNC.RECONVERGENT B2 ;  /* 0x0000000000027941 */ /* 0x000fea0003800200 */
.L_x_9622:
        /* <DEDUP_REMOVED lines=57> */
[----:B------:R-:W-:Y:S01]  /*e240*/  IMAD.WIDE.U32 R138, R115, -0x2daee0ad, RZ ;  /* 0xd2511f53738a7825 */ /* 0x000fe200078e00ff */
[----:B------:R-:W-:-:S03]  /*e250*/  MOV R115, R132 ;  /* 0x0000008400737202 */ /* 0x000fc60000000f00 */
[----:B------:R-:W-:Y:S01]  /*e260*/  IMAD.MOV.U32 R132, RZ, RZ, R138 ;  /* 0x000000ffff847224 */ /* 0x000fe200078e008a */
[----:B------:R-:W-:-:S07]  /*e270*/  LOP3.LUT R145, R145, R124, R139, 0x96, !PT ;  /* 0x0000007c91917212 */ /* 0x000fce00078e968b */
.L_x_9620:
[----:B------:R-:W-:Y:S05]  /*e280*/  BSYNC.RECONVERGENT B1 ;  /* 0x0000000000017941 */ /* 0x000fea0003800200 */
.L_x_9619:
        /* <DEDUP_REMOVED lines=23> */
.L_x_9626:
        /* <DEDUP_REMOVED lines=13> */
.L_x_9628:
[----:B------:R-:W-:Y:S05]  /*e4d0*/  BSYNC.RECONVERGENT B2 ;  /* 0x0000000000027941 */ /* 0x000fea0003800200 */
.L_x_9627:
        /* <DEDUP_REMOVED lines=61> */
.L_x_9625:
[----:B------:R-:W-:Y:S05]  /*e8b0*/  BSYNC.RECONVERGENT B1 ;  /* 0x0000000000017941 */ /* 0x000fea0003800200 */
.L_x_9624:
        /* <DEDUP_REMOVED lines=18> */
.L_x_9631:
        /* <DEDUP_REMOVED lines=13> */
.L_x_9633:
[----:B------:R-:W-:Y:S05]  /*eab0*/  BSYNC.RECONVERGENT B2 ;  /* 0x0000000000027941 */ /* 0x000fea0003800200 */
.L_x_9632:
        /* <DEDUP_REMOVED lines=61> */
.L_x_9630:
[----:B------:R-:W-:Y:S05]  /*ee90*/  BSYNC.RECONVERGENT B1 ;  /* 0x0000000000017941 */ /* 0x000fea0003800200 */
.L_x_9629:
        /* <DEDUP_REMOVED lines=23> */
.L_x_9636:
        /* <DEDUP_REMOVED lines=13> */
.L_x_9638:
[----:B------:R-:W-:Y:S05]  /*f0e0*/  BSYNC.RECONVERGENT B2 ;  /* 0x0000000000027941 */ /* 0x000fea0003800200 */
.L_x_9637:
        /* <DEDUP_REMOVED lines=61> */
.L_x_9635:
[----:B------:R-:W-:Y:S05]  /*f4c0*/  BSYNC.RECONVERGENT B1 ;  /* 0x0000000000017941 */ /* 0x000fea0003800200 */
.L_x_9634:
        /* <DEDUP_REMOVED lines=18> */
.L_x_9641:
        /* <DEDUP_REMOVED lines=13> */
.L_x_9643:
[----:B------:R-:W-:Y:S05]  /*f6c0*/  BSYNC.RECONVERGENT B2 ;  /* 0x0000000000027941 */ /* 0x000fea0003800200 */
.L_x_9642:
        /* <DEDUP_REMOVED lines=59> */
[----:B------:R-:W-:Y:S02]  /*fa80*/  LOP3.LUT R145, R145, R136, R159, 0x96, !PT ;  /* 0x0000008891917212 */ /* 0x000fe400078e969f */
[----:B------:R-:W-:-:S07]  /*fa90*/  MOV R132, R158 ;  /* 0x0000009e00847202 */ /* 0x000fce0000000f00 */
.L_x_9640:
[----:B------:R-:W-:Y:S05]  /*faa0*/  BSYNC.RECONVERGENT B1 ;  /* 0x0000000000017941 */ /* 0x000fea0003800200 */
.L_x_9639:
        /* <DEDUP_REMOVED lines=23> */
.L_x_9646:
        /* <DEDUP_REMOVED lines=13> */
.L_x_9648:
[----:B------:R-:W-:Y:S05]  /*fcf0*/  BSYNC.RECONVERGENT B2 ;  /* 0x0000000000027941 */ /* 0x000fea0003800200 */
.L_x_9647:
        /* <DEDUP_REMOVED lines=57> */
[----:B------:R-:W-:Y:S01]  /*10090*/  HFMA2 R138, -RZ, RZ, 0, 0 ;  /* 0x00000000ff8a7431 */ /* 0x000fe200000001ff */
[----:B------:R-:W-:Y:S01]  /*100a0*/  MOV R148, R164 ;  /* 0x000000a400947202 */ /* 0x000fe20000000f00 */
[----:B------:R-:W-:Y:S01]  /*100b0*/  IMAD.MOV.U32 R132, RZ, RZ, R158 ;  /* 0x000000ffff847224 */ /* 0x000fe200078e009e */
[----:B------:R-:W-:-:S07]  /*100c0*/  LOP3.LUT R145, R145, R136, R159, 0x96, !PT ;  /* 0x0000008891917212 */ /* 0x000fce00078e969f */
.L_x_9645:
[----:B------:R-:W-:Y:S05]  /*100d0*/  BSYNC.RECONVERGENT B1 ;  /* 0x0000000000017941 */ /* 0x000fea0003800200 */
.L_x_9644:
        /* <DEDUP_REMOVED lines=18> */
.L_x_9651:
        /* <DEDUP_REMOVED lines=13> */
.L_x_9653:
[----:B------:R-:W-:Y:S05]  /*102d0*/  BSYNC.RECONVERGENT B2 ;  /* 0x0000000000027941 */ /* 0x000fea0003800200 */
.L_x_9652:
        /* <DEDUP_REMOVED lines=47> */
[----:B------:R-:W-:-:S04]  /*105d0*/  IMAD.WIDE.U32 R138, R139, -0x326172a9, RZ ;  /* 0xcd9e8d578b8a7825 */ /* 0x000fc800078e00ff */
[----:B------:R-:W-:Y:S01]  /*105e0*/  VIADD R147, R3, 0xdb3d7428 ;  /* 0xdb3d742803937836 */ /* 0x000fe20000000000 */
[----:B------:R-:W-:Y:S01]  /*105f0*/  LOP3.LUT R158, R145, R158, R139, 0x96, !PT ;  /* 0x0000009e919e7212 */ /* 0x000fe200078e968b */
[----:B------:R-:W-:Y:S01]  /*10600*/  HFMA2 R139, -RZ, RZ, 0, 0 ;  /* 0x00000000ff8b7431 */ /* 0x000fe200000001ff */
[----:B------:R-:W-:Y:S02]  /*10610*/  IADD3 R145, PT, PT, R3, -0x695add53, RZ ;  /* 0x96a522ad03917810 */ /* 0x000fe40007ffe0ff */
        /* <DEDUP_REMOVED lines=9> */
.L_x_9650:
[----:B------:R-:W-:Y:S05]  /*106b0*/  BSYNC.RECONVERGENT B1 ;  /* 0x0000000000017941 */ /* 0x000fea0003800200 */
.L_x_9649:
        /* <DEDUP_REMOVED lines=23> */
.L_x_9656:
        /* <DEDUP_REMOVED lines=13> */
.L_x_9658:
[----:B------:R-:W-:Y:S05]  /*10900*/  BSYNC.RECONVERGENT B2 ;  /* 0x0000000000027941 */ /* 0x000fea0003800200 */
.L_x_9657:
[----:B------:R-:W-:Y:S01]  /*10910*/  IMAD.WIDE.U32 R138, R170, -0x326172a9, RZ ;  /* 0xcd9e8d57aa8a7825 */ /* 0x000fe200078e00ff */
[----:B------:R-:W-:Y:S02]  /*10920*/  LOP3.LUT R158, R149, R137, R3, 0x96, !PT ;  /* 0x00000089959e7212 */ /* 0x000fe400078e9603 */
[C---:B------:R-:W-:Y:S01]  /*10930*/  IADD3 R137, PT, PT, R2.reuse, -0x61c88647, RZ ;  /* 0x9e3779b902897810 */ /* 0x040fe20007ffe0ff */
        /* <DEDUP_REMOVED lines=22> */
[----:B------:R-:W-:Y:S02]  /*10aa0*/  LOP3.LUT R147, R147, R146, R137, 0x96, !PT ;  /* 0x0000009293937212 */ /* 0x000fe400078e9689 */
[----:B------:R-:W-:Y:S02]  /*10ab0*/  IADD3 R137, PT, PT, R2, 0x1715609d, RZ ;  /* 0x1715609d02897810 */ /* 0x000fe40007ffe0ff */
        /* <DEDUP_REMOVED lines=8> */
[----:B------:R-:W-:-:S03]  /*10b40*/  IADD3 R147, PT, PT, R3, 0x646e171e, RZ ;  /* 0x646e171e03937810 */ /* 0x000fc60007ffe0ff */
        /* <DEDUP_REMOVED lines=25> */
.L_x_9655:
[----:B------:R-:W-:Y:S05]  /*10ce0*/  BSYNC.RECONVERGENT B1 ;  /* 0x0000000000017941 */ /* 0x000fea0003800200 */
.L_x_9654:
        /* <DEDUP_REMOVED lines=18> */
.L_x_9661:
        /* <DEDUP_REMOVED lines=15> */
.L_x_9663:
[----:B------:R-:W-:Y:S05]  /*10f00*/  BSYNC.RECONVERGENT B2 ;  /* 0x0000000000027941 */ /* 0x000fea0003800200 */
.L_x_9662:
        /* <DEDUP_REMOVED lines=45> */
[----:B------:R-:W-:Y:S01]  /*111e0*/  LOP3.LUT R127, R127, R136, R147, 0x96, !PT ;  /* 0x000000887f7f7212 */ /* 0x000fe200078e9693 */
[----:B------:R-:W-:Y:S02]  /*111f0*/  HFMA2 R147, -RZ, RZ, 0, 0 ;  /* 0x00000000ff937431 */ /* 0x000fe400000001ff */
[----:B------:R-:W-:-:S04]  /*11200*/  IMAD.WIDE.U32 R136, R137, -0x2daee0ad, RZ ;  /* 0xd2511f5389887825 */ /* 0x000fc800078e00ff */
[----:B------:R-:W-:Y:S01]  /*11210*/  IMAD.WIDE.U32 R138, R127, -0x326172a9, RZ ;  /* 0xcd9e8d577f8a7825 */ /* 0x000fe200078e00ff */
[C---:B------:R-:W-:Y:S02]  /*11220*/  IADD3 R127, PT, PT, R2.reuse, -0xe443238, RZ ;  /* 0xf1bbcdc8027f7810 */ /* 0x040fe40007ffe0ff */
[----:B------:R-:W-:Y:S02]  /*11230*/  LOP3.LUT R145, R145, R146, R137, 0x96, !PT ;  /* 0x0000009291917212 */ /* 0x000fe400078e9689 */
[----:B------:R-:W-:Y:S01]  /*11240*/  LOP3.LUT R158, R127, R158, R139, 0x96, !PT ;  /* 0x0000009e7f9e7212 */ /* 0x000fe200078e968b */
[----:B------:R-:W-:Y:S01]  /*11250*/  VIADD R127, R2, 0x8ff34781 ;  /* 0x8ff34781027f7836 */ /* 0x000fe20000000000 */
[----:B------:R-:W-:Y:S01]  /*11260*/  MOV R137, R132 ;  /* 0x0000008400897202 */ /* 0x000fe20000000f00 */
[----:B------:R-:W-:Y:S01]  /*11270*/  IMAD.WIDE.U32 R164, R145, -0x326172a9, RZ ;  /* 0xcd9e8d5791a47825 */ /* 0x000fe200078e00ff */
[----:B------:R-:W-:-:S03]  /*11280*/  IADD3 R145, PT, PT, R3, -0x695add53, RZ ;  /* 0x96a522ad03917810 */ /* 0x000fc60007ffe0ff */
[----:B------:R-:W-:Y:S01]  /*11290*/  IMAD.WIDE.U32 R158, R158, -0x2daee0ad, RZ ;  /* 0xd2511f539e9e7825 */ /* 0x000fe200078e00ff */
[----:B------:R-:W-:-:S03]  /*112a0*/  LOP3.LUT R146, R127, R138, R165, 0x96, !PT ;  /* 0x0000008a7f927212 */ /* 0x000fc600078e96a5 */
[----:B------:R-:W-:Y:S01]  /*112b0*/  IMAD.MOV.U32 R148, RZ, RZ, R164 ;  /* 0x000000ffff947224 */ /* 0x000fe200078e00a4 */
[----:B------:R-:W-:Y:S01]  /*112c0*/  LOP3.LUT R145, R145, R136, R159, 0x96, !PT ;  /* 0x0000008891917212 */ /* 0x000fe200078e969f */
[----:B------:R-:W-:-:S07]  /*112d0*/  IMAD.MOV.U32 R132, RZ, RZ, R158 ;  /* 0x000000ffff847224 */ /* 0x000fce00078e009e */
.L_x_9660:
[----:B------:R-:W-:Y:S05]  /*112e0*/  BSYNC.RECONVERGENT B1 ;  /* 0x0000000000017941 */ /* 0x000fea0003800200 */
.L_x_9659:
        /* <DEDUP_REMOVED lines=11> */
.L_x_9583:
        /* <DEDUP_REMOVED lines=16> */
.L_x_9667:
        /* <DEDUP_REMOVED lines=13> */
.L_x_9669:
[----:B------:R-:W-:Y:S05]  /*11570*/  BSYNC.RECONVERGENT B2 ;  /* 0x0000000000027941 */ /* 0x000fea0003800200 */
.L_x_9668:
        /* <DEDUP_REMOVED lines=60> */
.L_x_9666:
[----:B------:R-:W-:Y:S05]  /*11940*/  BSYNC.RECONVERGENT B1 ;  /* 0x0000000000017941 */ /* 0x000fea0003800200 */
.L_x_9665:
        /* <DEDUP_REMOVED lines=8> */
[----:B-----5:R-:W-:-:S04]  /*119d0*/  HADD2.F32 R113, -RZ, R124.H0_H0 ;  /* 0x2000007cff717230 */ /* 0x020fc80000004100 */
        /* <DEDUP_REMOVED lines=12> */
.L_x_9672:
        /* <DEDUP_REMOVED lines=13> */
.L_x_9674:
[----:B------:R-:W-:Y:S05]  /*11b70*/  BSYNC.RECONVERGENT B2 ;  /* 0x0000000000027941 */ /* 0x000fea0003800200 */
.L_x_9673:
        /* <DEDUP_REMOVED lines=46> */
[----:B------:R-:W-:Y:S01]  /*11e60*/  IMAD.WIDE.U32 R114, R115, -0x2daee0ad, RZ ;  /* 0xd2511f5373727825 */ /* 0x000fe200078e00ff */
[----:B------:R-:W-:-:S03]  /*11e70*/  IADD3 R137, PT, PT, R3, -0x24c28bd8, RZ ;  /* 0xdb3d742803897810 */ /* 0x000fc60007ffe0ff */
[----:B------:R-:W-:Y:S01]  /*11e80*/  IMAD.WIDE.U32 R146, R135, -0x326172a9, RZ ;  /* 0xcd9e8d5787927825 */ /* 0x000fe200078e00ff */
[----:B------:R-:W-:Y:S02]  /*11e90*/  LOP3.LUT R137, R137, R136, R115, 0x96, !PT ;  /* 0x0000008889897212 */ /* 0x000fe400078e9673 */
[C---:B------:R-:W-:Y:S01]  /*11ea0*/  IADD3 R115, PT, PT, R2.reuse, -0x700cb87f, RZ ;  /* 0x8ff3478102737810 */ /* 0x040fe20007ffe0ff */
[----:B------:R-:W-:Y:S02]  /*11eb0*/  VIADD R135, R2, 0xf1bbcdc8 ;  /* 0xf1bbcdc802877836 */ /* 0x000fe40000000000 */
[----:B------:R-:W-:-:S03]  /*11ec0*/  IMAD.WIDE.U32 R136, R137, -0x326172a9, RZ ;  /* 0xcd9e8d5789887825 */ /* 0x000fc600078e00ff */
[----:B------:R-:W-:Y:S02]  /*11ed0*/  LOP3.LUT R135, R135, R138, R147, 0x96, !PT ;  /* 0x0000008a87877212 */ /* 0x000fe400078e9693 */
[----:B------:R-:W-:Y:S02]  /*11ee0*/  LOP3.LUT R146, R115, R146, R137, 0x96, !PT ;  /* 0x0000009273927212 */ /* 0x000fe400078e9689 */
[----:B------:R-:W-:Y:S01]  /*11ef0*/  MOV R148, R136 ;  /* 0x0000008800947202 */ /* 0x000fe20000000f00 */
[----:B------:R-:W-:-:S05]  /*11f00*/  IMAD.WIDE.U32 R134, R135, -0x2daee0ad, RZ ;  /* 0xd2511f5387867825 */ /* 0x000fca00078e00ff */
[----:B------:R-:W-:Y:S01]  /*11f10*/  LOP3.LUT R145, R145, R114, R135, 0x96, !PT ;  /* 0x0000007291917212 */ /* 0x000fe200078e9687 */
[----:B------:R-:W-:Y:S01]  /*11f20*/  IMAD.MOV.U32 R114, RZ, RZ, R132 ;  /* 0x000000ffff727224 */ /* 0x000fe200078e0084 */
[----:B------:R-:W-:Y:S01]  /*11f30*/  MOV R132, R134 ;  /* 0x0000008600847202 */ /* 0x000fe20000000f00 */
[----:B------:R-:W-:-:S07]  /*11f40*/  IMAD.MOV.U32 R134, RZ, RZ, RZ ;  /* 0x000000ffff867224 */ /* 0x000fce00078e00ff */
.L_x_9671:
[----:B------:R-:W-:Y:S05]  /*11f50*/  BSYNC.RECONVERGENT B1 ;  /* 0x0000000000017941 */ /* 0x000fea0003800200 */
.L_x_9670:
        /* <DEDUP_REMOVED lines=19> */
.L_x_9677:
        /* <DEDUP_REMOVED lines=13> */
.L_x_9679:
[----:B------:R-:W-:Y:S05]  /*12160*/  BSYNC.RECONVERGENT B2 ;  /* 0x0000000000027941 */ /* 0x000fea0003800200 */
.L_x_9678:
        /* <DEDUP_REMOVED lines=61> */
.L_x_9676:
[----:B------:R-:W-:Y:S05]  /*12540*/  BSYNC.RECONVERGENT B1 ;  /* 0x0000000000017941 */ /* 0x000fea0003800200 */
.L_x_9675:
[----:B------:R-:W-:Y:S01]  /*12550*/  I2FP.F32.U32 R115, R114 ;  /* 0x0000007200737245 */ /* 0x000fe20000201000 */
[----:B------:R-:W-:Y:S01]  /*12560*/  BSSY.RECONVERGENT B1, `(.L_x_9680) ;  /* 0x000005d000017945 */ /* 0x000fe20003800200 */
[----:B------:R-:W-:Y:S01]  /*12570*/  ISETP.NE.AND P2, PT, R135, 0x1, PT ;  /* 0x000000018700780c */ /* 0x000fe20003f45270 */
[----:B------:R-:W-:Y:S01]  /*12580*/  HADD2.F32 R114, -RZ, R125.H0_H0 ;  /* 0x2000007dff727230 */ /* 0x000fe20000004100 */
        /* <DEDUP_REMOVED lines=15> */
.L_x_9682:
        /* <DEDUP_REMOVED lines=13> */
.L_x_9684:
[----:B------:R-:W-:Y:S05]  /*12750*/  BSYNC.RECONVERGENT B2 ;  /* 0x0000000000027941 */ /* 0x000fea0003800200 */
.L_x_9683:
        /* <DEDUP_REMOVED lines=54> */
[----:B------:R-:W-:Y:S01]  /*12ac0*/  LOP3.LUT R146, R135, R136, R165, 0x96, !PT ;  /* 0x0000008887927212 */ /* 0x000fe200078e96a5 */
[----:B------:R-:W-:Y:S01]  /*12ad0*/  IMAD.MOV.U32 R136, RZ, RZ, RZ ;  /* 0x000000ffff887224 */ /* 0x000fe200078e00ff */
[----:B------:R-:W-:Y:S01]  /*12ae0*/  MOV R148, R164 ;  /* 0x000000a400947202 */ /* 0x000fe20000000f00 */
[----:B------:R-:W-:-:S04]  /*12af0*/  IMAD.WIDE.U32 R138, R115, -0x2daee0ad, RZ ;  /* 0xd2511f53738a7825 */ /* 0x000fc800078e00ff */
[----:B------:R-:W-:Y:S01]  /*12b00*/  IMAD.MOV.U32 R115, RZ, RZ, R132 ;  /* 0x000000ffff737224 */ /* 0x000fe200078e0084 */
[----:B------:R-:W-:Y:S02]  /*12b10*/  LOP3.LUT R145, R145, R134, R139, 0x96, !PT ;  /* 0x0000008691917212 */ /* 0x000fe400078e968b */
[----:B------:R-:W-:-:S07]  /*12b20*/  MOV R132, R138 ;  /* 0x0000008a00847202 */ /* 0x000fce0000000f00 */
.L_x_9681:
[----:B------:R-:W-:Y:S05]  /*12b30*/  BSYNC.RECONVERGENT B1 ;  /* 0x0000000000017941 */ /* 0x000fea0003800200 */
.L_x_9680:
[----:B------:R-:W-:Y:S01]  /*12b40*/  I2FP.F32.U32 R115, R115 ;  /* 0x0000007300737245 */ /* 0x000fe20000201000 */
[----:B------:R-:W-:Y:S01]  /*12b50*/  BSSY.RECONVERGENT B1, `(.L_x_9685) ;  /* 0x000005d000017945 */ /* 0x000fe20003800200 */
[----:B------:R-:W-:Y:S01]  /*12b60*/  ISETP.NE.AND P2, PT, R136, 0x1, PT ;  /* 0x000000018800780c */ /* 0x000fe20003f45270 */
[----:B------:R-:W-:Y:S01]  /*12b70*/  HFMA2 R137, -RZ, RZ, 0, 1.1920928955078125e-07 ;  /* 0x00000002ff897431 */ /* 0x000fe200000001ff */
[----:B------:R-:W-:Y:S01]  /*12b80*/  LOP3.LUT R172, R172, 0xfffffffd, RZ, 0xc0, !PT ;  /* 0xfffffffdacac7812 */ /* 0x000fe200078ec0ff */
[----:B------:R-:W-:Y:S01]  /*12b90*/  FFMA.FTZ R134, R115, R112, 1.1641532182693481445e-10 ;  /* 0x2f00000073867423 */ /* 0x000fe20000010070 */
[----:B------:R-:W-:Y:S02]  /*12ba0*/  HADD2.F32 R125, -RZ, R125.H1_H1 ;  /* 0x3000007dff7d7230 */ /* 0x000fe40000004100 */
[----:B------:R-:W-:Y:S02]  /*12bb0*/  IMAD.MOV.U32 R115, RZ, RZ, R148 ;  /* 0x000000ffff737224 */ /* 0x000fe400078e0094 */
        /* <DEDUP_REMOVED lines=11> */
.L_x_9687:
        /* <DEDUP_REMOVED lines=13> */
.L_x_9689:
[----:B------:R-:W-:Y:S05]  /*12d40*/  BSYNC.RECONVERGENT B2 ;  /* 0x0000000000027941 */ /* 0x000fea0003800200 */
.L_x_9688:
        /* <DEDUP_REMOVED lines=61> */
.L_x_9686:
[----:B------:R-:W-:Y:S05]  /*13120*/  BSYNC.RECONVERGENT B1 ;  /* 0x0000000000017941 */ /* 0x000fea0003800200 */
.L_x_9685:
        /* <DEDUP_REMOVED lines=17> */
.L_x_9692:
        /* <DEDUP_REMOVED lines=13> */
.L_x_9694:
[----:B------:R-:W-:Y:S05]  /*13310*/  BSYNC.RECONVERGENT B2 ;  /* 0x0000000000027941 */ /* 0x000fea0003800200 */
.L_x_9693:
        /* <DEDUP_REMOVED lines=55> */
[----:B------:R-:W-:Y:S01]  /*13690*/  IMAD.MOV.U32 R135, RZ, RZ, R132 ;  /* 0x000000ffff877224 */ /* 0x000fe200078e0084 */
[----:B------:R-:W-:Y:S01]  /*136a0*/  MOV R148, R164 ;  /* 0x000000a400947202 */ /* 0x000fe20000000f00 */
[----:B------:R-:W-:-:S04]  /*136b0*/  IMAD.WIDE.U32 R138, R139, -0x2daee0ad, RZ ;  /* 0xd2511f538b8a7825 */ /* 0x000fc800078e00ff */
[----:B------:R-:W-:Y:S01]  /*136c0*/  IMAD.MOV.U32 R136, RZ, RZ, RZ ;  /* 0x000000ffff887224 */ /* 0x000fe200078e00ff */
[----:B------:R-:W-:Y:S02]  /*136d0*/  LOP3.LUT R145, R145, R134, R139, 0x96, !PT ;  /* 0x0000008691917212 */ /* 0x000fe400078e968b */
[----:B------:R-:W-:-:S07]  /*136e0*/  MOV R132, R138 ;  /* 0x0000008a00847202 */ /* 0x000fce0000000f00 */
.L_x_9691:
[----:B------:R-:W-:Y:S05]  /*136f0*/  BSYNC.RECONVERGENT B1 ;  /* 0x0000000000017941 */ /* 0x000fea0003800200 */
.L_x_9690:
        /* <DEDUP_REMOVED lines=17> */
.L_x_9697:
        /* <DEDUP_REMOVED lines=13> */
.L_x_9699:
[----:B------:R-:W-:Y:S05]  /*138e0*/  BSYNC.RECONVERGENT B2 ;  /* 0x0000000000027941 */ /* 0x000fea0003800200 */
.L_x_9698:
        /* <DEDUP_REMOVED lines=61> */
.L_x_9696:
[----:B------:R-:W-:Y:S05]  /*13cc0*/  BSYNC.RECONVERGENT B1 ;  /* 0x0000000000017941 */ /* 0x000fea0003800200 */
.L_x_9695:
        /* <DEDUP_REMOVED lines=17> */
.L_x_9702:
        /* <DEDUP_REMOVED lines=13> */
.L_x_9704:
[----:B------:R-:W-:Y:S05]  /*13eb0*/  BSYNC.RECONVERGENT B2 ;  /* 0x0000000000027941 */ /* 0x000fea0003800200 */
.L_x_9703:
        /* <DEDUP_REMOVED lines=58> */
[----:B------:R-:W-:-:S05]  /*14260*/  IMAD.WIDE.U32 R138, R139, -0x2daee0ad, RZ ;  /* 0xd2511f538b8a7825 */ /* 0x000fca00078e00ff */
[----:B------:R-:W-:Y:S02]  /*14270*/  LOP3.LUT R145, R145, R134, R139, 0x96, !PT ;  /* 0x0000008691917212 */ /* 0x000fe400078e968b */
[----:B------:R-:W-:-:S07]  /*14280*/  MOV R132, R138 ;  /* 0x0000008a00847202 */ /* 0x000fce0000000f00 */
.L_x_9701:
[----:B------:R-:W-:Y:S05]  /*14290*/  BSYNC.RECONVERGENT B1 ;  /* 0x0000000000017941 */ /* 0x000fea0003800200 */
.L_x_9700:
        /* <DEDUP_REMOVED lines=37> */
.L_x_9664:
        /* <DEDUP_REMOVED lines=44> */
.L_x_9705:
[----:B------:R-:W-:Y:S01]  /*147b0*/  IMAD.MOV.U32 R159, RZ, RZ, R132 ;  /* 0x000000ffff9f7224 */ /* 0x000fe200078e0084 */
[----:B------:R-:W-:-:S07]  /*147c0*/  IADD3 R0, PT, PT, R0, 0x80, RZ ;  /* 0x0000008000007810 */ /* 0x000fce0007ffe0ff */
.L_x_9582:
[----:B------:R-:W-:Y:S05]  /*147d0*/  BSYNC.RECONVERGENT B0 ;  /* 0x0000000000007941 */ /* 0x000fea0003800200 */
.L_x_9581:
        /* <DEDUP_REMOVED lines=36> */
.L_x_9711:
        /* <DEDUP_REMOVED lines=13> */
.L_x_9713:
[----:B------:R-:W-:Y:S05]  /*14af0*/  BSYNC.RECONVERGENT B2 ;  /* 0x0000000000027941 */ /* 0x000fea0003800200 */
.L_x_9712:
        /* <DEDUP_REMOVED lines=60> */
.L_x_9710:
[----:B------:R-:W-:Y:S05]  /*14ec0*/  BSYNC.RECONVERGENT B1 ;  /* 0x0000000000017941 */ /* 0x000fea0003800200 */
.L_x_9709:
        /* <DEDUP_REMOVED lines=23> */
.L_x_9716:
        /* <DEDUP_REMOVED lines=13> */
.L_x_9718:
[----:B------:R-:W-:Y:S05]  /*15110*/  BSYNC.RECONVERGENT B2 ;  /* 0x0000000000027941 */ /* 0x000fea0003800200 */
.L_x_9717:
        /* <DEDUP_REMOVED lines=61> */
.L_x_9715:
[----:B------:R-:W-:Y:S05]  /*154f0*/  BSYNC.RECONVERGENT B1 ;  /* 0x0000000000017941 */ /* 0x000fea0003800200 */
.L_x_9714:
[----:B------:R-:W-:Y:S01]  /*15500*/  I2FP.F32.U32 R116, R116 ;  /* 0x0000007400747245 */ /* 0x000fe20000201000 */
[----:B------:R-:W-:Y:S01]  /*15510*/  HADD2.F32 R117, -RZ, R160.H0_H0 ;  /* 0x200000a0ff757230 */ /* 0x000fe20000004100 */
[----:B------:R-:W-:Y:S01]  /*15520*/  BSSY.RECONVERGENT B1, `(.L_x_9719) ;  /* 0x0000060000017945 */ /* 0x000fe20003800200 */
[----:B------:R-:W-:Y:S02]  /*15530*/  HFMA2 R136, -RZ, RZ, 0, 1.1920928955078125e-07 ;  /* 0x00000002ff887431 */ /* 0x000fe400000001ff */
        /* <DEDUP_REMOVED lines=19> */
.L_x_9721:
        /* <DEDUP_REMOVED lines=13> */
.L_x_9723:
[----:B------:R-:W-:Y:S05]  /*15740*/  BSYNC.RECONVERGENT B2 ;  /* 0x0000000000027941 */ /* 0x000fea0003800200 */
.L_x_9722:
        /* <DEDUP_REMOVED lines=61> */
.L_x_9720:
[----:B------:R-:W-:Y:S05]  /*15b20*/  BSYNC.RECONVERGENT B1 ;  /* 0x0000000000017941 */ /* 0x000fea0003800200 */
.L_x_9719:
        /* <DEDUP_REMOVED lines=20> */
.L_x_9726:
        /* <DEDUP_REMOVED lines=13> */
.L_x_9728:
[----:B------:R-:W-:Y:S05]  /*15d40*/  BSYNC.RECONVERGENT B2 ;  /* 0x0000000000027941 */ /* 0x000fea0003800200 */
.L_x_9727:
        /* <DEDUP_REMOVED lines=57> */
[----:B------:R-:W-:-:S05]  /*160e0*/  IMAD.WIDE.U32 R138, R117, -0x2daee0ad, RZ ;  /* 0xd2511f53758a7825 */ /* 0x000fca00078e00ff */
[----:B------:R-:W-:Y:S01]  /*160f0*/  LOP3.LUT R145, R145, R118, R139, 0x96, !PT ;  /* 0x0000007691917212 */ /* 0x000fe200078e968b */
[----:B------:R-:W-:Y:S01]  /*16100*/  IMAD.MOV.U32 R118, RZ, RZ, R132 ;  /* 0x000000ffff767224 */ /* 0x000fe200078e0084 */
[----:B------:R-:W-:-:S07]  /*16110*/  MOV R132, R138 ;  /* 0x0000008a00847202 */ /* 0x000fce0000000f00 */
.L_x_9725:
[----:B------:R-:W-:Y:S05]  /*16120*/  BSYNC.RECONVERGENT B1 ;  /* 0x0000000000017941 */ /* 0x000fea0003800200 */
.L_x_9724:
        /* <DEDUP_REMOVED lines=23> */
.L_x_9731:
        /* <DEDUP_REMOVED lines=13> */
.L_x_9733:
[----:B------:R-:W-:Y:S05]  /*16370*/  BSYNC.RECONVERGENT B2 ;  /* 0x0000000000027941 */ /* 0x000fea0003800200 */
.L_x_9732:
        /* <DEDUP_REMOVED lines=61> */
.L_x_9730:
[----:B------:R-:W-:Y:S05]  /*16750*/  BSYNC.RECONVERGENT B1 ;  /* 0x0000000000017941 */ /* 0x000fea0003800200 */
.L_x_9729:
[----:B------:R-:W-:Y:S01]  /*16760*/  I2FP.F32.U32 R118, R118 ;  /* 0x0000007600767245 */ /* 0x000fe20000201000 */
[----:B------:R-:W-:Y:S01]  /*16770*/  HADD2.F32 R119, -RZ, R129.H0_H0 ;  /* 0x20000081ff777230 */ /* 0x000fe20000004100 */
        /* <DEDUP_REMOVED lines=18> */
.L_x_9736:
        /* <DEDUP_REMOVED lines=13> */
.L_x_9738:
[----:B------:R-:W-:Y:S05]  /*16970*/  BSYNC.RECONVERGENT B2 ;  /* 0x0000000000027941 */ /* 0x000fea0003800200 */
.L_x_9737:
        /* <DEDUP_REMOVED lines=56> */
[----:B------:R-:W-:Y:S01]  /*16d00*/  IMAD.MOV.U32 R137, RZ, RZ, RZ ;  /* 0x000000ffff897224 */ /* 0x000fe200078e00ff */
[----:B------:R-:W-:Y:S01]  /*16d10*/  MOV R148, R152 ;  /* 0x0000009800947202 */ /* 0x000fe20000000f00 */
[----:B------:R-:W-:-:S05]  /*16d20*/  IMAD.WIDE.U32 R138, R139, -0x2daee0ad, RZ ;  /* 0xd2511f538b8a7825 */ /* 0x000fca00078e00ff */
[----:B------:R-:W-:Y:S02]  /*16d30*/  LOP3.LUT R145, R145, R118, R139, 0x96, !PT ;  /* 0x0000007691917212 */ /* 0x000fe400078e968b */
[----:B------:R-:W-:-:S07]  /*16d40*/  MOV R132, R138 ;  /* 0x0000008a00847202 */ /* 0x000fce0000000f00 */
.L_x_9735:
[----:B------:R-:W-:Y:S05]  /*16d50*/  BSYNC.RECONVERGENT B1 ;  /* 0x0000000000017941 */ /* 0x000fea0003800200 */
.L_x_9734:
[----:B------:R-:W-:Y:S01]  /*16d60*/  I2FP.F32.U32 R118, R128 ;  /* 0x0000008000767245 */ /* 0x000fe20000201000 */
[----:B------:R-:W-:Y:S01]  /*16d70*/  HADD2.F32 R119, -RZ, R161.H0_H0 ;  /* 0x200000a1ff777230 */ /* 0x000fe20000004100 */
[----:B------:R-:W-:Y:S01]  /*16d80*/  BSSY.RECONVERGENT B1, `(.L_x_9739) ;  /* 0x0000060000017945 */ /* 0x000fe20003800200 */
[----:B------:R-:W-:Y:S02]  /*16d90*/  HFMA2 R136, -RZ, RZ, 0, 1.1920928955078125e-07 ;  /* 0x00000002ff887431 */ /* 0x000fe400000001ff */
        /* <DEDUP_REMOVED lines=19> */
.L_x_9741:
        /* <DEDUP_REMOVED lines=13> */
.L_x_9743:
[----:B------:R-:W-:Y:S05]  /*16fa0*/  BSYNC.RECONVERGENT B2 ;  /* 0x0000000000027941 */ /* 0x000fea0003800200 */
.L_x_9742:
        /* <DEDUP_REMOVED lines=49> */
[----:B------:R-:W-:Y:S02]  /*172c0*/  LOP3.LUT R145, R145, R146, R137, 0x96, !PT ;  /* 0x0000009291917212 */ /* 0x000fe400078e9689 */
[----:B------:R-:W-:Y:S01]  /*172d0*/  LOP3.LUT R154, R119, R154, R139, 0x96, !PT ;  /* 0x0000009a779a7212 */ /* 0x000fe200078e968b */
[----:B------:R-:W-:Y:S02]  /*172e0*/  VIADD R119, R2, 0x8ff34781 ;  /* 0x8ff3478102777836 */ /* 0x000fe40000000000 */
[----:B------:R-:W-:Y:S01]  /*172f0*/  IMAD.WIDE.U32 R158, R145, -0x326172a9, RZ ;  /* 0xcd9e8d57919e7825 */ /* 0x000fe200078e00ff */
[----:B------:R-:W-:-:S03]  /*17300*/  IADD3 R145, PT, PT, R3, -0x695add53, RZ ;  /* 0x96a522ad03917810 */ /* 0x000fc60007ffe0ff */
[----:B------:R-:W-:Y:S01]  /*17310*/  IMAD.WIDE.U32 R154, R154, -0x2daee0ad, RZ ;  /* 0xd2511f539a9a7825 */ /* 0x000fe200078e00ff */
[----:B------:R-:W-:Y:S02]  /*17320*/  LOP3.LUT R146, R119, R138, R159, 0x96, !PT ;  /* 0x0000008a77927212 */ /* 0x000fe400078e969f */
[----:B------:R-:W-:Y:S01]  /*17330*/  MOV R119, R132 ;  /* 0x0000008400777202 */ /* 0x000fe20000000f00 */
[----:B------:R-:W-:Y:S01]  /*17340*/  IMAD.MOV.U32 R148, RZ, RZ, R158 ;  /* 0x000000ffff947224 */ /* 0x000fe200078e009e */
[----:B------:R-:W-:Y:S01]  /*17350*/  LOP3.LUT R145, R145, R136, R155, 0x96, !PT ;  /* 0x0000008891917212 */ /* 0x000fe200078e969b */
[----:B------:R-:W-:Y:S02]  /*17360*/  HFMA2 R136, -RZ, RZ, 0, 0 ;  /* 0x00000000ff887431 */ /* 0x000fe400000001ff */
[----:B------:R-:W-:-:S07]  /*17370*/  IMAD.MOV.U32 R132, RZ, RZ, R154 ;  /* 0x000000ffff847224 */ /* 0x000fce00078e009a */
.L_x_9740:
[----:B------:R-:W-:Y:S05]  /*17380*/  BSYNC.RECONVERGENT B1 ;  /* 0x0000000000017941 */ /* 0x000fea0003800200 */
.L_x_9739:
[----:B------:R-:W-:Y:S01]  /*17390*/  I2FP.F32.U32 R128, R119 ;  /* 0x0000007700807245 */ /* 0x000fe20000201000 */
[----:B------:R-:W-:Y:S01]  /*173a0*/  HADD2.F32 R129, -RZ, R129.H1_H1 ;  /* 0x30000081ff817230 */ /* 0x000fe20000004100 */
        /* <DEDUP_REMOVED lines=18> */
.L_x_9746:
        /* <DEDUP_REMOVED lines=13> */
.L_x_9748:
[----:B------:R-:W-:Y:S05]  /*175a0*/  BSYNC.RECONVERGENT B2 ;  /* 0x0000000000027941 */ /* 0x000fea0003800200 */
.L_x_9747:
        /* <DEDUP_REMOVED lines=53> */
[----:B------:R-:W-:Y:S01]  /*17900*/  LOP3.LUT R119, R119, R146, R137, 0x96, !PT ;  /* 0x0000009277777212 */ /* 0x000fe200078e9689 */
[----:B------:R-:W-:Y:S01]  /*17910*/  IMAD.MOV.U32 R137, RZ, RZ, RZ ;  /* 0x000000ffff897224 */ /* 0x000fe200078e00ff */
[----:B------:R-:W-:Y:S02]  /*17920*/  LOP3.LUT R146, R129, R136, R155, 0x96, !PT ;  /* 0x0000008881927212 */ /* 0x000fe400078e969b */
[----:B------:R-:W-:Y:S01]  /*17930*/  MOV R148, R154 ;  /* 0x0000009a00947202 */ /* 0x000fe20000000f00 */
[----:B------:R-:W-:-:S04]  /*17940*/  IMAD.WIDE.U32 R138, R119, -0x2daee0ad, RZ ;  /* 0xd2511f53778a7825 */ /* 0x000fc800078e00ff */
[----:B------:R-:W-:Y:S01]  /*17950*/  IMAD.MOV.U32 R119, RZ, RZ, R132 ;  /* 0x000000ffff777224 */ /* 0x000fe200078e0084 */
[----:B------:R-:W-:Y:S02]  /*17960*/  LOP3.LUT R145, R145, R128, R139, 0x96, !PT ;  /* 0x0000008091917212 */ /* 0x000fe400078e968b */
[----:B------:R-:W-:-:S07]  /*17970*/  MOV R132, R138 ;  /* 0x0000008a00847202 */ /* 0x000fce0000000f00 */
.L_x_9745:
[----:B------:R-:W-:Y:S05]  /*17980*/  BSYNC.RECONVERGENT B1 ;  /* 0x0000000000017941 */ /* 0x000fea0003800200 */
.L_x_9744:
        /* <DEDUP_REMOVED lines=23> */
.L_x_9751:
        /* <DEDUP_REMOVED lines=13> */
.L_x_9753:
[----:B------:R-:W-:Y:S05]  /*17bd0*/  BSYNC.RECONVERGENT B2 ;  /* 0x0000000000027941 */ /* 0x000fea0003800200 */
.L_x_9752:
        /* <DEDUP_REMOVED lines=61> */
.L_x_9750:
[----:B------:R-:W-:Y:S05]  /*17fb0*/  BSYNC.RECONVERGENT B1 ;  /* 0x0000000000017941 */ /* 0x000fea0003800200 */
.L_x_9749:
        /* <DEDUP_REMOVED lines=18> */
.L_x_9756:
        /* <DEDUP_REMOVED lines=13> */
.L_x_9758:
[----:B------:R-:W-:Y:S05]  /*181b0*/  BSYNC.RECONVERGENT B2 ;  /* 0x0000000000027941 */ /* 0x000fea0003800200 */
.L_x_9757:
        /* <DEDUP_REMOVED lines=61> */
.L_x_9755:
[----:B------:R-:W-:Y:S05]  /*18590*/  BSYNC.RECONVERGENT B1 ;  /* 0x0000000000017941 */ /* 0x000fea0003800200 */
.L_x_9754:
        /* <DEDUP_REMOVED lines=23> */
.L_x_9761:
        /* <DEDUP_REMOVED lines=13> */
.L_x_9763:
[----:B------:R-:W-:Y:S05]  /*187e0*/  BSYNC.RECONVERGENT B2 ;  /* 0x0000000000027941 */ /* 0x000fea0003800200 */
.L_x_9762:
        /* <DEDUP_REMOVED lines=61> */
.L_x_9760:
[----:B------:R-:W-:Y:S05]  /*18bc0*/  BSYNC.RECONVERGENT B1 ;  /* 0x0000000000017941 */ /* 0x000fea0003800200 */
.L_x_9759:
        /* <DEDUP_REMOVED lines=18> */
.L_x_9766:
        /* <DEDUP_REMOVED lines=13> */
.L_x_9768:
[----:B------:R-:W-:Y:S05]  /*18dc0*/  BSYNC.RECONVERGENT B2 ;  /* 0x0000000000027941 */ /* 0x000fea0003800200 */
.L_x_9767:
        /* <DEDUP_REMOVED lines=55> */
[----:B------:R-:W-:Y:S01]  /*19140*/  IMAD.MOV.U32 R137, RZ, RZ, RZ ;  /* 0x000000ffff897224 */ /* 0x000fe200078e00ff */
[----:B------:R-:W-:Y:S01]  /*19150*/  MOV R148, R164 ;  /* 0x000000a400947202 */ /* 0x000fe20000000f00 */
[----:B------:R-:W-:Y:S01]  /*19160*/  IMAD.WIDE.U32 R158, R158, -0x2daee0ad, RZ ;  /* 0xd2511f539e9e7825 */ /* 0x000fe200078e00ff */
[----:B------:R-:W-:-:S04]  /*19170*/  LOP3.LUT R146, R129, R138, R165, 0x96, !PT ;  /* 0x0000008a81927212 */ /* 0x000fc800078e96a5 */
[----:B------:R-:W-:Y:S02]  /*19180*/  LOP3.LUT R145, R145, R136, R159, 0x96, !PT ;  /* 0x0000008891917212 */ /* 0x000fe400078e969f */
[----:B------:R-:W-:-:S07]  /*19190*/  MOV R132, R158 ;  /* 0x0000009e00847202 */ /* 0x000fce0000000f00 */
.L_x_9765:
[----:B------:R-:W-:Y:S05]  /*191a0*/  BSYNC.RECONVERGENT B1 ;  /* 0x0000000000017941 */ /* 0x000fea0003800200 */
.L_x_9764:
        /* <DEDUP_REMOVED lines=23> */
.L_x_9771:
        /* <DEDUP_REMOVED lines=13> */
.L_x_9773:
[----:B------:R-:W-:Y:S05]  /*193f0*/  BSYNC.RECONVERGENT B2 ;  /* 0x0000000000027941 */ /* 0x000fea0003800200 */
.L_x_9772:
        /* <DEDUP_REMOVED lines=57> */
[----:B------:R-:W-:Y:S02]  /*19790*/  HFMA2 R138, -RZ, RZ, 0, 0 ;  /* 0x00000000ff8a7431 */ /* 0x000fe400000001ff */
[----:B------:R-:W-:Y:S01]  /*197a0*/  IMAD.MOV.U32 R148, RZ, RZ, R164 ;  /* 0x000000ffff947224 */ /* 0x000fe200078e00a4 */
[----:B------:R-:W-:Y:S01]  /*197b0*/  LOP3.LUT R145, R145, R136, R159, 0x96, !PT ;  /* 0x0000008891917212 */ /* 0x000fe200078e969f */
[----:B------:R-:W-:-:S07]  /*197c0*/  IMAD.MOV.U32 R132, RZ, RZ, R158 ;  /* 0x000000ffff847224 */ /* 0x000fce00078e009e */
.L_x_9770:
[----:B------:R-:W-:Y:S05]  /*197d0*/  BSYNC.RECONVERGENT B1 ;  /* 0x0000000000017941 */ /* 0x000fea0003800200 */
.L_x_9769:
        /* <DEDUP_REMOVED lines=18> */
.L_x_9776:
        /* <DEDUP_REMOVED lines=13> */
.L_x_9778:
[----:B------:R-:W-:Y:S05]  /*199d0*/  BSYNC.RECONVERGENT B2 ;  /* 0x0000000000027941 */ /* 0x000fea0003800200 */
.L_x_9777:
        /* <DEDUP_REMOVED lines=61> */
.L_x_9775:
[----:B------:R-:W-:Y:S05]  /*19db0*/  BSYNC.RECONVERGENT B1 ;  /* 0x0000000000017941 */ /* 0x000fea0003800200 */
.L_x_9774:
[----:B------:R-:W-:Y:S01]  /*19dc0*/  I2FP.F32.U32 R130, R136 ;  /* 0x0000008800827245 */ /* 0x000fe20000201000 */
[----:B------:R-:W-:Y:S01]  /*19dd0*/  HADD2.F32 R137, -RZ, R163.H0_H0 ;  /* 0x200000a3ff897230 */ /* 0x000fe20000004100 */
[----:B------:R-:W-:Y:S01]  /*19de0*/  BSSY.RECONVERGENT B1, `(.L_x_9779) ;  /* 0x0000060000017945 */ /* 0x000fe20003800200 */
[----:B------:R-:W-:Y:S02]  /*19df0*/  HFMA2 R138, -RZ, RZ, 0, 1.1920928955078125e-07 ;  /* 0x00000002ff8a7431 */ /* 0x000fe400000001ff */
        /* <DEDUP_REMOVED lines=19> */
.L_x_9781:
        /* <DEDUP_REMOVED lines=13> */
.L_x_9783:
[----:B------:R-:W-:Y:S05]  /*1a000*/  BSYNC.RECONVERGENT B2 ;  /* 0x0000000000027941 */ /* 0x000fea0003800200 */
.L_x_9782:
        /* <DEDUP_REMOVED lines=61> */
.L_x_9780:
[----:B------:R-:W-:Y:S05]  /*1a3e0*/  BSYNC.RECONVERGENT B1 ;  /* 0x0000000000017941 */ /* 0x000fea0003800200 */
.L_x_9779:
        /* <DEDUP_REMOVED lines=18> */
.L_x_9786:
        /* <DEDUP_REMOVED lines=15> */
.L_x_9788:
[----:B------:R-:W-:Y:S05]  /*1a600*/  BSYNC.RECONVERGENT B2 ;  /* 0x0000000000027941 */ /* 0x000fea0003800200 */
.L_x_9787:
        /* <DEDUP_REMOVED lines=54> */
[----:B------:R-:W-:Y:S01]  /*1a970*/  IMAD.MOV.U32 R137, RZ, RZ, R132 ;  /* 0x000000ffff897224 */ /* 0x000fe200078e0084 */
[----:B------:R-:W-:Y:S01]  /*1a980*/  MOV R148, R164 ;  /* 0x000000a400947202 */ /* 0x000fe20000000f00 */
[----:B------:R-:W-:Y:S01]  /*1a990*/  IMAD.WIDE.U32 R158, R158, -0x2daee0ad, RZ ;  /* 0xd2511f539e9e7825 */ /* 0x000fe200078e00ff */
[----:B------:R-:W-:-:S03]  /*1a9a0*/  LOP3.LUT R146, R131, R138, R165, 0x96, !PT ;  /* 0x0000008a83927212 */ /* 0x000fc600078e96a5 */
[----:B------:R-:W-:Y:S01]  /*1a9b0*/  IMAD.MOV.U32 R147, RZ, RZ, RZ ;  /* 0x000000ffff937224 */ /* 0x000fe200078e00ff */
[----:B------:R-:W-:Y:S02]  /*1a9c0*/  LOP3.LUT R145, R145, R136, R159, 0x96, !PT ;  /* 0x0000008891917212 */ /* 0x000fe400078e969f */
[----:B------:R-:W-:-:S07]  /*1a9d0*/  MOV R132, R158 ;  /* 0x0000009e00847202 */ /* 0x000fce0000000f00 */
.L_x_9785:
[----:B------:R-:W-:Y:S05]  /*1a9e0*/  BSYNC.RECONVERGENT B1 ;  /* 0x0000000000017941 */ /* 0x000fea0003800200 */
.L_x_9784:
        /* <DEDUP_REMOVED lines=11> */
.L_x_9708:
[----:B------:R-:W-:Y:S01]  /*1aaa0*/  ISETP.NE.AND P2, PT, R147, 0x1, PT ;  /* 0x000000019300780c */ /* 0x000fe20003f45270 */
[----:B------:R-:W-:Y:S01]  /*1aab0*/  BSSY.RECONVERGENT B1, `(.L_x_9790) ;  /* 0x0000059000017945 */ /* 0x000fe20003800200 */
[----:B--2---:R-:W-:Y:S02]  /*1aac0*/  HFMA2 R119, -RZ, RZ, 0, 1.1920928955078125e-07 ;  /* 0x00000002ff777431 */ /* 0x004fe400000001ff */
[----:B------:R-:W-:Y:S01]  /*1aad0*/  IMAD.MOV.U32 R116, RZ, RZ, R148 ;  /* 0x000000ffff747224 */ /* 0x000fe200078e0094 */
[----:B01----:R-:W-:-:S08]  /*1aae0*/  MOV R132, R159 ;  /* 0x0000009f00847202 */ /* 0x003fd00000000f00 */
        /* <DEDUP_REMOVED lines=11> */
.L_x_9792:
        /* <DEDUP_REMOVED lines=13> */
.L_x_9794:
[----:B------:R-:W-:Y:S05]  /*1ac70*/  BSYNC.RECONVERGENT B2 ;  /* 0x0000000000027941 */ /* 0x000fea0003800200 */
.L_x_9793:
        /* <DEDUP_REMOVED lines=56> */
[----:B------:R-:W-:Y:S01]  /*1b000*/  HFMA2 R119, -RZ, RZ, 0, 0 ;  /* 0x00000000ff777431 */ /* 0x000fe200000001ff */
[----:B------:R-:W-:Y:S02]  /*1b010*/  MOV R148, R118 ;  /* 0x0000007600947202 */ /* 0x000fe40000000f00 */
[----:B------:R-:W-:Y:S01]  /*1b020*/  LOP3.LUT R145, R145, R116, R133, 0x96, !PT ;  /* 0x0000007491917212 */ /* 0x000fe200078e9685 */
[----:B------:R-:W-:-:S07]  /*1b030*/  IMAD.MOV.U32 R116, RZ, RZ, R159 ;  /* 0x000000ffff747224 */ /* 0x000fce00078e009f */
.L_x_9791:
[----:B------:R-:W-:Y:S05]  /*1b040*/  BSYNC.RECONVERGENT B1 ;  /* 0x0000000000017941 */ /* 0x000fea0003800200 */
.L_x_9790:
        /* <DEDUP_REMOVED lines=8> */
[----:B------:R-:W-:-:S03]  /*1b0d0*/  MOV R134, 0x2 ;  /* 0x0000000200867802 */ /* 0x000fc60000000f00 */
[----:B0-----:R-:W-:Y:S01]  /*1b0e0*/  FSETP.LE.FTZ.AND P3, PT, R118, R133, PT ;  /* 0x000000857600720b */ /* 0x001fe20003f73000 */
        /* <DEDUP_REMOVED lines=11> */
.L_x_9797:
        /* <DEDUP_REMOVED lines=13> */
.L_x_9799:
[----:B------:R-:W-:Y:S05]  /*1b270*/  BSYNC.RECONVERGENT B2 ;  /* 0x0000000000027941 */ /* 0x000fea0003800200 */
.L_x_9798:
        /* <DEDUP_REMOVED lines=58> */
[----:B------:R-:W-:Y:S02]  /*1b620*/  HFMA2 R134, -RZ, RZ, 0, 0 ;  /* 0x00000000ff867431 */ /* 0x000fe400000001ff */
[----:B------:R-:W-:Y:S01]  /*1b630*/  IMAD.MOV.U32 R148, RZ, RZ, R136 ;  /* 0x000000ffff947224 */ /* 0x000fe200078e0088 */
[----:B------:R-:W-:-:S07]  /*1b640*/  LOP3.LUT R146, R119, R146, R137, 0x96, !PT ;  /* 0x0000009277927212 */ /* 0x000fce00078e9689 */
.L_x_9796:
[----:B------:R-:W-:Y:S05]  /*1b650*/  BSYNC.RECONVERGENT B1 ;  /* 0x0000000000017941 */ /* 0x000fea0003800200 */
.L_x_9795:
[----:B------:R-:W-:Y:S01]  /*1b660*/  I2FP.F32.U32 R119, R118 ;  /* 0x0000007600777245 */ /* 0x000fe20000201000 */
[----:B------:R-:W-:Y:S01]  /*1b670*/  BSSY.RECONVERGENT B1, `(.L_x_9800) ;  /* 0x000005d000017945 */ /* 0x000fe20003800200 */
[----:B------:R-:W-:Y:S01]  /*1b680*/  ISETP.NE.AND P2, PT, R134, 0x1, PT ;  /* 0x000000018600780c */ /* 0x000fe20003f45270 */
[----:B------:R-:W-:Y:S01]  /*1b690*/  HADD2.F32 R128, -RZ, R128.H1_H1 ;  /* 0x30000080ff807230 */ /* 0x000fe20000004100 */
[----:B------:R-:W-:Y:S01]  /*1b6a0*/  LOP3.LUT R172, R172, 0xfffffff7, RZ, 0xc0, !PT ;  /* 0xfffffff7acac7812 */ /* 0x000fe200078ec0ff */
[----:B------:R-:W-:Y:S01]  /*1b6b0*/  FFMA.FTZ R118, R119, R116, 1.1641532182693481445e-10 ;  /* 0x2f00000077767423 */ /* 0x000fe20000010074 */
[----:B------:R-:W-:-:S04]  /*1b6c0*/  IMAD.MOV.U32 R135, RZ, RZ, 0x2 ;  /* 0x00000002ff877424 */ /* 0x000fc800078e00ff */
[----:B------:R-:W-:Y:S02]  /*1b6d0*/  FSETP.LE.FTZ.AND P3, PT, R118, R133, PT ;  /* 0x000000857600720b */ /* 0x000fe40003f73000 */
        /* <DEDUP_REMOVED lines=11> */
.L_x_9802:
        /* <DEDUP_REMOVED lines=13> */
.L_x_9804:
[----:B------:R-:W-:Y:S05]  /*1b860*/  BSYNC.RECONVERGENT B2 ;  /* 0x0000000000027941 */ /* 0x000fea0003800200 */
.L_x_9803:
        /* <DEDUP_REMOVED lines=61> */
.L_x_9801:
[----:B------:R-:W-:Y:S05]  /*1bc40*/  BSYNC.RECONVERGENT B1 ;  /* 0x0000000000017941 */ /* 0x000fea0003800200 */
.L_x_9800:
[----:B------:R-:W-:Y:S01]  /*1bc50*/  I2FP.F32.U32 R119, R118 ;  /* 0x0000007600777245 */ /* 0x000fe20000201000 */
[----:B------:R-:W-:Y:S01]  /*1bc60*/  BSSY.RECONVERGENT B1, `(.L_x_9805) ;  /* 0x000005d000017945 */ /* 0x000fe20003800200 */
[----:B------:R-:W-:Y:S01]  /*1bc70*/  ISETP.NE.AND P2, PT, R135, 0x1, PT ;  /* 0x000000018700780c */ /* 0x000fe20003f45270 */
[----:B------:R-:W-:Y:S01]  /*1bc80*/  HFMA2 R136, -RZ, RZ, 0, 1.1920928955078125e-07 ;  /* 0x00000002ff887431 */ /* 0x000fe200000001ff */
[----:B------:R-:W-:Y:S01]  /*1bc90*/  LOP3.LUT R172, R172, 0xfffffffb, RZ, 0xc0, !PT ;  /* 0xfffffffbacac7812 */ /* 0x000fe200078ec0ff */
[----:B------:R-:W-:Y:S01]  /*1bca0*/  FFMA.FTZ R134, R119, R116, 1.1641532182693481445e-10 ;  /* 0x2f00000077867423 */ /* 0x000fe20000010074 */
[----:B------:R-:W-:Y:S02]  /*1bcb0*/  HADD2.F32 R118, -RZ, R129.H0_H0 ;  /* 0x20000081ff767230 */ /* 0x000fe40000004100 */
        /* <DEDUP_REMOVED lines=12> */
.L_x_9807:
        /* <DEDUP_REMOVED lines=13> */
.L_x_9809:
[----:B------:R-:W-:Y:S05]  /*1be50*/  BSYNC.RECONVERGENT B2 ;  /* 0x0000000000027941 */ /* 0x000fea0003800200 */
.L_x_9808:
        /* <DEDUP_REMOVED lines=61> */
.L_x_9806:
[----:B------:R-:W-:Y:S05]  /*1c230*/  BSYNC.RECONVERGENT B1 ;  /* 0x0000000000017941 */ /* 0x000fea0003800200 */
.L_x_9805:
        /* <DEDUP_REMOVED lines=19> */
.L_x_9812:
        /* <DEDUP_REMOVED lines=13> */
.L_x_9814:
[----:B------:R-:W-:Y:S05]  /*1c440*/  BSYNC.RECONVERGENT B2 ;  /* 0x0000000000027941 */ /* 0x000fea0003800200 */
.L_x_9813:
        /* <DEDUP_REMOVED lines=61> */
.L_x_9811:
[----:B------:R-:W-:Y:S05]  /*1c820*/  BSYNC.RECONVERGENT B1 ;  /* 0x0000000000017941 */ /* 0x000fea0003800200 */
.L_x_9810:
[----:B------:R-:W-:Y:S01]  /*1c830*/  ISETP.NE.AND P3, PT, R137, 0x1, PT ;  /* 0x000000018900780c */ /* 0x000fe20003f65270 */
[----:B------:R-:W-:Y:S01]  /*1c840*/  BSSY.RECONVERGENT B1, `(.L_x_9815) ;  /* 0x000005b000017945 */ /* 0x000fe20003800200 */
[----:B------:R-:W-:Y:S01]  /*1c850*/  I2FP.F32.U32 R119, R119 ;  /* 0x0000007700777245 */ /* 0x000fe20000201000 */
[----:B------:R-:W-:Y:S02]  /*1c860*/  HFMA2 R136, -RZ, RZ, 0, 1.1920928955078125e-07 ;  /* 0x00000002ff887431 */ /* 0x000fe400000001ff */
        /* <DEDUP_REMOVED lines=13> */
.L_x_9817:
        /* <DEDUP_REMOVED lines=13> */
.L_x_9819:
[----:B------:R-:W-:Y:S05]  /*1ca10*/  BSYNC.RECONVERGENT B2 ;  /* 0x0000000000027941 */ /* 0x000fea0003800200 */
.L_x_9818:
        /* <DEDUP_REMOVED lines=61> */
.L_x_9816:
[----:B------:R-:W-:Y:S05]  /*1cdf0*/  BSYNC.RECONVERGENT B1 ;  /* 0x0000000000017941 */ /* 0x000fea0003800200 */
.L_x_9815:
        /* <DEDUP_REMOVED lines=17> */
.L_x_9822:
        /* <DEDUP_REMOVED lines=13> */
.L_x_9824:
[----:B------:R-:W-:Y:S05]  /*1cfe0*/  BSYNC.RECONVERGENT B2 ;  /* 0x0000000000027941 */ /* 0x000fea0003800200 */
.L_x_9823:
        /* <DEDUP_REMOVED lines=61> */
.L_x_9821:
[----:B------:R-:W-:Y:S05]  /*1d3c0*/  BSYNC.RECONVERGENT B1 ;  /* 0x0000000000017941 */ /* 0x000fea0003800200 */
.L_x_9820:
[----:B------:R-:W-:Y:S01]  /*1d3d0*/  ISETP.NE.AND P5, PT, R137, 0x1, PT ;  /* 0x000000018900780c */ /* 0x000fe20003fa5270 */
[----:B------:R-:W-:Y:S01]  /*1d3e0*/  BSSY.RECONVERGENT B1, `(.L_x_9825) ;  /* 0x000005b000017945 */ /* 0x000fe20003800200 */
[----:B------:R-:W-:Y:S01]  /*1d3f0*/  I2FP.F32.U32 R135, R135 ;  /* 0x0000008700877245 */ /* 0x000fe20000201000 */
[----:B------:R-:W-:Y:S02]  /*1d400*/  HFMA2 R147, -RZ, RZ, 0, 1.1920928955078125e-07 ;  /* 0x00000002ff937431 */ /* 0x000fe400000001ff */
[----:B------:R-:W-:Y:S02]  /*1d410*/  HADD2.F32 R159, -RZ, R131.H0_H0 ;  /* 0x20000083ff9f7230 */ /* 0x000fe40000004100 */
        /* <DEDUP_REMOVED lines=12> */
.L_x_9827:
        /* <DEDUP_REMOVED lines=13> */
.L_x_9829:
[----:B------:R-:W-:Y:S05]  /*1d5b0*/  BSYNC.RECONVERGENT B2 ;  /* 0x0000000000027941 */ /* 0x000fea0003800200 */
.L_x_9828:
        /* <DEDUP_REMOVED lines=61> */
.L_x_9826:
[----:B------:R-:W-:Y:S05]  /*1d990*/  BSYNC.RECONVERGENT B1 ;  /* 0x0000000000017941 */ /* 0x000fea0003800200 */
.L_x_9825:
        /* <DEDUP_REMOVED lines=37> */
.L_x_9789:
        /* <DEDUP_REMOVED lines=45> */
.L_x_9707:
[----:B------:R-:W-:Y:S05]  /*1dec0*/  BSYNC.RECONVERGENT B0 ;  /* 0x0000000000007941 */ /* 0x000fea0003800200 */
.L_x_9706:
        /* <DEDUP_REMOVED lines=112> */
.L_x_9831:
[----:B------:R-:W-:Y:S05]  /*1e5d0*/  BSYNC.RECONVERGENT B0 ;  /* 0x0000000000007941 */ /* 0x000fea0003800200 */
.L_x_9830:
        /* <DEDUP_REMOVED lines=12> */
.L_x_9833:
[----:B------:R-:W-:Y:S05]  /*1e6a0*/  BSYNC.RECONVERGENT B0 ;  /* 0x0000000000007941 */ /* 0x000fea0003800200 */
.L_x_9832:
        /* <DEDUP_REMOVED lines=99> */
.L_x_9835:
[----:B------:R-:W-:Y:S05]  /*1ece0*/  BSYNC.RECONVERGENT B0 ;  /* 0x0000000000007941 */ /* 0x000fea0003800200 */
.L_x_9834:
        /* <DEDUP_REMOVED lines=50> */
.L_x_9837:
[----:B------:R-:W-:Y:S05]  /*1f010*/  BSYNC.RECONVERGENT B0 ;  /* 0x0000000000007941 */ /* 0x000fea0003800200 */
.L_x_9836:
        /* <DEDUP_REMOVED lines=27> */
[----:B------:R-:W-:Y:S01]  /*1f1d0*/  F2FP.F16.F32.PACK_AB R132, R133, R132 ;  /* 0x000000848584723e */ /* 0x000fe200000000ff */
[----:B0-----:R-:W-:Y:S01]  /*1f1e0*/  IMAD.WIDE.U32 R164, R157, 0x10, R164 ;  /* 0x000000109da47825 */ /* 0x001fe200078e00a4 */
[----:B------:R-:W-:-:S03]  /*1f1f0*/  F2FP.F16.F32.PACK_AB R133, R137, R134 ;  /* 0x000000868985723e */ /* 0x000fc600000000ff */
[----:B------:R-:W-:Y:S01]  /*1f200*/  FFMA.FTZ R137, R139, R26, R6 ;  /* 0x0000001a8b897223 */ /* 0x000fe20000010006 */
[----:B------:R-:W-:Y:S01]  /*1f210*/  F2FP.F16.F32.PACK_AB R134, R169, R136 ;  /* 0x00000088a986723e */ /* 0x000fe200000000ff */
[----:B------:R-:W-:Y:S01]  /*1f220*/  FFMA.FTZ R136, R135, R24, R4 ;  /* 0x0000001887887223 */ /* 0x000fe20000010004 */
[----:B------:R-:W-:Y:S01]  /*1f230*/  FFMA.FTZ R135, R179, R30, R18 ;  /* 0x0000001eb3877223 */ /* 0x000fe20000010012 */
[----:B------:R-:W-:Y:S01]  /*1f240*/  FFMA.FTZ R178, R168, R31, R19 ;  /* 0x0000001fa8b27223 */ /* 0x000fe20000010013 */
[----:B-1----:R-:W-:-:S04]  /*1f250*/  IMAD.WIDE.U32 R166, R157, 0x10, R166 ;  /* 0x000000109da67825 */ /* 0x002fc800078e00a6 */
[----:B------:R-:W-:Y:S01]  /*1f260*/  FFMA.FTZ R175, R175, R20, R8 ;  /* 0x00000014afaf7223 */ /* 0x000fe20000010008 */
[----:B------:R-:W-:Y:S01]  /*1f270*/  FFMA.FTZ R139, R179, R22, R10 ;  /* 0x00000016b38b7223 */ /* 0x000fe2000001000a */
[----:B------:R-:W-:Y:S01]  /*1f280*/  FFMA.FTZ R168, R168, R23, R11 ;  /* 0x00000017a8a87223 */ /* 0x000fe2000001000b */
[----:B------:R-:W-:Y:S01]  /*1f290*/  FFMA.FTZ R176, R176, R21, R9 ;  /* 0x00000015b0b07223 */ /* 0x000fe20000010009 */
[----:B------:R-:W-:Y:S01]  /*1f2a0*/  FFMA.FTZ R174, R174, R27, R7 ;  /* 0x0000001baeae7223 */ /* 0x000fe20000010007 */
[----:B------:R-:W-:Y:S01]  /*1f2b0*/  FFMA.FTZ R157, R138, R25, R5 ;  /* 0x000000198a9d7223 */ /* 0x000fe20000010005 */
[----:B------:R-:W-:Y:S02]  /*1f2c0*/  F2FP.F16.F32.PACK_AB R135, R178, R135 ;  /* 0x00000087b287723e */ /* 0x000fe400000000ff */
[----:B------:R-:W-:Y:S02]  /*1f2d0*/  F2FP.F16.F32.PACK_AB R139, R168, R139 ;  /* 0x0000008ba88b723e */ /* 0x000fe400000000ff */
[----:B------:R-:W-:Y:S01]  /*1f2e0*/  F2FP.F16.F32.PACK_AB R138, R176, R175 ;  /* 0x000000afb08a723e */ /* 0x000fe200000000ff */
[----:B------:R3:W-:Y:S01]  /*1f2f0*/  STG.E.128 desc[UR6][R164.64], R132 ;  /* 0x00000084a4007986 */ /* 0x0007e2000c101d06 */
[----:B------:R-:W-:-:S02]  /*1f300*/  F2FP.F16.F32.PACK_AB R137, R174, R137 ;  /* 0x00000089ae89723e */ /* 0x000fc400000000ff */
[----:B------:R-:W-:-:S05]  /*1f310*/  F2FP.F16.F32.PACK_AB R136, R157, R136 ;  /* 0x000000889d88723e */ /* 0x000fca00000000ff */
[----:B------:R3:W-:Y:S02]  /*1f320*/  STG.E.128 desc[UR6][R166.64], R136 ;  /* 0x00000088a6007986 */ /* 0x0007e4000c101d06 */
.L_x_9839:
[----:B------:R-:W-:Y:S05]  /*1f330*/  BSYNC.RECONVERGENT B0 ;  /* 0x0000000000007941 */ /* 0x000fea0003800200 */
.L_x_9838:
[----:B0123--:R-:W0:Y:S01]  /*1f340*/  LDC.64 R132, c[0x0][0x380] ;  /* 0x0000e000ff847b82 */ /* 0x00fe220000000a00 */
[----:B------:R-:W-:Y:S01]  /*1f350*/  UPLOP3.LUT UP1, UPT, UPT, UPT, UP1, 0x40, 0x4 ;  /* 0x000000000004789c */ /* 0x000fe20003f2e810 */
[----:B0-----:R-:W-:-:S04]  /*1f360*/  IADD3 R140, PT, PT, R140, R132, RZ ;  /* 0x000000848c8c7210 */ /* 0x001fc80007ffe0ff */
[----:B------:R-:W-:-:S13]  /*1f370*/  ISETP.GE.AND P0, PT, R140, R133, PT ;  /* 0x000000858c00720c */ /* 0x000fda0003f06270 */
[----:B------:R-:W-:Y:S05]  /*1f380*/  @!P0 BRA `(.L_x_9840) ;  /* 0xfffffe2400788947 */ /* 0x000fea000383ffff */
[----:B------:R-:W-:Y:S05]  /*1f390*/  EXIT ;  /* 0x000000000000794d */ /* 0x000fea0003800000 */
.L_x_9841:
        /* <DEDUP_REMOVED lines=14> */
.L_x_13624:


//--------------------- .text._ZN10layer_norm31ln_parallel_residual_fwd_kernelINS_13Kernel_traitsIf6__halffS2_fjLj3072ELj1ELj1ELj4ELj16ENS_18Kernel_traits_baseILj3072EfS2_fS2_fjLj128EEEEELb1ELb0ELb1EEEvNS_9FwdParamsE --------------------------
	.section	.text._ZN10layer_norm31ln_parallel_residual_fwd_kernelINS_13Kernel_traitsIf6__halffS2_fjLj3072ELj1ELj1ELj4ELj16ENS_18Kernel_traits_baseILj3072EfS2_fS2_fjLj128EEEEELb1ELb0ELb1EEEvNS_9FwdParamsE,"ax",@progbits
	.align	128
        .global         _ZN10layer_norm31ln_parallel_residual_fwd_kernelINS_13Kernel_traitsIf6__halffS2_fjLj3072ELj1ELj1ELj4ELj16ENS_18Kernel_traits_baseILj3072EfS2_fS2_fjLj128EEEEELb1ELb0ELb1EEEvNS_9FwdParamsE
        .type           _ZN10layer_norm31ln_parallel_residual_fwd_kernelINS_13Kernel_traitsIf6__halffS2_fjLj3072ELj1ELj1ELj4ELj16ENS_18Kernel_traits_baseILj3072EfS2_fS2_fjLj128EEEEELb1ELb0ELb1EEEvNS_9FwdParamsE,@function
        .size           _ZN10layer_norm31ln_parallel_residual_fwd_kernelINS_13Kernel_traitsIf6__halffS2_fjLj3072ELj1ELj1ELj4ELj16ENS_18Kernel_traits_baseILj3072EfS2_fS2_fjLj128EEEEELb1ELb0ELb1EEEvNS_9FwdParamsE,(.L_x_13625 - _ZN10layer_norm31ln_parallel_residual_fwd_kernelINS_13Kernel_traitsIf6__halffS2_fjLj3072ELj1ELj1ELj4ELj16ENS_18Kernel_traits_baseILj3072EfS2_fS2_fjLj128EEEEELb1ELb0ELb1EEEvNS_9FwdParamsE)
        .other          _ZN10layer_norm31ln_parallel_residual_fwd_kernelINS_13Kernel_traitsIf6__halffS2_fjLj3072ELj1ELj1ELj4ELj16ENS_18Kernel_traits_baseILj3072EfS2_fS2_fjLj128EEEEELb1ELb0ELb1EEEvNS_9FwdParamsE,@"STO_CUDA_ENTRY STV_DEFAULT"
_ZN10layer_norm31ln_parallel_residual_fwd_kernelINS_13Kernel_traitsIf6__halffS2_fjLj3072ELj1ELj1ELj4ELj16ENS_18Kernel_traits_baseILj3072EfS2_fS2_fjLj128EEEEELb1ELb0ELb1EEEvNS_9FwdParamsE:
.text._ZN10layer_norm31ln_parallel_residual_fwd_kernelINS_13Kernel_traitsIf6__halffS2_fjLj3072ELj1ELj1ELj4ELj16ENS_18Kernel_traits_baseILj3072EfS2_fS2_fjLj128EEEEELb1ELb0ELb1EEEvNS_9FwdParamsE:
        /* <DEDUP_REMOVED lines=86> */
.L_x_9843:
        /* <DEDUP_REMOVED lines=25> */
.L_x_9842:
        /* <DEDUP_REMOVED lines=37> */
.L_x_9845:
        /* <DEDUP_REMOVED lines=36> */
.L_x_9844:
        /* <DEDUP_REMOVED lines=82> */
.L_x_10075:
        /* <DEDUP_REMOVED lines=19> */
[----:B------:R-:W-:Y:S01]  /*11d0*/  HFMA2 R159, -RZ, RZ, 0.1171875, 0 ;  /* 0x2f800000ff9f7431 */ /* 0x000fe200000001ff */
        /* <DEDUP_REMOVED lines=27> */
.L_x_9848:
        /* <DEDUP_REMOVED lines=12> */
.L_x_9849:
        /* <DEDUP_REMOVED lines=50> */
.L_x_9847:
[----:B------:R-:W-:Y:S01]  /*1770*/  ISETP.NE.AND P0, PT, R19, 0x1, PT ;  /* 0x000000011300780c */ /* 0x000fe20003f05270 */
[----:B------:R-:W-:Y:S01]  /*1780*/  HFMA2 R21, -RZ, RZ, 0, 1.1920928955078125e-07 ;  /* 0x00000002ff157431 */ /* 0x000fe200000001ff */
[----:B------:R-:W-:Y:S01]  /*1790*/  I2FP.F32.U32 R18, R17 ;  /* 0x0000001100127245 */ /* 0x000fe20000201000 */
[----:B------:R-:W-:-:S04]  /*17a0*/  IMAD.MOV.U32 R17, RZ, RZ, R8 ;  /* 0x000000ffff117224 */ /* 0x000fc800078e0008 */
[----:B------:R-:W-:-:S05]  /*17b0*/  FFMA.FTZ R18, R18, R159, 1.1641532182693481445e-10 ;  /* 0x2f00000012127423 */ /* 0x000fca000001009f */
[----:B------:R-:W-:Y:S01]  /*17c0*/  FSETP.LE.FTZ.AND P2, PT, R18, UR4, PT ;  /* 0x0000000412007c0b */ /* 0x000fe2000bf53000 */
[----:B-----5:R-:W-:-:S03]  /*17d0*/  HADD2.F32 R18, -RZ, R12.H0_H0 ;  /* 0x2000000cff127230 */ /* 0x020fc60000004100 */
        /* <DEDUP_REMOVED lines=10> */
.L_x_9851:
        /* <DEDUP_REMOVED lines=12> */
.L_x_9852:
        /* <DEDUP_REMOVED lines=50> */
.L_x_9850:
        /* <DEDUP_REMOVED lines=17> */
.L_x_9854:
        /* <DEDUP_REMOVED lines=12> */
.L_x_9855:
        /* <DEDUP_REMOVED lines=50> */
.L_x_9853:
        /* <DEDUP_REMOVED lines=17> */
.L_x_9857:
        /* <DEDUP_REMOVED lines=12> */
.L_x_9858:
        /* <DEDUP_REMOVED lines=50> */
.L_x_9856:
        /* <DEDUP_REMOVED lines=16> */
.L_x_9860:
        /* <DEDUP_REMOVED lines=12> */
.L_x_9861:
        /* <DEDUP_REMOVED lines=50> */
.L_x_9859:
[----:B------:R-:W-:Y:S01]  /*2b20*/  ISETP.NE.AND P0, PT, R24, 0x1, PT ;  /* 0x000000011800780c */ /* 0x000fe20003f05270 */
[----:B------:R-:W-:Y:S01]  /*2b30*/  IMAD.MOV.U32 R25, RZ, RZ, 0x2 ;  /* 0x00000002ff197424 */ /* 0x000fe200078e00ff */
[----:B------:R-:W-:Y:S01]  /*2b40*/  I2FP.F32.U32 R22, R21 ;  /* 0x0000001500167245 */ /* 0x000fe20000201000 */
[----:B------:R-:W-:Y:S01]  /*2b50*/  HADD2.F32 R21, -RZ, R14.H0_H0 ;  /* 0x2000000eff157230 */ /* 0x000fe20000004100 */
        /* <DEDUP_REMOVED lines=12> */
.L_x_9863:
        /* <DEDUP_REMOVED lines=12> */
.L_x_9864:
        /* <DEDUP_REMOVED lines=50> */
.L_x_9862:
        /* <DEDUP_REMOVED lines=16> */
.L_x_9866:
        /* <DEDUP_REMOVED lines=12> */
.L_x_9867:
        /* <DEDUP_REMOVED lines=50> */
.L_x_9865:
[----:B------:R-:W-:Y:S01]  /*34e0*/  ISETP.NE.AND P5, PT, R24, 0x1, PT ;  /* 0x000000011800780c */ /* 0x000fe20003fa5270 */
[----:B------:R-:W-:Y:S01]  /*34f0*/  HFMA2 R138, -RZ, RZ, 0, 1.1920928955078125e-07 ;  /* 0x00000002ff8a7431 */ /* 0x000fe200000001ff */
[----:B------:R-:W-:Y:S01]  /*3500*/  I2FP.F32.U32 R22, R23 ;  /* 0x0000001700167245 */ /* 0x000fe20000201000 */
[----:B------:R-:W-:-:S04]  /*3510*/  IMAD.MOV.U32 R25, RZ, RZ, R8 ;  /* 0x000000ffff197224 */ /* 0x000fc800078e0008 */
[----:B------:R-:W-:Y:S01]  /*3520*/  FFMA.FTZ R23, R22, R159, 1.1641532182693481445e-10 ;  /* 0x2f00000016177423 */ /* 0x000fe2000001009f */
[----:B------:R-:W-:-:S04]  /*3530*/  HADD2.F32 R22, -RZ, R15.H0_H0 ;  /* 0x2000000fff167230 */ /* 0x000fc80000004100 */
        /* <DEDUP_REMOVED lines=10> */
.L_x_9869:
        /* <DEDUP_REMOVED lines=12> */
.L_x_9870:
        /* <DEDUP_REMOVED lines=50> */
.L_x_9868:
[----:B------:R-:W-:Y:S01]  /*39c0*/  FMUL.FTZ R22, R22, UR5 ;  /* 0x0000000516167c20 */ /* 0x000fe20008410000 */
[----:B------:R-:W-:Y:S01]  /*39d0*/  P2R R132, PR, RZ, 0x2 ;  /* 0x00000002ff847803 */ /* 0x000fe20000000000 */
[----:B------:R-:W-:Y:S01]  /*39e0*/  FMUL.FTZ R20, R20, UR5 ;  /* 0x0000000514147c20 */ /* 0x000fe20008410000 */
[----:B------:R-:W-:Y:S01]  /*39f0*/  I2FP.F32.U32 R24, R25 ;  /* 0x0000001900187245 */ /* 0x000fe20000201000 */
[----:B------:R-:W-:Y:S01]  /*3a00*/  HADD2.F32 R23, -RZ, R15.H1_H1 ;  /* 0x3000000fff177230 */ /* 0x000fe20000004100 */
[----:B------:R-:W-:Y:S01]  /*3a10*/  ISETP.NE.AND P1, PT, R12, RZ, PT ;  /* 0x000000ff0c00720c */ /* 0x000fe20003f25270 */
[----:B------:R-:W-:Y:S01]  /*3a20*/  FMUL.FTZ R18, R18, UR5 ;  /* 0x0000000512127c20 */ /* 0x000fe20008410000 */
[----:B------:R-:W-:Y:S01]  /*3a30*/  FSEL R26, R22, RZ, P4 ;  /* 0x000000ff161a7208 */ /* 0x000fe20002000000 */
        /* <DEDUP_REMOVED lines=26> */
[----:B------:R-:W-:Y:S08]  /*3be0*/  BRA `(.L_x_9871) ;  /* 0x0000004800e07947 */ /* 0x000ff00003800000 */
.L_x_9846:
        /* <DEDUP_REMOVED lines=22> */
.L_x_9873:
        /* <DEDUP_REMOVED lines=12> */
.L_x_9874:
        /* <DEDUP_REMOVED lines=43> */
.L_x_9872:
[----:B------:R-:W-:Y:S01]  /*40c0*/  ISETP.NE.AND P0, PT, R11, 0x1, PT ;  /* 0x000000010b00780c */ /* 0x000fe20003f05270 */
[----:B------:R-:W-:Y:S01]  /*40d0*/  IMAD.MOV.U32 R17, RZ, RZ, 0x2 ;  /* 0x00000002ff117424 */ /* 0x000fe200078e00ff */
[----:B------:R-:W-:Y:S01]  /*40e0*/  I2FP.F32.U32 R10, R9 ;  /* 0x00000009000a7245 */ /* 0x000fe20000201000 */
[----:B-----5:R-:W-:-:S04]  /*40f0*/  HADD2.F32 R9, -RZ, R12.H0_H0 ;  /* 0x2000000cff097230 */ /* 0x020fc80000004100 */
        /* <DEDUP_REMOVED lines=14> */
.L_x_9876:
        /* <DEDUP_REMOVED lines=12> */
.L_x_9877:
        /* <DEDUP_REMOVED lines=43> */
.L_x_9875:
[----:B------:R-:W-:Y:S01]  /*4550*/  I2FP.F32.U32 R10, R10 ;  /* 0x0000000a000a7245 */ /* 0x000fe20000201000 */
[----:B------:R-:W-:Y:S01]  /*4560*/  HADD2.F32 R11, -RZ, R36.H0_H0 ;  /* 0x20000024ff0b7230 */ /* 0x000fe20000004100 */
        /* <DEDUP_REMOVED lines=20> */
.L_x_9879:
        /* <DEDUP_REMOVED lines=12> */
.L_x_9880:
        /* <DEDUP_REMOVED lines=43> */
.L_x_9878:
[----:B------:R-:W-:Y:S02]  /*4a20*/  ISETP.NE.AND P0, PT, R11, 0x1, PT ;  /* 0x000000010b00780c */ /* 0x000fe40003f05270 */
[----:B------:R-:W-:Y:S01]  /*4a30*/  I2FP.F32.U32 R10, R9 ;  /* 0x00000009000a7245 */ /* 0x000fe20000201000 */
[----:B------:R-:W-:Y:S02]  /*4a40*/  HADD2.F32 R9, -RZ, R12.H1_H1 ;  /* 0x3000000cff097230 */ /* 0x000fe40000004100 */
[----:B------:R-:W-:Y:S02]  /*4a50*/  IMAD.MOV.U32 R12, RZ, RZ, 0x2 ;  /* 0x00000002ff0c7424 */ /* 0x000fe400078e00ff */
        /* <DEDUP_REMOVED lines=14> */
.L_x_9882:
        /* <DEDUP_REMOVED lines=12> */
.L_x_9883:
        /* <DEDUP_REMOVED lines=43> */
.L_x_9881:
[----:B------:R-:W-:Y:S01]  /*4eb0*/  I2FP.F32.U32 R10, R10 ;  /* 0x0000000a000a7245 */ /* 0x000fe20000201000 */
[----:B------:R-:W-:Y:S01]  /*4ec0*/  HADD2.F32 R11, -RZ, R36.H1_H1 ;  /* 0x30000024ff0b7230 */ /* 0x000fe20000004100 */
[----:B------:R-:W-:-:S03]  /*4ed0*/  ISETP.NE.AND P2, PT, R12, 0x1, PT ;  /* 0x000000010c00780c */ /* 0x000fc60003f45270 */
[----:B------:R-:W-:Y:S01]  /*4ee0*/  FFMA.FTZ R10, R10, R159, 1.1641532182693481445e-10 ;  /* 0x2f0000000a0a7423 */ /* 0x000fe2000001009f */
[----:B------:R-:W-:-:S04]  /*4ef0*/  FMUL.FTZ R11, R11, UR5 ;  /* 0x000000050b0b7c20 */ /* 0x000fc80008410000 */
[----:B------:R-:W-:Y:S02]  /*4f00*/  FSETP.GTU.FTZ.AND P0, PT, R10, UR4, PT ;  /* 0x000000040a007c0b */ /* 0x000fe4000bf1c000 */
[----:B------:R-:W-:Y:S01]  /*4f10*/  FSEL R10, R9, RZ, P3 ;  /* 0x000000ff090a7208 */ /* 0x000fe20001800000 */
[----:B------:R-:W-:Y:S01]  /*4f20*/  IMAD.MOV.U32 R9, RZ, RZ, R8 ;  /* 0x000000ffff097224 */ /* 0x000fe200078e0008 */
        /* <DEDUP_REMOVED lines=14> */
.L_x_9885:
        /* <DEDUP_REMOVED lines=12> */
.L_x_9886:
        /* <DEDUP_REMOVED lines=43> */
.L_x_9884:
        /* <DEDUP_REMOVED lines=18> */
.L_x_9888:
        /* <DEDUP_REMOVED lines=12> */
.L_x_9889:
        /* <DEDUP_REMOVED lines=43> */
.L_x_9887:
[----:B------:R-:W-:Y:S01]  /*5810*/  I2FP.F32.U32 R10, R10 ;  /* 0x0000000a000a7245 */ /* 0x000fe20000201000 */
[----:B------:R-:W-:Y:S01]  /*5820*/  HADD2.F32 R11, -RZ, R37.H0_H0 ;  /* 0x20000025ff0b7230 */ /* 0x000fe20000004100 */
        /* <DEDUP_REMOVED lines=20> */
.L_x_9891:
        /* <DEDUP_REMOVED lines=12> */
.L_x_9892:
        /* <DEDUP_REMOVED lines=43> */
.L_x_9890:
[----:B------:R-:W-:Y:S02]  /*5ce0*/  ISETP.NE.AND P0, PT, R11, 0x1, PT ;  /* 0x000000010b00780c */ /* 0x000fe40003f05270 */
[----:B------:R-:W-:Y:S01]  /*5cf0*/  I2FP.F32.U32 R10, R9 ;  /* 0x00000009000a7245 */ /* 0x000fe20000201000 */
[----:B------:R-:W-:Y:S02]  /*5d00*/  HADD2.F32 R9, -RZ, R13.H1_H1 ;  /* 0x3000000dff097230 */ /* 0x000fe40000004100 */
[----:B------:R-:W-:Y:S02]  /*5d10*/  IMAD.MOV.U32 R13, RZ, RZ, 0x2 ;  /* 0x00000002ff0d7424 */ /* 0x000fe400078e00ff */
[----:B------:R-:W-:Y:S01]  /*5d20*/  FFMA.FTZ R10, R10, R159, 1.1641532182693481445e-10 ;  /* 0x2f0000000a0a7423 */ /* 0x000fe2000001009f */
[----:B------:R-:W-:-:S04]  /*5d30*/  FMUL.FTZ R9, R9, UR5 ;  /* 0x0000000509097c20 */ /* 0x000fc80008410000 */
        /* <DEDUP_REMOVED lines=11> */
.L_x_9894:
        /* <DEDUP_REMOVED lines=12> */
.L_x_9895:
        /* <DEDUP_REMOVED lines=43> */
.L_x_9893:
        /* <DEDUP_REMOVED lines=22> */
.L_x_9897:
        /* <DEDUP_REMOVED lines=12> */
.L_x_9898:
        /* <DEDUP_REMOVED lines=43> */
.L_x_9896:
        /* <DEDUP_REMOVED lines=17> */
.L_x_9900:
        /* <DEDUP_REMOVED lines=12> */
.L_x_9901:
        /* <DEDUP_REMOVED lines=43> */
.L_x_9899:
[----:B------:R-:W-:Y:S01]  /*6ab0*/  I2FP.F32.U32 R10, R10 ;  /* 0x0000000a000a7245 */ /* 0x000fe20000201000 */
[----:B------:R-:W-:Y:S01]  /*6ac0*/  HADD2.F32 R11, -RZ, R38.H0_H0 ;  /* 0x20000026ff0b7230 */ /* 0x000fe20000004100 */
[----:B------:R-:W-:Y:S01]  /*6ad0*/  FSEL R24, R9, RZ, P3 ;  /* 0x000000ff09187208 */ /* 0x000fe20001800000 */
[----:B------:R-:W-:Y:S02]  /*6ae0*/  IMAD.MOV.U32 R18, RZ, RZ, 0x2 ;  /* 0x00000002ff127424 */ /* 0x000fe400078e00ff */
        /* <DEDUP_REMOVED lines=18> */
.L_x_9903:
        /* <DEDUP_REMOVED lines=12> */
.L_x_9904:
        /* <DEDUP_REMOVED lines=43> */
.L_x_9902:
[----:B------:R-:W-:Y:S01]  /*6f80*/  ISETP.NE.AND P4, PT, R18, 0x1, PT ;  /* 0x000000011200780c */ /* 0x000fe20003f85270 */
[----:B------:R-:W-:Y:S01]  /*6f90*/  HFMA2 R13, -RZ, RZ, 0, 1.1920928955078125e-07 ;  /* 0x00000002ff0d7431 */ /* 0x000fe200000001ff */
[----:B------:R-:W-:Y:S01]  /*6fa0*/  I2FP.F32.U32 R10, R9 ;  /* 0x00000009000a7245 */ /* 0x000fe20000201000 */
[----:B------:R-:W-:Y:S02]  /*6fb0*/  HADD2.F32 R9, -RZ, R14.H1_H1 ;  /* 0x3000000eff097230 */ /* 0x000fe40000004100 */
        /* <DEDUP_REMOVED lines=13> */
.L_x_9906:
        /* <DEDUP_REMOVED lines=12> */
.L_x_9907:
        /* <DEDUP_REMOVED lines=43> */
.L_x_9905:
[----:B------:R-:W-:Y:S01]  /*7400*/  I2FP.F32.U32 R10, R11 ;  /* 0x0000000b000a7245 */ /* 0x000fe20000201000 */
[----:B------:R-:W-:Y:S02]  /*7410*/  HADD2.F32 R11, -RZ, R38.H1_H1 ;  /* 0x30000026ff0b7230 */ /* 0x000fe40000004100 */
        /* <DEDUP_REMOVED lines=20> */
.L_x_9909:
        /* <DEDUP_REMOVED lines=12> */
.L_x_9910:
        /* <DEDUP_REMOVED lines=42> */
.L_x_9908:
[----:B------:R-:W-:Y:S01]  /*78c0*/  ISETP.NE.AND P5, PT, R14, 0x1, PT ;  /* 0x000000010e00780c */ /* 0x000fe20003fa5270 */
[----:B------:R-:W-:Y:S01]  /*78d0*/  HFMA2 R18, -RZ, RZ, 0, 1.1920928955078125e-07 ;  /* 0x00000002ff127431 */ /* 0x000fe200000001ff */
[----:B------:R-:W-:Y:S01]  /*78e0*/  I2FP.F32.U32 R10, R9 ;  /* 0x00000009000a7245 */ /* 0x000fe20000201000 */
[----:B------:R-:W-:Y:S02]  /*78f0*/  HADD2.F32 R9, -RZ, R15.H0_H0 ;  /* 0x2000000fff097230 */ /* 0x000fe40000004100 */
        /* <DEDUP_REMOVED lines=13> */
.L_x_9912:
        /* <DEDUP_REMOVED lines=12> */
.L_x_9913:
        /* <DEDUP_REMOVED lines=43> */
.L_x_9911:
[----:B------:R-:W-:Y:S01]  /*7d40*/  I2FP.F32.U32 R10, R13 ;  /* 0x0000000d000a7245 */ /* 0x000fe20000201000 */
[----:B------:R-:W-:Y:S01]  /*7d50*/  HADD2.F32 R13, -RZ, R39.H0_H0 ;  /* 0x20000027ff0d7230 */ /* 0x000fe20000004100 */
        /* <DEDUP_REMOVED lines=21> */
.L_x_9915:
        /* <DEDUP_REMOVED lines=12> */
.L_x_9916:
        /* <DEDUP_REMOVED lines=43> */
.L_x_9914:
[----:B------:R-:W-:Y:S01]  /*8220*/  ISETP.NE.AND P6, PT, R19, 0x1, PT ;  /* 0x000000011300780c */ /* 0x000fe20003fc5270 */
[----:B------:R-:W-:Y:S01]  /*8230*/  HADD2.F32 R14, -RZ, R15.H1_H1 ;  /* 0x3000000fff0e7230 */ /* 0x000fe20000004100 */
        /* <DEDUP_REMOVED lines=15> */
.L_x_9918:
        /* <DEDUP_REMOVED lines=14> */
.L_x_9919:
        /* <DEDUP_REMOVED lines=43> */
.L_x_9917:
        /* <DEDUP_REMOVED lines=8> */
[--C-:B------:R-:W-:Y:S01]  /*8740*/  FADD.FTZ R27, R27, R10.reuse ;  /* 0x0000000a1b1b7221 */ /* 0x100fe20000010000 */
[----:B------:R-:W-:-:S03]  /*8750*/  PRMT R10, R13, 0x7610, R10 ;  /* 0x000076100d0a7816 */ /* 0x000fc6000000000a */
[----:B------:R-:W-:-:S07]  /*8760*/  @P1 FADD.FTZ R27, R31, R27 ;  /* 0x0000001b1f1b1221 */ /* 0x000fce0000010000 */
.L_x_9871:
        /* <DEDUP_REMOVED lines=51> */
.L_x_9920:
        /* <DEDUP_REMOVED lines=20> */
.L_x_9923:
        /* <DEDUP_REMOVED lines=12> */
.L_x_9924:
        /* <DEDUP_REMOVED lines=49> */
.L_x_9922:
[----:B------:R-:W-:Y:S01]  /*8fb0*/  ISETP.NE.AND P2, PT, R11, 0x1, PT ;  /* 0x000000010b00780c */ /* 0x000fe20003f45270 */
[----:B-----5:R-:W-:Y:S01]  /*8fc0*/  HADD2.F32 R9, -RZ, R12.H0_H0 ;  /* 0x2000000cff097230 */ /* 0x020fe20000004100 */
        /* <DEDUP_REMOVED lines=16> */
.L_x_9926:
        /* <DEDUP_REMOVED lines=12> */
.L_x_9927:
        /* <DEDUP_REMOVED lines=50> */
.L_x_9925:
[----:B------:R-:W-:Y:S01]  /*94b0*/  I2FP.F32.U32 R10, R10 ;  /* 0x0000000a000a7245 */ /* 0x000fe20000201000 */
[----:B------:R-:W-:Y:S01]  /*94c0*/  HADD2.F32 R11, -RZ, R36.H0_H0 ;  /* 0x20000024ff0b7230 */ /* 0x000fe20000004100 */
[----:B------:R-:W-:Y:S01]  /*94d0*/  ISETP.NE.AND P3, PT, R17, 0x1, PT ;  /* 0x000000011100780c */ /* 0x000fe20003f65270 */
[----:B-1----:R-:W-:Y:S01]  /*94e0*/  IMAD.MOV.U32 R18, RZ, RZ, 0x2 ;  /* 0x00000002ff127424 */ /* 0x002fe200078e00ff */
        /* <DEDUP_REMOVED lines=18> */
.L_x_9929:
        /* <DEDUP_REMOVED lines=12> */
.L_x_9930:
        /* <DEDUP_REMOVED lines=49> */
[----:B------:R-:W-:-:S07]  /*99e0*/  HFMA2 R18, -RZ, RZ, 0, 0 ;  /* 0x00000000ff127431 */ /* 0x000fce00000001ff */
.L_x_9928:
[----:B------:R-:W-:Y:S01]  /*99f0*/  ISETP.NE.AND P2, PT, R18, 0x1, PT ;  /* 0x000000011200780c */ /* 0x000fe20003f45270 */
[----:B------:R-:W-:Y:S01]  /*9a00*/  IMAD.MOV.U32 R11, RZ, RZ, R8 ;  /* 0x000000ffff0b7224 */ /* 0x000fe200078e0008 */
[----:B------:R-:W-:Y:S01]  /*9a10*/  I2FP.F32.U32 R10, R9 ;  /* 0x00000009000a7245 */ /* 0x000fe20000201000 */
[----:B------:R-:W-:Y:S02]  /*9a20*/  HADD2.F32 R9, -RZ, R12.H1_H1 ;  /* 0x3000000cff097230 */ /* 0x000fe40000004100 */
[----:B------:R-:W-:Y:S02]  /*9a30*/  IMAD.MOV.U32 R12, RZ, RZ, 0x2 ;  /* 0x00000002ff0c7424 */ /* 0x000fe400078e00ff */
        /* <DEDUP_REMOVED lines=13> */
.L_x_9932:
        /* <DEDUP_REMOVED lines=12> */
.L_x_9933:
        /* <DEDUP_REMOVED lines=50> */
.L_x_9931:
        /* <DEDUP_REMOVED lines=22> */
.L_x_9935:
        /* <DEDUP_REMOVED lines=12> */
.L_x_9936:
        /* <DEDUP_REMOVED lines=49> */
.L_x_9934:
[----:B------:R-:W-:Y:S01]  /*a420*/  ISETP.NE.AND P2, PT, R11, 0x1, PT ;  /* 0x000000010b00780c */ /* 0x000fe20003f45270 */
[----:B------:R-:W-:Y:S01]  /*a430*/  HADD2.F32 R12, -RZ, R13.H0_H0 ;  /* 0x2000000dff0c7230 */ /* 0x000fe20000004100 */
[----:B------:R-:W-:Y:S01]  /*a440*/  I2FP.F32.U32 R10, R9 ;  /* 0x00000009000a7245 */ /* 0x000fe20000201000 */
[----:B------:R-:W-:Y:S02]  /*a450*/  IMAD.MOV.U32 R19, RZ, RZ, 0x2 ;  /* 0x00000002ff137424 */ /* 0x000fe400078e00ff */
        /* <DEDUP_REMOVED lines=14> */
.L_x_9938:
        /* <DEDUP_REMOVED lines=12> */
.L_x_9939:
        /* <DEDUP_REMOVED lines=50> */
.L_x_9937:
[----:B------:R-:W-:Y:S01]  /*a920*/  I2FP.F32.U32 R10, R9 ;  /* 0x00000009000a7245 */ /* 0x000fe20000201000 */
[----:B------:R-:W-:Y:S01]  /*a930*/  HADD2.F32 R9, -RZ, R37.H0_H0 ;  /* 0x20000025ff097230 */ /* 0x000fe20000004100 */
[----:B------:R-:W-:-:S03]  /*a940*/  ISETP.NE.AND P3, PT, R19, 0x1, PT ;  /* 0x000000011300780c */ /* 0x000fc60003f65270 */
[----:B------:R-:W-:Y:S01]  /*a950*/  FFMA.FTZ R10, R10, R159, 1.1641532182693481445e-10 ;  /* 0x2f0000000a0a7423 */ /* 0x000fe2000001009f */
[----:B------:R-:W-:Y:S01]  /*a960*/  FMUL.FTZ R18, R9, UR5 ;  /* 0x0000000509127c20 */ /* 0x000fe20008410000 */
[----:B------:R-:W-:Y:S01]  /*a970*/  FSEL R9, R12, RZ, P4 ;  /* 0x000000ff0c097208 */ /* 0x000fe20002000000 */
[----:B------:R-:W-:Y:S02]  /*a980*/  HFMA2 R12, -RZ, RZ, 0, 1.1920928955078125e-07 ;  /* 0x00000002ff0c7431 */ /* 0x000fe400000001ff */
        /* <DEDUP_REMOVED lines=15> */
.L_x_9941:
        /* <DEDUP_REMOVED lines=12> */
.L_x_9942:
        /* <DEDUP_REMOVED lines=49> */
.L_x_9940:
        /* <DEDUP_REMOVED lines=18> */
.L_x_9944:
        /* <DEDUP_REMOVED lines=12> */
.L_x_9945:
        /* <DEDUP_REMOVED lines=50> */
.L_x_9943:
[----:B------:R-:W-:Y:S01]  /*b350*/  I2FP.F32.U32 R10, R11 ;  /* 0x0000000b000a7245 */ /* 0x000fe20000201000 */
[----:B------:R-:W-:Y:S02]  /*b360*/  HADD2.F32 R11, -RZ, R37.H1_H1 ;  /* 0x30000025ff0b7230 */ /* 0x000fe40000004100 */
[----:B------:R-:W-:Y:S02]  /*b370*/  HFMA2 R12, -RZ, RZ, 0, 1.1920928955078125e-07 ;  /* 0x00000002ff0c7431 */ /* 0x000fe400000001ff */
[----:B------:R-:W-:Y:S01]  /*b380*/  FFMA.FTZ R10, R10, R159, 1.1641532182693481445e-10 ;  /* 0x2f0000000a0a7423 */ /* 0x000fe2000001009f */
[----:B------:R-:W-:-:S04]  /*b390*/  FMUL.FTZ R11, R11, UR5 ;  /* 0x000000050b0b7c20 */ /* 0x000fc80008410000 */
[----:B------:R-:W-:Y:S02]  /*b3a0*/  FSETP.GTU.FTZ.AND P2, PT, R10, UR4, PT ;  /* 0x000000040a007c0b */ /* 0x000fe4000bf5c000 */
        /* <DEDUP_REMOVED lines=16> */
.L_x_9947:
        /* <DEDUP_REMOVED lines=12> */
.L_x_9948:
        /* <DEDUP_REMOVED lines=49> */
.L_x_9946:
[----:B------:R-:W-:Y:S01]  /*b880*/  ISETP.NE.AND P3, PT, R12, 0x1, PT ;  /* 0x000000010c00780c */ /* 0x000fe20003f65270 */
[----:B------:R-:W-:Y:S01]  /*b890*/  IMAD.MOV.U32 R13, RZ, RZ, 0x2 ;  /* 0x00000002ff0d7424 */ /* 0x000fe200078e00ff */
        /* <DEDUP_REMOVED lines=15> */
.L_x_9950:
        /* <DEDUP_REMOVED lines=12> */
.L_x_9951:
        /* <DEDUP_REMOVED lines=50> */
.L_x_9949:
        /* <DEDUP_REMOVED lines=22> */
.L_x_9953:
        /* <DEDUP_REMOVED lines=12> */
.L_x_9954:
        /* <DEDUP_REMOVED lines=49> */
.L_x_9952:
[----:B------:R-:W-:Y:S01]  /*c2a0*/  ISETP.NE.AND P4, PT, R136, 0x1, PT ;  /* 0x000000018800780c */ /* 0x000fe20003f85270 */
[----:B------:R-:W-:Y:S01]  /*c2b0*/  IMAD.MOV.U32 R11, RZ, RZ, R8 ;  /* 0x000000ffff0b7224 */ /* 0x000fe200078e0008 */
[----:B------:R-:W-:Y:S01]  /*c2c0*/  I2FP.F32.U32 R10, R9 ;  /* 0x00000009000a7245 */ /* 0x000fe20000201000 */
[----:B------:R-:W-:Y:S02]  /*c2d0*/  HADD2.F32 R9, -RZ, R14.H1_H1 ;  /* 0x3000000eff097230 */ /* 0x000fe40000004100 */
[----:B------:R-:W-:Y:S02]  /*c2e0*/  IMAD.MOV.U32 R14, RZ, RZ, 0x2 ;  /* 0x00000002ff0e7424 */ /* 0x000fe400078e00ff */
        /* <DEDUP_REMOVED lines=12> */
.L_x_9956:
        /* <DEDUP_REMOVED lines=12> */
.L_x_9957:
        /* <DEDUP_REMOVED lines=50> */
.L_x_9955:
        /* <DEDUP_REMOVED lines=22> */
.L_x_9959:
        /* <DEDUP_REMOVED lines=12> */
.L_x_9960:
        /* <DEDUP_REMOVED lines=49> */
.L_x_9958:
        /* <DEDUP_REMOVED lines=17> */
.L_x_9962:
        /* <DEDUP_REMOVED lines=12> */
.L_x_9963:
[----:B------:R-:W-:Y:S01]  /*ce90*/  LOP3.LUT R138, R6, UR9, R5, 0x96, !PT ;  /* 0x00000009068a7c12 */ /* 0x000fe2000f8e9605 */
[----:B------:R-:W-:Y:S01]  /*cea0*/  IMAD.WIDE.U32 R136, R0, -0x326172a9, RZ ;  /* 0xcd9e8d5700887825 */ /* 0x000fe200078e00ff */
[----:B------:R-:W-:Y:S01]  /*ceb0*/  UIADD3 UR31, UPT, UPT, UR8, 0x3c6ef372, URZ ;  /* 0x3c6ef372081f7890 */ /* 0x000fe2000fffe0ff */
[----:B------:R-:W-:Y:S02]  /*cec0*/  MOV R14, R132 ;  /* 0x00000084000e7202 */ /* 0x000fe40000000f00 */
        /* <DEDUP_REMOVED lines=46> */
.L_x_9961:
        /* <DEDUP_REMOVED lines=23> */
.L_x_9965:
        /* <DEDUP_REMOVED lines=12> */
.L_x_9966:
        /* <DEDUP_REMOVED lines=48> */
[----:B------:R-:W-:Y:S01]  /*d6e0*/  IMAD.MOV.U32 R138, RZ, RZ, RZ ;  /* 0x000000ffff8a7224 */ /* 0x000fe200078e00ff */
[----:B------:R-:W-:-:S07]  /*d6f0*/  MOV R132, R136 ;  /* 0x0000008800847202 */ /* 0x000fce0000000f00 */
.L_x_9964:
        /* <DEDUP_REMOVED lines=17> */
.L_x_9968:
        /* <DEDUP_REMOVED lines=14> */
.L_x_9969:
        /* <DEDUP_REMOVED lines=50> */
.L_x_9967:
        /* <DEDUP_REMOVED lines=10> */
[----:B------:R-:W-:Y:S01]  /*dcb0*/  @P1 FADD.FTZ R15, R31, R15 ;  /* 0x0000000f1f0f1221 */ /* 0x000fe20000010000 */
[----:B------:R-:W-:Y:S06]  /*dcc0*/  BRA `(.L_x_9970) ;  /* 0x00000028005c7947 */ /* 0x000fec0003800000 */
.L_x_9921:
[----:B------:R-:W-:Y:S01]  /*dcd0*/  ISETP.NE.AND P2, PT, R138, 0x1, PT ;  /* 0x000000018a00780c */ /* 0x000fe20003f45270 */
[----:B-1----:R-:W-:Y:S01]  /*dce0*/  IMAD.MOV.U32 R18, RZ, RZ, 0x2 ;  /* 0x00000002ff127424 */ /* 0x002fe200078e00ff */
[----:B0-----:R-:W-:Y:S01]  /*dcf0*/  MOV R132, R16 ;  /* 0x0000001000847202 */ /* 0x001fe20000000f00 */
        /* <DEDUP_REMOVED lines=12> */
.L_x_9972:
        /* <DEDUP_REMOVED lines=12> */
.L_x_9973:
        /* <DEDUP_REMOVED lines=49> */
.L_x_9971:
[----:B------:R-:W-:Y:S01]  /*e190*/  ISETP.NE.AND P2, PT, R18, 0x1, PT ;  /* 0x000000011200780c */ /* 0x000fe20003f45270 */
[----:B-----5:R-:W-:Y:S01]  /*e1a0*/  HADD2.F32 R139, -RZ, R12.H0_H0 ;  /* 0x2000000cff8b7230 */ /* 0x020fe20000004100 */
        /* <DEDUP_REMOVED lines=15> */
.L_x_9975:
        /* <DEDUP_REMOVED lines=12> */
.L_x_9976:
        /* <DEDUP_REMOVED lines=50> */
.L_x_9974:
[----:B------:R-:W-:Y:S01]  /*e680*/  ISETP.NE.AND P2, PT, R19, 0x1, PT ;  /* 0x000000011300780c */ /* 0x000fe20003f45270 */
[----:B------:R-:W-:Y:S01]  /*e690*/  HADD2.F32 R138, -RZ, R12.H1_H1 ;  /* 0x3000000cff8a7230 */ /* 0x000fe20000004100 */
[----:B------:R-:W-:Y:S01]  /*e6a0*/  I2FP.F32.U32 R16, R17 ;  /* 0x0000001100107245 */ /* 0x000fe20000201000 */
[----:B------:R-:W-:-:S04]  /*e6b0*/  IMAD.MOV.U32 R12, RZ, RZ, R8 ;  /* 0x000000ffff0c7224 */ /* 0x000fc800078e0008 */
        /* <DEDUP_REMOVED lines=13> */
.L_x_9978:
        /* <DEDUP_REMOVED lines=12> */
.L_x_9979:
        /* <DEDUP_REMOVED lines=50> */
.L_x_9977:
        /* <DEDUP_REMOVED lines=17> */
.L_x_9981:
        /* <DEDUP_REMOVED lines=12> */
.L_x_9982:
        /* <DEDUP_REMOVED lines=50> */
.L_x_9980:
        /* <DEDUP_REMOVED lines=17> */
.L_x_9984:
        /* <DEDUP_REMOVED lines=12> */
.L_x_9985:
        /* <DEDUP_REMOVED lines=50> */
.L_x_9983:
[----:B------:R-:W-:Y:S01]  /*f550*/  ISETP.NE.AND P3, PT, R16, 0x1, PT ;  /* 0x000000011000780c */ /* 0x000fe20003f65270 */
[----:B------:R-:W-:Y:S01]  /*f560*/  IMAD.MOV.U32 R17, RZ, RZ, 0x2 ;  /* 0x00000002ff117424 */ /* 0x000fe200078e00ff */
[----:B------:R-:W-:Y:S01]  /*f570*/  I2FP.F32.U32 R12, R13 ;  /* 0x0000000d000c7245 */ /* 0x000fe20000201000 */
[----:B------:R-:W-:-:S04]  /*f580*/  IMAD.MOV.U32 R13, RZ, RZ, R8 ;  /* 0x000000ffff0d7224 */ /* 0x000fc800078e0008 */
[----:B------:R-:W-:-:S05]  /*f590*/  FFMA.FTZ R12, R12, R159, 1.1641532182693481445e-10 ;  /* 0x2f0000000c0c7423 */ /* 0x000fca000001009f */
[----:B------:R-:W-:Y:S01]  /*f5a0*/  FSETP.LE.FTZ.AND P2, PT, R12, UR4, PT ;  /* 0x000000040c007c0b */ /* 0x000fe2000bf53000 */
[----:B------:R-:W-:Y:S01]  /*f5b0*/  HADD2.F32 R12, -RZ, R14.H0_H0 ;  /* 0x2000000eff0c7230 */ /* 0x000fe20000004100 */
        /* <DEDUP_REMOVED lines=9> */
.L_x_9987:
        /* <DEDUP_REMOVED lines=12> */
.L_x_9988:
        /* <DEDUP_REMOVED lines=50> */
.L_x_9986:
        /* <DEDUP_REMOVED lines=16> */
.L_x_9990:
        /* <DEDUP_REMOVED lines=12> */
.L_x_9991:
        /* <DEDUP_REMOVED lines=50> */
.L_x_9989:
        /* <DEDUP_REMOVED lines=16> */
.L_x_9993:
        /* <DEDUP_REMOVED lines=12> */
.L_x_9994:
        /* <DEDUP_REMOVED lines=49> */
[----:B------:R-:W-:-:S07]  /*103e0*/  IMAD.MOV.U32 R132, RZ, RZ, R16 ;  /* 0x000000ffff847224 */ /* 0x000fce00078e0010 */
.L_x_9992:
[----:B------:R-:W-:Y:S01]  /*103f0*/  FMUL.FTZ R16, R13, UR5 ;  /* 0x000000050d107c20 */ /* 0x000fe20008410000 */
[----:B------:R-:W-:Y:S01]  /*10400*/  FMUL.FTZ R13, R14, UR5 ;  /* 0x000000050e0d7c20 */ /* 0x000fe20008410000 */
[----:B------:R-:W-:Y:S01]  /*10410*/  I2FP.F32.U32 R14, R19 ;  /* 0x00000013000e7245 */ /* 0x000fe20000201000 */
[----:B------:R-:W-:Y:S01]  /*10420*/  FMUL.FTZ R139, R139, UR5 ;  /* 0x000000058b8b7c20 */ /* 0x000fe20008410000 */
[----:B------:R-:W-:Y:S01]  /*10430*/  P2R R17, PR, RZ, 0x2 ;  /* 0x00000002ff117803 */ /* 0x000fe20000000000 */
[----:B------:R-:W-:Y:S01]  /*10440*/  FMUL.FTZ R138, R138, UR5 ;  /* 0x000000058a8a7c20 */ /* 0x000fe20008410000 */
[----:B------:R-:W-:Y:S01]  /*10450*/  ISETP.NE.AND P1, PT, R7, RZ, PT ;  /* 0x000000ff0700720c */ /* 0x000fe20003f25270 */
[----:B------:R-:W-:Y:S01]  /*10460*/  FFMA.FTZ R144, R14, R159, 1.1641532182693481445e-10 ;  /* 0x2f0000000e907423 */ /* 0x000fe2000001009f */
[----:B------:R-:W-:Y:S01]  /*10470*/  P2R R18, PR, RZ, 0x1 ;  /* 0x00000001ff127803 */ /* 0x000fe20000000000 */
[----:B------:R-:W-:Y:S01]  /*10480*/  HADD2.F32 R15, -RZ, R15.H1_H1 ;  /* 0x3000000fff0f7230 */ /* 0x000fe20000004100 */
        /* <DEDUP_REMOVED lines=11> */
[----:B------:R-:W-:Y:S02]  /*10540*/  FSEL R18, R137, RZ, P5 ;  /* 0x000000ff89127208 */ /* 0x000fe40002800000 */
        /* <DEDUP_REMOVED lines=15> */
.L_x_9970:
        /* <DEDUP_REMOVED lines=15> */
[----:B------:R-:W-:Y:S02]  /*10730*/  SEL R136, RZ, 0x1, !P6 ;  /* 0x00000001ff887807 */ /* 0x000fe40007000000 */
[----:B------:R-:W-:Y:S02]  /*10740*/  SEL R133, RZ, 0x1, !P2 ;  /* 0x00000001ff857807 */ /* 0x000fe40005000000 */
[----:B0-----:R-:W-:Y:S01]  /*10750*/  LOP3.LUT R134, R7, R136, RZ, 0xfc, !PT ;  /* 0x0000008807867212 */ /* 0x001fe200078efcff */
[----:B------:R-:W-:Y:S01]  /*10760*/  IMAD.WIDE.U32 R136, R143, 0x8, R148 ;  /* 0x000000088f887825 */ /* 0x000fe200078e0094 */
[----:B------:R-:W-:-:S05]  /*10770*/  LOP3.LUT R135, R138, R133, RZ, 0xfc, !PT ;  /* 0x000000858a877212 */ /* 0x000fca00078efcff */
        /* <DEDUP_REMOVED lines=22> */
.L_x_9995:
[----:B01----:R-:W0:Y:S01]  /*108e0*/  @P1 LDC.64 R134, c[0x0][0x3a0] ;  /* 0x0000e800ff861b82 */ /* 0x003e220000000a00 */
[----:B------:R-:W-:-:S07]  /*108f0*/  VIADD R151, R142, 0x100 ;  /* 0x000001008e977836 */ /* 0x000fce0000000000 */
        /* <DEDUP_REMOVED lines=24> */
.L_x_9998:
        /* <DEDUP_REMOVED lines=12> */
.L_x_9999:
        /* <DEDUP_REMOVED lines=50> */
.L_x_9997:
[----:B------:R-:W-:Y:S01]  /*10e60*/  ISETP.NE.AND P2, PT, R11, 0x1, PT ;  /* 0x000000010b00780c */ /* 0x000fe20003f45270 */
[----:B-1---5:R-:W-:Y:S01]  /*10e70*/  HADD2.F32 R134, -RZ, R136.H0_H0 ;  /* 0x20000088ff867230 */ /* 0x022fe20000004100 */
[----:B------:R-:W-:Y:S01]  /*10e80*/  I2FP.F32.U32 R10, R9 ;  /* 0x00000009000a7245 */ /* 0x000fe20000201000 */
[----:B------:R-:W-:Y:S01]  /*10e90*/  IMAD.MOV.U32 R133, RZ, RZ, 0x2 ;  /* 0x00000002ff857424 */ /* 0x000fe200078e00ff */
[----:B------:R-:W-:Y:S02]  /*10ea0*/  MOV R9, R8 ;  /* 0x0000000800097202 */ /* 0x000fe40000000f00 */
        /* <DEDUP_REMOVED lines=13> */
.L_x_10001:
        /* <DEDUP_REMOVED lines=12> */
.L_x_10002:
        /* <DEDUP_REMOVED lines=50> */
.L_x_10000:
[----:B------:R-:W-:Y:S01]  /*11360*/  I2FP.F32.U32 R10, R9 ;  /* 0x00000009000a7245 */ /* 0x000fe20000201000 */
[----:B------:R-:W-:Y:S01]  /*11370*/  HADD2.F32 R9, -RZ, R36.H0_H0 ;  /* 0x20000024ff097230 */ /* 0x000fe20000004100 */
[----:B------:R-:W-:-:S03]  /*11380*/  ISETP.NE.AND P3, PT, R133, 0x1, PT ;  /* 0x000000018500780c */ /* 0x000fc60003f65270 */
[----:B------:R-:W-:Y:S01]  /*11390*/  FFMA.FTZ R10, R10, R159, 1.1641532182693481445e-10 ;  /* 0x2f0000000a0a7423 */ /* 0x000fe2000001009f */
[----:B------:R-:W-:Y:S01]  /*113a0*/  FMUL.FTZ R132, R9, UR5 ;  /* 0x0000000509847c20 */ /* 0x000fe20008410000 */
[----:B------:R-:W-:Y:S01]  /*113b0*/  FSEL R9, R134, RZ, P4 ;  /* 0x000000ff86097208 */ /* 0x000fe20002000000 */
[----:B------:R-:W-:Y:S02]  /*113c0*/  IMAD.MOV.U32 R134, RZ, RZ, 0x2 ;  /* 0x00000002ff867424 */ /* 0x000fe400078e00ff */
        /* <DEDUP_REMOVED lines=15> */
.L_x_10004:
        /* <DEDUP_REMOVED lines=12> */
.L_x_10005:
        /* <DEDUP_REMOVED lines=49> */
.L_x_10003:
[----:B------:R-:W-:Y:S01]  /*11890*/  ISETP.NE.AND P2, PT, R134, 0x1, PT ;  /* 0x000000018600780c */ /* 0x000fe20003f45270 */
[----:B------:R-:W-:Y:S01]  /*118a0*/  IMAD.MOV.U32 R135, RZ, RZ, 0x2 ;  /* 0x00000002ff877424 */ /* 0x000fe200078e00ff */
[----:B------:R-:W-:Y:S01]  /*118b0*/  I2FP.F32.U32 R10, R9 ;  /* 0x00000009000a7245 */ /* 0x000fe20000201000 */
[----:B------:R-:W-:Y:S01]  /*118c0*/  HADD2.F32 R9, -RZ, R136.H1_H1 ;  /* 0x30000088ff097230 */ /* 0x000fe20000004100 */
[----:B------:R-:W-:-:S03]  /*118d0*/  MOV R11, R8 ;  /* 0x00000008000b7202 */ /* 0x000fc60000000f00 */
        /* <DEDUP_REMOVED lines=13> */
.L_x_10007:
        /* <DEDUP_REMOVED lines=12> */
.L_x_10008:
        /* <DEDUP_REMOVED lines=50> */
.L_x_10006:
[----:B------:R-:W-:Y:S01]  /*11d90*/  I2FP.F32.U32 R10, R11 ;  /* 0x0000000b000a7245 */ /* 0x000fe20000201000 */
[----:B------:R-:W-:Y:S01]  /*11da0*/  HADD2.F32 R11, -RZ, R36.H1_H1 ;  /* 0x30000024ff0b7230 */ /* 0x000fe20000004100 */
[----:B------:R-:W-:Y:S01]  /*11db0*/  ISETP.NE.AND P3, PT, R135, 0x1, PT ;  /* 0x000000018700780c */ /* 0x000fe20003f65270 */
[----:B------:R-:W-:Y:S02]  /*11dc0*/  IMAD.MOV.U32 R134, RZ, RZ, 0x2 ;  /* 0x00000002ff867424 */ /* 0x000fe400078e00ff */
[----:B------:R-:W-:Y:S01]  /*11dd0*/  FFMA.FTZ R10, R10, R159, 1.1641532182693481445e-10 ;  /* 0x2f0000000a0a7423 */ /* 0x000fe2000001009f */
[----:B------:R-:W-:-:S04]  /*11de0*/  FMUL.FTZ R11, R11, UR5 ;  /* 0x000000050b0b7c20 */ /* 0x000fc80008410000 */
[----:B------:R-:W-:Y:S02]  /*11df0*/  FSETP.GTU.FTZ.AND P2, PT, R10, UR4, PT ;  /* 0x000000040a007c0b */ /* 0x000fe4000bf5c000 */
        /* <DEDUP_REMOVED lines=15> */
.L_x_10010:
        /* <DEDUP_REMOVED lines=12> */
.L_x_10011:
        /* <DEDUP_REMOVED lines=49> */
.L_x_10009:
[----:B------:R-:W-:Y:S01]  /*122c0*/  ISETP.NE.AND P2, PT, R134, 0x1, PT ;  /* 0x000000018600780c */ /* 0x000fe20003f45270 */
[----:B------:R-:W-:Y:S01]  /*122d0*/  IMAD.MOV.U32 R135, RZ, RZ, 0x2 ;  /* 0x00000002ff877424 */ /* 0x000fe200078e00ff */
[----:B------:R-:W-:Y:S01]  /*122e0*/  I2FP.F32.U32 R10, R9 ;  /* 0x00000009000a7245 */ /* 0x000fe20000201000 */
[----:B------:R-:W-:Y:S01]  /*122f0*/  HADD2.F32 R9, -RZ, R137.H0_H0 ;  /* 0x20000089ff097230 */ /* 0x000fe20000004100 */
        /* <DEDUP_REMOVED lines=14> */
.L_x_10013:
        /* <DEDUP_REMOVED lines=12> */
.L_x_10014:
        /* <DEDUP_REMOVED lines=50> */
.L_x_10012:
        /* <DEDUP_REMOVED lines=22> */
.L_x_10016:
        /* <DEDUP_REMOVED lines=12> */
.L_x_10017:
        /* <DEDUP_REMOVED lines=49> */
.L_x_10015:
        /* <DEDUP_REMOVED lines=18> */
.L_x_10019:
        /* <DEDUP_REMOVED lines=12> */
.L_x_10020:
        /* <DEDUP_REMOVED lines=46> */
[----:B------:R-:W-:-:S05]  /*131b0*/  IMAD.WIDE.U32 R10, R135, -0x2daee0ad, RZ ;  /* 0xd2511f53870a7825 */ /* 0x000fca00078e00ff */
[----:B------:R-:W-:Y:S01]  /*131c0*/  LOP3.LUT R4, R4, UR6, R11, 0x96, !PT ;  /* 0x0000000604047c12 */ /* 0x000fe2000f8e960b */
[----:B------:R-:W-:Y:S02]  /*131d0*/  IMAD.MOV.U32 R11, RZ, RZ, R7 ;  /* 0x000000ffff0b7224 */ /* 0x000fe400078e0007 */
[----:B------:R-:W-:-:S07]  /*131e0*/  IMAD.MOV.U32 R7, RZ, RZ, R10 ;  /* 0x000000ffff077224 */ /* 0x000fce00078e000a */
.L_x_10018:
[----:B------:R-:W-:Y:S01]  /*131f0*/  I2FP.F32.U32 R10, R11 ;  /* 0x0000000b000a7245 */ /* 0x000fe20000201000 */
[----:B------:R-:W-:-:S04]  /*13200*/  IMAD.MOV.U32 R140, RZ, RZ, 0x2 ;  /* 0x00000002ff8c7424 */ /* 0x000fc800078e00ff */
[----:B------:R-:W-:-:S05]  /*13210*/  FFMA.FTZ R10, R10, R159, 1.1641532182693481445e-10 ;  /* 0x2f0000000a0a7423 */ /* 0x000fca000001009f */
[----:B------:R-:W-:Y:S01]  /*13220*/  FSETP.GTU.FTZ.AND P2, PT, R10, UR4, PT ;  /* 0x000000040a007c0b */ /* 0x000fe2000bf5c000 */
[----:B------:R-:W-:-:S03]  /*13230*/  HADD2.F32 R10, -RZ, R37.H1_H1 ;  /* 0x30000025ff0a7230 */ /* 0x000fc60000004100 */
[----:B------:R-:W-:Y:S02]  /*13240*/  SEL R141, RZ, 0x1, P2 ;  /* 0x00000001ff8d7807 */ /* 0x000fe40001000000 */
[----:B------:R-:W-:Y:S01]  /*13250*/  FMUL.FTZ R135, R10, UR5 ;  /* 0x000000050a877c20 */ /* 0x000fe20008410000 */
[----:B------:R-:W-:Y:S01]  /*13260*/  FSEL R10, R9, RZ, P4 ;  /* 0x000000ff090a7208 */ /* 0x000fe20002000000 */
[----:B------:R-:W-:-:S03]  /*13270*/  IMAD.MOV.U32 R9, RZ, RZ, R8 ;  /* 0x000000ffff097224 */ /* 0x000fc600078e0008 */
        /* <DEDUP_REMOVED lines=13> */
.L_x_10022:
        /* <DEDUP_REMOVED lines=12> */
.L_x_10023:
        /* <DEDUP_REMOVED lines=49> */
.L_x_10021:
        /* <DEDUP_REMOVED lines=17> */
.L_x_10025:
        /* <DEDUP_REMOVED lines=12> */
.L_x_10026:
        /* <DEDUP_REMOVED lines=50> */
.L_x_10024:
        /* <DEDUP_REMOVED lines=22> */
.L_x_10028:
        /* <DEDUP_REMOVED lines=12> */
.L_x_10029:
        /* <DEDUP_REMOVED lines=49> */
.L_x_10027:
[----:B------:R-:W-:Y:S02]  /*14140*/  ISETP.NE.AND P4, PT, R140, 0x1, PT ;  /* 0x000000018c00780c */ /* 0x000fe40003f85270 */
[----:B------:R-:W-:Y:S01]  /*14150*/  I2FP.F32.U32 R10, R9 ;  /* 0x00000009000a7245 */ /* 0x000fe20000201000 */
[----:B------:R-:W-:Y:S01]  /*14160*/  HADD2.F32 R9, -RZ, R138.H1_H1 ;  /* 0x3000008aff097230 */ /* 0x000fe20000004100 */
[----:B------:R-:W-:Y:S01]  /*14170*/  MOV R11, R8 ;  /* 0x00000008000b7202 */ /* 0x000fe20000000f00 */
        /* <DEDUP_REMOVED lines=13> */
.L_x_10031:
        /* <DEDUP_REMOVED lines=12> */
.L_x_10032:
        /* <DEDUP_REMOVED lines=50> */
.L_x_10030:
[----:B------:R-:W-:Y:S01]  /*14630*/  I2FP.F32.U32 R10, R11 ;  /* 0x0000000b000a7245 */ /* 0x000fe20000201000 */
[----:B------:R-:W-:Y:S02]  /*14640*/  HADD2.F32 R11, -RZ, R38.H1_H1 ;  /* 0x30000026ff0b7230 */ /* 0x000fe40000004100 */
[----:B------:R-:W-:Y:S02]  /*14650*/  IMAD.MOV.U32 R140, RZ, RZ, 0x2 ;  /* 0x00000002ff8c7424 */ /* 0x000fe400078e00ff */
        /* <DEDUP_REMOVED lines=19> */
.L_x_10034:
        /* <DEDUP_REMOVED lines=12> */
.L_x_10035:
        /* <DEDUP_REMOVED lines=49> */
.L_x_10033:
[----:B------:R-:W-:Y:S01]  /*14b60*/  ISETP.NE.AND P5, PT, R140, 0x1, PT ;  /* 0x000000018c00780c */ /* 0x000fe20003fa5270 */
[----:B------:R-:W-:Y:S01]  /*14b70*/  HADD2.F32 R138, -RZ, R139.H0_H0 ;  /* 0x2000008bff8a7230 */ /* 0x000fe20000004100 */
[----:B------:R-:W-:Y:S01]  /*14b80*/  I2FP.F32.U32 R10, R9 ;  /* 0x00000009000a7245 */ /* 0x000fe20000201000 */
[----:B------:R-:W-:-:S04]  /*14b90*/  IMAD.MOV.U32 R144, RZ, RZ, 0x2 ;  /* 0x00000002ff907424 */ /* 0x000fc800078e00ff */
[----:B------:R-:W-:Y:S01]  /*14ba0*/  FFMA.FTZ R9, R10, R159, 1.1641532182693481445e-10 ;  /* 0x2f0000000a097423 */ /* 0x000fe2000001009f */
[----:B------:R-:W-:Y:S01]  /*14bb0*/  FMUL.FTZ R10, R138, UR5 ;  /* 0x000000058a0a7c20 */ /* 0x000fe20008410000 */
[----:B------:R-:W-:-:S03]  /*14bc0*/  MOV R138, R8 ;  /* 0x00000008008a7202 */ /* 0x000fc60000000f00 */
[----:B------:R-:W-:Y:S01]  /*14bd0*/  FSETP.LE.FTZ.AND P4, PT, R9, UR4, PT ;  /* 0x0000000409007c0b */ /* 0x000fe2000bf93000 */
[----:B------:R-:W-:-:S12]  /*14be0*/  @!P5 BRA `(.L_x_10036) ;  /* 0x000000040014d947 */ /* 0x000fd80003800000 */
        /* <DEDUP_REMOVED lines=8> */
.L_x_10037:
        /* <DEDUP_REMOVED lines=12> */
.L_x_10038:
        /* <DEDUP_REMOVED lines=46> */
[----:B------:R-:W-:Y:S02]  /*15010*/  IMAD.MOV.U32 R7, RZ, RZ, R144 ;  /* 0x000000ffff077224 */ /* 0x000fe400078e0090 */
[----:B------:R-:W-:Y:S01]  /*15020*/  HFMA2 R144, -RZ, RZ, 0, 0 ;  /* 0x00000000ff907431 */ /* 0x000fe200000001ff */
[----:B------:R-:W-:-:S07]  /*15030*/  LOP3.LUT R4, R4, UR6, R145, 0x96, !PT ;  /* 0x0000000604047c12 */ /* 0x000fce000f8e9691 */
.L_x_10036:
[----:B------:R-:W-:Y:S01]  /*15040*/  I2FP.F32.U32 R138, R138 ;  /* 0x0000008a008a7245 */ /* 0x000fe20000201000 */
[----:B------:R-:W-:Y:S01]  /*15050*/  HADD2.F32 R9, -RZ, R39.H0_H0 ;  /* 0x20000027ff097230 */ /* 0x000fe20000004100 */
[----:B------:R-:W-:Y:S02]  /*15060*/  FSEL R145, R10, RZ, P4 ;  /* 0x000000ff0a917208 */ /* 0x000fe40002000000 */
        /* <DEDUP_REMOVED lines=19> */
.L_x_10040:
        /* <DEDUP_REMOVED lines=12> */
.L_x_10041:
        /* <DEDUP_REMOVED lines=15> */
[----:B------:R-:W-:-:S04]  /*15350*/  IMAD.WIDE.U32 R144, R145, -0x2daee0ad, RZ ;  /* 0xd2511f5391907825 */ /* 0x000fc800078e00ff */
[----:B------:R-:W-:Y:S01]  /*15360*/  IMAD.WIDE.U32 R148, R148, -0x2daee0ad, RZ ;  /* 0xd2511f5394947825 */ /* 0x000fe200078e00ff */
[----:B------:R-:W-:Y:S01]  /*15370*/  LOP3.LUT R4, R4, UR31, R145, 0x96, !PT ;  /* 0x0000001f04047c12 */ /* 0x000fe2000f8e9691 */
[----:B------:R-:W-:-:S04]  /*15380*/  UIADD3 UR31, UPT, UPT, UR9, -0x126145ec, URZ ;  /* 0xed9eba14091f7890 */ /* 0x000fc8000fffe0ff */
[----:B------:R-:W-:Y:S02]  /*15390*/  IMAD.WIDE.U32 R4, R4, -0x326172a9, RZ ;  /* 0xcd9e8d5704047825 */ /* 0x000fe400078e00ff */
[----:B------:R-:W-:Y:S01]  /*153a0*/  LOP3.LUT R144, R144, UR31, R149, 0x96, !PT ;  /* 0x0000001f90907c12 */ /* 0x000fe2000f8e9695 */
[----:B------:R-:W-:-:S04]  /*153b0*/  UIADD3 UR31, UPT, UPT, UR8, 0x78dde6e4, URZ ;  /* 0x78dde6e4081f7890 */ /* 0x000fc8000fffe0ff */
[----:B------:R-:W-:Y:S02]  /*153c0*/  IMAD.WIDE.U32 R144, R144, -0x326172a9, RZ ;  /* 0xcd9e8d5790907825 */ /* 0x000fe400078e00ff */
[----:B------:R-:W-:Y:S01]  /*153d0*/  LOP3.LUT R146, R146, UR31, R5, 0x96, !PT ;  /* 0x0000001f92927c12 */ /* 0x000fe2000f8e9605 */
[----:B------:R-:W-:-:S04]  /*153e0*/  UIADD3 UR31, UPT, UPT, UR8, 0x1715609d, URZ ;  /* 0x1715609d081f7890 */ /* 0x000fc8000fffe0ff */
[----:B------:R-:W-:Y:S02]  /*153f0*/  IMAD.WIDE.U32 R146, R146, -0x2daee0ad, RZ ;  /* 0xd2511f5392927825 */ /* 0x000fe400078e00ff */
[----:B------:R-:W-:Y:S01]  /*15400*/  LOP3.LUT R4, R4, UR31, R145, 0x96, !PT ;  /* 0x0000001f04047c12 */ /* 0x000fe2000f8e9691 */
[----:B------:R-:W-:Y:S02]  /*15410*/  UIADD3 UR31, UPT, UPT, UR8, 0x5384540f, URZ ;  /* 0x5384540f081f7890 */ /* 0x000fe4000fffe0ff */
[----:B------:R-:W-:Y:S02]  /*15420*/  LOP3.LUT R147, R148, UR25, R147, 0x96, !PT ;  /* 0x0000001994937c12 */ /* 0x000fe4000f8e9693 */
        /* <DEDUP_REMOVED lines=19> */
[----:B------:R-:W-:Y:S01]  /*15560*/  IMAD.MOV.U32 R145, RZ, RZ, RZ ;  /* 0x000000ffff917224 */ /* 0x000fe200078e00ff */
[----:B------:R-:W-:-:S07]  /*15570*/  MOV R7, R144 ;  /* 0x0000009000077202 */ /* 0x000fce0000000f00 */
.L_x_10039:
[----:B------:R-:W-:Y:S01]  /*15580*/  ISETP.NE.AND P6, PT, R145, 0x1, PT ;  /* 0x000000019100780c */ /* 0x000fe20003fc5270 */
[----:B------:R-:W-:Y:S01]  /*15590*/  HADD2.F32 R140, -RZ, R139.H1_H1 ;  /* 0x3000008bff8c7230 */ /* 0x000fe20000004100 */
[----:B------:R-:W-:Y:S01]  /*155a0*/  I2FP.F32.U32 R10, R10 ;  /* 0x0000000a000a7245 */ /* 0x000fe20000201000 */
[----:B------:R-:W-:-:S04]  /*155b0*/  IMAD.MOV.U32 R146, RZ, RZ, R8 ;  /* 0x000000ffff927224 */ /* 0x000fc800078e0008 */
[----:B------:R-:W-:Y:S01]  /*155c0*/  FFMA.FTZ R139, R10, R159, 1.1641532182693481445e-10 ;  /* 0x2f0000000a8b7423 */ /* 0x000fe2000001009f */
[----:B------:R-:W-:Y:S01]  /*155d0*/  FMUL.FTZ R10, R140, UR5 ;  /* 0x000000058c0a7c20 */ /* 0x000fe20008410000 */
[----:B------:R-:W-:-:S03]  /*155e0*/  HFMA2 R140, -RZ, RZ, 0, 1.1920928955078125e-07 ;  /* 0x00000002ff8c7431 */ /* 0x000fc600000001ff */
[----:B------:R-:W-:Y:S01]  /*155f0*/  FSETP.LE.FTZ.AND P5, PT, R139, UR4, PT ;  /* 0x000000048b007c0b */ /* 0x000fe2000bfb3000 */
[----:B------:R-:W-:-:S12]  /*15600*/  @!P6 BRA `(.L_x_10042) ;  /* 0x000000040020e947 */ /* 0x000fd80003800000 */
        /* <DEDUP_REMOVED lines=8> */
.L_x_10043:
        /* <DEDUP_REMOVED lines=11> */
[----:B------:R-:W-:Y:S02]  /*15740*/  @P0 IADD3 R139, PT, PT, R6, RZ, RZ ;  /* 0x000000ff068b0210 */ /* 0x000fe40007ffe0ff */
[----:B------:R-:W-:-:S03]  /*15750*/  ISETP.NE.AND P0, PT, R8, RZ, PT ;  /* 0x000000ff0800720c */ /* 0x000fc60003f05270 */
[----:B------:R-:W-:-:S10]  /*15760*/  @!P6 IMAD.MOV.U32 R6, RZ, RZ, R139 ;  /* 0x000000ffff06e224 */ /* 0x000fd400078e008b */
.L_x_10044:
[----:B------:R-:W-:Y:S01]  /*15770*/  LOP3.LUT R144, R6, UR9, R5, 0x96, !PT ;  /* 0x0000000906907c12 */ /* 0x000fe2000f8e9605 */
[----:B------:R-:W-:-:S04]  /*15780*/  IMAD.WIDE.U32 R146, R0, -0x326172a9, RZ ;  /* 0xcd9e8d5700927825 */ /* 0x000fc800078e00ff */
[----:B------:R-:W-:Y:S02]  /*15790*/  HFMA2 R140, -RZ, RZ, 0, 0 ;  /* 0x00000000ff8c7431 */ /* 0x000fe400000001ff */
[----:B------:R-:W-:Y:S01]  /*157a0*/  IMAD.WIDE.U32 R144, R144, -0x326172a9, RZ ;  /* 0xcd9e8d5790907825 */ /* 0x000fe200078e00ff */
[----:B------:R-:W-:-:S04]  /*157b0*/  LOP3.LUT R147, R3, UR8, R147, 0x96, !PT ;  /* 0x0000000803937c12 */ /* 0x000fc8000f8e9693 */
        /* <DEDUP_REMOVED lines=45> */
.L_x_10042:
        /* <DEDUP_REMOVED lines=12> */
.L_x_9996:
        /* <DEDUP_REMOVED lines=9> */
[----:B------:R-:W-:Y:S01]  /*15be0*/  @P2 VIADD R134, R140, 0x1 ;  /* 0x000000018c862836 */ /* 0x000fe20000000000 */
[----:B------:R-:W-:Y:S01]  /*15bf0*/  @!P2 MOV R7, R132 ;  /* 0x000000840007a202 */ /* 0x000fe20000000f00 */
[----:B------:R-:W-:Y:S01]  /*15c00*/  @P2 IMAD.MOV.U32 R7, RZ, RZ, R132 ;  /* 0x000000ffff072224 */ /* 0x000fe200078e0084 */
[----:B------:R-:W-:Y:S01]  /*15c10*/  @!P2 MOV R133, R4 ;  /* 0x000000040085a202 */ /* 0x000fe20000000f00 */
[----:B------:R-:W-:Y:S01]  /*15c20*/  @P2 IMAD.MOV.U32 R133, RZ, RZ, R5 ;  /* 0x000000ffff852224 */ /* 0x000fe200078e0005 */
[----:B------:R-:W-:Y:S06]  /*15c30*/  BRA `(.L_x_10046) ;  /* 0x0000000000f87947 */ /* 0x000fec0003800000 */
.L_x_10047:
        /* <DEDUP_REMOVED lines=12> */
.L_x_10048:
        /* <DEDUP_REMOVED lines=46> */
[----:B------:R-:W-:-:S03]  /*15fe0*/  IMAD.WIDE.U32 R134, R7, -0x2daee0ad, RZ ;  /* 0xd2511f5307867825 */ /* 0x000fc600078e00ff */
[----:B------:R-:W-:Y:S01]  /*15ff0*/  MOV R7, R134 ;  /* 0x0000008600077202 */ /* 0x000fe20000000f00 */
[----:B------:R-:W-:Y:S01]  /*16000*/  HFMA2 R134, -RZ, RZ, 0, 0 ;  /* 0x00000000ff867431 */ /* 0x000fe200000001ff */
[----:B------:R-:W-:-:S07]  /*16010*/  LOP3.LUT R4, R4, UR6, R135, 0x96, !PT ;  /* 0x0000000604047c12 */ /* 0x000fce000f8e9687 */
.L_x_10046:
        /* <DEDUP_REMOVED lines=17> */
.L_x_10050:
        /* <DEDUP_REMOVED lines=12> */
.L_x_10051:
        /* <DEDUP_REMOVED lines=46> */
[----:B------:R-:W-:Y:S01]  /*164d0*/  IMAD.MOV.U32 R135, RZ, RZ, RZ ;  /* 0x000000ffff877224 */ /* 0x000fe200078e00ff */
[----:B------:R-:W-:Y:S01]  /*164e0*/  LOP3.LUT R4, R4, UR6, R133, 0x96, !PT ;  /* 0x0000000604047c12 */ /* 0x000fe2000f8e9685 */
[----:B------:R-:W-:Y:S01]  /*164f0*/  IMAD.MOV.U32 R133, RZ, RZ, R7 ;  /* 0x000000ffff857224 */ /* 0x000fe200078e0007 */
[----:B------:R-:W-:-:S07]  /*16500*/  MOV R7, R132 ;  /* 0x0000008400077202 */ /* 0x000fce0000000f00 */
.L_x_10049:
        /* <DEDUP_REMOVED lines=17> */
.L_x_10053:
        /* <DEDUP_REMOVED lines=12> */
.L_x_10054:
        /* <DEDUP_REMOVED lines=50> */
.L_x_10052:
        /* <DEDUP_REMOVED lines=17> */
.L_x_10056:
        /* <DEDUP_REMOVED lines=12> */
.L_x_10057:
        /* <DEDUP_REMOVED lines=44> */
[----:B------:R-:W-:Y:S01]  /*16e90*/  IMAD.MOV.U32 R134, RZ, RZ, RZ ;  /* 0x000000ffff867224 */ /* 0x000fe200078e00ff */
[----:B------:R-:W-:Y:S01]  /*16ea0*/  MOV R8, R132 ;  /* 0x0000008400087202 */ /* 0x000fe20000000f00 */
[----:B------:R-:W-:-:S05]  /*16eb0*/  IMAD.WIDE.U32 R132, R135, -0x2daee0ad, RZ ;  /* 0xd2511f5387847825 */ /* 0x000fca00078e00ff */
[----:B------:R-:W-:Y:S01]  /*16ec0*/  LOP3.LUT R4, R4, UR6, R133, 0x96, !PT ;  /* 0x0000000604047c12 */ /* 0x000fe2000f8e9685 */
[----:B------:R-:W-:Y:S01]  /*16ed0*/  IMAD.MOV.U32 R133, RZ, RZ, R7 ;  /* 0x000000ffff857224 */ /* 0x000fe200078e0007 */
[----:B------:R-:W-:-:S07]  /*16ee0*/  MOV R7, R132 ;  /* 0x0000008400077202 */ /* 0x000fce0000000f00 */
.L_x_10055:
        /* <DEDUP_REMOVED lines=17> */
.L_x_10059:
        /* <DEDUP_REMOVED lines=12> */
.L_x_10060:
        /* <DEDUP_REMOVED lines=46> */
[----:B------:R-:W-:Y:S01]  /*173a0*/  HFMA2 R135, -RZ, RZ, 0, 0 ;  /* 0x00000000ff877431 */ /* 0x000fe200000001ff */
[----:B------:R-:W-:Y:S02]  /*173b0*/  LOP3.LUT R4, R4, UR6, R133, 0x96, !PT ;  /* 0x0000000604047c12 */ /* 0x000fe4000f8e9685 */
[----:B------:R-:W-:Y:S01]  /*173c0*/  MOV R133, R7 ;  /* 0x0000000700857202 */ /* 0x000fe20000000f00 */
[----:B------:R-:W-:-:S07]  /*173d0*/  IMAD.MOV.U32 R7, RZ, RZ, R132 ;  /* 0x000000ffff077224 */ /* 0x000fce00078e0084 */
.L_x_10058:
        /* <DEDUP_REMOVED lines=16> */
.L_x_10062:
        /* <DEDUP_REMOVED lines=12> */
.L_x_10063:
        /* <DEDUP_REMOVED lines=50> */
.L_x_10061:
        /* <DEDUP_REMOVED lines=16> */
.L_x_10065:
        /* <DEDUP_REMOVED lines=12> */
.L_x_10066:
        /* <DEDUP_REMOVED lines=49> */
[----:B------:R-:W-:-:S07]  /*17d90*/  HFMA2 R133, -RZ, RZ, 0, 0 ;  /* 0x00000000ff857431 */ /* 0x000fce00000001ff */
.L_x_10064:
        /* <DEDUP_REMOVED lines=16> */
.L_x_10068:
        /* <DEDUP_REMOVED lines=12> */
.L_x_10069:
        /* <DEDUP_REMOVED lines=48> */
[----:B------:R-:W-:Y:S02]  /*18260*/  MOV R8, R134 ;  /* 0x0000008600087202 */ /* 0x000fe40000000f00 */
[----:B------:R-:W-:-:S07]  /*18270*/  MOV R7, R132 ;  /* 0x0000008400077202 */ /* 0x000fce0000000f00 */
.L_x_10067:
[----:B------:R-:W-:Y:S01]  /*18280*/  I2FP.F32.U32 R132, R135 ;  /* 0x0000008700847245 */ /* 0x000fe20000201000 */
[----:B------:R-:W-:Y:S01]  /*18290*/  FMUL.FTZ R149, R149, UR5 ;  /* 0x0000000595957c20 */ /* 0x000fe20008410000 */
[----:B------:R-:W-:Y:S01]  /*182a0*/  P2R R133, PR, RZ, 0x2 ;  /* 0x00000002ff857803 */ /* 0x000fe20000000000 */
[----:B------:R-:W-:Y:S01]  /*182b0*/  HADD2.F32 R139, -RZ, R139.H1_H1 ;  /* 0x3000008bff8b7230 */ /* 0x000fe20000004100 */
        /* <DEDUP_REMOVED lines=33> */
.L_x_10045:
[----:B------:R-:W-:Y:S01]  /*184d0*/  ISETP.NE.AND P1, PT, R158, RZ, PT ;  /* 0x000000ff9e00720c */ /* 0x000fe20003f25270 */
[----:B------:R-:W-:Y:S01]  /*184e0*/  IMAD.WIDE.U32 R144, R151, 0x20, R164 ;  /* 0x0000002097907825 */ /* 0x000fe200078e00a4 */
[----:B------:R-:W0:Y:S01]  /*184f0*/  LDC.64 R158, c[0x0][0x3b0] ;  /* 0x0000ec00ff9e7b82 */ /* 0x000e220000000a00 */
[----:B------:R-:W-:Y:S02]  /*18500*/  SEL R146, RZ, 0x1000000, !P5 ;  /* 0x01000000ff927807 */ /* 0x000fe40006800000 */
[----:B------:R-:W-:Y:S01]  /*18510*/  ISETP.NE.AND P5, PT, R156, RZ, PT ;  /* 0x000000ff9c00720c */ /* 0x000fe20003fa5270 */
[----:B------:R-:W-:Y:S01]  /*18520*/  STG.E.128 desc[UR10][R144.64], R132 ;  /* 0x0000008490007986 */ /* 0x000fe2000c101d0a */
[----:B------:R-:W-:Y:S02]  /*18530*/  SEL R147, RZ, 0x10000, !P4 ;  /* 0x00010000ff937807 */ /* 0x000fe40006000000 */
[----:B------:R-:W-:Y:S01]  /*18540*/  SEL R156, RZ, 0x100, !P3 ;  /* 0x00000100ff9c7807 */ /* 0x000fe20005800000 */
[----:B------:R1:W-:Y:S01]  /*18550*/  STG.E.128 desc[UR10][R144.64+0x10], R136 ;  /* 0x0000108890007986 */ /* 0x0003e2000c101d0a */
        /* <DEDUP_REMOVED lines=14> */
[----:B0-----:R-:W-:Y:S02]  /*18640*/  SHF.L.U32 R144, R9, 0x10, RZ ;  /* 0x0000001009907819 */ /* 0x001fe400000006ff */
[----:B------:R-:W-:Y:S02]  /*18650*/  LOP3.LUT R146, R150, 0xff, RZ, 0xc0, !PT ;  /* 0x000000ff96927812 */ /* 0x000fe400078ec0ff */
[----:B------:R-:W-:Y:S02]  /*18660*/  LOP3.LUT R145, R144, 0xff0000, RZ, 0xc0, !PT ;  /* 0x00ff000090917812 */ /* 0x000fe400078ec0ff */
[----:B------:R-:W-:Y:S01]  /*18670*/  LOP3.LUT R144, R10, 0xffff, RZ, 0xc0, !PT ;  /* 0x0000ffff0a907812 */ /* 0x000fe200078ec0ff */
[----:B------:R-:W-:Y:S01]  /*18680*/  IMAD.WIDE.U32 R146, R146, 0x10000, RZ ;  /* 0x0001000092927825 */ /* 0x000fe200078e00ff */
[----:B------:R-:W-:Y:S02]  /*18690*/  LOP3.LUT R148, R152, 0xff, RZ, 0xc0, !PT ;  /* 0x000000ff98947812 */ /* 0x000fe400078ec0ff */
[----:B------:R-:W-:-:S02]  /*186a0*/  PRMT R144, R145, 0x4210, R144 ;  /* 0x0000421091907816 */ /* 0x000fc40000000090 */
[----:B------:R-:W-:Y:S01]  /*186b0*/  PRMT R145, R11, 0x7104, RZ ;  /* 0x000071040b917816 */ /* 0x000fe200000000ff */
[----:B------:R-:W-:-:S03]  /*186c0*/  IMAD.WIDE.U32 R148, R148, 0x100, RZ ;  /* 0x0000010094947825 */ /* 0x000fc600078e00ff */
        /* <DEDUP_REMOVED lines=11> */
.L_x_10070:
        /* <DEDUP_REMOVED lines=104> */
.L_x_10072:
[----:B------:R-:W-:Y:S05]  /*18e00*/  BSYNC.RECONVERGENT B0 ;  /* 0x0000000000007941 */ /* 0x000fea0003800200 */
.L_x_10071:
        /* <DEDUP_REMOVED lines=14> */
.L_x_10074:
[----:B------:R-:W-:Y:S05]  /*18ef0*/  BSYNC.RECONVERGENT B0 ;  /* 0x0000000000007941 */ /* 0x000fea0003800200 */
.L_x_10073:
        /* <DEDUP_REMOVED lines=8> */
[----:B-1----:R-:W-:Y:S02]  /*18f80*/  I2FP.F32.S32 R147, R146 ;  /* 0x0000009200937245 */ /* 0x002fe40000201400 */
[----:B------:R-:W-:Y:S01]  /*18f90*/  IADD3 R146, PT, PT, R146, R155, RZ ;  /* 0x0000009b92927210 */ /* 0x000fe20007ffe0ff */
        /* <DEDUP_REMOVED lines=11> */
[----:B-1----:R-:W-:Y:S01]  /*19050*/  IMAD.IADD R156, R146, 0x1, R155 ;  /* 0x00000001929c7824 */ /* 0x002fe200078e029b */
[----:B------:R-:W-:Y:S02]  /*19060*/  I2FP.F32.S32 R155, R155 ;  /* 0x0000009b009b7245 */ /* 0x000fe40000201400 */
[----:B------:R-:W0:Y:S02]  /*19070*/  SHFL.DOWN PT, R157, R158, 0x1, 0x1f ;  /* 0x08201f009e9d7f89 */ /* 0x000e2400000e0000 */
[----:B------:R-:W-:Y:S02]  /*19080*/  I2FP.F32.S32 R156, R156 ;  /* 0x0000009c009c7245 */ /* 0x000fe40000201400 */
[----:B------:R-:W1:Y:S04]  /*19090*/  SHFL.DOWN PT, R148, R147, 0x1, 0x1f ;  /* 0x08201f0093947f89 */ /* 0x000e6800000e0000 */
[----:B------:R-:W2:Y:S01]  /*190a0*/  MUFU.RCP R156, R156 ;  /* 0x0000009c009c7308 */ /* 0x000ea20000001000 */
[----:B0-----:R-:W-:Y:S01]  /*190b0*/  FADD.FTZ R145, R158, R157 ;  /* 0x0000009d9e917221 */ /* 0x001fe20000010000 */
[----:B-1----:R-:W-:Y:S01]  /*190c0*/  FADD.FTZ R157, R147, -R148 ;  /* 0x80000094939d7221 */ /* 0x002fe20000010000 */
[----:B------:R-:W-:-:S02]  /*190d0*/  FMUL.FTZ R159, R148, R155 ;  /* 0x0000009b949f7220 */ /* 0x000fc40000410000 */
[----:B------:R-:W0:Y:S01]  /*190e0*/  LDC R148, c[0x0][0x448] ;  /* 0x00011200ff947b82 */ /* 0x000e220000000800 */
[----:B------:R-:W-:Y:S01]  /*190f0*/  FMUL.FTZ R157, R157, R157 ;  /* 0x0000009d9d9d7220 */ /* 0x000fe20000410000 */
[----:B------:R-:W-:-:S03]  /*19100*/  FFMA.FTZ R159, R144, R147, R159 ;  /* 0x00000093909f7223 */ /* 0x000fc6000001009f */
[----:B------:R-:W-:-:S03]  /*19110*/  FMUL.FTZ R157, R144, R157 ;  /* 0x0000009d909d7220 */ /* 0x000fc60000410000 */
[----:B------:R-:W1:Y:S01]  /*19120*/  @!P1 LDC.64 R146, c[0x0][0x3c0] ;  /* 0x0000f000ff929b82 */ /* 0x000e620000000a00 */
[----:B------:R-:W-:Y:S01]  /*19130*/  FMUL.FTZ R157, R157, R155 ;  /* 0x0000009b9d9d7220 */ /* 0x000fe20000410000 */
[----:B--2---:R-:W-:-:S03]  /*19140*/  FMUL.FTZ R155, R156, R159 ;  /* 0x0000009f9c9b7220 */ /* 0x004fc60000410000 */
[----:B------:R-:W-:-:S03]  /*19150*/  FFMA.FTZ R157, R156, R157, R145 ;  /* 0x0000009d9c9d7223 */ /* 0x000fc60000010091 */
[----:B------:R-:W2:Y:S04]  /*19160*/  SHFL.IDX PT, R155, R155, RZ, 0x1f ;  /* 0x00001fff9b9b7589 */ /* 0x000ea800000e0000 */
[----:B------:R-:W0:Y:S01]  /*19170*/  SHFL.IDX PT, R157, R157, RZ, 0x1f ;  /* 0x00001fff9d9d7589 */ /* 0x000e2200000e0000 */
[----:B--2---:R-:W-:Y:S01]  /*19180*/  FMUL.FTZ R144, R155, R155 ;  /* 0x0000009b9b907220 */ /* 0x004fe20000410000 */
[----:B0-----:R-:W-:-:S04]  /*19190*/  FFMA.FTZ R148, R157, UR21, R148 ;  /* 0x000000159d947c23 */ /* 0x001fc80008010094 */
[----:B------:R-:W-:Y:S02]  /*191a0*/  FSEL R159, R144, RZ, P2 ;  /* 0x000000ff909f7208 */ /* 0x000fe40001000000 */
[----:B------:R-:W0:Y:S01]  /*191b0*/  @!P1 LDC.64 R144, c[0x0][0x3c8] ;  /* 0x0000f200ff909b82 */ /* 0x000e220000000a00 */
[----:B------:R-:W-:Y:S01]  /*191c0*/  MOV R157, UR18 ;  /* 0x00000012009d7c02 */ /* 0x000fe20008000f00 */
[----:B------:R-:W-:Y:S01]  /*191d0*/  UIADD3 UR18, UPT, UPT, UR18, UR16, URZ ;  /* 0x0000001012127290 */ /* 0x000fe2000fffe0ff */
[----:B------:R-:W-:-:S03]  /*191e0*/  FADD.FTZ R148, R148, R159 ;  /* 0x0000009f94947221 */ /* 0x000fc60000010000 */
[C---:B-1----:R-:W-:Y:S01]  /*191f0*/  @!P1 IMAD.WIDE R146, R157.reuse, 0x4, R146 ;  /* 0x000000049d929825 */ /* 0x042fe200078e0292 */
[----:B------:R-:W-:Y:S01]  /*19200*/  UISETP.GE.AND UP0, UPT, UR18, UR17, UPT ;  /* 0x000000111200728c */ /* 0x000fe2000bf06270 */
[----:B------:R-:W1:Y:S01]  /*19210*/  LDC.64 R158, c[0x0][0x428] ;  /* 0x00010a00ff9e7b82 */ /* 0x000e620000000a00 */
[----:B------:R-:W2:Y:S02]  /*19220*/  MUFU.RSQ R148, R148 ;  /* 0x0000009400947308 */ /* 0x000ea40000001400 */
[----:B------:R-:W-:Y:S01]  /*19230*/  @!P1 STG.E desc[UR10][R146.64], R155 ;  /* 0x0000009b92009986 */ /* 0x000fe2000c10190a */
[----:B0-----:R-:W-:-:S05]  /*19240*/  @!P1 IMAD.WIDE R144, R157, 0x4, R144 ;  /* 0x000000049d909825 */ /* 0x001fca00078e0290 */
[----:B--2---:R0:W-:Y:S02]  /*19250*/  @!P1 STG.E desc[UR10][R144.64], R148 ;  /* 0x0000009490009986 */ /* 0x0041e4000c10190a */
[----:B0-----:R-:W-:-:S05]  /*19260*/  FSEL R144, R155, RZ, !P2 ;  /* 0x000000ff9b907208 */ /* 0x001fca0005000000 */
[C---:B------:R-:W-:Y:S01]  /*19270*/  FADD.FTZ R157, -R144.reuse, R20 ;  /* 0x00000014909d7221 */ /* 0x040fe20000010100 */
[C---:B------:R-:W-:Y:S01]  /*19280*/  FADD.FTZ R21, -R144.reuse, R21 ;  /* 0x0000001590157221 */ /* 0x040fe20000010100 */
[C---:B------:R-:W-:Y:S01]  /*19290*/  FADD.FTZ R23, -R144.reuse, R23 ;  /* 0x0000001790177221 */ /* 0x040fe20000010100 */
[----:B------:R-:W-:Y:S01]  /*192a0*/  FADD.FTZ R27, -R144, R27 ;  /* 0x0000001b901b7221 */ /* 0x000fe20000010100 */
[C---:B------:R-:W-:Y:S01]  /*192b0*/  FMUL.FTZ R146, R148.reuse, R157 ;  /* 0x0000009d94927220 */ /* 0x040fe20000410000 */
[----:B------:R-:W-:Y:S01]  /*192c0*/  FMUL.FTZ R145, R148, R21 ;  /* 0x0000001594917220 */ /* 0x000fe20000410000 */
[----:B------:R-:W-:Y:S01]  /*192d0*/  FADD.FTZ R157, -R144, R22 ;  /* 0x00000016909d7221 */ /* 0x000fe20000010100 */
[----:B------:R-:W-:Y:S01]  /*192e0*/  FMUL.FTZ R147, R148, R23 ;  /* 0x0000001794937220 */ /* 0x000fe20000410000 */
[----:B------:R-:W-:Y:S01]  /*192f0*/  FFMA.FTZ R20, R146, R108, R112 ;  /* 0x0000006c92147223 */ /* 0x000fe20000010070 */
[----:B------:R-:W-:Y:S01]  /*19300*/  FFMA.FTZ R21, R145, R109, R113 ;  /* 0x0000006d91157223 */ /* 0x000fe20000010071 */
[----:B------:R-:W-:Y:S01]  /*19310*/  FMUL.FTZ R155, R148, R157 ;  /* 0x0000009d949b7220 */ /* 0x000fe20000410000 */
[C---:B------:R-:W-:Y:S01]  /*19320*/  FADD.FTZ R23, -R144.reuse, R24 ;  /* 0x0000001890177221 */ /* 0x040fe20000010100 */
[----:B------:R-:W-:Y:S01]  /*19330*/  FADD.FTZ R157, -R144, R25 ;  /* 0x00000019909d7221 */ /* 0x000fe20000010100 */
[----:B------:R-:W-:Y:S01]  /*19340*/  FFMA.FTZ R22, R147, R111, R115 ;  /* 0x0000006f93167223 */ /* 0x000fe20000010073 */
[----:B------:R-:W-:Y:S01]  /*19350*/  F2FP.F16.F32.PACK_AB R20, R21, R20 ;  /* 0x000000141514723e */ /* 0x000fe200000000ff */
[----:B------:R-:W-:Y:S01]  /*19360*/  FFMA.FTZ R21, R155, R110, R114 ;  /* 0x0000006e9b157223 */ /* 0x000fe20000010072 */
[C---:B------:R-:W-:Y:S01]  /*19370*/  FMUL.FTZ R156, R148.reuse, R23 ;  /* 0x00000017949c7220 */ /* 0x040fe20000410000 */
[----:B------:R-:W-:Y:S01]  /*19380*/  FMUL.FTZ R157, R148, R157 ;  /* 0x0000009d949d7220 */ /* 0x000fe20000410000 */
[----:B------:R-:W-:Y:S01]  /*19390*/  FADD.FTZ R165, -R144, R26 ;  /* 0x0000001a90a57221 */ /* 0x000fe20000010100 */
[----:B------:R-:W-:Y:S01]  /*193a0*/  FMUL.FTZ R164, R148, R27 ;  /* 0x0000001b94a47220 */ /* 0x000fe20000410000 */
[----:B------:R-:W-:Y:S01]  /*193b0*/  F2FP.F16.F32.PACK_AB R21, R22, R21 ;  /* 0x000000151615723e */ /* 0x000fe200000000ff */
[----:B------:R-:W-:Y:S01]  /*193c0*/  FFMA.FTZ R22, R156, R104, R116 ;  /* 0x000000689c167223 */ /* 0x000fe20000010074 */
[----:B------:R-:W-:Y:S01]  /*193d0*/  FFMA.FTZ R23, R157, R105, R117 ;  /* 0x000000699d177223 */ /* 0x000fe20000010075 */
[----:B------:R-:W0:Y:S01]  /*193e0*/  LDC.64 R26, c[0x0][0x430] ;  /* 0x00010c00ff1a7b82 */ /* 0x000e220000000a00 */
[----:B------:R-:W-:Y:S01]  /*193f0*/  FMUL.FTZ R165, R148, R165 ;  /* 0x000000a594a57220 */ /* 0x000fe20000410000 */
[C---:B------:R-:W-:Y:S01]  /*19400*/  FFMA.FTZ R24, R164.reuse, R107, R119 ;  /* 0x0000006ba4187223 */ /* 0x040fe20000010077 */
[----:B------:R-:W-:Y:S01]  /*19410*/  FFMA.FTZ R164, R164, R83, R47 ;  /* 0x00000053a4a47223 */ /* 0x000fe2000001002f */
[----:B------:R-:W-:Y:S01]  /*19420*/  F2FP.F16.F32.PACK_AB R22, R23, R22 ;  /* 0x000000161716723e */ /* 0x000fe200000000ff */
[C---:B------:R-:W-:Y:S01]  /*19430*/  FFMA.FTZ R23, R165.reuse, R106, R118 ;  /* 0x0000006aa5177223 */ /* 0x040fe20000010076 */
[----:B------:R-:W-:Y:S01]  /*19440*/  FFMA.FTZ R165, R165, R82, R46 ;  /* 0x00000052a5a57223 */ /* 0x000fe2000001002e */
[----:B------:R-:W-:Y:S01]  /*19450*/  FFMA.FTZ R146, R146, R84, R40 ;  /* 0x0000005492927223 */ /* 0x000fe20000010028 */
[----:B------:R-:W-:Y:S01]  /*19460*/  FFMA.FTZ R155, R155, R86, R42 ;  /* 0x000000569b9b7223 */ /* 0x000fe2000001002a */
[----:B------:R-:W-:Y:S01]  /*19470*/  FFMA.FTZ R157, R157, R81, R45 ;  /* 0x000000519d9d7223 */ /* 0x000fe2000001002d */
[----:B------:R-:W-:Y:S01]  /*19480*/  F2FP.F16.F32.PACK_AB R23, R24, R23 ;  /* 0x000000171817723e */ /* 0x000fe200000000ff */
[----:B-1----:R-:W-:-:S04]  /*19490*/  IMAD.WIDE.U32 R24, R142, 0x10, R158 ;  /* 0x000000108e187825 */ /* 0x002fc800078e009e */
[----:B------:R-:W-:Y:S01]  /*194a0*/  FFMA.FTZ R145, R145, R85, R41 ;  /* 0x0000005591917223 */ /* 0x000fe20000010029 */
[C---:B------:R-:W-:Y:S01]  /*194b0*/  FADD.FTZ R17, -R144.reuse, R17 ;  /* 0x0000001190117221 */ /* 0x040fe20000010100 */
[C---:B------:R-:W-:Y:S01]  /*194c0*/  FADD.FTZ R19, -R144.reuse, R19 ;  /* 0x0000001390137221 */ /* 0x040fe20000010100 */
[C---:B------:R-:W-:Y:S01]  /*194d0*/  FADD.FTZ R13, -R144.reuse, R13 ;  /* 0x0000000d900d7221 */ /* 0x040fe20000010100 */
[----:B------:R1:W-:Y:S01]  /*194e0*/  STG.E.128 desc[UR10][R24.64], R20 ;  /* 0x0000001418007986 */ /* 0x0003e2000c101d0a */
[C---:B------:R-:W-:Y:S01]  /*194f0*/  FADD.FTZ R15, -R144.reuse, R15 ;  /* 0x0000000f900f7221 */ /* 0x040fe20000010100 */
[C---:B------:R-:W-:Y:S01]  /*19500*/  FADD.FTZ R133, -R144.reuse, R133 ;  /* 0x0000008590857221 */ /* 0x040fe20000010100 */
[C---:B------:R-:W-:Y:S01]  /*19510*/  FADD.FTZ R135, -R144.reuse, R135 ;  /* 0x0000008790877221 */ /* 0x040fe20000010100 */
[C---:B------:R-:W-:Y:S01]  /*19520*/  FADD.FTZ R136, -R144.reuse, R136 ;  /* 0x0000008890887221 */ /* 0x040fe20000010100 */
[C---:B------:R-:W-:Y:S01]  /*19530*/  FADD.FTZ R137, -R144.reuse, R137 ;  /* 0x0000008990897221 */ /* 0x040fe20000010100 */
[C---:B------:R-:W-:Y:S01]  /*19540*/  FADD.FTZ R138, -R144.reuse, R138 ;  /* 0x0000008a908a7221 */ /* 0x040fe20000010100 */
[----:B------:R-:W-:Y:S01]  /*19550*/  FADD.FTZ R139, -R144, R139 ;  /* 0x0000008b908b7221 */ /* 0x000fe20000010100 */
[----:B-1----:R-:W-:Y:S01]  /*19560*/  F2FP.F16.F32.PACK_AB R23, R164, R165 ;  /* 0x000000a5a417723e */ /* 0x002fe200000000ff */
[----:B------:R-:W-:Y:S01]  /*19570*/  FFMA.FTZ R164, R156, R80, R44 ;  /* 0x000000509ca47223 */ /* 0x000fe2000001002c */
[----:B------:R-:W-:Y:S01]  /*19580*/  FFMA.FTZ R156, R147, R87, R43 ;  /* 0x00000057939c7223 */ /* 0x000fe2000001002b */
[----:B------:R-:W-:Y:S01]  /*19590*/  FADD.FTZ R147, -R144, R18 ;  /* 0x0000001290937221 */ /* 0x000fe20000010100 */
[----:B------:R-:W-:Y:S01]  /*195a0*/  F2FP.F16.F32.PACK_AB R20, R145, R146 ;  /* 0x000000929114723e */ /* 0x000fe200000000ff */
[----:B0-----:R-:W-:Y:S01]  /*195b0*/  IMAD.WIDE.U32 R24, R142, 0x10, R26 ;  /* 0x000000108e187825 */ /* 0x001fe200078e001a */
[----:B------:R-:W-:-:S03]  /*195c0*/  F2FP.F16.F32.PACK_AB R22, R157, R164 ;  /* 0x000000a49d16723e */ /* 0x000fc600000000ff */
[----:B------:R-:W-:Y:S01]  /*195d0*/  FADD.FTZ R145, -R144, R16 ;  /* 0x0000001090917221 */ /* 0x000fe20000010100 */
[----:B------:R-:W-:Y:S01]  /*195e0*/  F2FP.F16.F32.PACK_AB R21, R156, R155 ;  /* 0x0000009b9c15723e */ /* 0x000fe200000000ff */
[----:B------:R-:W-:Y:S01]  /*195f0*/  FADD.FTZ R155, -R144, R12 ;  /* 0x0000000c909b7221 */ /* 0x000fe20000010100 */
[C---:B------:R-:W-:Y:S01]  /*19600*/  FMUL.FTZ R16, R148.reuse, R17 ;  /* 0x0000001194107220 */ /* 0x040fe20000410000 */
[C---:B------:R-:W-:Y:S01]  /*19610*/  FMUL.FTZ R17, R148.reuse, R147 ;  /* 0x0000009394117220 */ /* 0x040fe20000410000 */
[----:B------:R-:W-:Y:S01]  /*19620*/  FMUL.FTZ R12, R148, R19 ;  /* 0x00000013940c7220 */ /* 0x000fe20000410000 */
[----:B------:R0:W-:Y:S01]  /*19630*/  STG.E.128 desc[UR10][R24.64], R20 ;  /* 0x0000001418007986 */ /* 0x0001e2000c101d0a */
[----:B------:R-:W-:Y:S01]  /*19640*/  FADD.FTZ R157, -R144, R14 ;  /* 0x0000000e909d7221 */ /* 0x000fe20000010100 */
[----:B------:R-:W-:Y:S01]  /*19650*/  FMUL.FTZ R18, R148, R13 ;  /* 0x0000000d94127220 */ /* 0x000fe20000410000 */
[----:B------:R-:W-:Y:S01]  /*19660*/  FADD.FTZ R165, -R144, R132 ;  /* 0x0000008490a57221 */ /* 0x000fe20000010100 */
[----:B------:R-:W-:Y:S01]  /*19670*/  FFMA.FTZ R13, R17, R102, R122 ;  /* 0x00000066110d7223 */ /* 0x000fe2000001007a */
[----:B------:R-:W-:Y:S01]  /*19680*/  FFMA.FTZ R14, R12, R103, R123 ;  /* 0x000000670c0e7223 */ /* 0x000fe2000001007b */
        /* <DEDUP_REMOVED lines=8> */
[----:B0-----:R-:W-:Y:S01]  /*19710*/  FADD.FTZ R21, -R144, R134 ;  /* 0x0000008690157221 */ /* 0x001fe20000010100 */
        /* <DEDUP_REMOVED lines=8> */
[----:B------:R-:W-:-:S04]  /*197a0*/  IMAD.WIDE.U32 R136, R143, 0x10, R26 ;  /* 0x000000108f887825 */ /* 0x000fc800078e001a */
[----:B------:R-:W-:Y:S01]  /*197b0*/  FFMA.FTZ R15, R18, R97, R125 ;  /* 0x00000061120f7223 */ /* 0x000fe2000001007d */
[----:B------:R-:W-:Y:S01]  /*197c0*/  FFMA.FTZ R22, R155, R98, R126 ;  /* 0x000000629b167223 */ /* 0x000fe2000001007e */
[----:B------:R-:W-:Y:S01]  /*197d0*/  F2FP.F16.F32.PACK_AB R17, R12, R17 ;  /* 0x000000110c11723e */ /* 0x000fe200000000ff */
[----:B------:R-:W-:-:S04]  /*197e0*/  IMAD.WIDE.U32 R138, R151, 0x10, R26 ;  /* 0x00000010978a7825 */ /* 0x000fc800078e001a */
[C---:B------:R-:W-:Y:S01]  /*197f0*/  FFMA.FTZ R27, R20.reuse, R99, R127 ;  /* 0x00000063141b7223 */ /* 0x040fe2000001007f */
[----:B------:R-:W-:Y:S01]  /*19800*/  F2FP.F16.F32.PACK_AB R14, R15, R14 ;  /* 0x0000000e0f0e723e */ /* 0x000fe200000000ff */
[----:B------:R-:W-:Y:S01]  /*19810*/  FFMA.FTZ R20, R20, R75, R55 ;  /* 0x0000004b14147223 */ /* 0x000fe20000010037 */
[C---:B------:R-:W-:Y:S01]  /*19820*/  FFMA.FTZ R12, R23.reuse, R100, R120 ;  /* 0x00000064170c7223 */ /* 0x040fe20000010078 */
[----:B------:R-:W-:Y:S01]  /*19830*/  FFMA.FTZ R23, R23, R76, R48 ;  /* 0x0000004c17177223 */ /* 0x000fe20000010030 */
[----:B------:R-:W-:Y:S01]  /*19840*/  F2FP.F16.F32.PACK_AB R15, R27, R22 ;  /* 0x000000161b0f723e */ /* 0x000fe200000000ff */
[----:B------:R-:W-:Y:S01]  /*19850*/  FFMA.FTZ R22, R19, R72, R52 ;  /* 0x0000004813167223 */ /* 0x000fe20000010034 */
[----:B------:R-:W-:Y:S01]  /*19860*/  FFMA.FTZ R27, R18, R73, R53 ;  /* 0x00000049121b7223 */ /* 0x000fe20000010035 */
[----:B------:R-:W-:Y:S01]  /*19870*/  FFMA.FTZ R19, R155, R74, R54 ;  /* 0x0000004a9b137223 */ /* 0x000fe20000010036 */
[----:B------:R-:W-:-:S04]  /*19880*/  IMAD.WIDE.U32 R132, R143, 0x10, R158 ;  /* 0x000000108f847825 */ /* 0x000fc800078e009e */
        /* <DEDUP_REMOVED lines=13> */
[----:B------:R-:W-:Y:S01]  /*19960*/  FFMA.FTZ R142, R142, R71, R59 ;  /* 0x000000478e8e7223 */ /* 0x000fe2000001003b */
[----:B------:R-:W-:Y:S01]  /*19970*/  IMAD.WIDE.U32 R134, R151, 0x10, R158 ;  /* 0x0000001097867825 */ /* 0x000fe200078e009e */
[----:B------:R-:W-:-:S03]  /*19980*/  F2FP.F16.F32.PACK_AB R23, R21, R20 ;  /* 0x000000141517723e */ /* 0x000fc600000000ff */
[----:B------:R-:W-:Y:S01]  /*19990*/  FFMA.FTZ R20, R25, R92, R128 ;  /* 0x0000005c19147223 */ /* 0x000fe20000010080 */
[C---:B------:R-:W-:Y:S01]  /*199a0*/  FFMA.FTZ R21, R24.reuse, R93, R129 ;  /* 0x0000005d18157223 */ /* 0x040fe20000010081 */
[----:B------:R-:W-:Y:S01]  /*199b0*/  FFMA.FTZ R24, R24, R69, R57 ;  /* 0x0000004518187223 */ /* 0x000fe20000010039 */
[----:B------:R-:W-:Y:S01]  /*199c0*/  F2FP.F16.F32.PACK_AB R27, R148, R27 ;  /* 0x0000001b941b723e */ /* 0x000fe200000000ff */
[----:B------:R0:W-:Y:S02]  /*199d0*/  STG.E.128 desc[UR10][R132.64], R12 ;  /* 0x0000000c84007986 */ /* 0x0001e4000c101d0a */
[----:B------:R-:W-:Y:S01]  /*199e0*/  F2FP.F16.F32.PACK_AB R20, R21, R20 ;  /* 0x000000141514723e */ /* 0x000fe200000000ff */
[----:B------:R-:W-:Y:S01]  /*199f0*/  FFMA.FTZ R21, R145, R94, R130 ;  /* 0x0000005e91157223 */ /* 0x000fe20000010082 */
[----:B------:R0:W-:Y:S04]  /*19a00*/  STG.E.128 desc[UR10][R136.64], R16 ;  /* 0x0000001088007986 */ /* 0x0001e8000c101d0a */
[----:B------:R-:W-:-:S02]  /*19a10*/  F2FP.F16.F32.PACK_AB R21, R22, R21 ;  /* 0x000000151615723e */ /* 0x000fc400000000ff */
[----:B------:R-:W-:Y:S01]  /*19a20*/  F2FP.F16.F32.PACK_AB R22, R143, R26 ;  /* 0x0000001a8f16723e */ /* 0x000fe200000000ff */
[----:B------:R-:W-:Y:S01]  /*19a30*/  FFMA.FTZ R143, R25, R68, R56 ;  /* 0x00000044198f7223 */ /* 0x000fe20000010038 */
[----:B------:R-:W-:Y:S01]  /*19a40*/  FFMA.FTZ R25, R145, R70, R58 ;  /* 0x0000004691197223 */ /* 0x000fe2000001003a */
[----:B------:R-:W-:Y:S01]  /*19a50*/  FFMA.FTZ R26, R147, R64, R60 ;  /* 0x00000040931a7223 */ /* 0x000fe2000001003c */
[----:B------:R-:W-:Y:S01]  /*19a60*/  FFMA.FTZ R145, R144, R65, R61 ;  /* 0x0000004190917223 */ /* 0x000fe2000001003d */
[----:B------:R0:W-:Y:S01]  /*19a70*/  STG.E.128 desc[UR10][R134.64], R20 ;  /* 0x0000001486007986 */ /* 0x0001e2000c101d0a */
[----:B------:R-:W-:Y:S02]  /*19a80*/  F2FP.F16.F32.PACK_AB R24, R24, R143 ;  /* 0x0000008f1818723e */ /* 0x000fe400000000ff */
[----:B------:R-:W-:Y:S02]  /*19a90*/  F2FP.F16.F32.PACK_AB R25, R142, R25 ;  /* 0x000000198e19723e */ /* 0x000fe400000000ff */
[----:B------:R-:W-:-:S05]  /*19aa0*/  F2FP.F16.F32.PACK_AB R26, R145, R26 ;  /* 0x0000001a911a723e */ /* 0x000fca00000000ff */
[----:B------:R0:W-:Y:S01]  /*19ab0*/  STG.E.128 desc[UR10][R138.64], R24 ;  /* 0x000000188a007986 */ /* 0x0001e2000c101d0a */
[----:B------:R-:W-:Y:S05]  /*19ac0*/  BRA.U !UP0, `(.L_x_10075) ;  /* 0xfffffe7508747547 */ /* 0x000fea000b83ffff */
[----:B------:R-:W-:Y:S05]  /*19ad0*/  EXIT ;  /* 0x000000000000794d */ /* 0x000fea0003800000 */
.L_x_10076:
        /* <DEDUP_REMOVED lines=10> */
.L_x_13625:


//--------------------- .text._ZN10layer_norm31ln_parallel_residual_fwd_kernelINS_13Kernel_traitsIf6__halffS2_fjLj3072ELj1ELj1ELj4ELj16ENS_18Kernel_traits_baseILj3072EfS2_fS2_fjLj128EEEEELb1ELb1ELb0EEEvNS_9FwdParamsE --------------------------
	.section	.text._ZN10layer_norm31ln_parallel_residual_fwd_kernelINS_13Kernel_traitsIf6__halffS2_fjLj3072ELj1ELj1ELj4ELj16ENS_18Kernel_traits_baseILj3072EfS2_fS2_fjLj128EEEEELb1ELb1ELb0EEEvNS_9FwdParamsE,"ax",@progbits
	.align	128
        .global         _ZN10layer_norm31ln_parallel_residual_fwd_kernelINS_13Kernel_traitsIf6__halffS2_fjLj3072ELj1ELj1ELj4ELj16ENS_18Kernel_traits_baseILj3072EfS2_fS2_fjLj128EEEEELb1ELb1ELb0EEEvNS_9FwdParamsE
        .type           _ZN10layer_norm31ln_parallel_residual_fwd_kernelINS_13Kernel_traitsIf6__halffS2_fjLj3072ELj1ELj1ELj4ELj16ENS_18Kernel_traits_baseILj3072EfS2_fS2_fjLj128EEEEELb1ELb1ELb0EEEvNS_9FwdParamsE,@function
        .size           _ZN10layer_norm31ln_parallel_residual_fwd_kernelINS_13Kernel_traitsIf6__halffS2_fjLj3072ELj1ELj1ELj4ELj16ENS_18Kernel_traits_baseILj3072EfS2_fS2_fjLj128EEEEELb1ELb1ELb0EEEvNS_9FwdParamsE,(.L_x_13626 - _ZN10layer_norm31ln_parallel_residual_fwd_kernelINS_13Kernel_traitsIf6__halffS2_fjLj3072ELj1ELj1ELj4ELj16ENS_18Kernel_traits_baseILj3072EfS2_fS2_fjLj128EEEEELb1ELb1ELb0EEEvNS_9FwdParamsE)
        .other          _ZN10layer_norm31ln_parallel_residual_fwd_kernelINS_13Kernel_traitsIf6__halffS2_fjLj3072ELj1ELj1ELj4ELj16ENS_18Kernel_traits_baseILj3072EfS2_fS2_fjLj128EEEEELb1ELb1ELb0EEEvNS_9FwdParamsE,@"STO_CUDA_ENTRY STV_DEFAULT"
_ZN10layer_norm31ln_parallel_residual_fwd_kernelINS_13Kernel_traitsIf6__halffS2_fjLj3072ELj1ELj1ELj4ELj16ENS_18Kernel_traits_baseILj3072EfS2_fS2_fjLj128EEEEELb1ELb1ELb0EEEvNS_9FwdParamsE:
.text._ZN10layer_norm31ln_parallel_residual_fwd_kernelINS_13Kernel_traitsIf6__halffS2_fjLj3072ELj1ELj1ELj4ELj16ENS_18Kernel_traits_baseILj3072EfS2_fS2_fjLj128EEEEELb1ELb1ELb0EEEvNS_9FwdParamsE:
        /* <DEDUP_REMOVED lines=28> */
[----:B------:R-:W-:Y:S02]  /*01c0*/  LOP3.LUT R111, R3, 0x1f, R4, 0xf8, !PT ;  /* 0x0000001f036f7812 */ /* 0x000fe400078ef804 */
[----:B---3--:R-:W-:-:S02]  /*01d0*/  @P0 IADD3 R6, P1, PT, R8, R5, RZ ;  /* 0x0000000508060210 */ /* 0x008fc40007f3e0ff */
[----:B------:R-:W-:Y:S02]  /*01e0*/  LOP3.LUT R5, R111, 0x7f, RZ, 0x3c, !PT ;  /* 0x0000007f6f057812 */ /* 0x000fe400078e3cff */
[----:B------:R-:W-:Y:S01]  /*01f0*/  @P0 IADD3.X R7, PT, PT, RZ, R9, RZ, P1, !PT ;  /* 0x00000009ff070210 */ /* 0x000fe20000ffe4ff */
[----:B------:R-:W-:Y:S02]  /*0200*/  UIADD3 UR20, UPT, UPT, UR9, -0x4498517b, URZ ;  /* 0xbb67ae8509147890 */ /* 0x000fe4000fffe0ff */
[----:B------:R-:W-:Y:S01]  /*0210*/  IMAD.IADD R110, R0, 0x1, R5 ;  /* 0x00000001006e7824 */ /* 0x000fe200078e0205 */
[--C-:B------:R-:W-:Y:S01]  /*0220*/  SHF.R.U64 R108, R6, 0x2, R7.reuse ;  /* 0x00000002066c7819 */ /* 0x100fe20000001207 */
[----:B------:R-:W-:Y:S01]  /*0230*/  UIADD3 UR17, UPT, UPT, UR8, -0x61c88647, URZ ;  /* 0x9e3779b908117890 */ /* 0x000fe2000fffe0ff */
[----:B------:R-:W-:Y:S01]  /*0240*/  SHF.R.U32.HI R107, RZ, 0x2, R7 ;  /* 0x00000002ff6b7819 */ /* 0x000fe20000011607 */
[----:B------:R-:W-:Y:S02]  /*0250*/  UIADD3 UR21, UPT, UPT, UR8, 0x3c6ef372, URZ ;  /* 0x3c6ef37208157890 */ /* 0x000fe4000fffe0ff */
        /* <DEDUP_REMOVED lines=48> */
.L_x_10078:
        /* <DEDUP_REMOVED lines=8> */
[----:B0-----:R-:W-:-:S04]  /*05e0*/  @P1 IMAD.WIDE.U32 R8, R5, 0x20, R8 ;  /* 0x0000002005081825 */ /* 0x001fc800078e0008 */
[----:B------:R-:W-:Y:S01]  /*05f0*/  @P1 VIADD R5, R5, 0x80 ;  /* 0x0000008005051836 */ /* 0x000fe20000000000 */
[----:B------:R-:W5:Y:S03]  /*0600*/  @P1 LDG.E.128 R28, desc[UR10][R8.64] ;  /* 0x0000000a081c1981 */ /* 0x000f66000c1e1d00 */
[----:B-1----:R-:W-:Y:S01]  /*0610*/  @P2 IMAD.WIDE.U32 R10, R5, 0x20, R10 ;  /* 0x00000020050a2825 */ /* 0x002fe200078e000a */
        /* <DEDUP_REMOVED lines=18> */
.L_x_10079:
[----:B------:R-:W-:Y:S05]  /*0740*/  BSYNC.RECONVERGENT B0 ;  /* 0x0000000000007941 */ /* 0x000fea0003800200 */
.L_x_10077:
        /* <DEDUP_REMOVED lines=58> */
[C---:B------:R-:W-:Y:S02]  /*0af0*/  LOP3.LUT R10, R0.reuse, 0x7f, RZ, 0xc0, !PT ;  /* 0x0000007f000a7812 */ /* 0x040fe400078ec0ff */
[----:B------:R-:W-:Y:S01]  /*0b00*/  SHF.L.U32 R0, R0, 0x1, RZ ;  /* 0x0000000100007819 */ /* 0x000fe200000006ff */
[----:B------:R-:W-:Y:S01]  /*0b10*/  IMAD R11, R2, -0x326172a9, RZ ;  /* 0xcd9e8d57020b7824 */ /* 0x000fe200078e02ff */
[----:B------:R-:W-:Y:S01]  /*0b20*/  LOP3.LUT R7, R8, UR31, R7, 0x96, !PT ;  /* 0x0000001f08077c12 */ /* 0x000fe2000f8e9607 */
[----:B------:R-:W-:Y:S01]  /*0b30*/  IMAD R8, R5, -0x2daee0ad, RZ ;  /* 0xd2511f5305087824 */ /* 0x000fe200078e02ff */
[----:B------:R-:W-:Y:S01]  /*0b40*/  VIADDMNMX R60, R10, -R3, RZ, !PT ;  /* 0x800000030a3c7246 */ /* 0x000fe200078001ff */
[----:B------:R-:W-:Y:S01]  /*0b50*/  IMAD.HI.U32 R2, R9, -0x326172a9, RZ ;  /* 0xcd9e8d5709027827 */ /* 0x000fe200078e00ff */
[----:B------:R-:W-:-:S03]  /*0b60*/  LOP3.LUT R5, R6, 0x3, RZ, 0xc0, !PT ;  /* 0x0000000306057812 */ /* 0x000fc600078ec0ff */
[----:B------:R-:W-:Y:S01]  /*0b70*/  HFMA2 R6, -RZ, RZ, 0, 0 ;  /* 0x00000000ff067431 */ /* 0x000fe200000001ff */
[----:B------:R-:W-:Y:S01]  /*0b80*/  VIMNMX R60, PT, PT, R60, 0x20, PT ;  /* 0x000000203c3c7848 */ /* 0x000fe20003fe0100 */
[----:B------:R-:W-:Y:S01]  /*0b90*/  IMAD.HI.U32 R3, R7, -0x2daee0ad, RZ ;  /* 0xd2511f5307037827 */ /* 0x000fe200078e00ff */
[----:B------:R-:W-:-:S03]  /*0ba0*/  LOP3.LUT R11, R11, UR33, R2, 0x96, !PT ;  /* 0x000000210b0b7c12 */ /* 0x000fc6000f8e9602 */
[----:B------:R-:W-:Y:S01]  /*0bb0*/  IMAD R10, R112, -0x20, R10 ;  /* 0xffffffe0700a7824 */ /* 0x000fe200078e020a */
[----:B------:R-:W-:Y:S01]  /*0bc0*/  LOP3.LUT R8, R8, UR34, R3, 0x96, !PT ;  /* 0x0000002208087c12 */ /* 0x000fe2000f8e9603 */
[----:B------:R-:W-:Y:S01]  /*0bd0*/  IMAD R7, R7, -0x2daee0ad, RZ ;  /* 0xd2511f5307077824 */ /* 0x000fe200078e02ff */
[----:B------:R-:W-:Y:S01]  /*0be0*/  LOP3.LUT R3, R0, 0xffffff00, RZ, 0xc0, !PT ;  /* 0xffffff0000037812 */ /* 0x000fe200078ec0ff */
[----:B------:R-:W-:Y:S01]  /*0bf0*/  IMAD.HI.U32 R2, R11, -0x2daee0ad, RZ ;  /* 0xd2511f530b027827 */ /* 0x000fe200078e00ff */
[----:B------:R-:W-:-:S03]  /*0c00*/  VIMNMX R10, PT, PT, RZ, R10, !PT ;  /* 0x0000000aff0a7248 */ /* 0x000fc60007fe0100 */
[----:B------:R-:W-:Y:S01]  /*0c10*/  IMAD R60, R60, 0x8, R3 ;  /* 0x000000083c3c7824 */ /* 0x000fe200078e0203 */
[----:B------:R-:W-:Y:S01]  /*0c20*/  VIMNMX R10, PT, PT, R10, 0x20, PT ;  /* 0x000000200a0a7848 */ /* 0x000fe20003fe0100 */
[----:B------:R-:W-:Y:S01]  /*0c30*/  IMAD R9, R9, -0x326172a9, RZ ;  /* 0xcd9e8d5709097824 */ /* 0x000fe200078e02ff */
[----:B------:R-:W-:Y:S01]  /*0c40*/  LOP3.LUT R2, R7, UR36, R2, 0x96, !PT ;  /* 0x0000002407027c12 */ /* 0x000fe2000f8e9602 */
[----:B------:R-:W-:Y:S01]  /*0c50*/  IMAD.HI.U32 R0, R8, -0x326172a9, RZ ;  /* 0xcd9e8d5708007827 */ /* 0x000fe200078e00ff */
[----:B------:R-:W-:-:S03]  /*0c60*/  I2FP.F32.U32 R60, R60 ;  /* 0x0000003c003c7245 */ /* 0x000fc60000201000 */
[----:B------:R-:W-:Y:S01]  /*0c70*/  IMAD R3, R10, 0x8, R3 ;  /* 0x000000080a037824 */ /* 0x000fe200078e0203 */
[----:B------:R1:W0:Y:S01]  /*0c80*/  MUFU.RCP R106, R60 ;  /* 0x0000003c006a7308 */ /* 0x0002220000001000 */
[----:B------:R-:W-:Y:S01]  /*0c90*/  LOP3.LUT R0, R9, UR35, R0, 0x96, !PT ;  /* 0x0000002309007c12 */ /* 0x000fe2000f8e9600 */
[----:B------:R-:W-:Y:S02]  /*0ca0*/  IMAD R7, R11, -0x2daee0ad, RZ ;  /* 0xd2511f530b077824 */ /* 0x000fe400078e02ff */
[----:B--234-:R-:W-:-:S07]  /*0cb0*/  IMAD R8, R8, -0x326172a9, RZ ;  /* 0xcd9e8d5708087824 */ /* 0x01cfce00078e02ff */
.L_x_10460:
        /* <DEDUP_REMOVED lines=18> */
[----:B-1----:R0:W5:Y:S01]  /*0de0*/  @P0 LDG.E.128 R60, desc[UR10][R74.64] ;  /* 0x0000000a4a3c0981 */ /* 0x002162000c1e1d00 */
[----:B---3--:R-:W-:-:S05]  /*0df0*/  @P1 IMAD.WIDE.U32 R72, R9, 0x20, R72 ;  /* 0x0000002009481825 */ /* 0x008fca00078e0048 */
[----:B------:R0:W5:Y:S04]  /*0e00*/  @P1 LDG.E.128 R64, desc[UR10][R72.64] ;  /* 0x0000000a48401981 */ /* 0x000168000c1e1d00 */
[----:B------:R0:W5:Y:S01]  /*0e10*/  @P1 LDG.E.128 R68, desc[UR10][R72.64+0x10] ;  /* 0x0000100a48441981 */ /* 0x000162000c1e1d00 */
        /* <DEDUP_REMOVED lines=19> */
.L_x_10085:
        /* <DEDUP_REMOVED lines=13> */
.L_x_10087:
[----:B------:R-:W-:Y:S05]  /*1020*/  BSYNC.RECONVERGENT B2 ;  /* 0x0000000000027941 */ /* 0x000fea0003800200 */
.L_x_10086:
        /* <DEDUP_REMOVED lines=42> */
.L_x_10084:
[----:B------:R-:W-:Y:S05]  /*12d0*/  BSYNC.RECONVERGENT B1 ;  /* 0x0000000000017941 */ /* 0x000fea0003800200 */
.L_x_10083:
[----:B------:R-:W0:Y:S01]  /*12e0*/  LDC R114, c[0x0][0x404] ;  /* 0x00010100ff727b82 */ /* 0x000e220000000800 */
[----:B------:R-:W-:Y:S01]  /*12f0*/  ISETP.NE.AND P2, PT, R73, 0x1, PT ;  /* 0x000000014900780c */ /* 0x000fe20003f45270 */
[----:B------:R-:W-:Y:S01]  /*1300*/  IMAD.MOV.U32 R117, RZ, RZ, 0x2f800000 ;  /* 0x2f800000ff757424 */ /* 0x000fe200078e00ff */
[----:B------:R-:W-:Y:S01]  /*1310*/  I2FP.F32.U32 R72, R72 ;  /* 0x0000004800487245 */ /* 0x000fe20000201000 */
[----:B------:R-:W-:Y:S01]  /*1320*/  BSSY.RECONVERGENT B1, `(.L_x_10088) ;  /* 0x0000049000017945 */ /* 0x000fe20003800200 */
[----:B-----5:R-:W-:Y:S02]  /*1330*/  HADD2.F32 R116, -RZ, R76.H0_H0 ;  /* 0x2000004cff747230 */ /* 0x020fe40000004100 */
[----:B------:R-:W-:Y:S02]  /*1340*/  IMAD.MOV.U32 R74, RZ, RZ, 0x2 ;  /* 0x00000002ff4a7424 */ /* 0x000fe400078e00ff */
[----:B------:R-:W-:-:S05]  /*1350*/  FFMA.FTZ R5, R72, R117, 1.1641532182693481445e-10 ;  /* 0x2f00000048057423 */ /* 0x000fca0000010075 */
[----:B0-----:R-:W-:Y:S02]  /*1360*/  FSETP.LE.FTZ.AND P3, PT, R5, R114, PT ;  /* 0x000000720500720b */ /* 0x001fe40003f73000 */
        /* <DEDUP_REMOVED lines=11> */
.L_x_10090:
        /* <DEDUP_REMOVED lines=13> */
.L_x_10092:
[----:B------:R-:W-:Y:S05]  /*14f0*/  BSYNC.RECONVERGENT B2 ;  /* 0x0000000000027941 */ /* 0x000fea0003800200 */
.L_x_10091:
        /* <DEDUP_REMOVED lines=43> */
.L_x_10089:
[----:B------:R-:W-:Y:S05]  /*17b0*/  BSYNC.RECONVERGENT B1 ;  /* 0x0000000000017941 */ /* 0x000fea0003800200 */
.L_x_10088:
        /* <DEDUP_REMOVED lines=18> */
.L_x_10095:
        /* <DEDUP_REMOVED lines=13> */
.L_x_10097:
[----:B------:R-:W-:Y:S05]  /*19b0*/  BSYNC.RECONVERGENT B2 ;  /* 0x0000000000027941 */ /* 0x000fea0003800200 */
.L_x_10096:
        /* <DEDUP_REMOVED lines=43> */
.L_x_10094:
[----:B------:R-:W-:Y:S05]  /*1c70*/  BSYNC.RECONVERGENT B1 ;  /* 0x0000000000017941 */ /* 0x000fea0003800200 */
.L_x_10093:
        /* <DEDUP_REMOVED lines=18> */
.L_x_10100:
        /* <DEDUP_REMOVED lines=13> */
.L_x_10102:
[----:B------:R-:W-:Y:S05]  /*1e70*/  BSYNC.RECONVERGENT B2 ;  /* 0x0000000000027941 */ /* 0x000fea0003800200 */
.L_x_10101:
        /* <DEDUP_REMOVED lines=43> */
.L_x_10099:
[----:B------:R-:W-:Y:S05]  /*2130*/  BSYNC.RECONVERGENT B1 ;  /* 0x0000000000017941 */ /* 0x000fea0003800200 */
.L_x_10098:
        /* <DEDUP_REMOVED lines=18> */
.L_x_10105:
        /* <DEDUP_REMOVED lines=13> */
.L_x_10107:
[----:B------:R-:W-:Y:S05]  /*2330*/  BSYNC.RECONVERGENT B2 ;  /* 0x0000000000027941 */ /* 0x000fea0003800200 */
.L_x_10106:
        /* <DEDUP_REMOVED lines=43> */
.L_x_10104:
[----:B------:R-:W-:Y:S05]  /*25f0*/  BSYNC.RECONVERGENT B1 ;  /* 0x0000000000017941 */ /* 0x000fea0003800200 */
.L_x_10103:
[----:B------:R-:W-:Y:S01]  /*2600*/  ISETP.NE.AND P3, PT, R73, 0x1, PT ;  /* 0x000000014900780c */ /* 0x000fe20003f65270 */
[----:B------:R-:W-:Y:S01]  /*2610*/  BSSY.RECONVERGENT B1, `(.L_x_10108) ;  /* 0x0000049000017945 */ /* 0x000fe20003800200 */
[----:B------:R-:W-:Y:S01]  /*2620*/  I2FP.F32.U32 R72, R5 ;  /* 0x0000000500487245 */ /* 0x000fe20000201000 */
[----:B------:R-:W-:Y:S02]  /*2630*/  HADD2.F32 R121, -RZ, R78.H0_H0 ;  /* 0x2000004eff797230 */ /* 0x000fe40000004100 */
[----:B------:R-:W-:Y:S02]  /*2640*/  IMAD.MOV.U32 R74, RZ, RZ, 0x2 ;  /* 0x00000002ff4a7424 */ /* 0x000fe400078e00ff */
[----:B------:R-:W-:-:S05]  /*2650*/  FFMA.FTZ R5, R72, R117, 1.1641532182693481445e-10 ;  /* 0x2f00000048057423 */ /* 0x000fca0000010075 */
[----:B------:R-:W-:Y:S01]  /*2660*/  FSETP.LE.FTZ.AND P2, PT, R5, R114, PT ;  /* 0x000000720500720b */ /* 0x000fe20003f53000 */
        /* <DEDUP_REMOVED lines=10> */
.L_x_10110:
        /* <DEDUP_REMOVED lines=13> */
.L_x_10112:
[----:B------:R-:W-:Y:S05]  /*27e0*/  BSYNC.RECONVERGENT B2 ;  /* 0x0000000000027941 */ /* 0x000fea0003800200 */
.L_x_10111:
        /* <DEDUP_REMOVED lines=43> */
.L_x_10109:
[----:B------:R-:W-:Y:S05]  /*2aa0*/  BSYNC.RECONVERGENT B1 ;  /* 0x0000000000017941 */ /* 0x000fea0003800200 */
.L_x_10108:
[----:B------:R-:W-:Y:S01]  /*2ab0*/  ISETP.NE.AND P4, PT, R74, 0x1, PT ;  /* 0x000000014a00780c */ /* 0x000fe20003f85270 */
[----:B------:R-:W-:Y:S01]  /*2ac0*/  BSSY.RECONVERGENT B1, `(.L_x_10113) ;  /* 0x0000049000017945 */ /* 0x000fe20003800200 */
[----:B------:R-:W-:Y:S01]  /*2ad0*/  I2FP.F32.U32 R72, R5 ;  /* 0x0000000500487245 */ /* 0x000fe20000201000 */
[----:B------:R-:W-:Y:S02]  /*2ae0*/  HFMA2 R75, -RZ, RZ, 0, 1.1920928955078125e-07 ;  /* 0x00000002ff4b7431 */ /* 0x000fe400000001ff */
[----:B------:R-:W-:Y:S02]  /*2af0*/  HADD2.F32 R78, -RZ, R78.H1_H1 ;  /* 0x3000004eff4e7230 */ /* 0x000fe40000004100 */
        /* <DEDUP_REMOVED lines=12> */
.L_x_10115:
        /* <DEDUP_REMOVED lines=13> */
.L_x_10117:
[----:B------:R-:W-:Y:S05]  /*2c90*/  BSYNC.RECONVERGENT B2 ;  /* 0x0000000000027941 */ /* 0x000fea0003800200 */
.L_x_10116:
        /* <DEDUP_REMOVED lines=43> */
.L_x_10114:
[----:B------:R-:W-:Y:S05]  /*2f50*/  BSYNC.RECONVERGENT B1 ;  /* 0x0000000000017941 */ /* 0x000fea0003800200 */
.L_x_10113:
        /* <DEDUP_REMOVED lines=17> */
.L_x_10120:
        /* <DEDUP_REMOVED lines=13> */
.L_x_10122:
[----:B------:R-:W-:Y:S05]  /*3140*/  BSYNC.RECONVERGENT B2 ;  /* 0x0000000000027941 */ /* 0x000fea0003800200 */
.L_x_10121:
        /* <DEDUP_REMOVED lines=43> */
.L_x_10119:
[----:B------:R-:W-:Y:S05]  /*3400*/  BSYNC.RECONVERGENT B1 ;  /* 0x0000000000017941 */ /* 0x000fea0003800200 */
.L_x_10118:
        /* <DEDUP_REMOVED lines=38> */
.L_x_10082:
        /* <DEDUP_REMOVED lines=16> */
.L_x_10126:
        /* <DEDUP_REMOVED lines=13> */
.L_x_10128:
[----:B------:R-:W-:Y:S05]  /*3840*/  BSYNC.RECONVERGENT B2 ;  /* 0x0000000000027941 */ /* 0x000fea0003800200 */
.L_x_10127:
        /* <DEDUP_REMOVED lines=42> */
.L_x_10125:
[----:B------:R-:W-:Y:S05]  /*3af0*/  BSYNC.RECONVERGENT B1 ;  /* 0x0000000000017941 */ /* 0x000fea0003800200 */
.L_x_10124:
[----:B------:R-:W0:Y:S01]  /*3b00*/  LDC R105, c[0x0][0x404] ;  /* 0x00010100ff697b82 */ /* 0x000e220000000800 */
[----:B------:R-:W-:Y:S01]  /*3b10*/  ISETP.NE.AND P2, PT, R11, 0x1, PT ;  /* 0x000000010b00780c */ /* 0x000fe20003f45270 */
[----:B------:R-:W-:Y:S01]  /*3b20*/  IMAD.MOV.U32 R122, RZ, RZ, 0x2f800000 ;  /* 0x2f800000ff7a7424 */ /* 0x000fe200078e00ff */
[----:B------:R-:W-:Y:S01]  /*3b30*/  I2FP.F32.U32 R5, R10 ;  /* 0x0000000a00057245 */ /* 0x000fe20000201000 */
[----:B------:R-:W-:Y:S01]  /*3b40*/  BSSY.RECONVERGENT B1, `(.L_x_10129) ;  /* 0x000004b000017945 */ /* 0x000fe20003800200 */
[----:B------:R-:W-:-:S03]  /*3b50*/  HFMA2 R74, -RZ, RZ, 0, 1.1920928955078125e-07 ;  /* 0x00000002ff4a7431 */ /* 0x000fc600000001ff */
[----:B------:R-:W1:Y:S01]  /*3b60*/  LDC R114, c[0x0][0x408] ;  /* 0x00010200ff727b82 */ /* 0x000e620000000800 */
[----:B------:R-:W-:Y:S01]  /*3b70*/  FFMA.FTZ R10, R5, R122, 1.1641532182693481445e-10 ;  /* 0x2f000000050a7423 */ /* 0x000fe2000001007a */
[----:B-----5:R-:W-:-:S04]  /*3b80*/  HADD2.F32 R5, -RZ, R76.H0_H0 ;  /* 0x2000004cff057230 */ /* 0x020fc80000004100 */
[----:B0-----:R-:W-:Y:S01]  /*3b90*/  FSETP.LE.FTZ.AND P4, PT, R10, R105, PT ;  /* 0x000000690a00720b */ /* 0x001fe20003f93000 */
[----:B------:R-:W-:-:S03]  /*3ba0*/  IMAD.MOV.U32 R10, RZ, RZ, R8 ;  /* 0x000000ffff0a7224 */ /* 0x000fc600078e0008 */
        /* <DEDUP_REMOVED lines=11> */
.L_x_10131:
        /* <DEDUP_REMOVED lines=13> */
.L_x_10133:
[----:B------:R-:W-:Y:S05]  /*3d30*/  BSYNC.RECONVERGENT B2 ;  /* 0x0000000000027941 */ /* 0x000fea0003800200 */
.L_x_10132:
        /* <DEDUP_REMOVED lines=43> */
.L_x_10130:
[----:B------:R-:W-:Y:S05]  /*3ff0*/  BSYNC.RECONVERGENT B1 ;  /* 0x0000000000017941 */ /* 0x000fea0003800200 */
.L_x_10129:
[----:B------:R-:W-:Y:S01]  /*4000*/  I2FP.F32.U32 R11, R10 ;  /* 0x0000000a000b7245 */ /* 0x000fe20000201000 */
[----:B------:R-:W-:Y:S01]  /*4010*/  HADD2.F32 R73, -RZ, R60.H0_H0 ;  /* 0x2000003cff497230 */ /* 0x000fe20000004100 */
[----:B------:R-:W-:Y:S01]  /*4020*/  ISETP.NE.AND P3, PT, R74, 0x1, PT ;  /* 0x000000014a00780c */ /* 0x000fe20003f65270 */
[----:B------:R-:W-:Y:S01]  /*4030*/  BSSY.RECONVERGENT B1, `(.L_x_10134) ;  /* 0x000004d000017945 */ /* 0x000fe20003800200 */
[----:B------:R-:W-:Y:S01]  /*4040*/  FSEL R72, R5, RZ, P4 ;  /* 0x000000ff05487208 */ /* 0x000fe20002000000 */
[----:B------:R-:W-:Y:S01]  /*4050*/  FFMA.FTZ R10, R11, R122, 1.1641532182693481445e-10 ;  /* 0x2f0000000b0a7423 */ /* 0x000fe2000001007a */
[----:B------:R-:W-:Y:S01]  /*4060*/  FMUL.FTZ R73, R73, R114 ;  /* 0x0000007249497220 */ /* 0x000fe20000410000 */
[----:B------:R-:W-:-:S03]  /*4070*/  MOV R5, R8 ;  /* 0x0000000800057202 */ /* 0x000fc60000000f00 */
[----:B------:R-:W-:-:S04]  /*4080*/  FSETP.GTU.FTZ.AND P2, PT, R10, R105, PT ;  /* 0x000000690a00720b */ /* 0x000fc80003f5c000 */
        /* <DEDUP_REMOVED lines=14> */
.L_x_10136:
        /* <DEDUP_REMOVED lines=13> */
.L_x_10138:
[----:B------:R-:W-:Y:S05]  /*4240*/  BSYNC.RECONVERGENT B2 ;  /* 0x0000000000027941 */ /* 0x000fea0003800200 */
.L_x_10137:
        /* <DEDUP_REMOVED lines=43> */
.L_x_10135:
[----:B------:R-:W-:Y:S05]  /*4500*/  BSYNC.RECONVERGENT B1 ;  /* 0x0000000000017941 */ /* 0x000fea0003800200 */
.L_x_10134:
[----:B------:R-:W-:Y:S01]  /*4510*/  ISETP.NE.AND P2, PT, R73, 0x1, PT ;  /* 0x000000014900780c */ /* 0x000fe20003f45270 */
[----:B------:R-:W-:Y:S01]  /*4520*/  BSSY.RECONVERGENT B1, `(.L_x_10139) ;  /* 0x000004b000017945 */ /* 0x000fe20003800200 */
[----:B------:R-:W-:Y:S01]  /*4530*/  I2FP.F32.U32 R5, R5 ;  /* 0x0000000500057245 */ /* 0x000fe20000201000 */
[----:B------:R-:W-:Y:S02]  /*4540*/  IMAD.MOV.U32 R75, RZ, RZ, 0x2 ;  /* 0x00000002ff4b7424 */ /* 0x000fe400078e00ff */
[----:B------:R-:W-:Y:S02]  /*4550*/  IMAD.MOV.U32 R11, RZ, RZ, R8 ;  /* 0x000000ffff0b7224 */ /* 0x000fe400078e0008 */
[----:B------:R-:W-:Y:S01]  /*4560*/  FFMA.FTZ R74, R5, R122, 1.1641532182693481445e-10 ;  /* 0x2f000000054a7423 */ /* 0x000fe2000001007a */
[----:B------:R-:W-:-:S04]  /*4570*/  HADD2.F32 R5, -RZ, R76.H1_H1 ;  /* 0x3000004cff057230 */ /* 0x000fc80000004100 */
        /* <DEDUP_REMOVED lines=12> */
.L_x_10141:
        /* <DEDUP_REMOVED lines=13> */
.L_x_10143:
[----:B------:R-:W-:Y:S05]  /*4710*/  BSYNC.RECONVERGENT B2 ;  /* 0x0000000000027941 */ /* 0x000fea0003800200 */
.L_x_10142:
        /* <DEDUP_REMOVED lines=43> */
.L_x_10140:
[----:B------:R-:W-:Y:S05]  /*49d0*/  BSYNC.RECONVERGENT B1 ;  /* 0x0000000000017941 */ /* 0x000fea0003800200 */
.L_x_10139:
        /* <DEDUP_REMOVED lines=23> */
.L_x_10146:
        /* <DEDUP_REMOVED lines=13> */
.L_x_10148:
[----:B------:R-:W-:Y:S05]  /*4c20*/  BSYNC.RECONVERGENT B2 ;  /* 0x0000000000027941 */ /* 0x000fea0003800200 */
.L_x_10147:
        /* <DEDUP_REMOVED lines=43> */
.L_x_10145:
[----:B------:R-:W-:Y:S05]  /*4ee0*/  BSYNC.RECONVERGENT B1 ;  /* 0x0000000000017941 */ /* 0x000fea0003800200 */
.L_x_10144:
        /* <DEDUP_REMOVED lines=19> */
.L_x_10151:
        /* <DEDUP_REMOVED lines=13> */
.L_x_10153:
[----:B------:R-:W-:Y:S05]  /*50f0*/  BSYNC.RECONVERGENT B2 ;  /* 0x0000000000027941 */ /* 0x000fea0003800200 */
.L_x_10152:
        /* <DEDUP_REMOVED lines=43> */
.L_x_10150:
[----:B------:R-:W-:Y:S05]  /*53b0*/  BSYNC.RECONVERGENT B1 ;  /* 0x0000000000017941 */ /* 0x000fea0003800200 */
.L_x_10149:
[----:B------:R-:W-:Y:S01]  /*53c0*/  I2FP.F32.U32 R75, R75 ;  /* 0x0000004b004b7245 */ /* 0x000fe20000201000 */
[----:B------:R-:W-:Y:S01]  /*53d0*/  HADD2.F32 R97, -RZ, R61.H0_H0 ;  /* 0x2000003dff617230 */ /* 0x000fe20000004100 */
[----:B------:R-:W-:Y:S01]  /*53e0*/  ISETP.NE.AND P3, PT, R96, 0x1, PT ;  /* 0x000000016000780c */ /* 0x000fe20003f65270 */
[----:B------:R-:W-:Y:S02]  /*53f0*/  BSSY.RECONVERGENT B1, `(.L_x_10154) ;  /* 0x000004d000017945 */ /* 0x000fe40003800200 */
[----:B------:R-:W-:Y:S01]  /*5400*/  FFMA.FTZ R74, R75, R122, 1.1641532182693481445e-10 ;  /* 0x2f0000004b4a7423 */ /* 0x000fe2000001007a */
[----:B------:R-:W-:-:S04]  /*5410*/  FMUL.FTZ R97, R97, R114 ;  /* 0x0000007261617220 */ /* 0x000fc80000410000 */
[----:B------:R-:W-:Y:S02]  /*5420*/  FSETP.GTU.FTZ.AND P2, PT, R74, R105, PT ;  /* 0x000000694a00720b */ /* 0x000fe40003f5c000 */
        /* <DEDUP_REMOVED lines=16> */
.L_x_10156:
        /* <DEDUP_REMOVED lines=13> */
.L_x_10158:
[----:B------:R-:W-:Y:S05]  /*5600*/  BSYNC.RECONVERGENT B2 ;  /* 0x0000000000027941 */ /* 0x000fea0003800200 */
.L_x_10157:
        /* <DEDUP_REMOVED lines=43> */
.L_x_10155:
[----:B------:R-:W-:Y:S05]  /*58c0*/  BSYNC.RECONVERGENT B1 ;  /* 0x0000000000017941 */ /* 0x000fea0003800200 */
.L_x_10154:
[----:B------:R-:W-:Y:S01]  /*58d0*/  ISETP.NE.AND P2, PT, R97, 0x1, PT ;  /* 0x000000016100780c */ /* 0x000fe20003f45270 */
[----:B------:R-:W-:Y:S01]  /*58e0*/  BSSY.RECONVERGENT B1, `(.L_x_10159) ;  /* 0x000004b000017945 */ /* 0x000fe20003800200 */
[----:B------:R-:W-:Y:S01]  /*58f0*/  I2FP.F32.U32 R5, R5 ;  /* 0x0000000500057245 */ /* 0x000fe20000201000 */
[----:B------:R-:W-:Y:S02]  /*5900*/  HFMA2 R96, -RZ, RZ, 0, 1.1920928955078125e-07 ;  /* 0x00000002ff607431 */ /* 0x000fe400000001ff */
        /* <DEDUP_REMOVED lines=15> */
.L_x_10161:
        /* <DEDUP_REMOVED lines=13> */
.L_x_10163:
[----:B------:R-:W-:Y:S05]  /*5ad0*/  BSYNC.RECONVERGENT B2 ;  /* 0x0000000000027941 */ /* 0x000fea0003800200 */
.L_x_10162:
        /* <DEDUP_REMOVED lines=43> */
.L_x_10160:
[----:B------:R-:W-:Y:S05]  /*5d90*/  BSYNC.RECONVERGENT B1 ;  /* 0x0000000000017941 */ /* 0x000fea0003800200 */
.L_x_10159:
        /* <DEDUP_REMOVED lines=23> */
.L_x_10166:
        /* <DEDUP_REMOVED lines=13> */
.L_x_10168:
[----:B------:R-:W-:Y:S05]  /*5fe0*/  BSYNC.RECONVERGENT B2 ;  /* 0x0000000000027941 */ /* 0x000fea0003800200 */
.L_x_10167:
        /* <DEDUP_REMOVED lines=43> */
.L_x_10165:
[----:B------:R-:W-:Y:S05]  /*62a0*/  BSYNC.RECONVERGENT B1 ;  /* 0x0000000000017941 */ /* 0x000fea0003800200 */
.L_x_10164:
        /* <DEDUP_REMOVED lines=8> */
[----:B------:R-:W-:Y:S01]  /*6330*/  FMUL.FTZ R5, R114, R5 ;  /* 0x0000000572057220 */ /* 0x000fe20000410000 */
        /* <DEDUP_REMOVED lines=9> */
.L_x_10171:
        /* <DEDUP_REMOVED lines=13> */
.L_x_10173:
[----:B------:R-:W-:Y:S05]  /*64a0*/  BSYNC.RECONVERGENT B2 ;  /* 0x0000000000027941 */ /* 0x000fea0003800200 */
.L_x_10172:
        /* <DEDUP_REMOVED lines=43> */
.L_x_10170:
[----:B------:R-:W-:Y:S05]  /*6760*/  BSYNC.RECONVERGENT B1 ;  /* 0x0000000000017941 */ /* 0x000fea0003800200 */
.L_x_10169:
        /* <DEDUP_REMOVED lines=23> */
.L_x_10176:
        /* <DEDUP_REMOVED lines=13> */
.L_x_10178:
[----:B------:R-:W-:Y:S05]  /*69b0*/  BSYNC.RECONVERGENT B2 ;  /* 0x0000000000027941 */ /* 0x000fea0003800200 */
.L_x_10177:
        /* <DEDUP_REMOVED lines=43> */
.L_x_10175:
[----:B------:R-:W-:Y:S05]  /*6c70*/  BSYNC.RECONVERGENT B1 ;  /* 0x0000000000017941 */ /* 0x000fea0003800200 */
.L_x_10174:
        /* <DEDUP_REMOVED lines=18> */
.L_x_10181:
        /* <DEDUP_REMOVED lines=13> */
.L_x_10183:
[----:B------:R-:W-:Y:S05]  /*6e70*/  BSYNC.RECONVERGENT B2 ;  /* 0x0000000000027941 */ /* 0x000fea0003800200 */
.L_x_10182:
        /* <DEDUP_REMOVED lines=43> */
.L_x_10180:
[----:B------:R-:W-:Y:S05]  /*7130*/  BSYNC.RECONVERGENT B1 ;  /* 0x0000000000017941 */ /* 0x000fea0003800200 */
.L_x_10179:
[----:B------:R-:W-:Y:S01]  /*7140*/  I2FP.F32.U32 R77, R77 ;  /* 0x0000004d004d7245 */ /* 0x000fe20000201000 */
[----:B------:R-:W-:Y:S01]  /*7150*/  HADD2.F32 R97, -RZ, R62.H1_H1 ;  /* 0x3000003eff617230 */ /* 0x000fe20000004100 */
        /* <DEDUP_REMOVED lines=21> */
.L_x_10186:
        /* <DEDUP_REMOVED lines=13> */
.L_x_10188:
[----:B------:R-:W-:Y:S05]  /*7380*/  BSYNC.RECONVERGENT B2 ;  /* 0x0000000000027941 */ /* 0x000fea0003800200 */
.L_x_10187:
        /* <DEDUP_REMOVED lines=43> */
.L_x_10185:
[----:B------:R-:W-:Y:S05]  /*7640*/  BSYNC.RECONVERGENT B1 ;  /* 0x0000000000017941 */ /* 0x000fea0003800200 */
.L_x_10184:
[----:B------:R-:W-:Y:S01]  /*7650*/  ISETP.NE.AND P5, PT, R104, 0x1, PT ;  /* 0x000000016800780c */ /* 0x000fe20003fa5270 */
[----:B------:R-:W-:Y:S01]  /*7660*/  HADD2.F32 R117, -RZ, R79.H0_H0 ;  /* 0x2000004fff757230 */ /* 0x000fe20000004100 */
[----:B------:R-:W-:Y:S01]  /*7670*/  I2FP.F32.U32 R5, R5 ;  /* 0x0000000500057245 */ /* 0x000fe20000201000 */
[----:B------:R-:W-:Y:S01]  /*7680*/  BSSY.RECONVERGENT B1, `(.L_x_10189) ;  /* 0x0000048000017945 */ /* 0x000fe20003800200 */
        /* <DEDUP_REMOVED lines=14> */
.L_x_10191:
        /* <DEDUP_REMOVED lines=13> */
.L_x_10193:
[----:B------:R-:W-:Y:S05]  /*7840*/  BSYNC.RECONVERGENT B2 ;  /* 0x0000000000027941 */ /* 0x000fea0003800200 */
.L_x_10192:
        /* <DEDUP_REMOVED lines=43> */
.L_x_10190:
[----:B------:R-:W-:Y:S05]  /*7b00*/  BSYNC.RECONVERGENT B1 ;  /* 0x0000000000017941 */ /* 0x000fea0003800200 */
.L_x_10189:
        /* <DEDUP_REMOVED lines=23> */
.L_x_10196:
        /* <DEDUP_REMOVED lines=13> */
.L_x_10198:
[----:B------:R-:W-:Y:S05]  /*7d50*/  BSYNC.RECONVERGENT B2 ;  /* 0x0000000000027941 */ /* 0x000fea0003800200 */
.L_x_10197:
        /* <DEDUP_REMOVED lines=43> */
.L_x_10195:
[----:B------:R-:W-:Y:S05]  /*8010*/  BSYNC.RECONVERGENT B1 ;  /* 0x0000000000017941 */ /* 0x000fea0003800200 */
.L_x_10194:
[----:B------:R-:W-:Y:S01]  /*8020*/  ISETP.NE.AND P6, PT, R116, 0x1, PT ;  /* 0x000000017400780c */ /* 0x000fe20003fc5270 */
[----:B------:R-:W-:Y:S01]  /*8030*/  HADD2.F32 R79, -RZ, R79.H1_H1 ;  /* 0x3000004fff4f7230 */ /* 0x000fe20000004100 */
[----:B------:R-:W-:Y:S01]  /*8040*/  I2FP.F32.U32 R5, R5 ;  /* 0x0000000500057245 */ /* 0x000fe20000201000 */
[----:B------:R-:W-:Y:S01]  /*8050*/  BSSY.RECONVERGENT B1, `(.L_x_10199) ;  /* 0x000004a000017945 */ /* 0x000fe20003800200 */
[----:B------:R-:W-:Y:S02]  /*8060*/  IMAD.MOV.U32 R97, RZ, RZ, R8 ;  /* 0x000000ffff617224 */ /* 0x000fe400078e0008 */
[----:B------:R-:W-:Y:S01]  /*8070*/  FMUL.FTZ R79, R79, R114 ;  /* 0x000000724f4f7220 */ /* 0x000fe20000410000 */
[----:B------:R-:W-:Y:S01]  /*8080*/  FFMA.FTZ R96, R5, R122, 1.1641532182693481445e-10 ;  /* 0x2f00000005607423 */ /* 0x000fe2000001007a */
[----:B------:R-:W-:-:S04]  /*8090*/  IMAD.MOV.U32 R5, RZ, RZ, 0x2 ;  /* 0x00000002ff057424 */ /* 0x000fc800078e00ff */
        /* <DEDUP_REMOVED lines=10> */
.L_x_10201:
        /* <DEDUP_REMOVED lines=15> */
.L_x_10203:
[----:B------:R-:W-:Y:S05]  /*8230*/  BSYNC.RECONVERGENT B2 ;  /* 0x0000000000027941 */ /* 0x000fea0003800200 */
.L_x_10202:
        /* <DEDUP_REMOVED lines=43> */
.L_x_10200:
[----:B------:R-:W-:Y:S05]  /*84f0*/  BSYNC.RECONVERGENT B1 ;  /* 0x0000000000017941 */ /* 0x000fea0003800200 */
.L_x_10199:
        /* <DEDUP_REMOVED lines=10> */
.L_x_10123:
        /* <DEDUP_REMOVED lines=44> */
.L_x_10204:
[----:B------:R-:W-:Y:S02]  /*8860*/  IMAD.MOV.U32 R7, RZ, RZ, R98 ;  /* 0x000000ffff077224 */ /* 0x000fe400078e0062 */
[----:B------:R-:W-:-:S07]  /*8870*/  VIADD R98, R9, 0x80 ;  /* 0x0000008009627836 */ /* 0x000fce0000000000 */
.L_x_10081:
[----:B------:R-:W-:Y:S05]  /*8880*/  BSYNC.RECONVERGENT B0 ;  /* 0x0000000000007941 */ /* 0x000fea0003800200 */
.L_x_10080:
        /* <DEDUP_REMOVED lines=35> */
.L_x_10210:
        /* <DEDUP_REMOVED lines=13> */
.L_x_10212:
[----:B------:R-:W-:Y:S05]  /*8b90*/  BSYNC.RECONVERGENT B2 ;  /* 0x0000000000027941 */ /* 0x000fea0003800200 */
.L_x_10211:
        /* <DEDUP_REMOVED lines=42> */
.L_x_10209:
[----:B------:R-:W-:Y:S05]  /*8e40*/  BSYNC.RECONVERGENT B1 ;  /* 0x0000000000017941 */ /* 0x000fea0003800200 */
.L_x_10208:
        /* <DEDUP_REMOVED lines=22> */
.L_x_10215:
        /* <DEDUP_REMOVED lines=13> */
.L_x_10217:
[----:B------:R-:W-:Y:S05]  /*9080*/  BSYNC.RECONVERGENT B2 ;  /* 0x0000000000027941 */ /* 0x000fea0003800200 */
.L_x_10216:
        /* <DEDUP_REMOVED lines=43> */
.L_x_10214:
[----:B------:R-:W-:Y:S05]  /*9340*/  BSYNC.RECONVERGENT B1 ;  /* 0x0000000000017941 */ /* 0x000fea0003800200 */
.L_x_10213:
[----:B------:R-:W-:Y:S01]  /*9350*/  I2FP.F32.U32 R10, R11 ;  /* 0x0000000b000a7245 */ /* 0x000fe20000201000 */
[----:B------:R-:W-:Y:S01]  /*9360*/  HADD2.F32 R80, -RZ, R60.H0_H0 ;  /* 0x2000003cff507230 */ /* 0x000fe20000004100 */
        /* <DEDUP_REMOVED lines=21> */
.L_x_10220:
        /* <DEDUP_REMOVED lines=13> */
.L_x_10222:
[----:B------:R-:W-:Y:S05]  /*9590*/  BSYNC.RECONVERGENT B2 ;  /* 0x0000000000027941 */ /* 0x000fea0003800200 */
.L_x_10221:
        /* <DEDUP_REMOVED lines=43> */
.L_x_10219:
[----:B------:R-:W-:Y:S05]  /*9850*/  BSYNC.RECONVERGENT B1 ;  /* 0x0000000000017941 */ /* 0x000fea0003800200 */
.L_x_10218:
        /* <DEDUP_REMOVED lines=19> */
.L_x_10225:
        /* <DEDUP_REMOVED lines=13> */
.L_x_10227:
[----:B------:R-:W-:Y:S05]  /*9a60*/  BSYNC.RECONVERGENT B2 ;  /* 0x0000000000027941 */ /* 0x000fea0003800200 */
.L_x_10226:
        /* <DEDUP_REMOVED lines=43> */
.L_x_10224:
[----:B------:R-:W-:Y:S05]  /*9d20*/  BSYNC.RECONVERGENT B1 ;  /* 0x0000000000017941 */ /* 0x000fea0003800200 */
.L_x_10223:
[----:B------:R-:W-:Y:S01]  /*9d30*/  I2FP.F32.U32 R82, R11 ;  /* 0x0000000b00527245 */ /* 0x000fe20000201000 */
[----:B------:R-:W-:Y:S01]  /*9d40*/  HADD2.F32 R84, -RZ, R60.H1_H1 ;  /* 0x3000003cff547230 */ /* 0x000fe20000004100 */
[----:B------:R-:W-:Y:S01]  /*9d50*/  ISETP.NE.AND P3, PT, R96, 0x1, PT ;  /* 0x000000016000780c */ /* 0x000fe20003f65270 */
[----:B------:R-:W-:Y:S02]  /*9d60*/  BSSY.RECONVERGENT B1, `(.L_x_10228) ;  /* 0x000004d000017945 */ /* 0x000fe40003800200 */
[----:B------:R-:W-:Y:S01]  /*9d70*/  FFMA.FTZ R82, R82, R117, 1.1641532182693481445e-10 ;  /* 0x2f00000052527423 */ /* 0x000fe20000010075 */
[----:B------:R-:W-:Y:S01]  /*9d80*/  FMUL.FTZ R81, R84, R105 ;  /* 0x0000006954517220 */ /* 0x000fe20000410000 */
[----:B------:R-:W-:-:S03]  /*9d90*/  IMAD.MOV.U32 R84, RZ, RZ, 0x2 ;  /* 0x00000002ff547424 */ /* 0x000fc600078e00ff */
        /* <DEDUP_REMOVED lines=16> */
.L_x_10230:
        /* <DEDUP_REMOVED lines=13> */
.L_x_10232:
[----:B------:R-:W-:Y:S05]  /*9f70*/  BSYNC.RECONVERGENT B2 ;  /* 0x0000000000027941 */ /* 0x000fea0003800200 */
.L_x_10231:
        /* <DEDUP_REMOVED lines=43> */
.L_x_10229:
[----:B------:R-:W-:Y:S05]  /*a230*/  BSYNC.RECONVERGENT B1 ;  /* 0x0000000000017941 */ /* 0x000fea0003800200 */
.L_x_10228:
[----:B------:R-:W-:Y:S01]  /*a240*/  I2FP.F32.U32 R82, R5 ;  /* 0x0000000500527245 */ /* 0x000fe20000201000 */
[----:B------:R-:W-:Y:S01]  /*a250*/  BSSY.RECONVERGENT B1, `(.L_x_10233) ;  /* 0x000004b000017945 */ /* 0x000fe20003800200 */
[----:B------:R-:W-:Y:S01]  /*a260*/  ISETP.NE.AND P2, PT, R84, 0x1, PT ;  /* 0x000000015400780c */ /* 0x000fe20003f45270 */
[----:B------:R-:W-:Y:S02]  /*a270*/  IMAD.MOV.U32 R96, RZ, RZ, 0x2 ;  /* 0x00000002ff607424 */ /* 0x000fe400078e00ff */
        /* <DEDUP_REMOVED lines=15> */
.L_x_10235:
        /* <DEDUP_REMOVED lines=13> */
.L_x_10237:
[----:B------:R-:W-:Y:S05]  /*a440*/  BSYNC.RECONVERGENT B2 ;  /* 0x0000000000027941 */ /* 0x000fea0003800200 */
.L_x_10236:
        /* <DEDUP_REMOVED lines=43> */
.L_x_10234:
[----:B------:R-:W-:Y:S05]  /*a700*/  BSYNC.RECONVERGENT B1 ;  /* 0x0000000000017941 */ /* 0x000fea0003800200 */
.L_x_10233:
        /* <DEDUP_REMOVED lines=23> */
.L_x_10240:
        /* <DEDUP_REMOVED lines=13> */
.L_x_10242:
[----:B------:R-:W-:Y:S05]  /*a950*/  BSYNC.RECONVERGENT B2 ;  /* 0x0000000000027941 */ /* 0x000fea0003800200 */
.L_x_10241:
        /* <DEDUP_REMOVED lines=43> */
.L_x_10239:
[----:B------:R-:W-:Y:S05]  /*ac10*/  BSYNC.RECONVERGENT B1 ;  /* 0x0000000000017941 */ /* 0x000fea0003800200 */
.L_x_10238:
        /* <DEDUP_REMOVED lines=19> */
.L_x_10245:
        /* <DEDUP_REMOVED lines=13> */
.L_x_10247:
[----:B------:R-:W-:Y:S05]  /*ae20*/  BSYNC.RECONVERGENT B2 ;  /* 0x0000000000027941 */ /* 0x000fea0003800200 */
.L_x_10246:
        /* <DEDUP_REMOVED lines=43> */
.L_x_10244:
[----:B------:R-:W-:Y:S05]  /*b0e0*/  BSYNC.RECONVERGENT B1 ;  /* 0x0000000000017941 */ /* 0x000fea0003800200 */
.L_x_10243:
        /* <DEDUP_REMOVED lines=23> */
.L_x_10250:
        /* <DEDUP_REMOVED lines=13> */
.L_x_10252:
[----:B------:R-:W-:Y:S05]  /*b330*/  BSYNC.RECONVERGENT B2 ;  /* 0x0000000000027941 */ /* 0x000fea0003800200 */
.L_x_10251:
        /* <DEDUP_REMOVED lines=43> */
.L_x_10249:
[----:B------:R-:W-:Y:S05]  /*b5f0*/  BSYNC.RECONVERGENT B1 ;  /* 0x0000000000017941 */ /* 0x000fea0003800200 */
.L_x_10248:
        /* <DEDUP_REMOVED lines=18> */
.L_x_10255:
        /* <DEDUP_REMOVED lines=13> */
.L_x_10257:
[----:B------:R-:W-:Y:S05]  /*b7f0*/  BSYNC.RECONVERGENT B2 ;  /* 0x0000000000027941 */ /* 0x000fea0003800200 */
.L_x_10256:
        /* <DEDUP_REMOVED lines=43> */
.L_x_10254:
[----:B------:R-:W-:Y:S05]  /*bab0*/  BSYNC.RECONVERGENT B1 ;  /* 0x0000000000017941 */ /* 0x000fea0003800200 */
.L_x_10253:
        /* <DEDUP_REMOVED lines=23> */
.L_x_10260:
        /* <DEDUP_REMOVED lines=13> */
.L_x_10262:
[----:B------:R-:W-:Y:S05]  /*bd00*/  BSYNC.RECONVERGENT B2 ;  /* 0x0000000000027941 */ /* 0x000fea0003800200 */
.L_x_10261:
        /* <DEDUP_REMOVED lines=43> */
.L_x_10259:
[----:B------:R-:W-:Y:S05]  /*bfc0*/  BSYNC.RECONVERGENT B1 ;  /* 0x0000000000017941 */ /* 0x000fea0003800200 */
.L_x_10258:
        /* <DEDUP_REMOVED lines=18> */
.L_x_10265:
        /* <DEDUP_REMOVED lines=13> */
.L_x_10267:
[----:B------:R-:W-:Y:S05]  /*c1c0*/  BSYNC.RECONVERGENT B2 ;  /* 0x0000000000027941 */ /* 0x000fea0003800200 */
.L_x_10266:
        /* <DEDUP_REMOVED lines=43> */
.L_x_10264:
[----:B------:R-:W-:Y:S05]  /*c480*/  BSYNC.RECONVERGENT B1 ;  /* 0x0000000000017941 */ /* 0x000fea0003800200 */
.L_x_10263:
[----:B------:R-:W-:Y:S01]  /*c490*/  I2FP.F32.U32 R86, R85 ;  /* 0x0000005500567245 */ /* 0x000fe20000201000 */
[----:B------:R-:W-:Y:S01]  /*c4a0*/  HADD2.F32 R96, -RZ, R62.H1_H1 ;  /* 0x3000003eff607230 */ /* 0x000fe20000004100 */
        /* <DEDUP_REMOVED lines=21> */
.L_x_10270:
        /* <DEDUP_REMOVED lines=13> */
.L_x_10272:
[----:B------:R-:W-:Y:S05]  /*c6d0*/  BSYNC.RECONVERGENT B2 ;  /* 0x0000000000027941 */ /* 0x000fea0003800200 */
.L_x_10271:
        /* <DEDUP_REMOVED lines=43> */
.L_x_10269:
[----:B------:R-:W-:Y:S05]  /*c990*/  BSYNC.RECONVERGENT B1 ;  /* 0x0000000000017941 */ /* 0x000fea0003800200 */
.L_x_10268:
        /* <DEDUP_REMOVED lines=18> */
.L_x_10275:
        /* <DEDUP_REMOVED lines=13> */
.L_x_10277:
[----:B------:R-:W-:Y:S05]  /*cb90*/  BSYNC.RECONVERGENT B2 ;  /* 0x0000000000027941 */ /* 0x000fea0003800200 */
.L_x_10276:
        /* <DEDUP_REMOVED lines=43> */
.L_x_10274:
[----:B------:R-:W-:Y:S05]  /*ce50*/  BSYNC.RECONVERGENT B1 ;  /* 0x0000000000017941 */ /* 0x000fea0003800200 */
.L_x_10273:
        /* <DEDUP_REMOVED lines=23> */
.L_x_10280:
        /* <DEDUP_REMOVED lines=13> */
.L_x_10282:
[----:B------:R-:W-:Y:S05]  /*d0a0*/  BSYNC.RECONVERGENT B2 ;  /* 0x0000000000027941 */ /* 0x000fea0003800200 */
.L_x_10281:
        /* <DEDUP_REMOVED lines=43> */
.L_x_10279:
[----:B------:R-:W-:Y:S05]  /*d360*/  BSYNC.RECONVERGENT B1 ;  /* 0x0000000000017941 */ /* 0x000fea0003800200 */
.L_x_10278:
        /* <DEDUP_REMOVED lines=18> */
.L_x_10285:
        /* <DEDUP_REMOVED lines=15> */
.L_x_10287:
[----:B------:R-:W-:Y:S05]  /*d580*/  BSYNC.RECONVERGENT B2 ;  /* 0x0000000000027941 */ /* 0x000fea0003800200 */
.L_x_10286:
        /* <DEDUP_REMOVED lines=43> */
.L_x_10284:
[----:B------:R-:W-:Y:S05]  /*d840*/  BSYNC.RECONVERGENT B1 ;  /* 0x0000000000017941 */ /* 0x000fea0003800200 */
.L_x_10283:
        /* <DEDUP_REMOVED lines=11> */
.L_x_10207:
        /* <DEDUP_REMOVED lines=16> */
.L_x_10291:
        /* <DEDUP_REMOVED lines=13> */
.L_x_10293:
[----:B------:R-:W-:Y:S05]  /*dad0*/  BSYNC.RECONVERGENT B2 ;  /* 0x0000000000027941 */ /* 0x000fea0003800200 */
.L_x_10292:
        /* <DEDUP_REMOVED lines=42> */
.L_x_10290:
[----:B------:R-:W-:Y:S05]  /*dd80*/  BSYNC.RECONVERGENT B1 ;  /* 0x0000000000017941 */ /* 0x000fea0003800200 */
.L_x_10289:
[----:B------:R-:W0:Y:S01]  /*dd90*/  LDC R99, c[0x0][0x404] ;  /* 0x00010100ff637b82 */ /* 0x000e220000000800 */
[----:B------:R-:W-:Y:S01]  /*dda0*/  HFMA2 R118, -RZ, RZ, 0.1171875, 0 ;  /* 0x2f800000ff767431 */ /* 0x000fe200000001ff */
[----:B------:R-:W-:Y:S01]  /*ddb0*/  ISETP.NE.AND P2, PT, R81, 0x1, PT ;  /* 0x000000015100780c */ /* 0x000fe20003f45270 */
[----:B------:R-:W-:Y:S01]  /*ddc0*/  BSSY.RECONVERGENT B1, `(.L_x_10294) ;  /* 0x000004a000017945 */ /* 0x000fe20003800200 */
[----:B------:R-:W-:Y:S01]  /*ddd0*/  I2FP.F32.U32 R5, R80 ;  /* 0x0000005000057245 */ /* 0x000fe20000201000 */
[----:B-----5:R-:W-:Y:S02]  /*dde0*/  HADD2.F32 R117, -RZ, R84.H0_H0 ;  /* 0x20000054ff757230 */ /* 0x020fe40000004100 */
[----:B------:R-:W-:Y:S02]  /*ddf0*/  IMAD.MOV.U32 R82, RZ, RZ, 0x2 ;  /* 0x00000002ff527424 */ /* 0x000fe400078e00ff */
        /* <DEDUP_REMOVED lines=13> */
.L_x_10296:
        /* <DEDUP_REMOVED lines=13> */
.L_x_10298:
[----:B------:R-:W-:Y:S05]  /*dfa0*/  BSYNC.RECONVERGENT B2 ;  /* 0x0000000000027941 */ /* 0x000fea0003800200 */
.L_x_10297:
        /* <DEDUP_REMOVED lines=43> */
.L_x_10295:
[----:B------:R-:W-:Y:S05]  /*e260*/  BSYNC.RECONVERGENT B1 ;  /* 0x0000000000017941 */ /* 0x000fea0003800200 */
.L_x_10294:
        /* <DEDUP_REMOVED lines=18> */
.L_x_10301:
        /* <DEDUP_REMOVED lines=13> */
.L_x_10303:
[----:B------:R-:W-:Y:S05]  /*e460*/  BSYNC.RECONVERGENT B2 ;  /* 0x0000000000027941 */ /* 0x000fea0003800200 */
.L_x_10302:
        /* <DEDUP_REMOVED lines=43> */
.L_x_10300:
[----:B------:R-:W-:Y:S05]  /*e720*/  BSYNC.RECONVERGENT B1 ;  /* 0x0000000000017941 */ /* 0x000fea0003800200 */
.L_x_10299:
        /* <DEDUP_REMOVED lines=18> */
.L_x_10306:
        /* <DEDUP_REMOVED lines=13> */
.L_x_10308:
[----:B------:R-:W-:Y:S05]  /*e920*/  BSYNC.RECONVERGENT B2 ;  /* 0x0000000000027941 */ /* 0x000fea0003800200 */
.L_x_10307:
        /* <DEDUP_REMOVED lines=43> */
.L_x_10305:
[----:B------:R-:W-:Y:S05]  /*ebe0*/  BSYNC.RECONVERGENT B1 ;  /* 0x0000000000017941 */ /* 0x000fea0003800200 */
.L_x_10304:
[----:B------:R-:W-:Y:S01]  /*ebf0*/  ISETP.NE.AND P2, PT, R82, 0x1, PT ;  /* 0x000000015200780c */ /* 0x000fe20003f45270 */
[----:B------:R-:W-:Y:S01]  /*ec00*/  BSSY.RECONVERGENT B1, `(.L_x_10309) ;  /* 0x000004a000017945 */ /* 0x000fe20003800200 */
[----:B------:R-:W-:Y:S01]  /*ec10*/  I2FP.F32.U32 R5, R5 ;  /* 0x0000000500057245 */ /* 0x000fe20000201000 */
[----:B------:R-:W-:Y:S02]  /*ec20*/  HADD2.F32 R122, -RZ, R85.H1_H1 ;  /* 0x30000055ff7a7230 */ /* 0x000fe40000004100 */
        /* <DEDUP_REMOVED lines=14> */
.L_x_10311:
        /* <DEDUP_REMOVED lines=13> */
.L_x_10313:
[----:B------:R-:W-:Y:S05]  /*ede0*/  BSYNC.RECONVERGENT B2 ;  /* 0x0000000000027941 */ /* 0x000fea0003800200 */
.L_x_10312:
        /* <DEDUP_REMOVED lines=43> */
.L_x_10310:
[----:B------:R-:W-:Y:S05]  /*f0a0*/  BSYNC.RECONVERGENT B1 ;  /* 0x0000000000017941 */ /* 0x000fea0003800200 */
.L_x_10309:
        /* <DEDUP_REMOVED lines=17> */
.L_x_10316:
        /* <DEDUP_REMOVED lines=13> */
.L_x_10318:
[----:B------:R-:W-:Y:S05]  /*f290*/  BSYNC.RECONVERGENT B2 ;  /* 0x0000000000027941 */ /* 0x000fea0003800200 */
.L_x_10317:
        /* <DEDUP_REMOVED lines=43> */
.L_x_10315:
[----:B------:R-:W-:Y:S05]  /*f550*/  BSYNC.RECONVERGENT B1 ;  /* 0x0000000000017941 */ /* 0x000fea0003800200 */
.L_x_10314:
        /* <DEDUP_REMOVED lines=17> */
.L_x_10321:
        /* <DEDUP_REMOVED lines=13> */
.L_x_10323:
[----:B------:R-:W-:Y:S05]  /*f740*/  BSYNC.RECONVERGENT B2 ;  /* 0x0000000000027941 */ /* 0x000fea0003800200 */
.L_x_10322:
        /* <DEDUP_REMOVED lines=43> */
.L_x_10320:
[----:B------:R-:W-:Y:S05]  /*fa00*/  BSYNC.RECONVERGENT B1 ;  /* 0x0000000000017941 */ /* 0x000fea0003800200 */
.L_x_10319:
[----:B------:R-:W-:Y:S01]  /*fa10*/  ISETP.NE.AND P5, PT, R81, 0x1, PT ;  /* 0x000000015100780c */ /* 0x000fe20003fa5270 */
[----:B------:R-:W-:Y:S01]  /*fa20*/  BSSY.RECONVERGENT B1, `(.L_x_10324) ;  /* 0x0000049000017945 */ /* 0x000fe20003800200 */
[----:B------:R-:W-:Y:S01]  /*fa30*/  I2FP.F32.U32 R5, R5 ;  /* 0x0000000500057245 */ /* 0x000fe20000201000 */
[----:B------:R-:W-:Y:S02]  /*fa40*/  HADD2.F32 R123, -RZ, R87.H0_H0 ;  /* 0x20000057ff7b7230 */ /* 0x000fe40000004100 */
[----:B------:R-:W-:Y:S02]  /*fa50*/  IMAD.MOV.U32 R83, RZ, RZ, R8 ;  /* 0x000000ffff537224 */ /* 0x000fe400078e0008 */
        /* <DEDUP_REMOVED lines=12> */
.L_x_10326:
        /* <DEDUP_REMOVED lines=13> */
.L_x_10328:
[----:B------:R-:W-:Y:S05]  /*fbf0*/  BSYNC.RECONVERGENT B2 ;  /* 0x0000000000027941 */ /* 0x000fea0003800200 */
.L_x_10327:
        /* <DEDUP_REMOVED lines=43> */
.L_x_10325:
[----:B------:R-:W-:Y:S05]  /*feb0*/  BSYNC.RECONVERGENT B1 ;  /* 0x0000000000017941 */ /* 0x000fea0003800200 */
.L_x_10324:
        /* <DEDUP_REMOVED lines=37> */
.L_x_10288:
[----:B------:R-:W0:Y:S01]  /*10110*/  LDC.64 R118, c[0x0][0x3a8] ;  /* 0x0000ea00ff767b82 */ /* 0x000e220000000a00 */
[----:B------:R-:W-:Y:S02]  /*10120*/  ISETP.NE.AND P1, PT, R7, RZ, PT ;  /* 0x000000ff0700720c */ /* 0x000fe40003f25270 */
[----:B------:R-:W-:Y:S02]  /*10130*/  SEL R99, RZ, 0x1000000, !P5 ;  /* 0x01000000ff637807 */ /* 0x000fe40006800000 */
[----:B------:R-:W-:Y:S02]  /*10140*/  SEL R7, RZ, 0x10000, !P4 ;  /* 0x00010000ff077807 */ /* 0x000fe40006000000 */
[----:B------:R-:W-:Y:S01]  /*10150*/  SEL R120, RZ, 0x100, !P3 ;  /* 0x00000100ff787807 */ /* 0x000fe20005800000 */
[----:B------:R-:W1:Y:S01]  /*10160*/  LDC.64 R96, c[0x0][0x3b0] ;  /* 0x0000ec00ff607b82 */ /* 0x000e620000000a00 */
[----:B------:R-:W-:Y:S02]  /*10170*/  ISETP.NE.AND P6, PT, R113, RZ, PT ;  /* 0x000000ff7100720c */ /* 0x000fe40003fc5270 */
[----:B------:R-:W-:-:S02]  /*10180*/  ISETP.NE.AND P5, PT, R115, RZ, PT ;  /* 0x000000ff7300720c */ /* 0x000fc40003fa5270 */
[----:B------:R-:W-:Y:S02]  /*10190*/  ISETP.NE.AND P4, PT, R116, RZ, PT ;  /* 0x000000ff7400720c */ /* 0x000fe40003f85270 */
[----:B------:R-:W-:Y:S02]  /*101a0*/  LOP3.LUT R120, R120, R99, R7, 0xfe, !PT ;  /* 0x0000006378787212 */ /* 0x000fe400078efe07 */
[----:B------:R-:W-:Y:S02]  /*101b0*/  SEL R99, RZ, 0x1000000, !P4 ;  /* 0x01000000ff637807 */ /* 0x000fe40006000000 */
[----:B------:R-:W-:Y:S02]  /*101c0*/  SEL R116, RZ, 0x10000, !P5 ;  /* 0x00010000ff747807 */ /* 0x000fe40006800000 */
[----:B------:R-:W-:Y:S02]  /*101d0*/  SEL R7, RZ, 0x100, !P6 ;  /* 0x00000100ff077807 */ /* 0x000fe40007000000 */
[----:B------:R-:W-:Y:S01]  /*101e0*/  SEL R117, RZ, 0x1, !P2 ;  /* 0x00000001ff757807 */ /* 0x000fe20005000000 */
[----:B0-----:R-:W-:Y:S01]  /*101f0*/  IMAD.WIDE.U32 R118, R98, 0x20, R118 ;  /* 0x0000002062767825 */ /* 0x001fe200078e0076 */
[----:B------:R-:W-:-:S02]  /*10200*/  LOP3.LUT R7, R7, R99, R116, 0xfe, !PT ;  /* 0x0000006307077212 */ /* 0x000fc400078efe74 */
        /* <DEDUP_REMOVED lines=28> */
.L_x_10329:
[----:B------:R-:W-:Y:S02]  /*103d0*/  IMAD.MOV.U32 R7, RZ, RZ, R114 ;  /* 0x000000ffff077224 */ /* 0x000fe400078e0072 */
[----:B------:R-:W-:-:S07]  /*103e0*/  VIADD R98, R98, 0x80 ;  /* 0x0000008062627836 */ /* 0x000fce0000000000 */
.L_x_10206:
[----:B------:R-:W-:Y:S05]  /*103f0*/  BSYNC.RECONVERGENT B0 ;  /* 0x0000000000007941 */ /* 0x000fea0003800200 */
.L_x_10205:
        /* <DEDUP_REMOVED lines=35> */
.L_x_10335:
        /* <DEDUP_REMOVED lines=13> */
.L_x_10337:
[----:B------:R-:W-:Y:S05]  /*10700*/  BSYNC.RECONVERGENT B2 ;  /* 0x0000000000027941 */ /* 0x000fea0003800200 */
.L_x_10336:
        /* <DEDUP_REMOVED lines=42> */
.L_x_10334:
[----:B------:R-:W-:Y:S05]  /*109b0*/  BSYNC.RECONVERGENT B1 ;  /* 0x0000000000017941 */ /* 0x000fea0003800200 */
.L_x_10333:
        /* <DEDUP_REMOVED lines=22> */
.L_x_10340:
        /* <DEDUP_REMOVED lines=13> */
.L_x_10342:
[----:B------:R-:W-:Y:S05]  /*10bf0*/  BSYNC.RECONVERGENT B2 ;  /* 0x0000000000027941 */ /* 0x000fea0003800200 */
.L_x_10341:
        /* <DEDUP_REMOVED lines=43> */
.L_x_10339:
[----:B------:R-:W-:Y:S05]  /*10eb0*/  BSYNC.RECONVERGENT B1 ;  /* 0x0000000000017941 */ /* 0x000fea0003800200 */
.L_x_10338:
        /* <DEDUP_REMOVED lines=23> */
.L_x_10345:
        /* <DEDUP_REMOVED lines=13> */
.L_x_10347:
[----:B------:R-:W-:Y:S05]  /*11100*/  BSYNC.RECONVERGENT B2 ;  /* 0x0000000000027941 */ /* 0x000fea0003800200 */
.L_x_10346:
        /* <DEDUP_REMOVED lines=43> */
.L_x_10344:
[----:B------:R-:W-:Y:S05]  /*113c0*/  BSYNC.RECONVERGENT B1 ;  /* 0x0000000000017941 */ /* 0x000fea0003800200 */
.L_x_10343:
        /* <DEDUP_REMOVED lines=19> */
.L_x_10350:
        /* <DEDUP_REMOVED lines=13> */
.L_x_10352:
[----:B------:R-:W-:Y:S05]  /*115d0*/  BSYNC.RECONVERGENT B2 ;  /* 0x0000000000027941 */ /* 0x000fea0003800200 */
.L_x_10351:
        /* <DEDUP_REMOVED lines=43> */
.L_x_10349:
[----:B------:R-:W-:Y:S05]  /*11890*/  BSYNC.RECONVERGENT B1 ;  /* 0x0000000000017941 */ /* 0x000fea0003800200 */
.L_x_10348:
        /* <DEDUP_REMOVED lines=23> */
.L_x_10355:
        /* <DEDUP_REMOVED lines=13> */
.L_x_10357:
[----:B------:R-:W-:Y:S05]  /*11ae0*/  BSYNC.RECONVERGENT B2 ;  /* 0x0000000000027941 */ /* 0x000fea0003800200 */
.L_x_10356:
        /* <DEDUP_REMOVED lines=43> */
.L_x_10354:
[----:B------:R-:W-:Y:S05]  /*11da0*/  BSYNC.RECONVERGENT B1 ;  /* 0x0000000000017941 */ /* 0x000fea0003800200 */
.L_x_10353:
        /* <DEDUP_REMOVED lines=19> */
.L_x_10360:
        /* <DEDUP_REMOVED lines=13> */
.L_x_10362:
[----:B------:R-:W-:Y:S05]  /*11fb0*/  BSYNC.RECONVERGENT B2 ;  /* 0x0000000000027941 */ /* 0x000fea0003800200 */
.L_x_10361:
        /* <DEDUP_REMOVED lines=43> */
.L_x_10359:
[----:B------:R-:W-:Y:S05]  /*12270*/  BSYNC.RECONVERGENT B1 ;  /* 0x0000000000017941 */ /* 0x000fea0003800200 */
.L_x_10358:
        /* <DEDUP_REMOVED lines=23> */
.L_x_10365:
        /* <DEDUP_REMOVED lines=13> */
.L_x_10367:
[----:B------:R-:W-:Y:S05]  /*124c0*/  BSYNC.RECONVERGENT B2 ;  /* 0x0000000000027941 */ /* 0x000fea0003800200 */
.L_x_10366:
        /* <DEDUP_REMOVED lines=43> */
.L_x_10364:
[----:B------:R-:W-:Y:S05]  /*12780*/  BSYNC.RECONVERGENT B1 ;  /* 0x0000000000017941 */ /* 0x000fea0003800200 */
.L_x_10363:
        /* <DEDUP_REMOVED lines=19> */
.L_x_10370:
        /* <DEDUP_REMOVED lines=13> */
.L_x_10372:
[----:B------:R-:W-:Y:S05]  /*12990*/  BSYNC.RECONVERGENT B2 ;  /* 0x0000000000027941 */ /* 0x000fea0003800200 */
.L_x_10371:
        /* <DEDUP_REMOVED lines=43> */
.L_x_10369:
[----:B------:R-:W-:Y:S05]  /*12c50*/  BSYNC.RECONVERGENT B1 ;  /* 0x0000000000017941 */ /* 0x000fea0003800200 */
.L_x_10368:
        /* <DEDUP_REMOVED lines=23> */
.L_x_10375:
        /* <DEDUP_REMOVED lines=13> */
.L_x_10377:
[----:B------:R-:W-:Y:S05]  /*12ea0*/  BSYNC.RECONVERGENT B2 ;  /* 0x0000000000027941 */ /* 0x000fea0003800200 */
.L_x_10376:
        /* <DEDUP_REMOVED lines=43> */
.L_x_10374:
[----:B------:R-:W-:Y:S05]  /*13160*/  BSYNC.RECONVERGENT B1 ;  /* 0x0000000000017941 */ /* 0x000fea0003800200 */
.L_x_10373:
        /* <DEDUP_REMOVED lines=18> */
.L_x_10380:
        /* <DEDUP_REMOVED lines=13> */
.L_x_10382:
[----:B------:R-:W-:Y:S05]  /*13360*/  BSYNC.RECONVERGENT B2 ;  /* 0x0000000000027941 */ /* 0x000fea0003800200 */
.L_x_10381:
        /* <DEDUP_REMOVED lines=43> */
.L_x_10379:
[----:B------:R-:W-:Y:S05]  /*13620*/  BSYNC.RECONVERGENT B1 ;  /* 0x0000000000017941 */ /* 0x000fea0003800200 */
.L_x_10378:
        /* <DEDUP_REMOVED lines=23> */
.L_x_10385:
        /* <DEDUP_REMOVED lines=13> */
.L_x_10387:
[----:B------:R-:W-:Y:S05]  /*13870*/  BSYNC.RECONVERGENT B2 ;  /* 0x0000000000027941 */ /* 0x000fea0003800200 */
.L_x_10386:
        /* <DEDUP_REMOVED lines=43> */
.L_x_10384:
[----:B------:R-:W-:Y:S05]  /*13b30*/  BSYNC.RECONVERGENT B1 ;  /* 0x0000000000017941 */ /* 0x000fea0003800200 */
.L_x_10383:
        /* <DEDUP_REMOVED lines=18> */
.L_x_10390:
        /* <DEDUP_REMOVED lines=13> */
.L_x_10392:
[----:B------:R-:W-:Y:S05]  /*13d30*/  BSYNC.RECONVERGENT B2 ;  /* 0x0000000000027941 */ /* 0x000fea0003800200 */
.L_x_10391:
        /* <DEDUP_REMOVED lines=43> */
.L_x_10389:
[----:B------:R-:W-:Y:S05]  /*13ff0*/  BSYNC.RECONVERGENT B1 ;  /* 0x0000000000017941 */ /* 0x000fea0003800200 */
.L_x_10388:
        /* <DEDUP_REMOVED lines=23> */
.L_x_10395:
        /* <DEDUP_REMOVED lines=13> */
.L_x_10397:
[----:B------:R-:W-:Y:S05]  /*14240*/  BSYNC.RECONVERGENT B2 ;  /* 0x0000000000027941 */ /* 0x000fea0003800200 */
.L_x_10396:
        /* <DEDUP_REMOVED lines=43> */
.L_x_10394:
[----:B------:R-:W-:Y:S05]  /*14500*/  BSYNC.RECONVERGENT B1 ;  /* 0x0000000000017941 */ /* 0x000fea0003800200 */
.L_x_10393:
        /* <DEDUP_REMOVED lines=18> */
.L_x_10400:
        /* <DEDUP_REMOVED lines=13> */
.L_x_10402:
[----:B------:R-:W-:Y:S05]  /*14700*/  BSYNC.RECONVERGENT B2 ;  /* 0x0000000000027941 */ /* 0x000fea0003800200 */
.L_x_10401:
        /* <DEDUP_REMOVED lines=43> */
.L_x_10399:
[----:B------:R-:W-:Y:S05]  /*149c0*/  BSYNC.RECONVERGENT B1 ;  /* 0x0000000000017941 */ /* 0x000fea0003800200 */
.L_x_10398:
        /* <DEDUP_REMOVED lines=23> */
.L_x_10405:
        /* <DEDUP_REMOVED lines=13> */
.L_x_10407:
[----:B------:R-:W-:Y:S05]  /*14c10*/  BSYNC.RECONVERGENT B2 ;  /* 0x0000000000027941 */ /* 0x000fea0003800200 */
.L_x_10406:
        /* <DEDUP_REMOVED lines=43> */
.L_x_10404:
[----:B------:R-:W-:Y:S05]  /*14ed0*/  BSYNC.RECONVERGENT B1 ;  /* 0x0000000000017941 */ /* 0x000fea0003800200 */
.L_x_10403:
        /* <DEDUP_REMOVED lines=18> */
.L_x_10410:
        /* <DEDUP_REMOVED lines=15> */
.L_x_10412:
[----:B------:R-:W-:Y:S05]  /*150f0*/  BSYNC.RECONVERGENT B2 ;  /* 0x0000000000027941 */ /* 0x000fea0003800200 */
.L_x_10411:
        /* <DEDUP_REMOVED lines=43> */
.L_x_10409:
[----:B------:R-:W-:Y:S05]  /*153b0*/  BSYNC.RECONVERGENT B1 ;  /* 0x0000000000017941 */ /* 0x000fea0003800200 */
.L_x_10408:
        /* <DEDUP_REMOVED lines=11> */
.L_x_10332:
        /* <DEDUP_REMOVED lines=16> */
.L_x_10416:
        /* <DEDUP_REMOVED lines=13> */
.L_x_10418:
[----:B------:R-:W-:Y:S05]  /*15640*/  BSYNC.RECONVERGENT B2 ;  /* 0x0000000000027941 */ /* 0x000fea0003800200 */
.L_x_10417:
        /* <DEDUP_REMOVED lines=42> */
.L_x_10415:
[----:B------:R-:W-:Y:S05]  /*158f0*/  BSYNC.RECONVERGENT B1 ;  /* 0x0000000000017941 */ /* 0x000fea0003800200 */
.L_x_10414:
        /* <DEDUP_REMOVED lines=20> */
.L_x_10421:
        /* <DEDUP_REMOVED lines=13> */
.L_x_10423:
[----:B------:R-:W-:Y:S05]  /*15b10*/  BSYNC.RECONVERGENT B2 ;  /* 0x0000000000027941 */ /* 0x000fea0003800200 */
.L_x_10422:
        /* <DEDUP_REMOVED lines=43> */
.L_x_10420:
[----:B------:R-:W-:Y:S05]  /*15dd0*/  BSYNC.RECONVERGENT B1 ;  /* 0x0000000000017941 */ /* 0x000fea0003800200 */
.L_x_10419:
        /* <DEDUP_REMOVED lines=18> */
.L_x_10426:
        /* <DEDUP_REMOVED lines=13> */
.L_x_10428:
[----:B------:R-:W-:Y:S05]  /*15fd0*/  BSYNC.RECONVERGENT B2 ;  /* 0x0000000000027941 */ /* 0x000fea0003800200 */
.L_x_10427:
        /* <DEDUP_REMOVED lines=43> */
.L_x_10425:
[----:B------:R-:W-:Y:S05]  /*16290*/  BSYNC.RECONVERGENT B1 ;  /* 0x0000000000017941 */ /* 0x000fea0003800200 */
.L_x_10424:
        /* <DEDUP_REMOVED lines=18> */
.L_x_10431:
        /* <DEDUP_REMOVED lines=13> */
.L_x_10433:
[----:B------:R-:W-:Y:S05]  /*16490*/  BSYNC.RECONVERGENT B2 ;  /* 0x0000000000027941 */ /* 0x000fea0003800200 */
.L_x_10432:
        /* <DEDUP_REMOVED lines=43> */
.L_x_10430:
[----:B------:R-:W-:Y:S05]  /*16750*/  BSYNC.RECONVERGENT B1 ;  /* 0x0000000000017941 */ /* 0x000fea0003800200 */
.L_x_10429:
        /* <DEDUP_REMOVED lines=18> */
.L_x_10436:
        /* <DEDUP_REMOVED lines=13> */
.L_x_10438:
[----:B------:R-:W-:Y:S05]  /*16950*/  BSYNC.RECONVERGENT B2 ;  /* 0x0000000000027941 */ /* 0x000fea0003800200 */
.L_x_10437:
        /* <DEDUP_REMOVED lines=43> */
.L_x_10435:
[----:B------:R-:W-:Y:S05]  /*16c10*/  BSYNC.RECONVERGENT B1 ;  /* 0x0000000000017941 */ /* 0x000fea0003800200 */
.L_x_10434:
        /* <DEDUP_REMOVED lines=17> */
.L_x_10441:
        /* <DEDUP_REMOVED lines=13> */
.L_x_10443:
[----:B------:R-:W-:Y:S05]  /*16e00*/  BSYNC.RECONVERGENT B2 ;  /* 0x0000000000027941 */ /* 0x000fea0003800200 */
.L_x_10442:
        /* <DEDUP_REMOVED lines=43> */
.L_x_10440:
[----:B------:R-:W-:Y:S05]  /*170c0*/  BSYNC.RECONVERGENT B1 ;  /* 0x0000000000017941 */ /* 0x000fea0003800200 */
.L_x_10439:
        /* <DEDUP_REMOVED lines=17> */
.L_x_10446:
        /* <DEDUP_REMOVED lines=13> */
.L_x_10448:
[----:B------:R-:W-:Y:S05]  /*172b0*/  BSYNC.RECONVERGENT B2 ;  /* 0x0000000000027941 */ /* 0x000fea0003800200 */
.L_x_10447:
        /* <DEDUP_REMOVED lines=43> */
.L_x_10445:
[----:B------:R-:W-:Y:S05]  /*17570*/  BSYNC.RECONVERGENT B1 ;  /* 0x0000000000017941 */ /* 0x000fea0003800200 */
.L_x_10444:
        /* <DEDUP_REMOVED lines=17> */
.L_x_10451:
        /* <DEDUP_REMOVED lines=13> */
.L_x_10453:
[----:B------:R-:W-:Y:S05]  /*17760*/  BSYNC.RECONVERGENT B2 ;  /* 0x0000000000027941 */ /* 0x000fea0003800200 */
.L_x_10452:
        /* <DEDUP_REMOVED lines=43> */
.L_x_10450:
[----:B------:R-:W-:Y:S05]  /*17a20*/  BSYNC.RECONVERGENT B1 ;  /* 0x0000000000017941 */ /* 0x000fea0003800200 */
.L_x_10449:
        /* <DEDUP_REMOVED lines=37> */
.L_x_10413:
        /* <DEDUP_REMOVED lines=11> */
[----:B------:R-:W-:Y:S01]  /*17d30*/  SEL R7, RZ, 0x100, !P6 ;  /* 0x00000100ff077807 */ /* 0x000fe20007000000 */
[----:B0-----:R-:W-:-:S04]  /*17d40*/  IMAD.WIDE.U32 R96, R98, 0x8, R96 ;  /* 0x0000000862607825 */ /* 0x001fc800078e0060 */
[----:B-1----:R-:W-:Y:S01]  /*17d50*/  IMAD.WIDE.U32 R118, R98, 0x20, R116 ;  /* 0x0000002062767825 */ /* 0x002fe200078e0074 */
[----:B------:R-:W-:Y:S02]  /*17d60*/  SEL R116, RZ, 0x10000, !P5 ;  /* 0x00010000ff747807 */ /* 0x000fe40006800000 */
[----:B------:R-:W-:Y:S02]  /*17d70*/  SEL R117, RZ, 0x1, !P2 ;  /* 0x00000001ff757807 */ /* 0x000fe40005000000 */
[----:B------:R-:W-:Y:S01]  /*17d80*/  LOP3.LUT R7, R7, R99, R116, 0xfe, !PT ;  /* 0x0000006307077212 */ /* 0x000fe200078efe74 */
[----:B------:R0:W-:Y:S01]  /*17d90*/  STG.E.128 desc[UR10][R118.64], R88 ;  /* 0x0000005876007986 */ /* 0x0001e2000c101d0a */
[----:B------:R-:W-:Y:S02]  /*17da0*/  SEL R116, RZ, 0x1, !P1 ;  /* 0x00000001ff747807 */ /* 0x000fe40004800000 */
[----:B------:R-:W-:Y:S01]  /*17db0*/  LOP3.LUT R117, R120, R117, RZ, 0xfc, !PT ;  /* 0x0000007578757212 */ /* 0x000fe200078efcff */
[----:B------:R0:W-:Y:S01]  /*17dc0*/  STG.E.128 desc[UR10][R118.64+0x10], R92 ;  /* 0x0000105c76007986 */ /* 0x0001e2000c101d0a */
[----:B------:R-:W-:-:S02]  /*17dd0*/  LOP3.LUT R116, R7, R116, RZ, 0xfc, !PT ;  /* 0x0000007407747212 */ /* 0x000fc400078efcff */
[----:B------:R-:W-:-:S03]  /*17de0*/  MOV R7, R114 ;  /* 0x0000007200077202 */ /* 0x000fc60000000f00 */
        /* <DEDUP_REMOVED lines=22> */
.L_x_10331:
[----:B------:R-:W-:Y:S05]  /*17f50*/  BSYNC.RECONVERGENT B0 ;  /* 0x0000000000007941 */ /* 0x000fea0003800200 */
.L_x_10330:
[----:B01----:R-:W-:Y:S01]  /*17f60*/  FADD.FTZ R96, RZ, R72 ;  /* 0x00000048ff607221 */ /* 0x003fe20000010000 */
[C---:B------:R-:W-:Y:S01]  /*17f70*/  ISETP.GE.U32.AND P0, PT, R110.reuse, 0x80, PT ;  /* 0x000000806e00780c */ /* 0x040fe20003f06070 */
[----:B------:R-:W0:Y:S01]  /*17f80*/  S2UR UR5, SR_CgaCtaId ;  /* 0x00000000000579c3 */ /* 0x000e220000008800 */
[C---:B------:R-:W-:Y:S01]  /*17f90*/  ISETP.GT.U32.AND P2, PT, R110.reuse, 0xff, PT ;  /* 0x000000ff6e00780c */ /* 0x040fe20003f44070 */
[----:B------:R-:W-:Y:S01]  /*17fa0*/  FADD.FTZ R97, R73, R96 ;  /* 0x0000006049617221 */ /* 0x000fe20000010000 */
[----:B------:R-:W-:Y:S01]  /*17fb0*/  ISETP.GT.U32.AND P1, PT, R110, 0x17f, PT ;  /* 0x0000017f6e00780c */ /* 0x000fe20003f24070 */
[----:B------:R-:W-:Y:S01]  /*17fc0*/  UMOV UR4, 0x400 ;  /* 0x0000040000047882 */ /* 0x000fe20000000000 */
[----:B------:R-:W-:Y:S02]  /*17fd0*/  HFMA2 R118, -RZ, RZ, 0, 0 ;  /* 0x00000000ff767431 */ /* 0x000fe400000001ff */
[----:B------:R-:W-:Y:S01]  /*17fe0*/  FADD.FTZ R96, R74, R97 ;  /* 0x000000614a607221 */ /* 0x000fe20000010000 */
[----:B------:R-:W-:Y:S03]  /*17ff0*/  BSSY.RECONVERGENT B0, `(.L_x_10454) ;  /* 0x00000be000007945 */ /* 0x000fe60003800200 */
        /* <DEDUP_REMOVED lines=146> */
[----:B------:R-:W-:Y:S02]  /*18920*/  FSEL R117, R117, RZ, !P2 ;  /* 0x000000ff75757208 */ /* 0x000fe40005000000 */
[----:B------:R-:W-:Y:S02]  /*18930*/  MOV R113, UR6 ;  /* 0x0000000600717c02 */ /* 0x000fe40008000f00 */
[----:B------:R-:W-:Y:S01]  /*18940*/  PLOP3.LUT P2, PT, PT, PT, UP2, 0x40, 0x4 ;  /* 0x000000000004781c */ /* 0x000fe20003f4e828 */
[----:B------:R-:W-:Y:S02]  /*18950*/  FADD.FTZ R116, R116, R117 ;  /* 0x0000007574747221 */ /* 0x000fe40000010000 */
[----:B---3--:R-:W-:-:S04]  /*18960*/  @!P1 IMAD.WIDE R98, R113, 0x4, R98 ;  /* 0x0000000471629825 */ /* 0x008fc800078e0262 */
[----:B------:R-:W0:Y:S01]  /*18970*/  MUFU.RSQ R116, R116 ;  /* 0x0000007400747308 */ /* 0x000e220000001400 */
[----:B-1----:R-:W-:Y:S01]  /*18980*/  @!P1 IMAD.WIDE R96, R113, 0x4, R96 ;  /* 0x0000000471609825 */ /* 0x002fe200078e0260 */
        /* <DEDUP_REMOVED lines=18> */
[----:B------:R-:W-:Y:S01]  /*18ab0*/  F2FP.F16.F32.PACK_AB R96, R97, R96 ;  /* 0x000000606160723e */ /* 0x000fe200000000ff */
        /* <DEDUP_REMOVED lines=17> */
.L_x_10455:
[----:B------:R-:W-:Y:S05]  /*18bd0*/  BSYNC.RECONVERGENT B0 ;  /* 0x0000000000007941 */ /* 0x000fea0003800200 */
.L_x_10454:
        /* <DEDUP_REMOVED lines=31> */
[----:B------:R-:W-:Y:S02]  /*18dd0*/  F2FP.F16.F32.PACK_AB R97, R98, R97 ;  /* 0x000000616261723e */ /* 0x000fe400000000ff */
[----:B------:R-:W-:Y:S02]  /*18de0*/  F2FP.F16.F32.PACK_AB R98, R118, R117 ;  /* 0x000000757662723e */ /* 0x000fe400000000ff */
[----:B------:R-:W-:-:S05]  /*18df0*/  F2FP.F16.F32.PACK_AB R99, R120, R99 ;  /* 0x000000637863723e */ /* 0x000fca00000000ff */
[----:B------:R2:W-:Y:S02]  /*18e00*/  STG.E.128 desc[UR10][R114.64], R96 ;  /* 0x0000006072007986 */ /* 0x0005e4000c101d0a */
.L_x_10457:
[----:B------:R-:W-:Y:S05]  /*18e10*/  BSYNC.RECONVERGENT B0 ;  /* 0x0000000000007941 */ /* 0x000fea0003800200 */
.L_x_10456:
        /* <DEDUP_REMOVED lines=28> */
[----:B------:R-:W-:-:S03]  /*18fe0*/  FFMA.FTZ R96, R96, R45, R53 ;  /* 0x0000002d60607223 */ /* 0x000fc60000010035 */
[----:B------:R-:W-:Y:S02]  /*18ff0*/  F2FP.F16.F32.PACK_AB R98, R118, R121 ;  /* 0x000000797662723e */ /* 0x000fe400000000ff */
[----:B------:R-:W-:Y:S01]  /*19000*/  F2FP.F16.F32.PACK_AB R97, R116, R97 ;  /* 0x000000617461723e */ /* 0x000fe200000000ff */
[----:B0-----:R-:W-:Y:S01]  /*19010*/  IMAD.WIDE.U32 R114, R9, 0x10, R114 ;  /* 0x0000001009727825 */ /* 0x001fe200078e0072 */
[----:B------:R-:W-:-:S05]  /*19020*/  F2FP.F16.F32.PACK_AB R96, R96, R117 ;  /* 0x000000756060723e */ /* 0x000fca00000000ff */
[----:B------:R3:W-:Y:S02]  /*19030*/  STG.E.128 desc[UR10][R114.64], R96 ;  /* 0x0000006072007986 */ /* 0x0007e4000c101d0a */
.L_x_10459:
[----:B------:R-:W-:Y:S05]  /*19040*/  BSYNC.RECONVERGENT B0 ;  /* 0x0000000000007941 */ /* 0x000fea0003800200 */
.L_x_10458:
[----:B------:R-:W-:Y:S02]  /*19050*/  UIADD3 UR6, UPT, UPT, UR6, UR18, URZ ;  /* 0x0000001206067290 */ /* 0x000fe4000fffe0ff */
[----:B------:R-:W-:Y:S02]  /*19060*/  UPLOP3.LUT UP1, UPT, UPT, UPT, UP1, 0x40, 0x4 ;  /* 0x000000000004789c */ /* 0x000fe40003f2e810 */
[----:B------:R-:W-:-:S09]  /*19070*/  UISETP.GE.AND UP0, UPT, UR6, UR19, UPT ;  /* 0x000000130600728c */ /* 0x000fd2000bf06270 */
[----:B------:R-:W-:Y:S05]  /*19080*/  BRA.U !UP0, `(.L_x_10460) ;  /* 0xfffffe7d080c7547 */ /* 0x000fea000b83ffff */
[----:B------:R-:W-:Y:S05]  /*19090*/  EXIT ;  /* 0x000000000000794d */ /* 0x000fea0003800000 */
.L_x_10461:
        /* <DEDUP_REMOVED lines=14> */
.L_x_13626:


//--------------------- .text._ZN10layer_norm31ln_parallel_residual_fwd_kernelINS_13Kernel_traitsIf6__halffS2_fjLj3072ELj1ELj1ELj4ELj16ENS_18Kernel_traits_baseILj3072EfS2_fS2_fjLj128EEEEELb1ELb1ELb1EEEvNS_9FwdParamsE --------------------------
	.section	.text._ZN10layer_norm31ln_parallel_residual_fwd_kernelINS_13Kernel_traitsIf6__halffS2_fjLj3072ELj1ELj1ELj4ELj16ENS_18Kernel_traits_baseILj3072EfS2_fS2_fjLj128EEEEELb1ELb1ELb1EEEvNS_9FwdParamsE,"ax",@progbits
	.align	128
        .global         _ZN10layer_norm31ln_parallel_residual_fwd_kernelINS_13Kernel_traitsIf6__halffS2_fjLj3072ELj1ELj1ELj4ELj16ENS_18Kernel_traits_baseILj3072EfS2_fS2_fjLj128EEEEELb1ELb1ELb1EEEvNS_9FwdParamsE
        .type           _ZN10layer_norm31ln_parallel_residual_fwd_kernelINS_13Kernel_traitsIf6__halffS2_fjLj3072ELj1ELj1ELj4ELj16ENS_18Kernel_traits_baseILj3072EfS2_fS2_fjLj128EEEEELb1ELb1ELb1EEEvNS_9FwdParamsE,@function
        .size           _ZN10layer_norm31ln_parallel_residual_fwd_kernelINS_13Kernel_traitsIf6__halffS2_fjLj3072ELj1ELj1ELj4ELj16ENS_18Kernel_traits_baseILj3072EfS2_fS2_fjLj128EEEEELb1ELb1ELb1EEEvNS_9FwdParamsE,(.L_x_13627 - _ZN10layer_norm31ln_parallel_residual_fwd_kernelINS_13Kernel_traitsIf6__halffS2_fjLj3072ELj1ELj1ELj4ELj16ENS_18Kernel_traits_baseILj3072EfS2_fS2_fjLj128EEEEELb1ELb1ELb1EEEvNS_9FwdParamsE)
        .other          _ZN10layer_norm31ln_parallel_residual_fwd_kernelINS_13Kernel_traitsIf6__halffS2_fjLj3072ELj1ELj1ELj4ELj16ENS_18Kernel_traits_baseILj3072EfS2_fS2_fjLj128EEEEELb1ELb1ELb1EEEvNS_9FwdParamsE,@"STO_CUDA_ENTRY STV_DEFAULT"
_ZN10layer_norm31ln_parallel_residual_fwd_kernelINS_13Kernel_traitsIf6__halffS2_fjLj3072ELj1ELj1ELj4ELj16ENS_18Kernel_traits_baseILj3072EfS2_fS2_fjLj128EEEEELb1ELb1ELb1EEEvNS_9FwdParamsE:
.text._ZN10layer_norm31ln_parallel_residual_fwd_kernelINS_13Kernel_traitsIf6__halffS2_fjLj3072ELj1ELj1ELj4ELj16ENS_18Kernel_traits_baseILj3072EfS2_fS2_fjLj128EEEEELb1ELb1ELb1EEEvNS_9FwdParamsE:
        /* <DEDUP_REMOVED lines=16> */
[----:B-1----:R-:W-:Y:S01]  /*0100*/  @P1 MOV R4, R0 ;  /* 0x0000000000041202 */ /* 0x002fe20000000f00 */
[----:B----4-:R-:W-:Y:S01]  /*0110*/  @P1 IMAD.MOV.U32 R5, RZ, RZ, R9 ;  /* 0x000000ffff051224 */ /* 0x010fe200078e0009 */
[----:B------:R-:W-:Y:S01]  /*0120*/  ISETP.NE.AND.EX P0, PT, RZ, UR5, PT, P0 ;  /* 0x00000005ff007c0c */ /* 0x000fe2000bf05300 */
[----:B---3--:R-:W5:Y:S04]  /*0130*/  @P1 LDG.E.64 R2, desc[UR8][R2.64] ;  /* 0x0000000802021981 */ /* 0x008f68000c1e1b00 */
[----:B------:R-:W5:Y:S08]  /*0140*/  @P1 LDG.E.64 R4, desc[UR8][R4.64] ;  /* 0x0000000804041981 */ /* 0x000f70000c1e1b00 */
        /* <DEDUP_REMOVED lines=39> */
.L_x_10462:
        /* <DEDUP_REMOVED lines=11> */
[----:B------:R-:W-:Y:S01]  /*0470*/  HFMA2 R0, -RZ, RZ, 0, 0 ;  /* 0x00000000ff007431 */ /* 0x000fe200000001ff */
        /* <DEDUP_REMOVED lines=91> */
.L_x_10688:
        /* <DEDUP_REMOVED lines=19> */
[----:B------:R-:W-:-:S08]  /*0b60*/  IMAD.MOV.U32 R111, RZ, RZ, 0x2f800000 ;  /* 0x2f800000ff6f7424 */ /* 0x000fd000078e00ff */
[----:B0-----:R-:W-:Y:S05]  /*0b70*/  BRA.U UP0, `(.L_x_10463) ;  /* 0x00000025007c7547 */ /* 0x001fea000b800000 */
        /* <DEDUP_REMOVED lines=15> */
.L_x_10465:
        /* <DEDUP_REMOVED lines=12> */
.L_x_10466:
        /* <DEDUP_REMOVED lines=43> */
.L_x_10464:
[----:B------:R-:W-:Y:S01]  /*0fe0*/  ISETP.NE.AND P0, PT, R19, 0x1, PT ;  /* 0x000000011300780c */ /* 0x000fe20003f05270 */
[----:B------:R-:W-:Y:S01]  /*0ff0*/  UMOV UR4, UR6 ;  /* 0x0000000600047c82 */ /* 0x000fe20008000000 */
[----:B------:R-:W-:Y:S01]  /*1000*/  I2FP.F32.U32 R16, R16 ;  /* 0x0000001000107245 */ /* 0x000fe20000201000 */
[----:B-----5:R-:W-:Y:S01]  /*1010*/  HADD2.F32 R18, -RZ, R12.H0_H0 ;  /* 0x2000000cff127230 */ /* 0x020fe20000004100 */
[----:B------:R-:W-:Y:S01]  /*1020*/  MOV R17, R10 ;  /* 0x0000000a00117202 */ /* 0x000fe20000000f00 */
[----:B------:R-:W-:Y:S02]  /*1030*/  IMAD.MOV.U32 R21, RZ, RZ, 0x2 ;  /* 0x00000002ff157424 */ /* 0x000fe400078e00ff */
        /* <DEDUP_REMOVED lines=12> */
.L_x_10468:
        /* <DEDUP_REMOVED lines=12> */
.L_x_10469:
        /* <DEDUP_REMOVED lines=43> */
.L_x_10467:
        /* <DEDUP_REMOVED lines=17> */
.L_x_10471:
        /* <DEDUP_REMOVED lines=12> */
.L_x_10472:
        /* <DEDUP_REMOVED lines=43> */
.L_x_10470:
        /* <DEDUP_REMOVED lines=17> */
.L_x_10474:
        /* <DEDUP_REMOVED lines=12> */
.L_x_10475:
        /* <DEDUP_REMOVED lines=43> */
.L_x_10473:
        /* <DEDUP_REMOVED lines=16> */
.L_x_10477:
        /* <DEDUP_REMOVED lines=12> */
.L_x_10478:
        /* <DEDUP_REMOVED lines=43> */
.L_x_10476:
[----:B------:R-:W-:Y:S01]  /*21e0*/  ISETP.NE.AND P0, PT, R24, 0x1, PT ;  /* 0x000000011800780c */ /* 0x000fe20003f05270 */
[----:B------:R-:W-:Y:S01]  /*21f0*/  IMAD.MOV.U32 R25, RZ, RZ, 0x2 ;  /* 0x00000002ff197424 */ /* 0x000fe200078e00ff */
        /* <DEDUP_REMOVED lines=14> */
.L_x_10480:
        /* <DEDUP_REMOVED lines=12> */
.L_x_10481:
        /* <DEDUP_REMOVED lines=43> */
.L_x_10479:
        /* <DEDUP_REMOVED lines=16> */
.L_x_10483:
        /* <DEDUP_REMOVED lines=12> */
.L_x_10484:
        /* <DEDUP_REMOVED lines=43> */
.L_x_10482:
        /* <DEDUP_REMOVED lines=16> */
.L_x_10486:
        /* <DEDUP_REMOVED lines=12> */
.L_x_10487:
        /* <DEDUP_REMOVED lines=43> */
.L_x_10485:
[----:B------:R-:W-:Y:S01]  /*2f30*/  UMOV UR5, UR7 ;  /* 0x0000000700057c82 */ /* 0x000fe20008000000 */
        /* <DEDUP_REMOVED lines=35> */
.L_x_10463:
        /* <DEDUP_REMOVED lines=15> */
.L_x_10490:
        /* <DEDUP_REMOVED lines=12> */
.L_x_10491:
        /* <DEDUP_REMOVED lines=43> */
.L_x_10489:
[----:B------:R-:W-:Y:S01]  /*35d0*/  ISETP.NE.AND P0, PT, R17, 0x1, PT ;  /* 0x000000011100780c */ /* 0x000fe20003f05270 */
[----:B------:R-:W-:Y:S01]  /*35e0*/  UMOV UR4, UR6 ;  /* 0x0000000600047c82 */ /* 0x000fe20008000000 */
[----:B------:R-:W-:Y:S01]  /*35f0*/  I2FP.F32.U32 R16, R9 ;  /* 0x0000000900107245 */ /* 0x000fe20000201000 */
[----:B-----5:R-:W-:Y:S01]  /*3600*/  HADD2.F32 R9, -RZ, R12.H0_H0 ;  /* 0x2000000cff097230 */ /* 0x020fe20000004100 */
[----:B------:R-:W-:Y:S01]  /*3610*/  UMOV UR5, UR7 ;  /* 0x0000000700057c82 */ /* 0x000fe20008000000 */
[----:B------:R-:W-:Y:S02]  /*3620*/  HFMA2 R19, -RZ, RZ, 0, 1.1920928955078125e-07 ;  /* 0x00000002ff137431 */ /* 0x000fe400000001ff */
        /* <DEDUP_REMOVED lines=14> */
.L_x_10493:
        /* <DEDUP_REMOVED lines=12> */
.L_x_10494:
        /* <DEDUP_REMOVED lines=43> */
.L_x_10492:
[----:B------:R-:W-:Y:S01]  /*3a80*/  I2FP.F32.U32 R18, R11 ;  /* 0x0000000b00127245 */ /* 0x000fe20000201000 */
[----:B------:R-:W-:Y:S01]  /*3a90*/  HADD2.F32 R11, -RZ, R40.H0_H0 ;  /* 0x20000028ff0b7230 */ /* 0x000fe20000004100 */
        /* <DEDUP_REMOVED lines=20> */
.L_x_10496:
        /* <DEDUP_REMOVED lines=12> */
.L_x_10497:
        /* <DEDUP_REMOVED lines=43> */
.L_x_10495:
[----:B------:R-:W-:Y:S01]  /*3f50*/  ISETP.NE.AND P0, PT, R20, 0x1, PT ;  /* 0x000000011400780c */ /* 0x000fe20003f05270 */
[----:B------:R-:W-:Y:S01]  /*3f60*/  IMAD.MOV.U32 R19, RZ, RZ, 0x2 ;  /* 0x00000002ff137424 */ /* 0x000fe200078e00ff */
[----:B------:R-:W-:Y:S01]  /*3f70*/  I2FP.F32.U32 R18, R11 ;  /* 0x0000000b00127245 */ /* 0x000fe20000201000 */
[----:B------:R-:W-:Y:S02]  /*3f80*/  HADD2.F32 R11, -RZ, R12.H1_H1 ;  /* 0x3000000cff0b7230 */ /* 0x000fe40000004100 */
        /* <DEDUP_REMOVED lines=14> */
.L_x_10499:
        /* <DEDUP_REMOVED lines=12> */
.L_x_10500:
        /* <DEDUP_REMOVED lines=43> */
.L_x_10498:
[----:B------:R-:W-:Y:S01]  /*43e0*/  I2FP.F32.U32 R12, R12 ;  /* 0x0000000c000c7245 */ /* 0x000fe20000201000 */
[----:B------:R-:W-:Y:S01]  /*43f0*/  HADD2.F32 R18, -RZ, R40.H1_H1 ;  /* 0x30000028ff127230 */ /* 0x000fe20000004100 */
[----:B------:R-:W-:Y:S01]  /*4400*/  ISETP.NE.AND P2, PT, R19, 0x1, PT ;  /* 0x000000011300780c */ /* 0x000fe20003f45270 */
[----:B------:R-:W-:Y:S01]  /*4410*/  HFMA2 R20, -RZ, RZ, 0, 1.1920928955078125e-07 ;  /* 0x00000002ff147431 */ /* 0x000fe200000001ff */
[----:B------:R-:W-:Y:S01]  /*4420*/  FSEL R25, R11, RZ, P3 ;  /* 0x000000ff0b197208 */ /* 0x000fe20001800000 */
[----:B------:R-:W-:Y:S01]  /*4430*/  FFMA.FTZ R12, R12, R111, 1.1641532182693481445e-10 ;  /* 0x2f0000000c0c7423 */ /* 0x000fe2000001006f */
[----:B------:R-:W-:-:S04]  /*4440*/  FMUL.FTZ R18, R18, UR5 ;  /* 0x0000000512127c20 */ /* 0x000fc80008410000 */
        /* <DEDUP_REMOVED lines=15> */
.L_x_10502:
        /* <DEDUP_REMOVED lines=12> */
.L_x_10503:
        /* <DEDUP_REMOVED lines=43> */
.L_x_10501:
[----:B------:R-:W-:Y:S01]  /*48b0*/  ISETP.NE.AND P0, PT, R20, 0x1, PT ;  /* 0x000000011400780c */ /* 0x000fe20003f05270 */
[----:B------:R-:W-:Y:S01]  /*48c0*/  HADD2.F32 R18, -RZ, R13.H0_H0 ;  /* 0x2000000dff127230 */ /* 0x000fe20000004100 */
        /* <DEDUP_REMOVED lines=16> */
.L_x_10505:
        /* <DEDUP_REMOVED lines=12> */
.L_x_10506:
        /* <DEDUP_REMOVED lines=43> */
.L_x_10504:
[----:B------:R-:W-:Y:S01]  /*4d40*/  I2FP.F32.U32 R20, R19 ;  /* 0x0000001300147245 */ /* 0x000fe20000201000 */
[----:B------:R-:W-:Y:S01]  /*4d50*/  HADD2.F32 R19, -RZ, R41.H0_H0 ;  /* 0x20000029ff137230 */ /* 0x000fe20000004100 */
        /* <DEDUP_REMOVED lines=20> */
.L_x_10508:
        /* <DEDUP_REMOVED lines=12> */
.L_x_10509:
        /* <DEDUP_REMOVED lines=43> */
.L_x_10507:
        /* <DEDUP_REMOVED lines=17> */
.L_x_10511:
        /* <DEDUP_REMOVED lines=12> */
.L_x_10512:
        /* <DEDUP_REMOVED lines=43> */
.L_x_10510:
[----:B------:R-:W-:Y:S01]  /*5690*/  I2FP.F32.U32 R18, R18 ;  /* 0x0000001200127245 */ /* 0x000fe20000201000 */
[----:B------:R-:W-:Y:S01]  /*56a0*/  HADD2.F32 R19, -RZ, R41.H1_H1 ;  /* 0x30000029ff137230 */ /* 0x000fe20000004100 */
        /* <DEDUP_REMOVED lines=20> */
.L_x_10514:
        /* <DEDUP_REMOVED lines=12> */
.L_x_10515:
        /* <DEDUP_REMOVED lines=43> */
.L_x_10513:
[----:B------:R-:W-:Y:S01]  /*5b60*/  ISETP.NE.AND P0, PT, R19, 0x1, PT ;  /* 0x000000011300780c */ /* 0x000fe20003f05270 */
[----:B------:R-:W-:Y:S01]  /*5b70*/  IMAD.MOV.U32 R20, RZ, RZ, 0x2 ;  /* 0x00000002ff147424 */ /* 0x000fe200078e00ff */
[----:B------:R-:W-:Y:S01]  /*5b80*/  I2FP.F32.U32 R18, R13 ;  /* 0x0000000d00127245 */ /* 0x000fe20000201000 */
[----:B------:R-:W-:-:S04]  /*5b90*/  HADD2.F32 R13, -RZ, R14.H0_H0 ;  /* 0x2000000eff0d7230 */ /* 0x000fc80000004100 */
        /* <DEDUP_REMOVED lines=13> */
.L_x_10517:
        /* <DEDUP_REMOVED lines=12> */
.L_x_10518:
        /* <DEDUP_REMOVED lines=43> */
.L_x_10516:
[----:B------:R-:W-:Y:S01]  /*5fe0*/  I2FP.F32.U32 R18, R18 ;  /* 0x0000001200127245 */ /* 0x000fe20000201000 */
[----:B------:R-:W-:Y:S01]  /*5ff0*/  HADD2.F32 R19, -RZ, R42.H0_H0 ;  /* 0x2000002aff137230 */ /* 0x000fe20000004100 */
        /* <DEDUP_REMOVED lines=20> */
.L_x_10520:
        /* <DEDUP_REMOVED lines=12> */
.L_x_10521:
        /* <DEDUP_REMOVED lines=43> */
.L_x_10519:
[----:B------:R-:W-:Y:S01]  /*64b0*/  ISETP.NE.AND P4, PT, R19, 0x1, PT ;  /* 0x000000011300780c */ /* 0x000fe20003f85270 */
[----:B------:R-:W-:Y:S01]  /*64c0*/  IMAD.MOV.U32 R20, RZ, RZ, 0x2 ;  /* 0x00000002ff147424 */ /* 0x000fe200078e00ff */
[----:B------:R-:W-:Y:S01]  /*64d0*/  I2FP.F32.U32 R18, R13 ;  /* 0x0000000d00127245 */ /* 0x000fe20000201000 */
[----:B------:R-:W-:Y:S01]  /*64e0*/  HADD2.F32 R13, -RZ, R14.H1_H1 ;  /* 0x3000000eff0d7230 */ /* 0x000fe20000004100 */
        /* <DEDUP_REMOVED lines=13> */
.L_x_10523:
        /* <DEDUP_REMOVED lines=12> */
.L_x_10524:
        /* <DEDUP_REMOVED lines=43> */
.L_x_10522:
[----:B------:R-:W-:Y:S01]  /*6930*/  I2FP.F32.U32 R14, R14 ;  /* 0x0000000e000e7245 */ /* 0x000fe20000201000 */
[----:B------:R-:W-:Y:S01]  /*6940*/  HADD2.F32 R18, -RZ, R42.H1_H1 ;  /* 0x3000002aff127230 */ /* 0x000fe20000004100 */
[----:B------:R-:W-:-:S03]  /*6950*/  FSEL R13, R13, RZ, P0 ;  /* 0x000000ff0d0d7208 */ /* 0x000fc60000000000 */
[----:B------:R-:W-:Y:S01]  /*6960*/  FFMA.FTZ R14, R14, R111, 1.1641532182693481445e-10 ;  /* 0x2f0000000e0e7423 */ /* 0x000fe2000001006f */
[----:B------:R-:W-:-:S04]  /*6970*/  FMUL.FTZ R18, R18, UR5 ;  /* 0x0000000512127c20 */ /* 0x000fc80008410000 */
[----:B------:R-:W-:-:S04]  /*6980*/  FSETP.GTU.FTZ.AND P4, PT, R14, UR4, PT ;  /* 0x000000040e007c0b */ /* 0x000fc8000bf9c000 */
        /* <DEDUP_REMOVED lines=16> */
.L_x_10526:
        /* <DEDUP_REMOVED lines=12> */
.L_x_10527:
        /* <DEDUP_REMOVED lines=43> */
.L_x_10525:
        /* <DEDUP_REMOVED lines=17> */
.L_x_10529:
        /* <DEDUP_REMOVED lines=12> */
.L_x_10530:
        /* <DEDUP_REMOVED lines=43> */
.L_x_10528:
[----:B------:R-:W-:Y:S01]  /*7280*/  I2FP.F32.U32 R14, R19 ;  /* 0x00000013000e7245 */ /* 0x000fe20000201000 */
[----:B------:R-:W-:Y:S01]  /*7290*/  HADD2.F32 R18, -RZ, R43.H0_H0 ;  /* 0x2000002bff127230 */ /* 0x000fe20000004100 */
        /* <DEDUP_REMOVED lines=20> */
.L_x_10532:
        /* <DEDUP_REMOVED lines=12> */
.L_x_10533:
        /* <DEDUP_REMOVED lines=43> */
.L_x_10531:
[----:B------:R-:W-:Y:S01]  /*7750*/  ISETP.NE.AND P6, PT, R18, 0x1, PT ;  /* 0x000000011200780c */ /* 0x000fe20003fc5270 */
[----:B------:R-:W-:Y:S01]  /*7760*/  IMAD.MOV.U32 R102, RZ, RZ, 0x2 ;  /* 0x00000002ff667424 */ /* 0x000fe200078e00ff */
        /* <DEDUP_REMOVED lines=15> */
.L_x_10535:
        /* <DEDUP_REMOVED lines=14> */
.L_x_10536:
        /* <DEDUP_REMOVED lines=43> */
.L_x_10534:
[----:B------:R-:W-:Y:S01]  /*7bf0*/  I2FP.F32.U32 R14, R15 ;  /* 0x0000000f000e7245 */ /* 0x000fe20000201000 */
[----:B------:R-:W-:-:S04]  /*7c00*/  HADD2.F32 R15, -RZ, R43.H1_H1 ;  /* 0x3000002bff0f7230 */ /* 0x000fc80000004100 */
[----:B------:R-:W-:Y:S01]  /*7c10*/  FFMA.FTZ R14, R14, R111, 1.1641532182693481445e-10 ;  /* 0x2f0000000e0e7423 */ /* 0x000fe2000001006f */
[----:B------:R-:W-:-:S04]  /*7c20*/  FMUL.FTZ R15, R15, UR5 ;  /* 0x000000050f0f7c20 */ /* 0x000fc80008410000 */
[----:B------:R-:W-:Y:S02]  /*7c30*/  FSETP.GTU.FTZ.AND P6, PT, R14, UR4, PT ;  /* 0x000000040e007c0b */ /* 0x000fe4000bfdc000 */
[----:B------:R-:W-:Y:S02]  /*7c40*/  FSEL R14, R13, RZ, P5 ;  /* 0x000000ff0d0e7208 */ /* 0x000fe40002800000 */
[----:B------:R-:W-:Y:S02]  /*7c50*/  FSEL R15, R15, RZ, !P6 ;  /* 0x000000ff0f0f7208 */ /* 0x000fe40007000000 */
[----:B------:R-:W-:-:S03]  /*7c60*/  SEL R101, RZ, 0x1, P6 ;  /* 0x00000001ff657807 */ /* 0x000fc60003000000 */
[----:B------:R-:W-:-:S04]  /*7c70*/  FADD.FTZ R31, R15, R14 ;  /* 0x0000000e0f1f7221 */ /* 0x000fc80000010000 */
[----:B------:R-:W-:-:S07]  /*7c80*/  @P1 FADD.FTZ R31, R35, R31 ;  /* 0x0000001f231f1221 */ /* 0x000fce0000010000 */
.L_x_10488:
[----:B------:R-:W-:Y:S01]  /*7c90*/  SEL R15, RZ, 0x100, !P0 ;  /* 0x00000100ff0f7807 */ /* 0x000fe20004000000 */
[----:B------:R-:W0:Y:S01]  /*7ca0*/  LDC.64 R106, c[0x0][0x3a8] ;  /* 0x0000ea00ff6a7b82 */ /* 0x000e220000000a00 */
[----:B------:R-:W-:Y:S02]  /*7cb0*/  ISETP.NE.U32.AND P0, PT, RZ, UR38, PT ;  /* 0x00000026ff007c0c */ /* 0x000fe4000bf05070 */
[----:B------:R-:W-:Y:S02]  /*7cc0*/  SEL R21, RZ, 0x1000000, !P5 ;  /* 0x01000000ff157807 */ /* 0x000fe40006800000 */
[----:B------:R-:W-:Y:S02]  /*7cd0*/  ISETP.NE.AND.EX P0, PT, RZ, UR39, PT, P0 ;  /* 0x00000027ff007c0c */ /* 0x000fe4000bf05300 */
[----:B------:R-:W-:Y:S01]  /*7ce0*/  ISETP.NE.AND P6, PT, R16, RZ, PT ;  /* 0x000000ff1000720c */ /* 0x000fe20003fc5270 */
[----:B------:R-:W1:Y:S01]  /*7cf0*/  LDC.64 R104, c[0x0][0x3b0] ;  /* 0x0000ec00ff687b82 */ /* 0x000e620000000a00 */
[----:B------:R-:W-:-:S02]  /*7d00*/  ISETP.NE.AND P5, PT, R17, RZ, PT ;  /* 0x000000ff1100720c */ /* 0x000fc40003fa5270 */
[----:B------:R-:W-:Y:S02]  /*7d10*/  SEL R20, RZ, 0x10000, !P4 ;  /* 0x00010000ff147807 */ /* 0x000fe40006000000 */
        /* <DEDUP_REMOVED lines=13> */
[C---:B-1----:R-:W-:Y:S01]  /*7df0*/  IMAD.WIDE.U32 R20, R108.reuse, 0x8, R104 ;  /* 0x000000086c147825 */ /* 0x042fe200078e0068 */
[----:B------:R-:W-:Y:S01]  /*7e00*/  IADD3 R109, PT, PT, R108, 0x80, RZ ;  /* 0x000000806c6d7810 */ /* 0x000fe20007ffe0ff */
[----:B------:R0:W-:Y:S04]  /*7e10*/  STG.E.128 desc[UR8][R22.64], R24 ;  /* 0x0000001816007986 */ /* 0x0001e8000c101d08 */
[----:B------:R0:W-:Y:S01]  /*7e20*/  STG.E.128 desc[UR8][R22.64+0x10], R28 ;  /* 0x0000101c16007986 */ /* 0x0001e2000c101d08 */
[----:B------:R-:W-:-:S03]  /*7e30*/  IMAD.WIDE.U32 R12, R109, 0x10, R92 ;  /* 0x000000106d0c7825 */ /* 0x000fc600078e005c */
[----:B------:R0:W-:Y:S01]  /*7e40*/  STG.E.64 desc[UR8][R20.64], R14 ;  /* 0x0000000e14007986 */ /* 0x0001e2000c101b08 */
[----:B--2---:R-:W-:-:S04]  /*7e50*/  @P1 IMAD.WIDE.U32 R16, R109, 0x20, R16 ;  /* 0x000000206d101825 */ /* 0x004fc800078e0010 */
        /* <DEDUP_REMOVED lines=22> */
.L_x_10537:
[----:B------:R2:W5:Y:S04]  /*7fc0*/  @P0 LDG.E.128 R40, desc[UR8][R18.64] ;  /* 0x0000000812280981 */ /* 0x000568000c1e1d00 */
[----:B------:R2:W5:Y:S04]  /*7fd0*/  @P1 LDG.E.128 R36, desc[UR8][R16.64] ;  /* 0x0000000810241981 */ /* 0x000568000c1e1d00 */
[----:B------:R2:W5:Y:S04]  /*7fe0*/  @P1 LDG.E.128 R32, desc[UR8][R16.64+0x10] ;  /* 0x0000100810201981 */ /* 0x000568000c1e1d00 */
[----:B01----:R-:W5:Y:S01]  /*7ff0*/  LDG.E.128 R12, desc[UR8][R12.64] ;  /* 0x000000080c0c7981 */ /* 0x003f62000c1e1d00 */
[----:B------:R-:W-:Y:S05]  /*8000*/  @!P0 BRA `(.L_x_10538) ;  /* 0x0000004800c48947 */ /* 0x000fea0003800000 */
        /* <DEDUP_REMOVED lines=15> */
.L_x_10540:
        /* <DEDUP_REMOVED lines=12> */
.L_x_10541:
        /* <DEDUP_REMOVED lines=41> */
[----:B------:R-:W-:-:S07]  /*8450*/  LOP3.LUT R4, R16, UR36, R113, 0x96, !PT ;  /* 0x0000002410047c12 */ /* 0x000fce000f8e9671 */
.L_x_10539:
[----:B------:R-:W-:Y:S01]  /*8460*/  ISETP.NE.AND P2, PT, R17, 0x1, PT ;  /* 0x000000011100780c */ /* 0x000fe20003f45270 */
[----:B------:R-:W-:Y:S01]  /*8470*/  HFMA2 R18, -RZ, RZ, 0, 1.1920928955078125e-07 ;  /* 0x00000002ff127431 */ /* 0x000fe200000001ff */
[----:B------:R-:W-:Y:S01]  /*8480*/  I2FP.F32.U32 R16, R9 ;  /* 0x0000000900107245 */ /* 0x000fe20000201000 */
[----:B-----5:R-:W-:Y:S02]  /*8490*/  HADD2.F32 R9, -RZ, R12.H0_H0 ;  /* 0x2000000cff097230 */ /* 0x020fe40000004100 */
        /* <DEDUP_REMOVED lines=14> */
.L_x_10543:
        /* <DEDUP_REMOVED lines=12> */
.L_x_10544:
        /* <DEDUP_REMOVED lines=43> */
.L_x_10542:
[----:B------:R-:W-:Y:S01]  /*88f0*/  I2FP.F32.U32 R16, R11 ;  /* 0x0000000b00107245 */ /* 0x000fe20000201000 */
[----:B------:R-:W-:Y:S01]  /*8900*/  HADD2.F32 R11, -RZ, R40.H0_H0 ;  /* 0x20000028ff0b7230 */ /* 0x000fe20000004100 */
        /* <DEDUP_REMOVED lines=20> */
.L_x_10546:
        /* <DEDUP_REMOVED lines=12> */
.L_x_10547:
        /* <DEDUP_REMOVED lines=43> */
.L_x_10545:
        /* <DEDUP_REMOVED lines=18> */
.L_x_10549:
        /* <DEDUP_REMOVED lines=12> */
.L_x_10550:
        /* <DEDUP_REMOVED lines=43> */
.L_x_10548:
[----:B------:R-:W-:Y:S01]  /*9250*/  I2FP.F32.U32 R16, R17 ;  /* 0x0000001100107245 */ /* 0x000fe20000201000 */
[----:B------:R-:W-:Y:S01]  /*9260*/  HADD2.F32 R17, -RZ, R40.H1_H1 ;  /* 0x30000028ff117230 */ /* 0x000fe20000004100 */
[----:B------:R-:W-:Y:S01]  /*9270*/  ISETP.NE.AND P3, PT, R18, 0x1, PT ;  /* 0x000000011200780c */ /* 0x000fe20003f65270 */
[----:B------:R-:W-:Y:S02]  /*9280*/  HFMA2 R19, -RZ, RZ, 0, 1.1920928955078125e-07 ;  /* 0x00000002ff137431 */ /* 0x000fe400000001ff */
[----:B------:R-:W-:Y:S01]  /*9290*/  FFMA.FTZ R16, R16, R111, 1.1641532182693481445e-10 ;  /* 0x2f00000010107423 */ /* 0x000fe2000001006f */
[----:B------:R-:W-:-:S04]  /*92a0*/  FMUL.FTZ R17, R17, UR5 ;  /* 0x0000000511117c20 */ /* 0x000fc80008410000 */
[----:B------:R-:W-:Y:S02]  /*92b0*/  FSETP.GTU.FTZ.AND P2, PT, R16, UR4, PT ;  /* 0x0000000410007c0b */ /* 0x000fe4000bf5c000 */
[----:B------:R-:W-:Y:S02]  /*92c0*/  FSEL R16, R11, RZ, P4 ;  /* 0x000000ff0b107208 */ /* 0x000fe40002000000 */
        /* <DEDUP_REMOVED lines=14> */
.L_x_10552:
        /* <DEDUP_REMOVED lines=12> */
.L_x_10553:
        /* <DEDUP_REMOVED lines=43> */
.L_x_10551:
[----:B------:R-:W-:Y:S01]  /*9720*/  I2FP.F32.U32 R16, R17 ;  /* 0x0000001100107245 */ /* 0x000fe20000201000 */
[----:B------:R-:W-:Y:S01]  /*9730*/  IMAD.MOV.U32 R23, RZ, RZ, 0x2 ;  /* 0x00000002ff177424 */ /* 0x000fe200078e00ff */
[----:B------:R-:W-:Y:S02]  /*9740*/  ISETP.NE.AND P2, PT, R19, 0x1, PT ;  /* 0x000000011300780c */ /* 0x000fe40003f45270 */
[----:B------:R-:W-:Y:S01]  /*9750*/  MOV R17, R10 ;  /* 0x0000000a00117202 */ /* 0x000fe20000000f00 */
[----:B------:R-:W-:-:S05]  /*9760*/  FFMA.FTZ R16, R16, R111, 1.1641532182693481445e-10 ;  /* 0x2f00000010107423 */ /* 0x000fca000001006f */
[----:B------:R-:W-:Y:S01]  /*9770*/  FSETP.LE.FTZ.AND P4, PT, R16, UR4, PT ;  /* 0x0000000410007c0b */ /* 0x000fe2000bf93000 */
[----:B------:R-:W-:-:S03]  /*9780*/  HADD2.F32 R16, -RZ, R13.H0_H0 ;  /* 0x2000000dff107230 */ /* 0x000fc60000004100 */
        /* <DEDUP_REMOVED lines=11> */
.L_x_10555:
        /* <DEDUP_REMOVED lines=12> */
.L_x_10556:
        /* <DEDUP_REMOVED lines=43> */
.L_x_10554:
[----:B------:R-:W-:Y:S01]  /*9bb0*/  I2FP.F32.U32 R18, R17 ;  /* 0x0000001100127245 */ /* 0x000fe20000201000 */
[----:B------:R-:W-:Y:S01]  /*9bc0*/  HADD2.F32 R17, -RZ, R41.H0_H0 ;  /* 0x20000029ff117230 */ /* 0x000fe20000004100 */
[----:B------:R-:W-:-:S03]  /*9bd0*/  ISETP.NE.AND P3, PT, R23, 0x1, PT ;  /* 0x000000011700780c */ /* 0x000fc60003f65270 */
[----:B------:R-:W-:Y:S01]  /*9be0*/  FFMA.FTZ R18, R18, R111, 1.1641532182693481445e-10 ;  /* 0x2f00000012127423 */ /* 0x000fe2000001006f */
[----:B------:R-:W-:Y:S01]  /*9bf0*/  FMUL.FTZ R22, R17, UR5 ;  /* 0x0000000511167c20 */ /* 0x000fe20008410000 */
[----:B------:R-:W-:Y:S01]  /*9c00*/  FSEL R17, R16, RZ, P4 ;  /* 0x000000ff10117208 */ /* 0x000fe20002000000 */
        /* <DEDUP_REMOVED lines=16> */
.L_x_10558:
        /* <DEDUP_REMOVED lines=12> */
.L_x_10559:
        /* <DEDUP_REMOVED lines=43> */
.L_x_10557:
        /* <DEDUP_REMOVED lines=18> */
.L_x_10561:
        /* <DEDUP_REMOVED lines=12> */
.L_x_10562:
        /* <DEDUP_REMOVED lines=43> */
.L_x_10560:
        /* <DEDUP_REMOVED lines=22> */
.L_x_10564:
        /* <DEDUP_REMOVED lines=12> */
.L_x_10565:
        /* <DEDUP_REMOVED lines=43> */
.L_x_10563:
        /* <DEDUP_REMOVED lines=17> */
.L_x_10567:
        /* <DEDUP_REMOVED lines=12> */
.L_x_10568:
        /* <DEDUP_REMOVED lines=43> */
.L_x_10566:
[----:B------:R-:W-:Y:S01]  /*ae60*/  I2FP.F32.U32 R16, R17 ;  /* 0x0000001100107245 */ /* 0x000fe20000201000 */
[----:B------:R-:W-:Y:S02]  /*ae70*/  HADD2.F32 R17, -RZ, R42.H0_H0 ;  /* 0x2000002aff117230 */ /* 0x000fe40000004100 */
[----:B------:R-:W-:Y:S02]  /*ae80*/  HFMA2 R19, -RZ, RZ, 0, 1.1920928955078125e-07 ;  /* 0x00000002ff137431 */ /* 0x000fe400000001ff */
        /* <DEDUP_REMOVED lines=19> */
.L_x_10570:
        /* <DEDUP_REMOVED lines=12> */
.L_x_10571:
        /* <DEDUP_REMOVED lines=43> */
.L_x_10569:
        /* <DEDUP_REMOVED lines=17> */
.L_x_10573:
        /* <DEDUP_REMOVED lines=12> */
.L_x_10574:
        /* <DEDUP_REMOVED lines=43> */
.L_x_10572:
        /* <DEDUP_REMOVED lines=22> */
.L_x_10576:
        /* <DEDUP_REMOVED lines=12> */
.L_x_10577:
        /* <DEDUP_REMOVED lines=43> */
.L_x_10575:
[----:B------:R-:W-:Y:S01]  /*bc80*/  ISETP.NE.AND P5, PT, R101, 0x1, PT ;  /* 0x000000016500780c */ /* 0x000fe20003fa5270 */
[----:B------:R-:W-:Y:S01]  /*bc90*/  HADD2.F32 R19, -RZ, R15.H0_H0 ;  /* 0x2000000fff137230 */ /* 0x000fe20000004100 */
[----:B------:R-:W-:Y:S01]  /*bca0*/  I2FP.F32.U32 R14, R14 ;  /* 0x0000000e000e7245 */ /* 0x000fe20000201000 */
[----:B------:R-:W-:Y:S02]  /*bcb0*/  HFMA2 R102, -RZ, RZ, 0, 1.1920928955078125e-07 ;  /* 0x00000002ff667431 */ /* 0x000fe400000001ff */
        /* <DEDUP_REMOVED lines=13> */
.L_x_10579:
        /* <DEDUP_REMOVED lines=12> */
.L_x_10580:
        /* <DEDUP_REMOVED lines=43> */
.L_x_10578:
[----:B------:R-:W-:Y:S01]  /*c100*/  I2FP.F32.U32 R18, R100 ;  /* 0x0000006400127245 */ /* 0x000fe20000201000 */
[----:B------:R-:W-:Y:S02]  /*c110*/  HADD2.F32 R19, -RZ, R43.H0_H0 ;  /* 0x2000002bff137230 */ /* 0x000fe40000004100 */
[----:B------:R-:W-:Y:S02]  /*c120*/  IMAD.MOV.U32 R101, RZ, RZ, 0x2 ;  /* 0x00000002ff657424 */ /* 0x000fe400078e00ff */
[----:B------:R-:W-:Y:S01]  /*c130*/  FFMA.FTZ R18, R18, R111, 1.1641532182693481445e-10 ;  /* 0x2f00000012127423 */ /* 0x000fe2000001006f */
[----:B------:R-:W-:-:S04]  /*c140*/  FMUL.FTZ R19, R19, UR5 ;  /* 0x0000000513137c20 */ /* 0x000fc80008410000 */
[----:B------:R-:W-:-:S04]  /*c150*/  FSETP.GTU.FTZ.AND P5, PT, R18, UR4, PT ;  /* 0x0000000412007c0b */ /* 0x000fc8000bfbc000 */
[----:B------:R-:W-:Y:S02]  /*c160*/  FSEL R18, R19, RZ, !P5 ;  /* 0x000000ff13127208 */ /* 0x000fe40006800000 */
[----:B------:R-:W-:Y:S02]  /*c170*/  SEL R100, RZ, 0x1, P5 ;  /* 0x00000001ff647807 */ /* 0x000fe40002800000 */
[----:B------:R-:W-:Y:S02]  /*c180*/  ISETP.NE.AND P5, PT, R102, 0x1, PT ;  /* 0x000000016600780c */ /* 0x000fe40003fa5270 */
[----:B------:R-:W-:Y:S02]  /*c190*/  FSEL R19, R14, RZ, P4 ;  /* 0x000000ff0e137208 */ /* 0x000fe40002000000 */
[----:B------:R-:W-:-:S03]  /*c1a0*/  MOV R14, R10 ;  /* 0x0000000a000e7202 */ /* 0x000fc60000000f00 */
        /* <DEDUP_REMOVED lines=11> */
.L_x_10582:
        /* <DEDUP_REMOVED lines=12> */
.L_x_10583:
        /* <DEDUP_REMOVED lines=43> */
.L_x_10581:
[----:B------:R-:W-:Y:S01]  /*c5d0*/  ISETP.NE.AND P6, PT, R101, 0x1, PT ;  /* 0x000000016500780c */ /* 0x000fe20003fc5270 */
[----:B------:R-:W-:Y:S01]  /*c5e0*/  HADD2.F32 R19, -RZ, R15.H1_H1 ;  /* 0x3000000fff137230 */ /* 0x000fe20000004100 */
        /* <DEDUP_REMOVED lines=15> */
.L_x_10585:
        /* <DEDUP_REMOVED lines=14> */
.L_x_10586:
        /* <DEDUP_REMOVED lines=43> */
.L_x_10584:
        /* <DEDUP_REMOVED lines=11> */
.L_x_10538:
[----:B------:R-:W-:Y:S01]  /*cb20*/  ISETP.NE.AND P2, PT, R102, 0x1, PT ;  /* 0x000000016600780c */ /* 0x000fe20003f45270 */
[----:B--2---:R-:W-:Y:S02]  /*cb30*/  HFMA2 R18, -RZ, RZ, 0, 1.1920928955078125e-07 ;  /* 0x00000002ff127431 */ /* 0x004fe400000001ff */
        /* <DEDUP_REMOVED lines=13> */
.L_x_10589:
        /* <DEDUP_REMOVED lines=12> */
.L_x_10590:
        /* <DEDUP_REMOVED lines=42> */
.L_x_10588:
[----:B------:R-:W-:Y:S01]  /*cf70*/  ISETP.NE.AND P2, PT, R18, 0x1, PT ;  /* 0x000000011200780c */ /* 0x000fe20003f45270 */
[----:B-----5:R-:W-:Y:S01]  /*cf80*/  HADD2.F32 R102, -RZ, R12.H0_H0 ;  /* 0x2000000cff667230 */ /* 0x020fe20000004100 */
        /* <DEDUP_REMOVED lines=15> */
.L_x_10592:
        /* <DEDUP_REMOVED lines=12> */
.L_x_10593:
        /* <DEDUP_REMOVED lines=43> */
.L_x_10591:
        /* <DEDUP_REMOVED lines=17> */
.L_x_10595:
        /* <DEDUP_REMOVED lines=12> */
.L_x_10596:
        /* <DEDUP_REMOVED lines=43> */
.L_x_10594:
        /* <DEDUP_REMOVED lines=17> */
.L_x_10598:
        /* <DEDUP_REMOVED lines=12> */
.L_x_10599:
        /* <DEDUP_REMOVED lines=43> */
.L_x_10597:
        /* <DEDUP_REMOVED lines=17> */
.L_x_10601:
        /* <DEDUP_REMOVED lines=12> */
.L_x_10602:
        /* <DEDUP_REMOVED lines=43> */
.L_x_10600:
        /* <DEDUP_REMOVED lines=16> */
.L_x_10604:
        /* <DEDUP_REMOVED lines=12> */
.L_x_10605:
        /* <DEDUP_REMOVED lines=43> */
.L_x_10603:
        /* <DEDUP_REMOVED lines=16> */
.L_x_10607:
        /* <DEDUP_REMOVED lines=12> */
.L_x_10608:
        /* <DEDUP_REMOVED lines=43> */
.L_x_10606:
[----:B------:R-:W-:Y:S01]  /*ea50*/  ISETP.NE.AND P5, PT, R18, 0x1, PT ;  /* 0x000000011200780c */ /* 0x000fe20003fa5270 */
[----:B------:R-:W-:Y:S01]  /*ea60*/  HADD2.F32 R115, -RZ, R15.H0_H0 ;  /* 0x2000000fff737230 */ /* 0x000fe20000004100 */
        /* <DEDUP_REMOVED lines=14> */
.L_x_10610:
        /* <DEDUP_REMOVED lines=12> */
.L_x_10611:
        /* <DEDUP_REMOVED lines=43> */
.L_x_10609:
        /* <DEDUP_REMOVED lines=37> */
.L_x_10587:
[----:B------:R-:W0:Y:S01]  /*f110*/  @P0 LDC.64 R114, c[0x0][0x398] ;  /* 0x0000e600ff720b82 */ /* 0x000e220000000a00 */
[----:B------:R-:W-:Y:S01]  /*f120*/  SEL R110, RZ, 0x1000000, !P5 ;  /* 0x01000000ff6e7807 */ /* 0x000fe20006800000 */
[----:B------:R-:W-:Y:S01]  /*f130*/  IMAD.WIDE.U32 R14, R109, 0x20, R106 ;  /* 0x000000206d0e7825 */ /* 0x000fe200078e006a */
[----:B------:R-:W-:Y:S02]  /*f140*/  SEL R113, RZ, 0x10000, !P4 ;  /* 0x00010000ff717807 */ /* 0x000fe40006000000 */
[----:B------:R-:W-:Y:S02]  /*f150*/  SEL R118, RZ, 0x100, !P3 ;  /* 0x00000100ff767807 */ /* 0x000fe40005800000 */
[----:B------:R-:W-:Y:S01]  /*f160*/  ISETP.NE.AND P5, PT, R12, RZ, PT ;  /* 0x000000ff0c00720c */ /* 0x000fe20003fa5270 */
[----:B------:R-:W1:Y:S01]  /*f170*/  @P1 LDC.64 R102, c[0x0][0x3a0] ;  /* 0x0000e800ff661b82 */ /* 0x000e620000000a00 */
[----:B------:R-:W-:Y:S01]  /*f180*/  ISETP.NE.AND P4, PT, R95, RZ, PT ;  /* 0x000000ff5f00720c */ /* 0x000fe20003f85270 */
[----:B------:R-:W-:Y:S01]  /*f190*/  STG.E.128 desc[UR8][R14.64], R20 ;  /* 0x000000140e007986 */ /* 0x000fe2000c101d08 */
[----:B------:R-:W-:-:S02]  /*f1a0*/  ISETP.NE.AND P3, PT, R13, RZ, PT ;  /* 0x000000ff0d00720c */ /* 0x000fc40003f65270 */
[----:B------:R-:W-:Y:S01]  /*f1b0*/  ISETP.NE.AND P6, PT, R94, RZ, PT ;  /* 0x000000ff5e00720c */ /* 0x000fe20003fc5270 */
[----:B------:R2:W-:Y:S01]  /*f1c0*/  STG.E.128 desc[UR8][R14.64+0x10], R16 ;  /* 0x000010100e007986 */ /* 0x0005e2000c101d08 */
[----:B------:R-:W-:Y:S02]  /*f1d0*/  SEL R94, RZ, 0x1000000, !P3 ;  /* 0x01000000ff5e7807 */ /* 0x000fe40005800000 */
[----:B------:R-:W-:Y:S02]  /*f1e0*/  SEL R13, RZ, 0x10000, !P4 ;  /* 0x00010000ff0d7807 */ /* 0x000fe40006000000 */
[----:B------:R-:W-:Y:S02]  /*f1f0*/  SEL R12, RZ, 0x100, !P5 ;  /* 0x00000100ff0c7807 */ /* 0x000fe40006800000 */
[----:B------:R-:W-:Y:S02]  /*f200*/  LOP3.LUT R118, R118, R110, R113, 0xfe, !PT ;  /* 0x0000006e76767212 */ /* 0x000fe400078efe71 */
[----:B------:R-:W-:-:S02]  /*f210*/  LOP3.LUT R12, R12, R94, R13, 0xfe, !PT ;  /* 0x0000005e0c0c7212 */ /* 0x000fc400078efe0d */
[----:B------:R-:W-:Y:S02]  /*f220*/  SEL R13, RZ, 0x1, !P2 ;  /* 0x00000001ff0d7807 */ /* 0x000fe40005000000 */
[----:B------:R-:W-:Y:S02]  /*f230*/  SEL R95, RZ, 0x1, !P6 ;  /* 0x00000001ff5f7807 */ /* 0x000fe40007000000 */
[----:B------:R-:W-:Y:S02]  /*f240*/  LOP3.LUT R13, R118, R13, RZ, 0xfc, !PT ;  /* 0x0000000d760d7212 */ /* 0x000fe400078efcff */
[----:B------:R-:W-:Y:S01]  /*f250*/  LOP3.LUT R12, R12, R95, RZ, 0xfc, !PT ;  /* 0x0000005f0c0c7212 */ /* 0x000fe200078efcff */
[----:B--2---:R-:W-:Y:S01]  /*f260*/  IMAD.WIDE.U32 R14, R109, 0x8, R104 ;  /* 0x000000086d0e7825 */ /* 0x004fe200078e0068 */
[----:B------:R-:W-:-:S04]  /*f270*/  IADD3 R110, PT, PT, R108, 0x100, RZ ;  /* 0x000001006c6e7810 */ /* 0x000fc80007ffe0ff */
[----:B------:R2:W-:Y:S01]  /*f280*/  STG.E.64 desc[UR8][R14.64], R12 ;  /* 0x0000000c0e007986 */ /* 0x0005e2000c101b08 */
[----:B------:R-:W-:-:S04]  /*f290*/  IMAD.WIDE.U32 R118, R110, 0x10, R92 ;  /* 0x000000106e767825 */ /* 0x000fc800078e005c */
[----:B0-----:R-:W-:-:S04]  /*f2a0*/  @P0 IMAD.WIDE.U32 R114, R110, 0x10, R114 ;  /* 0x000000106e720825 */ /* 0x001fc800078e0072 */
[----:B-1----:R-:W-:Y:S01]  /*f2b0*/  @P1 IMAD.WIDE.U32 R102, R110, 0x20, R102 ;  /* 0x000000206e661825 */ /* 0x002fe200078e0066 */
[----:B--2---:R-:W-:Y:S06]  /*f2c0*/  @!P0 BRA `(.L_x_10612) ;  /* 0x0000000000508947 */ /* 0x004fec0003800000 */
[----:B------:R-:W-:Y:S01]  /*f2d0*/  IMAD.U32 R12, R100, 0x10000, RZ ;  /* 0x00010000640c7824 */ /* 0x000fe200078e00ff */
        /* <DEDUP_REMOVED lines=19> */
.L_x_10612:
[----:B------:R1:W5:Y:S04]  /*f410*/  @P0 LDG.E.128 R40, desc[UR8][R114.64] ;  /* 0x0000000872280981 */ /* 0x000368000c1e1d00 */
[----:B------:R1:W5:Y:S04]  /*f420*/  @P1 LDG.E.128 R36, desc[UR8][R102.64] ;  /* 0x0000000866241981 */ /* 0x000368000c1e1d00 */
[----:B------:R1:W5:Y:S04]  /*f430*/  @P1 LDG.E.128 R32, desc[UR8][R102.64+0x10] ;  /* 0x0000100866201981 */ /* 0x000368000c1e1d00 */
[----:B------:R1:W5:Y:S01]  /*f440*/  LDG.E.128 R92, desc[UR8][R118.64] ;  /* 0x00000008765c7981 */ /* 0x000362000c1e1d00 */
[----:B------:R-:W-:Y:S05]  /*f450*/  @!P0 BRA `(.L_x_10613) ;  /* 0x0000004800b48947 */ /* 0x000fea0003800000 */
[----:B------:R-:W-:Y:S01]  /*f460*/  ISETP.NE.AND P2, PT, R116, 0x1, PT ;  /* 0x000000017400780c */ /* 0x000fe20003f45270 */
[----:B0-----:R-:W-:Y:S01]  /*f470*/  IMAD.MOV.U32 R13, RZ, RZ, 0x2 ;  /* 0x00000002ff0d7424 */ /* 0x001fe200078e00ff */
[----:B------:R-:W-:Y:S01]  /*f480*/  MOV R9, R10 ;  /* 0x0000000a00097202 */ /* 0x000fe20000000f00 */
[----:B-1----:R-:W-:-:S10]  /*f490*/  IMAD.MOV.U32 R102, RZ, RZ, R112 ;  /* 0x000000ffff667224 */ /* 0x002fd400078e0070 */
        /* <DEDUP_REMOVED lines=11> */
.L_x_10615:
        /* <DEDUP_REMOVED lines=12> */
.L_x_10616:
        /* <DEDUP_REMOVED lines=41> */
.L_x_10614:
[----:B------:R-:W-:Y:S01]  /*f8a0*/  ISETP.NE.AND P2, PT, R13, 0x1, PT ;  /* 0x000000010d00780c */ /* 0x000fe20003f45270 */
[----:B------:R-:W-:Y:S01]  /*f8b0*/  IMAD.MOV.U32 R14, RZ, RZ, 0x2 ;  /* 0x00000002ff0e7424 */ /* 0x000fe200078e00ff */
[----:B------:R-:W-:Y:S01]  /*f8c0*/  I2FP.F32.U32 R12, R9 ;  /* 0x00000009000c7245 */ /* 0x000fe20000201000 */
[----:B-----5:R-:W-:Y:S01]  /*f8d0*/  HADD2.F32 R9, -RZ, R92.H0_H0 ;  /* 0x2000005cff097230 */ /* 0x020fe20000004100 */
        /* <DEDUP_REMOVED lines=14> */
.L_x_10618:
        /* <DEDUP_REMOVED lines=12> */
.L_x_10619:
        /* <DEDUP_REMOVED lines=42> */
.L_x_10617:
[----:B------:R-:W-:Y:S01]  /*fd20*/  I2FP.F32.U32 R12, R11 ;  /* 0x0000000b000c7245 */ /* 0x000fe20000201000 */
[----:B------:R-:W-:Y:S01]  /*fd30*/  HADD2.F32 R11, -RZ, R40.H0_H0 ;  /* 0x20000028ff0b7230 */ /* 0x000fe20000004100 */
        /* <DEDUP_REMOVED lines=20> */
.L_x_10621:
        /* <DEDUP_REMOVED lines=12> */
.L_x_10622:
        /* <DEDUP_REMOVED lines=42> */
.L_x_10620:
[----:B------:R-:W-:Y:S01]  /*101e0*/  ISETP.NE.AND P2, PT, R15, 0x1, PT ;  /* 0x000000010f00780c */ /* 0x000fe20003f45270 */
[----:B------:R-:W-:Y:S01]  /*101f0*/  HADD2.F32 R13, -RZ, R92.H1_H1 ;  /* 0x3000005cff0d7230 */ /* 0x000fe20000004100 */
        /* <DEDUP_REMOVED lines=16> */
.L_x_10624:
        /* <DEDUP_REMOVED lines=12> */
.L_x_10625:
        /* <DEDUP_REMOVED lines=42> */
.L_x_10623:
[----:B------:R-:W-:Y:S01]  /*10660*/  I2FP.F32.U32 R14, R11 ;  /* 0x0000000b000e7245 */ /* 0x000fe20000201000 */
[----:B------:R-:W-:Y:S01]  /*10670*/  HADD2.F32 R11, -RZ, R40.H1_H1 ;  /* 0x30000028ff0b7230 */ /* 0x000fe20000004100 */
[----:B------:R-:W-:Y:S01]  /*10680*/  ISETP.NE.AND P3, PT, R92, 0x1, PT ;  /* 0x000000015c00780c */ /* 0x000fe20003f65270 */
[----:B------:R-:W-:Y:S01]  /*10690*/  IMAD.MOV.U32 R96, RZ, RZ, 0x2 ;  /* 0x00000002ff607424 */ /* 0x000fe200078e00ff */
[----:B------:R-:W-:Y:S01]  /*106a0*/  MOV R15, R10 ;  /* 0x0000000a000f7202 */ /* 0x000fe20000000f00 */
        /* <DEDUP_REMOVED lines=17> */
.L_x_10627:
        /* <DEDUP_REMOVED lines=12> */
.L_x_10628:
        /* <DEDUP_REMOVED lines=43> */
.L_x_10626:
        /* <DEDUP_REMOVED lines=18> */
.L_x_10630:
        /* <DEDUP_REMOVED lines=12> */
.L_x_10631:
        /* <DEDUP_REMOVED lines=43> */
.L_x_10629:
        /* <DEDUP_REMOVED lines=22> */
.L_x_10633:
        /* <DEDUP_REMOVED lines=12> */
.L_x_10634:
        /* <DEDUP_REMOVED lines=43> */
.L_x_10632:
        /* <DEDUP_REMOVED lines=18> */
.L_x_10636:
        /* <DEDUP_REMOVED lines=12> */
.L_x_10637:
        /* <DEDUP_REMOVED lines=43> */
.L_x_10635:
[----:B------:R-:W-:Y:S01]  /*11920*/  I2FP.F32.U32 R92, R93 ;  /* 0x0000005d005c7245 */ /* 0x000fe20000201000 */
[----:B------:R-:W-:Y:S02]  /*11930*/  HADD2.F32 R93, -RZ, R41.H1_H1 ;  /* 0x30000029ff5d7230 */ /* 0x000fe40000004100 */
[----:B------:R-:W-:Y:S02]  /*11940*/  IMAD.MOV.U32 R98, RZ, RZ, 0x2 ;  /* 0x00000002ff627424 */ /* 0x000fe400078e00ff */
[----:B------:R-:W-:Y:S01]  /*11950*/  FFMA.FTZ R92, R92, R111, 1.1641532182693481445e-10 ;  /* 0x2f0000005c5c7423 */ /* 0x000fe2000001006f */
[----:B------:R-:W-:-:S04]  /*11960*/  FMUL.FTZ R93, R93, UR5 ;  /* 0x000000055d5d7c20 */ /* 0x000fc80008410000 */
[----:B------:R-:W-:Y:S02]  /*11970*/  FSETP.GTU.FTZ.AND P2, PT, R92, UR4, PT ;  /* 0x000000045c007c0b */ /* 0x000fe4000bf5c000 */
[----:B------:R-:W-:Y:S02]  /*11980*/  FSEL R92, R15, RZ, P4 ;  /* 0x000000ff0f5c7208 */ /* 0x000fe40002000000 */
[----:B------:R-:W-:Y:S01]  /*11990*/  FSEL R15, R93, RZ, !P2 ;  /* 0x000000ff5d0f7208 */ /* 0x000fe20005000000 */
[----:B------:R-:W-:Y:S01]  /*119a0*/  IMAD.MOV.U32 R93, RZ, RZ, R10 ;  /* 0x000000ffff5d7224 */ /* 0x000fe200078e000a */
        /* <DEDUP_REMOVED lines=13> */
.L_x_10639:
        /* <DEDUP_REMOVED lines=12> */
.L_x_10640:
        /* <DEDUP_REMOVED lines=43> */
.L_x_10638:
        /* <DEDUP_REMOVED lines=17> */
.L_x_10642:
        /* <DEDUP_REMOVED lines=12> */
.L_x_10643:
        /* <DEDUP_REMOVED lines=43> */
.L_x_10641:
        /* <DEDUP_REMOVED lines=22> */
.L_x_10645:
        /* <DEDUP_REMOVED lines=12> */
.L_x_10646:
        /* <DEDUP_REMOVED lines=43> */
.L_x_10644:
        /* <DEDUP_REMOVED lines=17> */
.L_x_10648:
        /* <DEDUP_REMOVED lines=12> */
.L_x_10649:
        /* <DEDUP_REMOVED lines=43> */
.L_x_10647:
        /* <DEDUP_REMOVED lines=22> */
.L_x_10651:
        /* <DEDUP_REMOVED lines=12> */
.L_x_10652:
        /* <DEDUP_REMOVED lines=43> */
.L_x_10650:
[----:B------:R-:W-:Y:S01]  /*13090*/  ISETP.NE.AND P5, PT, R113, 0x1, PT ;  /* 0x000000017100780c */ /* 0x000fe20003fa5270 */
[----:B------:R-:W-:Y:S01]  /*130a0*/  HADD2.F32 R101, -RZ, R95.H0_H0 ;  /* 0x2000005fff657230 */ /* 0x000fe20000004100 */
        /* <DEDUP_REMOVED lines=15> */
.L_x_10654:
        /* <DEDUP_REMOVED lines=12> */
.L_x_10655:
        /* <DEDUP_REMOVED lines=43> */
.L_x_10653:
        /* <DEDUP_REMOVED lines=22> */
.L_x_10657:
        /* <DEDUP_REMOVED lines=12> */
.L_x_10658:
        /* <DEDUP_REMOVED lines=43> */
.L_x_10656:
        /* <DEDUP_REMOVED lines=17> */
.L_x_10660:
        /* <DEDUP_REMOVED lines=14> */
.L_x_10661:
        /* <DEDUP_REMOVED lines=43> */
.L_x_10659:
        /* <DEDUP_REMOVED lines=11> */
.L_x_10613:
[----:B------:R-:W-:Y:S01]  /*13f30*/  ISETP.NE.AND P2, PT, R116, 0x1, PT ;  /* 0x000000017400780c */ /* 0x000fe20003f45270 */
[----:B0-----:R-:W-:Y:S02]  /*13f40*/  HFMA2 R14, -RZ, RZ, 0, 1.1920928955078125e-07 ;  /* 0x00000002ff0e7431 */ /* 0x001fe400000001ff */
[----:B------:R-:W-:Y:S01]  /*13f50*/  IMAD.MOV.U32 R12, RZ, RZ, R10 ;  /* 0x000000ffff0c7224 */ /* 0x000fe200078e000a */
[----:B-1----:R-:W-:-:S09]  /*13f60*/  MOV R102, R112 ;  /* 0x0000007000667202 */ /* 0x002fd20000000f00 */
        /* <DEDUP_REMOVED lines=11> */
.L_x_10664:
        /* <DEDUP_REMOVED lines=12> */
.L_x_10665:
        /* <DEDUP_REMOVED lines=42> */
.L_x_10663:
        /* <DEDUP_REMOVED lines=17> */
.L_x_10667:
        /* <DEDUP_REMOVED lines=12> */
.L_x_10668:
        /* <DEDUP_REMOVED lines=43> */
.L_x_10666:
        /* <DEDUP_REMOVED lines=17> */
.L_x_10670:
        /* <DEDUP_REMOVED lines=12> */
.L_x_10671:
        /* <DEDUP_REMOVED lines=43> */
.L_x_10669:
        /* <DEDUP_REMOVED lines=17> */
.L_x_10673:
        /* <DEDUP_REMOVED lines=12> */
.L_x_10674:
        /* <DEDUP_REMOVED lines=43> */
.L_x_10672:
        /* <DEDUP_REMOVED lines=17> */
.L_x_10676:
        /* <DEDUP_REMOVED lines=12> */
.L_x_10677:
        /* <DEDUP_REMOVED lines=43> */
.L_x_10675:
        /* <DEDUP_REMOVED lines=16> */
.L_x_10679:
        /* <DEDUP_REMOVED lines=12> */
.L_x_10680:
        /* <DEDUP_REMOVED lines=43> */
.L_x_10678:
        /* <DEDUP_REMOVED lines=16> */
.L_x_10682:
        /* <DEDUP_REMOVED lines=12> */
.L_x_10683:
        /* <DEDUP_REMOVED lines=43> */
.L_x_10681:
        /* <DEDUP_REMOVED lines=16> */
.L_x_10685:
        /* <DEDUP_REMOVED lines=12> */
.L_x_10686:
        /* <DEDUP_REMOVED lines=43> */
.L_x_10684:
        /* <DEDUP_REMOVED lines=37> */
.L_x_10662:
[----:B------:R-:W-:Y:S01]  /*16520*/  SEL R112, RZ, 0x1000000, !P5 ;  /* 0x01000000ff707807 */ /* 0x000fe20006800000 */
[----:B------:R-:W-:Y:S01]  /*16530*/  IMAD.WIDE.U32 R104, R110, 0x8, R104 ;  /* 0x000000086e687825 */ /* 0x000fe200078e0068 */
[----:B------:R-:W-:Y:S02]  /*16540*/  ISETP.NE.AND P5, PT, R116, RZ, PT ;  /* 0x000000ff7400720c */ /* 0x000fe40003fa5270 */
[----:B------:R-:W-:Y:S02]  /*16550*/  SEL R111, RZ, 0x10000, !P4 ;  /* 0x00010000ff6f7807 */ /* 0x000fe40006000000 */
[----:B------:R-:W-:Y:S02]  /*16560*/  SEL R116, RZ, 0x100, !P3 ;  /* 0x00000100ff747807 */ /* 0x000fe40005800000 */
[----:B------:R-:W-:Y:S02]  /*16570*/  ISETP.NE.AND P6, PT, R115, RZ, PT ;  /* 0x000000ff7300720c */ /* 0x000fe40003fc5270 */
[----:B------:R-:W-:-:S02]  /*16580*/  ISETP.NE.AND P4, PT, R117, RZ, PT ;  /* 0x000000ff7500720c */ /* 0x000fc40003f85270 */
[----:B------:R-:W-:Y:S02]  /*16590*/  LOP3.LUT R116, R116, R112, R111, 0xfe, !PT ;  /* 0x0000007074747212 */ /* 0x000fe400078efe6f */
[----:B------:R-:W-:Y:S02]  /*165a0*/  ISETP.NE.AND P1, PT, R114, RZ, PT ;  /* 0x000000ff7200720c */ /* 0x000fe40003f25270 */
        /* <DEDUP_REMOVED lines=33> */
.L_x_10687:
        /* <DEDUP_REMOVED lines=117> */
[-C--:B--2---:R-:W-:Y:S02]  /*16f10*/  IADD3 R112, PT, PT, R112, R105.reuse, RZ ;  /* 0x0000006970707210 */ /* 0x084fe40007ffe0ff */
[----:B------:R-:W-:Y:S02]  /*16f20*/  I2FP.F32.S32 R105, R105 ;  /* 0x0000006900697245 */ /* 0x000fe40000201400 */
        /* <DEDUP_REMOVED lines=69> */
[----:B-1----:R-:W-:Y:S01]  /*17380*/  IMAD.WIDE.U32 R26, R108, 0x10, R20 ;  /* 0x000000106c1a7825 */ /* 0x002fe200078e0014 */
[----:B------:R-:W-:-:S03]  /*17390*/  MOV R119, UR12 ;  /* 0x0000000c00777c02 */ /* 0x000fc60008000f00 */
[----:B------:R-:W-:Y:S01]  /*173a0*/  FMUL.FTZ R115, R28, R115 ;  /* 0x000000731c737220 */ /* 0x000fe20000410000 */
[----:B------:R-:W-:Y:S01]  /*173b0*/  F2FP.F16.F32.PACK_AB R14, R113, R14 ;  /* 0x0000000e710e723e */ /* 0x000fe200000000ff */
[----:B------:R-:W-:Y:S02]  /*173c0*/  IMAD.U32 R113, RZ, RZ, UR12 ;  /* 0x0000000cff717e24 */ /* 0x000fe4000f8e00ff */
[----:B------:R-:W-:Y:S01]  /*173d0*/  FFMA.FTZ R106, R106, R87, R63 ;  /* 0x000000576a6a7223 */ /* 0x000fe2000001003f */
[----:B------:R-:W-:-:S04]  /*173e0*/  IMAD.WIDE.U32 R108, R109, 0x10, R20 ;  /* 0x000000106d6c7825 */ /* 0x000fc800078e0014 */
[C---:B------:R-:W-:Y:S01]  /*173f0*/  FMUL.FTZ R105, R28.reuse, R105 ;  /* 0x000000691c697220 */ /* 0x040fe20000410000 */
[----:B------:R-:W-:Y:S01]  /*17400*/  FFMA.FTZ R115, R115, R82, R58 ;  /* 0x0000005273737223 */ /* 0x000fe2000001003a */
[----:B------:R-:W-:Y:S01]  /*17410*/  FMUL.FTZ R123, R28, R123 ;  /* 0x0000007b1c7b7220 */ /* 0x000fe20000410000 */
[----:B------:R-:W-:-:S04]  /*17420*/  IMAD.WIDE.U32 R110, R110, 0x10, R20 ;  /* 0x000000106e6e7825 */ /* 0x000fc800078e0014 */
[----:B------:R-:W-:Y:S01]  /*17430*/  FMUL.FTZ R20, R28, R25 ;  /* 0x000000191c147220 */ /* 0x000fe20000410000 */
[----:B------:R-:W-:Y:S01]  /*17440*/  F2FP.F16.F32.PACK_AB R15, R106, R15 ;  /* 0x0000000f6a0f723e */ /* 0x000fe200000000ff */
        /* <DEDUP_REMOVED lines=9> */
[----:B------:R-:W-:Y:S01]  /*174e0*/  FMUL.FTZ R106, R28, R125 ;  /* 0x0000007d1c6a7220 */ /* 0x000fe20000410000 */
[----:B------:R-:W-:Y:S01]  /*174f0*/  FFMA.FTZ R13, R105, R90, R66 ;  /* 0x0000005a690d7223 */ /* 0x000fe20000010042 */
[----:B------:R-:W-:Y:S01]  /*17500*/  FFMA.FTZ R24, R24, R91, R67 ;  /* 0x0000005b18187223 */ /* 0x000fe20000010043 */
[----:B------:R-:W-:Y:S01]  /*17510*/  FMUL.FTZ R114, R28, R19 ;  /* 0x000000131c727220 */ /* 0x000fe20000410000 */
[----:B------:R-:W-:Y:S01]  /*17520*/  FFMA.FTZ R19, R21, R78, R54 ;  /* 0x0000004e15137223 */ /* 0x000fe20000010036 */
[----:B------:R-:W-:Y:S01]  /*17530*/  F2FP.F16.F32.PACK_AB R12, R17, R16 ;  /* 0x00000010110c723e */ /* 0x000fe200000000ff */
        /* <DEDUP_REMOVED lines=36> */
[----:B------:R-:W-:-:S03]  /*17780*/  F2FP.F16.F32.PACK_AB R20, R25, R20 ;  /* 0x000000141914723e */ /* 0x000fc600000000ff */
[----:B------:R0:W-:Y:S04]  /*17790*/  STG.E.128 desc[UR8][R108.64], R16 ;  /* 0x000000106c007986 */ /* 0x0001e8000c101d08 */
[----:B------:R0:W-:Y:S01]  /*177a0*/  STG.E.128 desc[UR8][R110.64], R20 ;  /* 0x000000146e007986 */ /* 0x0001e2000c101d08 */
[----:B------:R-:W-:Y:S05]  /*177b0*/  BRA.U !UP0, `(.L_x_10688) ;  /* 0xfffffe91089c7547 */ /* 0x000fea000b83ffff */
[----:B------:R-:W-:Y:S05]  /*177c0*/  EXIT ;  /* 0x000000000000794d */ /* 0x000fea0003800000 */
.L_x_10689:
        /* <DEDUP_REMOVED lines=11> */
.L_x_13627:


//--------------------- .text._ZN10layer_norm31ln_parallel_residual_fwd_kernelINS_13Kernel_traitsI6__halfffffjLj3072ELj1ELj1ELj4ELj16ENS_18Kernel_traits_baseILj3072ES2_ffffjLj128EEEEELb0ELb0ELb0EEEvNS_9FwdParamsE --------------------------
	.section	.text._ZN10layer_norm31ln_parallel_residual_fwd_kernelINS_13Kernel_traitsI6__halfffffjLj3072ELj1ELj1ELj4ELj16ENS_18Kernel_traits_baseILj3072ES2_ffffjLj128EEEEELb0ELb0ELb0EEEvNS_9FwdParamsE,"ax",@progbits
	.align	128
        .global         _ZN10layer_norm31ln_parallel_residual_fwd_kernelINS_13Kernel_traitsI6__halfffffjLj3072ELj1ELj1ELj4ELj16ENS_18Kernel_traits_baseILj3072ES2_ffffjLj128EEEEELb0ELb0ELb0EEEvNS_9FwdParamsE
        .type           _ZN10layer_norm31ln_parallel_residual_fwd_kernelINS_13Kernel_traitsI6__halfffffjLj3072ELj1ELj1ELj4ELj16ENS_18Kernel_traits_baseILj3072ES2_ffffjLj128EEEEELb0ELb0ELb0EEEvNS_9FwdParamsE,@function
        .size           _ZN10layer_norm31ln_parallel_residual_fwd_kernelINS_13Kernel_traitsI6__halfffffjLj3072ELj1ELj1ELj4ELj16ENS_18Kernel_traits_baseILj3072ES2_ffffjLj128EEEEELb0ELb0ELb0EEEvNS_9FwdParamsE,(.L_x_13628 - _ZN10layer_norm31ln_parallel_residual_fwd_kernelINS_13Kernel_traitsI6__halfffffjLj3072ELj1ELj1ELj4ELj16ENS_18Kernel_traits_baseILj3072ES2_ffffjLj128EEEEELb0ELb0ELb0EEEvNS_9FwdParamsE)
        .other          _ZN10layer_norm31ln_parallel_residual_fwd_kernelINS_13Kernel_traitsI6__halfffffjLj3072ELj1ELj1ELj4ELj16ENS_18Kernel_traits_baseILj3072ES2_ffffjLj128EEEEELb0ELb0ELb0EEEvNS_9FwdParamsE,@"STO_CUDA_ENTRY STV_DEFAULT"
_ZN10layer_norm31ln_parallel_residual_fwd_kernelINS_13Kernel_traitsI6__halfffffjLj3072ELj1ELj1ELj4ELj16ENS_18Kernel_traits_baseILj3072ES2_ffffjLj128EEEEELb0ELb0ELb0EEEvNS_9FwdParamsE:
.text._ZN10layer_norm31ln_parallel_residual_fwd_kernelINS_13Kernel_traitsI6__halfffffjLj3072ELj1ELj1ELj4ELj16ENS_18Kernel_traits_baseILj3072ES2_ffffjLj128EEEEELb0ELb0ELb0EEEvNS_9FwdParamsE:
        /* <DEDUP_REMOVED lines=13> */
[----:B------:R-:W-:-:S04]  /*00d0*/  LOP3.LUT R10, R3, 0x1f, R0, 0xf8, !PT ;  /* 0x0000001f030a7812 */ /* 0x000fc800078ef800 */
[----:B------:R-:W-:-:S04]  /*00e0*/  LOP3.LUT R5, R10, 0x7f, RZ, 0x3c, !PT ;  /* 0x0000007f0a057812 */ /* 0x000fc800078e3cff */
[----:B------:R-:W-:Y:S01]  /*00f0*/  LEA.HI.SX32 R8, R4, R5, 0x1e ;  /* 0x0000000504087211 */ /* 0x000fe200078ff2ff */
[----:B---34-:R-:W-:Y:S06]  /*0100*/  BRA.U UP0, `(.L_x_10691) ;  /* 0x00000009006c7547 */ /* 0x018fec000b800000 */
[----:B------:R-:W0:Y:S02]  /*0110*/  LDCU.64 UR4, c[0x0][0x440] ;  /* 0x00008800ff0477ac */ /* 0x000e240008000a00 */
[----:B0-----:R-:W-:-:S04]  /*0120*/  UISETP.NE.U32.AND UP0, UPT, UR4, URZ, UPT ;  /* 0x000000ff0400728c */ /* 0x001fc8000bf05070 */
[----:B------:R-:W-:-:S09]  /*0130*/  UISETP.NE.AND.EX UP0, UPT, UR5, URZ, UPT, UP0 ;  /* 0x000000ff0500728c */ /* 0x000fd2000bf05300 */
[----:B------:R-:W-:Y:S05]  /*0140*/  BRA.U UP0, `(.L_x_10692) ;  /* 0x0000000500347547 */ /* 0x000fea000b800000 */
[----:B------:R-:W0:Y:S01]  /*0150*/  LDC.64 R44, c[0x0][0x3d0] ;  /* 0x0000f400ff2c7b82 */ /* 0x000e220000000a00 */
[C---:B------:R-:W-:Y:S02]  /*0160*/  ISETP.GE.U32.AND P0, PT, R8.reuse, 0x80, PT ;  /* 0x000000800800780c */ /* 0x040fe40003f06070 */
[C---:B------:R-:W-:Y:S02]  /*0170*/  ISETP.GE.U32.AND P1, PT, R8.reuse, 0x100, PT ;  /* 0x000001000800780c */ /* 0x040fe40003f26070 */
[C---:B------:R-:W-:Y:S02]  /*0180*/  ISETP.GE.U32.AND P2, PT, R8.reuse, 0x180, PT ;  /* 0x000001800800780c */ /* 0x040fe40003f46070 */
[----:B------:R-:W-:Y:S01]  /*0190*/  MOV R5, R10 ;  /* 0x0000000a00057202 */ /* 0x000fe20000000f00 */
[----:B------:R-:W1:Y:S01]  /*01a0*/  LDC.64 R46, c[0x0][0x3d8] ;  /* 0x0000f600ff2e7b82 */ /* 0x000e620000000a00 */
[C---:B------:R-:W-:Y:S02]  /*01b0*/  ISETP.GE.U32.AND P3, PT, R8.reuse, 0x200, PT ;  /* 0x000002000800780c */ /* 0x040fe40003f66070 */
[----:B------:R-:W-:-:S03]  /*01c0*/  ISETP.GE.U32.AND P4, PT, R8, 0x280, PT ;  /* 0x000002800800780c */ /* 0x000fc60003f86070 */
[----:B------:R-:W-:Y:S02]  /*01d0*/  @P0 LOP3.LUT R5, R10, 0x80, RZ, 0xfc, !PT ;  /* 0x000000800a050812 */ /* 0x000fe400078efcff */
[----:B------:R-:W2:Y:S08]  /*01e0*/  LDC.64 R48, c[0x0][0x3d0] ;  /* 0x0000f400ff307b82 */ /* 0x000eb00000000a00 */
[----:B------:R-:W3:Y:S01]  /*01f0*/  LDC.64 R50, c[0x0][0x3d8] ;  /* 0x0000f600ff327b82 */ /* 0x000ee20000000a00 */
[----:B0-----:R-:W-:-:S07]  /*0200*/  @P1 IMAD.WIDE.U32 R44, R5, 0x8, R44 ;  /* 0x00000008052c1825 */ /* 0x001fce00078e002c */
[----:B------:R-:W0:Y:S01]  /*0210*/  LDC.64 R52, c[0x0][0x3d0] ;  /* 0x0000f400ff347b82 */ /* 0x000e220000000a00 */
[C---:B-1----:R-:W-:Y:S01]  /*0220*/  @P1 IMAD.WIDE.U32 R46, R5.reuse, 0x8, R46 ;  /* 0x00000008052e1825 */ /* 0x042fe200078e002e */
[----:B------:R-:W-:-:S06]  /*0230*/  @P1 IADD3 R5, PT, PT, R5, 0x80, RZ ;  /* 0x0000008005051810 */ /* 0x000fcc0007ffe0ff */
[----:B------:R-:W1:Y:S01]  /*0240*/  LDC.64 R54, c[0x0][0x3d8] ;  /* 0x0000f600ff367b82 */ /* 0x000e620000000a00 */
[----:B--2---:R-:W-:-:S07]  /*0250*/  @P2 IMAD.WIDE.U32 R48, R5, 0x8, R48 ;  /* 0x0000000805302825 */ /* 0x004fce00078e0030 */
[----:B------:R-:W2:Y:S01]  /*0260*/  LDC.64 R56, c[0x0][0x3d0] ;  /* 0x0000f400ff387b82 */ /* 0x000ea20000000a00 */
[C---:B---3--:R-:W-:Y:S01]  /*0270*/  @P2 IMAD.WIDE.U32 R50, R5.reuse, 0x8, R50 ;  /* 0x0000000805322825 */ /* 0x048fe200078e0032 */
[----:B------:R-:W-:-:S06]  /*0280*/  @P2 IADD3 R5, PT, PT, R5, 0x80, RZ ;  /* 0x0000008005052810 */ /* 0x000fcc0007ffe0ff */
[----:B------:R-:W3:Y:S01]  /*0290*/  LDC.64 R58, c[0x0][0x3d8] ;  /* 0x0000f600ff3a7b82 */ /* 0x000ee20000000a00 */
[C---:B0-----:R-:W-:Y:S01]  /*02a0*/  @P3 IMAD.WIDE.U32 R52, R5.reuse, 0x8, R52 ;  /* 0x0000000805343825 */ /* 0x041fe200078e0034 */
[----:B------:R-:W5:Y:S04]  /*02b0*/  @P2 LDG.E.64 R12, desc[UR8][R50.64] ;  /* 0x00000008320c2981 */ /* 0x000f68000c1e1b00 */
[----:B------:R-:W5:Y:S01]  /*02c0*/  @P3 LDG.E.64 R6, desc[UR8][R52.64] ;  /* 0x0000000834063981 */ /* 0x000f62000c1e1b00 */
[C---:B-1----:R-:W-:Y:S01]  /*02d0*/  @P3 IMAD.WIDE.U32 R54, R5.reuse, 0x8, R54 ;  /* 0x0000000805363825 */ /* 0x042fe200078e0036 */
[----:B------:R-:W-:Y:S01]  /*02e0*/  @P3 IADD3 R5, PT, PT, R5, 0x80, RZ ;  /* 0x0000008005053810 */ /* 0x000fe20007ffe0ff */
[----:B------:R-:W0:Y:S08]  /*02f0*/  LDC.64 R40, c[0x0][0x3d0] ;  /* 0x0000f400ff287b82 */ /* 0x000e300000000a00 */
[----:B------:R-:W1:Y:S01]  /*0300*/  LDC.64 R42, c[0x0][0x3d8] ;  /* 0x0000f600ff2a7b82 */ /* 0x000e620000000a00 */
[C---:B--2---:R-:W-:Y:S01]  /*0310*/  @P4 IMAD.WIDE.U32 R56, R5.reuse, 0x8, R56 ;  /* 0x0000000805384825 */ /* 0x044fe200078e0038 */
[----:B------:R-:W5:Y:S03]  /*0320*/  @P3 LDG.E.64 R24, desc[UR8][R54.64] ;  /* 0x0000000836183981 */ /* 0x000f66000c1e1b00 */
[----:B---3--:R-:W-:Y:S01]  /*0330*/  @P4 IMAD.WIDE.U32 R58, R5, 0x8, R58 ;  /* 0x00000008053a4825 */ /* 0x008fe200078e003a */
[----:B------:R-:W5:Y:S04]  /*0340*/  @P4 LDG.E.64 R26, desc[UR8][R56.64] ;  /* 0x00000008381a4981 */ /* 0x000f68000c1e1b00 */
[----:B------:R-:W5:Y:S01]  /*0350*/  @P4 LDG.E.64 R28, desc[UR8][R58.64] ;  /* 0x000000083a1c4981 */ /* 0x000f62000c1e1b00 */
[----:B------:R-:W-:-:S02]  /*0360*/  ISETP.GE.U32.AND P5, PT, R8, 0x300, PT ;  /* 0x000003000800780c */ /* 0x000fc40003fa6070 */
[----:B------:R-:W-:Y:S02]  /*0370*/  @P0 CS2R R30, SRZ ;  /* 0x00000000001e0805 */ /* 0x000fe4000001ff00 */
[----:B------:R-:W-:Y:S02]  /*0380*/  @P1 CS2R R32, SRZ ;  /* 0x0000000000201805 */ /* 0x000fe4000001ff00 */
[----:B------:R-:W-:Y:S01]  /*0390*/  @P2 CS2R R34, SRZ ;  /* 0x0000000000222805 */ /* 0x000fe2000001ff00 */
[C---:B0-----:R-:W-:Y:S01]  /*03a0*/  @P0 IMAD.WIDE.U32 R40, R10.reuse, 0x8, R40 ;  /* 0x000000080a280825 */ /* 0x041fe200078e0028 */
[----:B------:R-:W-:Y:S02]  /*03b0*/  @P3 CS2R R36, SRZ ;  /* 0x0000000000243805 */ /* 0x000fe4000001ff00 */
[----:B------:R-:W-:Y:S01]  /*03c0*/  @P4 CS2R R38, SRZ ;  /* 0x0000000000264805 */ /* 0x000fe2000001ff00 */
[----:B------:R0:W5:Y:S04]  /*03d0*/  @P1 LDG.E.64 R18, desc[UR8][R44.64] ;  /* 0x000000082c121981 */ /* 0x000168000c1e1b00 */
[----:B------:R2:W5:Y:S01]  /*03e0*/  @P1 LDG.E.64 R16, desc[UR8][R46.64] ;  /* 0x000000082e101981 */ /* 0x000562000c1e1b00 */
[----:B-1----:R-:W-:Y:S01]  /*03f0*/  @P0 IMAD.WIDE.U32 R42, R10, 0x8, R42 ;  /* 0x000000080a2a0825 */ /* 0x002fe200078e002a */
[----:B------:R-:W-:-:S02]  /*0400*/  @P4 IADD3 R5, PT, PT, R5, 0x80, RZ ;  /* 0x0000008005054810 */ /* 0x000fc40007ffe0ff */
[----:B------:R1:W5:Y:S01]  /*0410*/  @P0 LDG.E.64 R22, desc[UR8][R40.64] ;  /* 0x0000000828160981 */ /* 0x000362000c1e1b00 */
[----:B0-----:R-:W-:-:S03]  /*0420*/  MOV R44, R34 ;  /* 0x00000022002c7202 */ /* 0x001fc60000000f00 */
[----:B------:R0:W5:Y:S01]  /*0430*/  @P0 LDG.E.64 R20, desc[UR8][R42.64] ;  /* 0x000000082a140981 */ /* 0x000162000c1e1b00 */
[----:B------:R-:W-:Y:S02]  /*0440*/  MOV R45, R35 ;  /* 0x00000023002d7202 */ /* 0x000fe40000000f00 */
[----:B--2---:R-:W-:Y:S01]  /*0450*/  MOV R46, R32 ;  /* 0x00000020002e7202 */ /* 0x004fe20000000f00 */
[----:B------:R2:W5:Y:S01]  /*0460*/  @P2 LDG.E.64 R14, desc[UR8][R48.64] ;  /* 0x00000008300e2981 */ /* 0x000562000c1e1b00 */
[----:B------:R-:W-:Y:S02]  /*0470*/  MOV R47, R33 ;  /* 0x00000021002f7202 */ /* 0x000fe40000000f00 */
[----:B-1----:R-:W-:Y:S02]  /*0480*/  MOV R40, R38 ;  /* 0x0000002600287202 */ /* 0x002fe40000000f00 */
[----:B------:R-:W-:Y:S02]  /*0490*/  MOV R41, R39 ;  /* 0x0000002700297202 */ /* 0x000fe40000000f00 */
[----:B0-----:R-:W-:-:S02]  /*04a0*/  MOV R42, R36 ;  /* 0x00000024002a7202 */ /* 0x001fc40000000f00 */
[----:B------:R-:W-:Y:S02]  /*04b0*/  MOV R43, R37 ;  /* 0x00000025002b7202 */ /* 0x000fe40000000f00 */
[----:B--2---:R-:W-:Y:S02]  /*04c0*/  MOV R48, R30 ;  /* 0x0000001e00307202 */ /* 0x004fe40000000f00 */
[----:B------:R-:W-:Y:S01]  /*04d0*/  MOV R49, R31 ;  /* 0x0000001f00317202 */ /* 0x000fe20000000f00 */
[----:B------:R-:W-:Y:S06]  /*04e0*/  @!P5 BRA `(.L_x_10693) ;  /* 0x0000000c00fcd947 */ /* 0x000fec0003800000 */
[----:B------:R-:W0:Y:S08]  /*04f0*/  LDC.64 R52, c[0x0][0x3d0] ;  /* 0x0000f400ff347b82 */ /* 0x000e300000000a00 */
[----:B------:R-:W1:Y:S01]  /*0500*/  LDC.64 R54, c[0x0][0x3d8] ;  /* 0x0000f600ff367b82 */ /* 0x000e620000000a00 */
[----:B0-----:R-:W-:-:S06]  /*0510*/  IMAD.WIDE.U32 R52, R5, 0x8, R52 ;  /* 0x0000000805347825 */ /* 0x001fcc00078e0034 */
[----:B------:R-:W5:Y:S01]  /*0520*/  LDG.E.64 R52, desc[UR8][R52.64] ;  /* 0x0000000834347981 */ /* 0x000f62000c1e1b00 */
[----:B-1----:R-:W-:-:S06]  /*0530*/  IMAD.WIDE.U32 R54, R5, 0x8, R54 ;  /* 0x0000000805367825 */ /* 0x002fcc00078e0036 */
[----:B------:R-:W5:Y:S01]  /*0540*/  LDG.E.64 R54, desc[UR8][R54.64] ;  /* 0x0000000836367981 */ /* 0x000f62000c1e1b00 */
[----:B------:R-:W-:Y:S02]  /*0550*/  CS2R R50, SRZ ;  /* 0x0000000000327805 */ /* 0x000fe4000001ff00 */
[----:B------:R-:W-:Y:S02]  /*0560*/  CS2R R72, SRZ ;  /* 0x0000000000487805 */ /* 0x000fe4000001ff00 */
[----:B------:R-:W-:Y:S02]  /*0570*/  MOV R40, R38 ;  /* 0x0000002600287202 */ /* 0x000fe40000000f00 */
[----:B------:R-:W-:Y:S02]  /*0580*/  MOV R41, R39 ;  /* 0x0000002700297202 */ /* 0x000fe40000000f00 */
[----:B------:R-:W-:Y:S02]  /*0590*/  MOV R42, R36 ;  /* 0x00000024002a7202 */ /* 0x000fe40000000f00 */
[----:B------:R-:W-:-:S02]  /*05a0*/  MOV R43, R37 ;  /* 0x00000025002b7202 */ /* 0x000fc40000000f00 */
[----:B------:R-:W-:Y:S02]  /*05b0*/  MOV R44, R34 ;  /* 0x00000022002c7202 */ /* 0x000fe40000000f00 */
[----:B------:R-:W-:Y:S02]  /*05c0*/  MOV R45, R35 ;  /* 0x00000023002d7202 */ /* 0x000fe40000000f00 */
[----:B------:R-:W-:Y:S02]  /*05d0*/  MOV R46, R32 ;  /* 0x00000020002e7202 */ /* 0x000fe40000000f00 */
[----:B------:R-:W-:Y:S02]  /*05e0*/  MOV R47, R33 ;  /* 0x00000021002f7202 */ /* 0x000fe40000000f00 */
[----:B------:R-:W-:Y:S02]  /*05f0*/  MOV R48, R30 ;  /* 0x0000001e00307202 */ /* 0x000fe40000000f00 */
[----:B------:R-:W-:Y:S01]  /*0600*/  MOV R49, R31 ;  /* 0x0000001f00317202 */ /* 0x000fe20000000f00 */
[----:B------:R-:W-:Y:S06]  /*0610*/  BRA `(.L_x_10693) ;  /* 0x0000000c00b07947 */ /* 0x000fec0003800000 */
.L_x_10692:
[C---:B------:R-:W-:Y:S01]  /*0620*/  ISETP.GE.U32.AND P1, PT, R8.reuse, 0x100, PT ;  /* 0x000001000800780c */ /* 0x040fe20003f26070 */
[----:B------:R-:W0:Y:S01]  /*0630*/  LDC.64 R52, c[0x0][0x3d0] ;  /* 0x0000f400ff347b82 */ /* 0x000e220000000a00 */
[C---:B------:R-:W-:Y:S02]  /*0640*/  ISETP.GE.U32.AND P2, PT, R8.reuse, 0x180, PT ;  /* 0x000001800800780c */ /* 0x040fe40003f46070 */
[C---:B------:R-:W-:Y:S02]  /*0650*/  ISETP.GE.U32.AND P3, PT, R8.reuse, 0x200, PT ;  /* 0x000002000800780c */ /* 0x040fe40003f66070 */
[C---:B------:R-:W-:Y:S02]  /*0660*/  ISETP.GE.U32.AND P0, PT, R8.reuse, 0x80, PT ;  /* 0x000000800800780c */ /* 0x040fe40003f06070 */
[----:B------:R-:W-:Y:S01]  /*0670*/  ISETP.GE.U32.AND P4, PT, R8, 0x280, PT ;  /* 0x000002800800780c */ /* 0x000fe20003f86070 */
[----:B------:R-:W1:Y:S01]  /*0680*/  LDC.64 R54, c[0x0][0x3d8] ;  /* 0x0000f600ff367b82 */ /* 0x000e620000000a00 */
[----:B------:R-:W-:-:S07]  /*0690*/  MOV R5, R10 ;  /* 0x0000000a00057202 */ /* 0x000fce0000000f00 */
[----:B------:R-:W2:Y:S02]  /*06a0*/  @P1 LDC.64 R56, c[0x0][0x440] ;  /* 0x00011000ff381b82 */ /* 0x000ea40000000a00 */
[----:B------:R-:W-:-:S06]  /*06b0*/  @P0 LOP3.LUT R5, R10, 0x80, RZ, 0xfc, !PT ;  /* 0x000000800a050812 */ /* 0x000fcc00078efcff */
[----:B------:R-:W3:Y:S01]  /*06c0*/  LDC.64 R62, c[0x0][0x3d0] ;  /* 0x0000f400ff3e7b82 */ /* 0x000ee20000000a00 */
[----:B0-----:R-:W-:-:S05]  /*06d0*/  @P1 IMAD.WIDE.U32 R52, R5, 0x8, R52 ;  /* 0x0000000805341825 */ /* 0x001fca00078e0034 */
[----:B------:R0:W5:Y:S02]  /*06e0*/  @P1 LDG.E.64 R18, desc[UR8][R52.64] ;  /* 0x0000000834121981 */ /* 0x000164000c1e1b00 */
[----:B------:R-:W4:Y:S01]  /*06f0*/  LDC.64 R64, c[0x0][0x3d8] ;  /* 0x0000f600ff407b82 */ /* 0x000f220000000a00 */
[----:B-1----:R-:W-:-:S05]  /*0700*/  @P1 IMAD.WIDE.U32 R54, R5, 0x8, R54 ;  /* 0x0000000805361825 */ /* 0x002fca00078e0036 */
[----:B------:R0:W5:Y:S02]  /*0710*/  @P1 LDG.E.64 R16, desc[UR8][R54.64] ;  /* 0x0000000836101981 */ /* 0x000164000c1e1b00 */
[----:B------:R-:W1:Y:S01]  /*0720*/  @P2 LDC.64 R66, c[0x0][0x440] ;  /* 0x00011000ff422b82 */ /* 0x000e620000000a00 */
[C---:B--2---:R-:W-:Y:S01]  /*0730*/  @P1 IMAD.WIDE.U32 R56, R5.reuse, 0x8, R56 ;  /* 0x0000000805381825 */ /* 0x044fe200078e0038 */
[----:B------:R-:W-:-:S04]  /*0740*/  @P1 IADD3 R5, PT, PT, R5, 0x80, RZ ;  /* 0x0000008005051810 */ /* 0x000fc80007ffe0ff */
[----:B------:R0:W5:Y:S02]  /*0750*/  @P1 LD.E.64 R46, desc[UR8][R56.64] ;  /* 0x00000008382e1980 */ /* 0x000164000c101b00 */
[----:B------:R-:W2:Y:S01]  /*0760*/  LDC.64 R68, c[0x0][0x3d0] ;  /* 0x0000f400ff447b82 */ /* 0x000ea20000000a00 */
[----:B---3--:R-:W-:-:S05]  /*0770*/  @P2 IMAD.WIDE.U32 R62, R5, 0x8, R62 ;  /* 0x00000008053e2825 */ /* 0x008fca00078e003e */
[----:B------:R0:W5:Y:S02]  /*0780*/  @P2 LDG.E.64 R14, desc[UR8][R62.64] ;  /* 0x000000083e0e2981 */ /* 0x000164000c1e1b00 */
[----:B------:R-:W3:Y:S01]  /*0790*/  LDC.64 R70, c[0x0][0x3d8] ;  /* 0x0000f600ff467b82 */ /* 0x000ee20000000a00 */
[----:B----4-:R-:W-:-:S05]  /*07a0*/  @P2 IMAD.WIDE.U32 R64, R5, 0x8, R64 ;  /* 0x0000000805402825 */ /* 0x010fca00078e0040 */
[----:B------:R0:W5:Y:S02]  /*07b0*/  @P2 LDG.E.64 R12, desc[UR8][R64.64] ;  /* 0x00000008400c2981 */ /* 0x000164000c1e1b00 */
[----:B------:R-:W4:Y:S01]  /*07c0*/  @P3 LDC.64 R72, c[0x0][0x440] ;  /* 0x00011000ff483b82 */ /* 0x000f220000000a00 */
[C---:B-1----:R-:W-:Y:S01]  /*07d0*/  @P2 IMAD.WIDE.U32 R66, R5.reuse, 0x8, R66 ;  /* 0x0000000805422825 */ /* 0x042fe200078e0042 */
[----:B------:R-:W-:-:S04]  /*07e0*/  @P2 IADD3 R5, PT, PT, R5, 0x80, RZ ;  /* 0x0000008005052810 */ /* 0x000fc80007ffe0ff */
[----:B------:R0:W5:Y:S02]  /*07f0*/  @P2 LD.E.64 R44, desc[UR8][R66.64] ;  /* 0x00000008422c2980 */ /* 0x000164000c101b00 */
[----:B------:R-:W1:Y:S08]  /*0800*/  LDC.64 R58, c[0x0][0x3d0] ;  /* 0x0000f400ff3a7b82 */ /* 0x000e700000000a00 */
[----:B------:R-:W0:Y:S08]  /*0810*/  LDC.64 R60, c[0x0][0x3d8] ;  /* 0x0000f600ff3c7b82 */ /* 0x000e300000000a00 */
[----:B------:R-:W0:Y:S08]  /*0820*/  LDC.64 R74, c[0x0][0x3d0] ;  /* 0x0000f400ff4a7b82 */ /* 0x000e300000000a00 */
[----:B------:R-:W0:Y:S08]  /*0830*/  LDC.64 R76, c[0x0][0x3d8] ;  /* 0x0000f600ff4c7b82 */ /* 0x000e300000000a00 */
[----:B------:R-:W0:Y:S08]  /*0840*/  @P0 LDC.64 R50, c[0x0][0x440] ;  /* 0x00011000ff320b82 */ /* 0x000e300000000a00 */
[----:B------:R-:W0:Y:S01]  /*0850*/  @P4 LDC.64 R78, c[0x0][0x440] ;  /* 0x00011000ff4e4b82 */ /* 0x000e220000000a00 */
[----:B--2---:R-:W-:-:S04]  /*0860*/  @P3 IMAD.WIDE.U32 R68, R5, 0x8, R68 ;  /* 0x0000000805443825 */ /* 0x004fc800078e0044 */
[C---:B---3--:R-:W-:Y:S01]  /*0870*/  @P3 IMAD.WIDE.U32 R70, R5.reuse, 0x8, R70 ;  /* 0x0000000805463825 */ /* 0x048fe200078e0046 */
[----:B------:R2:W5:Y:S03]  /*0880*/  @P3 LDG.E.64 R6, desc[UR8][R68.64] ;  /* 0x0000000844063981 */ /* 0x000566000c1e1b00 */
[C---:B----4-:R-:W-:Y:S01]  /*0890*/  @P3 IMAD.WIDE.U32 R72, R5.reuse, 0x8, R72 ;  /* 0x0000000805483825 */ /* 0x050fe200078e0048 */
[----:B------:R-:W-:Y:S01]  /*08a0*/  @P3 IADD3 R5, PT, PT, R5, 0x80, RZ ;  /* 0x0000008005053810 */ /* 0x000fe20007ffe0ff */
[----:B------:R2:W5:Y:S02]  /*08b0*/  @P3 LDG.E.64 R24, desc[UR8][R70.64] ;  /* 0x0000000846183981 */ /* 0x000564000c1e1b00 */
[C---:B-1----:R-:W-:Y:S02]  /*08c0*/  @P0 IMAD.WIDE.U32 R58, R10.reuse, 0x8, R58 ;  /* 0x000000080a3a0825 */ /* 0x042fe400078e003a */
[----:B------:R2:W5:Y:S02]  /*08d0*/  @P3 LD.E.64 R42, desc[UR8][R72.64] ;  /* 0x00000008482a3980 */ /* 0x000564000c101b00 */
[----:B0-----:R-:W-:-:S02]  /*08e0*/  @P0 IMAD.WIDE.U32 R60, R10, 0x8, R60 ;  /* 0x000000080a3c0825 */ /* 0x001fc400078e003c */
[----:B------:R2:W5:Y:S02]  /*08f0*/  @P0 LDG.E.64 R22, desc[UR8][R58.64] ;  /* 0x000000083a160981 */ /* 0x000564000c1e1b00 */
[C---:B------:R-:W-:Y:S02]  /*0900*/  @P4 IMAD.WIDE.U32 R74, R5.reuse, 0x8, R74 ;  /* 0x00000008054a4825 */ /* 0x040fe400078e004a */
[----:B------:R2:W5:Y:S02]  /*0910*/  @P0 LDG.E.64 R20, desc[UR8][R60.64] ;  /* 0x000000083c140981 */ /* 0x000564000c1e1b00 */
[----:B------:R-:W-:Y:S02]  /*0920*/  @P4 IMAD.WIDE.U32 R76, R5, 0x8, R76 ;  /* 0x00000008054c4825 */ /* 0x000fe400078e004c */
[----:B------:R2:W5:Y:S02]  /*0930*/  @P4 LDG.E.64 R26, desc[UR8][R74.64] ;  /* 0x000000084a1a4981 */ /* 0x000564000c1e1b00 */
[----:B------:R-:W-:-:S02]  /*0940*/  @P0 IMAD.WIDE.U32 R50, R10, 0x8, R50 ;  /* 0x000000080a320825 */ /* 0x000fc400078e0032 */
[----:B------:R2:W5:Y:S02]  /*0950*/  @P4 LDG.E.64 R28, desc[UR8][R76.64] ;  /* 0x000000084c1c4981 */ /* 0x000564000c1e1b00 */
[----:B------:R-:W-:Y:S02]  /*0960*/  @P4 IMAD.WIDE.U32 R78, R5, 0x8, R78 ;  /* 0x00000008054e4825 */ /* 0x000fe400078e004e */
[----:B------:R2:W5:Y:S04]  /*0970*/  @P0 LD.E.64 R48, desc[UR8][R50.64] ;  /* 0x0000000832300980 */ /* 0x000568000c101b00 */
[----:B------:R2:W5:Y:S01]  /*0980*/  @P4 LD.E.64 R40, desc[UR8][R78.64] ;  /* 0x000000084e284980 */ /* 0x000562000c101b00 */
[----:B------:R-:W-:Y:S02]  /*0990*/  ISETP.GE.U32.AND P5, PT, R8, 0x300, PT ;  /* 0x000003000800780c */ /* 0x000fe40003fa6070 */
[----:B------:R-:W-:-:S02]  /*09a0*/  @P0 CS2R R30, SRZ ;  /* 0x00000000001e0805 */ /* 0x000fc4000001ff00 */
[----:B------:R-:W-:Y:S02]  /*09b0*/  @P1 CS2R R32, SRZ ;  /* 0x0000000000201805 */ /* 0x000fe4000001ff00 */
[----:B------:R-:W-:Y:S02]  /*09c0*/  @P2 CS2R R34, SRZ ;  /* 0x0000000000222805 */ /* 0x000fe4000001ff00 */
[----:B------:R-:W-:Y:S02]  /*09d0*/  @P3 CS2R R36, SRZ ;  /* 0x0000000000243805 */ /* 0x000fe4000001ff00 */
[----:B------:R-:W-:Y:S02]  /*09e0*/  @P4 CS2R R38, SRZ ;  /* 0x0000000000264805 */ /* 0x000fe4000001ff00 */
[----:B------:R-:W-:Y:S01]  /*09f0*/  @P4 IADD3 R5, PT, PT, R5, 0x80, RZ ;  /* 0x0000008005054810 */ /* 0x000fe20007ffe0ff */
[----:B--2---:R-:W-:Y:S06]  /*0a00*/  @!P5 BRA `(.L_x_10693) ;  /* 0x0000000800b4d947 */ /* 0x004fec0003800000 */
[----:B------:R-:W0:Y:S08]  /*0a10*/  LDC.64 R52, c[0x0][0x3d0] ;  /* 0x0000f400ff347b82 */ /* 0x000e300000000a00 */
[----:B------:R-:W1:Y:S08]  /*0a20*/  LDC.64 R54, c[0x0][0x3d8] ;  /* 0x0000f600ff367b82 */ /* 0x000e700000000a00 */
[----:B------:R-:W2:Y:S01]  /*0a30*/  LDC.64 R72, c[0x0][0x440] ;  /* 0x00011000ff487b82 */ /* 0x000ea20000000a00 */
[----:B0-----:R-:W-:-:S06]  /*0a40*/  IMAD.WIDE.U32 R52, R5, 0x8, R52 ;  /* 0x0000000805347825 */ /* 0x001fcc00078e0034 */
[----:B------:R-:W5:Y:S01]  /*0a50*/  LDG.E.64 R52, desc[UR8][R52.64] ;  /* 0x0000000834347981 */ /* 0x000f62000c1e1b00 */
[----:B-1----:R-:W-:-:S06]  /*0a60*/  IMAD.WIDE.U32 R54, R5, 0x8, R54 ;  /* 0x0000000805367825 */ /* 0x002fcc00078e0036 */
[----:B------:R-:W5:Y:S01]  /*0a70*/  LDG.E.64 R54, desc[UR8][R54.64] ;  /* 0x0000000836367981 */ /* 0x000f62000c1e1b00 */
[----:B--2---:R-:W-:-:S06]  /*0a80*/  IMAD.WIDE.U32 R72, R5, 0x8, R72 ;  /* 0x0000000805487825 */ /* 0x004fcc00078e0048 */
[----:B------:R-:W5:Y:S01]  /*0a90*/  LD.E.64 R72, desc[UR8][R72.64] ;  /* 0x0000000848487980 */ /* 0x000f62000c101b00 */
[----:B------:R-:W-:Y:S01]  /*0aa0*/  CS2R R50, SRZ ;  /* 0x0000000000327805 */ /* 0x000fe2000001ff00 */
[----:B------:R-:W-:Y:S06]  /*0ab0*/  BRA `(.L_x_10693) ;  /* 0x0000000800887947 */ /* 0x000fec0003800000 */
.L_x_10691:
[----:B------:R-:W0:Y:S02]  /*0ac0*/  LDCU.64 UR4, c[0x0][0x440] ;  /* 0x00008800ff0477ac */ /* 0x000e240008000a00 */
[----:B0-----:R-:W-:-:S04]  /*0ad0*/  UISETP.NE.U32.AND UP0, UPT, UR4, URZ, UPT ;  /* 0x000000ff0400728c */ /* 0x001fc8000bf05070 */
[----:B------:R-:W-:-:S09]  /*0ae0*/  UISETP.NE.AND.EX UP0, UPT, UR5, URZ, UPT, UP0 ;  /* 0x000000ff0500728c */ /* 0x000fd2000bf05300 */
[----:B------:R-:W-:Y:S05]  /*0af0*/  BRA.U !UP0, `(.L_x_10694) ;  /* 0x0000000508587547 */ /* 0x000fea000b800000 */
        /* <DEDUP_REMOVED lines=8> */
[----:B------:R-:W2:Y:S01]  /*0b80*/  @P1 LDC.64 R54, c[0x0][0x438] ;  /* 0x00010e00ff361b82 */ /* 0x000ea20000000a00 */
[----:B------:R-:W-:-:S07]  /*0b90*/  @P0 LOP3.LUT R5, R10, 0x80, RZ, 0xfc, !PT ;  /* 0x000000800a050812 */ /* 0x000fce00078efcff */
[----:B------:R-:W3:Y:S01]  /*0ba0*/  LDC.64 R56, c[0x0][0x3d8] ;  /* 0x0000f600ff387b82 */ /* 0x000ee20000000a00 */
[----:B0-----:R-:W-:-:S05]  /*0bb0*/  @P0 IMAD.WIDE.U32 R60, R10, 0x8, R50 ;  /* 0x000000080a3c0825 */ /* 0x001fca00078e0032 */
[----:B------:R-:W5:Y:S02]  /*0bc0*/  @P0 LDG.E.64 R22, desc[UR8][R60.64] ;  /* 0x000000083c160981 */ /* 0x000f64000c1e1b00 */
[----:B------:R-:W0:Y:S01]  /*0bd0*/  @P1 LDC.64 R58, c[0x0][0x440] ;  /* 0x00011000ff3a1b82 */ /* 0x000e220000000a00 */
[----:B-1----:R-:W-:-:S05]  /*0be0*/  @P1 IMAD.WIDE.U32 R50, R5, 0x8, R52 ;  /* 0x0000000805321825 */ /* 0x002fca00078e0034 */
[----:B------:R1:W5:Y:S02]  /*0bf0*/  @P1 LDG.E.64 R18, desc[UR8][R50.64] ;  /* 0x0000000832121981 */ /* 0x000364000c1e1b00 */
[----:B------:R-:W4:Y:S01]  /*0c00*/  LDC.64 R66, c[0x0][0x3d0] ;  /* 0x0000f400ff427b82 */ /* 0x000f220000000a00 */
[----:B--2---:R-:W-:-:S05]  /*0c10*/  @P1 IMAD.WIDE.U32 R52, R5, 0x8, R54 ;  /* 0x0000000805341825 */ /* 0x004fca00078e0036 */
[----:B------:R2:W5:Y:S02]  /*0c20*/  @P1 LD.E.64 R32, desc[UR8][R52.64] ;  /* 0x0000000834201980 */ /* 0x000564000c101b00 */
[----:B------:R-:W1:Y:S01]  /*0c30*/  @P2 LDC.64 R68, c[0x0][0x438] ;  /* 0x00010e00ff442b82 */ /* 0x000e620000000a00 */
[----:B---3--:R-:W-:-:S05]  /*0c40*/  @P1 IMAD.WIDE.U32 R54, R5, 0x8, R56 ;  /* 0x0000000805361825 */ /* 0x008fca00078e0038 */
[----:B------:R2:W5:Y:S02]  /*0c50*/  @P1 LDG.E.64 R16, desc[UR8][R54.64] ;  /* 0x0000000836101981 */ /* 0x000564000c1e1b00 */
[----:B------:R-:W3:Y:S01]  /*0c60*/  LDC.64 R70, c[0x0][0x3d8] ;  /* 0x0000f600ff467b82 */ /* 0x000ee20000000a00 */
[C---:B0-----:R-:W-:Y:S01]  /*0c70*/  @P1 IMAD.WIDE.U32 R56, R5.reuse, 0x8, R58 ;  /* 0x0000000805381825 */ /* 0x041fe200078e003a */
[----:B------:R-:W-:-:S04]  /*0c80*/  @P1 IADD3 R5, PT, PT, R5, 0x80, RZ ;  /* 0x0000008005051810 */ /* 0x000fc80007ffe0ff */
[----:B------:R2:W5:Y:S02]  /*0c90*/  @P1 LD.E.64 R46, desc[UR8][R56.64] ;  /* 0x00000008382e1980 */ /* 0x000564000c101b00 */
[----:B------:R-:W0:Y:S08]  /*0ca0*/  @P2 LDC.64 R72, c[0x0][0x440] ;  /* 0x00011000ff482b82 */ /* 0x000e300000000a00 */
[----:B------:R-:W2:Y:S08]  /*0cb0*/  LDC.64 R74, c[0x0][0x3d0] ;  /* 0x0000f400ff4a7b82 */ /* 0x000eb00000000a00 */
[----:B------:R-:W2:Y:S08]  /*0cc0*/  LDC.64 R78, c[0x0][0x3d8] ;  /* 0x0000f600ff4e7b82 */ /* 0x000eb00000000a00 */
[----:B------:R-:W2:Y:S08]  /*0cd0*/  @P3 LDC.64 R76, c[0x0][0x438] ;  /* 0x00010e00ff4c3b82 */ /* 0x000eb00000000a00 */
[----:B------:R-:W2:Y:S08]  /*0ce0*/  @P3 LDC.64 R80, c[0x0][0x440] ;  /* 0x00011000ff503b82 */ /* 0x000eb00000000a00 */
[----:B------:R-:W2:Y:S08]  /*0cf0*/  LDC.64 R62, c[0x0][0x3d8] ;  /* 0x0000f600ff3e7b82 */ /* 0x000eb00000000a00 */
[----:B------:R-:W2:Y:S08]  /*0d00*/  LDC.64 R82, c[0x0][0x3d0] ;  /* 0x0000f400ff527b82 */ /* 0x000eb00000000a00 */
[----:B------:R-:W2:Y:S08]  /*0d10*/  LDC.64 R86, c[0x0][0x3d8] ;  /* 0x0000f600ff567b82 */ /* 0x000eb00000000a00 */
[----:B------:R-:W2:Y:S08]  /*0d20*/  @P0 LDC.64 R58, c[0x0][0x438] ;  /* 0x00010e00ff3a0b82 */ /* 0x000eb00000000a00 */
[----:B------:R-:W2:Y:S08]  /*0d30*/  @P0 LDC.64 R64, c[0x0][0x440] ;  /* 0x00011000ff400b82 */ /* 0x000eb00000000a00 */
[----:B------:R-:W2:Y:S08]  /*0d40*/  @P4 LDC.64 R84, c[0x0][0x438] ;  /* 0x00010e00ff544b82 */ /* 0x000eb00000000a00 */
[----:B------:R-:W2:Y:S01]  /*0d50*/  @P4 LDC.64 R88, c[0x0][0x440] ;  /* 0x00011000ff584b82 */ /* 0x000ea20000000a00 */
[----:B----4-:R-:W-:-:S04]  /*0d60*/  @P2 IMAD.WIDE.U32 R66, R5, 0x8, R66 ;  /* 0x0000000805422825 */ /* 0x010fc800078e0042 */
[C---:B-1----:R-:W-:Y:S01]  /*0d70*/  @P2 IMAD.WIDE.U32 R68, R5.reuse, 0x8, R68 ;  /* 0x0000000805442825 */ /* 0x042fe200078e0044 */
[----:B------:R1:W5:Y:S03]  /*0d80*/  @P2 LDG.E.64 R14, desc[UR8][R66.64] ;  /* 0x00000008420e2981 */ /* 0x000366000c1e1b00 */
[C---:B---3--:R-:W-:Y:S01]  /*0d90*/  @P2 IMAD.WIDE.U32 R70, R5.reuse, 0x8, R70 ;  /* 0x0000000805462825 */ /* 0x048fe200078e0046 */
[----:B------:R1:W5:Y:S03]  /*0da0*/  @P2 LD.E.64 R34, desc[UR8][R68.64] ;  /* 0x0000000844222980 */ /* 0x000366000c101b00 */
[C---:B0-----:R-:W-:Y:S01]  /*0db0*/  @P2 IMAD.WIDE.U32 R72, R5.reuse, 0x8, R72 ;  /* 0x0000000805482825 */ /* 0x041fe200078e0048 */
[----:B------:R-:W-:Y:S01]  /*0dc0*/  @P2 IADD3 R5, PT, PT, R5, 0x80, RZ ;  /* 0x0000008005052810 */ /* 0x000fe20007ffe0ff */
[----:B------:R1:W5:Y:S04]  /*0dd0*/  @P2 LDG.E.64 R12, desc[UR8][R70.64] ;  /* 0x00000008460c2981 */ /* 0x000368000c1e1b00 */
[C---:B--2---:R-:W-:Y:S01]  /*0de0*/  @P3 IMAD.WIDE.U32 R74, R5.reuse, 0x8, R74 ;  /* 0x00000008054a3825 */ /* 0x044fe200078e004a */
[----:B------:R1:W5:Y:S03]  /*0df0*/  @P2 LD.E.64 R44, desc[UR8][R72.64] ;  /* 0x00000008482c2980 */ /* 0x000366000c101b00 */
[C---:B------:R-:W-:Y:S01]  /*0e00*/  @P3 IMAD.WIDE.U32 R76, R5.reuse, 0x8, R76 ;  /* 0x00000008054c3825 */ /* 0x040fe200078e004c */
[----:B------:R1:W5:Y:S03]  /*0e10*/  @P3 LDG.E.64 R6, desc[UR8][R74.64] ;  /* 0x000000084a063981 */ /* 0x000366000c1e1b00 */
[C---:B------:R-:W-:Y:S01]  /*0e20*/  @P3 IMAD.WIDE.U32 R78, R5.reuse, 0x8, R78 ;  /* 0x00000008054e3825 */ /* 0x040fe200078e004e */
[----:B------:R1:W5:Y:S03]  /*0e30*/  @P3 LD.E.64 R36, desc[UR8][R76.64] ;  /* 0x000000084c243980 */ /* 0x000366000c101b00 */
[C---:B------:R-:W-:Y:S01]  /*0e40*/  @P3 IMAD.WIDE.U32 R80, R5.reuse, 0x8, R80 ;  /* 0x0000000805503825 */ /* 0x040fe200078e0050 */
[----:B------:R-:W-:Y:S01]  /*0e50*/  @P3 IADD3 R5, PT, PT, R5, 0x80, RZ ;  /* 0x0000008005053810 */ /* 0x000fe20007ffe0ff */
[----:B------:R1:W5:Y:S02]  /*0e60*/  @P3 LDG.E.64 R24, desc[UR8][R78.64] ;  /* 0x000000084e183981 */ /* 0x000364000c1e1b00 */
[----:B------:R-:W-:-:S02]  /*0e70*/  @P0 IMAD.WIDE.U32 R62, R10, 0x8, R62 ;  /* 0x000000080a3e0825 */ /* 0x000fc400078e003e */
[----:B------:R1:W5:Y:S02]  /*0e80*/  @P3 LD.E.64 R42, desc[UR8][R80.64] ;  /* 0x00000008502a3980 */ /* 0x000364000c101b00 */
[C---:B------:R-:W-:Y:S02]  /*0e90*/  @P4 IMAD.WIDE.U32 R82, R5.reuse, 0x8, R82 ;  /* 0x0000000805524825 */ /* 0x040fe400078e0052 */
[----:B------:R1:W5:Y:S02]  /*0ea0*/  @P0 LDG.E.64 R20, desc[UR8][R62.64] ;  /* 0x000000083e140981 */ /* 0x000364000c1e1b00 */
[----:B------:R-:W-:Y:S02]  /*0eb0*/  @P4 IMAD.WIDE.U32 R86, R5, 0x8, R86 ;  /* 0x0000000805564825 */ /* 0x000fe400078e0056 */
[----:B------:R1:W5:Y:S02]  /*0ec0*/  @P4 LDG.E.64 R26, desc[UR8][R82.64] ;  /* 0x00000008521a4981 */ /* 0x000364000c1e1b00 */
[----:B------:R-:W-:-:S02]  /*0ed0*/  @P0 IMAD.WIDE.U32 R50, R10, 0x8, R58 ;  /* 0x000000080a320825 */ /* 0x000fc400078e003a */
[----:B------:R1:W5:Y:S02]  /*0ee0*/  @P4 LDG.E.64 R28, desc[UR8][R86.64] ;  /* 0x00000008561c4981 */ /* 0x000364000c1e1b00 */
[----:B------:R-:W-:Y:S02]  /*0ef0*/  @P0 IMAD.WIDE.U32 R64, R10, 0x8, R64 ;  /* 0x000000080a400825 */ /* 0x000fe400078e0040 */
[----:B------:R1:W5:Y:S02]  /*0f00*/  @P0 LD.E.64 R30, desc[UR8][R50.64] ;  /* 0x00000008321e0980 */ /* 0x000364000c101b00 */
[C---:B------:R-:W-:Y:S02]  /*0f10*/  @P4 IMAD.WIDE.U32 R84, R5.reuse, 0x8, R84 ;  /* 0x0000000805544825 */ /* 0x040fe400078e0054 */
[----:B------:R1:W5:Y:S02]  /*0f20*/  @P0 LD.E.64 R48, desc[UR8][R64.64] ;  /* 0x0000000840300980 */ /* 0x000364000c101b00 */
[----:B------:R-:W-:-:S02]  /*0f30*/  @P4 IMAD.WIDE.U32 R88, R5, 0x8, R88 ;  /* 0x0000000805584825 */ /* 0x000fc400078e0058 */
[----:B------:R1:W5:Y:S04]  /*0f40*/  @P4 LD.E.64 R38, desc[UR8][R84.64] ;  /* 0x0000000854264980 */ /* 0x000368000c101b00 */
[----:B------:R1:W5:Y:S01]  /*0f50*/  @P4 LD.E.64 R40, desc[UR8][R88.64] ;  /* 0x0000000858284980 */ /* 0x000362000c101b00 */
[----:B------:R-:W-:Y:S02]  /*0f60*/  ISETP.GE.U32.AND P1, PT, R8, 0x300, PT ;  /* 0x000003000800780c */ /* 0x000fe40003f26070 */
[----:B------:R-:W-:-:S11]  /*0f70*/  @P4 IADD3 R5, PT, PT, R5, 0x80, RZ ;  /* 0x0000008005054810 */ /* 0x000fd60007ffe0ff */
[----:B-1----:R-:W-:Y:S05]  /*0f80*/  @!P1 BRA `(.L_x_10693) ;  /* 0x0000000400549947 */ /* 0x002fea0003800000 */
[----:B------:R-:W0:Y:S08]  /*0f90*/  LDC.64 R52, c[0x0][0x3d0] ;  /* 0x0000f400ff347b82 */ /* 0x000e300000000a00 */
[----:B------:R-:W1:Y:S08]  /*0fa0*/  LDC.64 R54, c[0x0][0x3d8] ;  /* 0x0000f600ff367b82 */ /* 0x000e700000000a00 */
[----:B------:R-:W2:Y:S08]  /*0fb0*/  LDC.64 R50, c[0x0][0x438] ;  /* 0x00010e00ff327b82 */ /* 0x000eb00000000a00 */
[----:B------:R-:W3:Y:S01]  /*0fc0*/  LDC.64 R72, c[0x0][0x440] ;  /* 0x00011000ff487b82 */ /* 0x000ee20000000a00 */
[----:B0-----:R-:W-:-:S06]  /*0fd0*/  IMAD.WIDE.U32 R52, R5, 0x8, R52 ;  /* 0x0000000805347825 */ /* 0x001fcc00078e0034 */
[----:B------:R-:W5:Y:S01]  /*0fe0*/  LDG.E.64 R52, desc[UR8][R52.64] ;  /* 0x0000000834347981 */ /* 0x000f62000c1e1b00 */
[----:B-1----:R-:W-:-:S06]  /*0ff0*/  IMAD.WIDE.U32 R54, R5, 0x8, R54 ;  /* 0x0000000805367825 */ /* 0x002fcc00078e0036 */
[----:B------:R-:W5:Y:S01]  /*1000*/  LDG.E.64 R54, desc[UR8][R54.64] ;  /* 0x0000000836367981 */ /* 0x000f62000c1e1b00 */
[----:B--2---:R-:W-:-:S06]  /*1010*/  IMAD.WIDE.U32 R50, R5, 0x8, R50 ;  /* 0x0000000805327825 */ /* 0x004fcc00078e0032 */
[----:B------:R-:W5:Y:S01]  /*1020*/  LD.E.64 R50, desc[UR8][R50.64] ;  /* 0x0000000832327980 */ /* 0x000f62000c101b00 */
[----:B---3--:R-:W-:-:S06]  /*1030*/  IMAD.WIDE.U32 R72, R5, 0x8, R72 ;  /* 0x0000000805487825 */ /* 0x008fcc00078e0048 */
[----:B------:R-:W5:Y:S01]  /*1040*/  LD.E.64 R72, desc[UR8][R72.64] ;  /* 0x0000000848487980 */ /* 0x000f62000c101b00 */
[----:B------:R-:W-:Y:S05]  /*1050*/  BRA `(.L_x_10693) ;  /* 0x0000000400207947 */ /* 0x000fea0003800000 */
.L_x_10694:
[C---:B------:R-:W-:Y:S01]  /*1060*/  ISETP.GE.U32.AND P1, PT, R8.reuse, 0x100, PT ;  /* 0x000001000800780c */ /* 0x040fe20003f26070 */
[----:B------:R-:W0:Y:S01]  /*1070*/  LDC.64 R58, c[0x0][0x3d0] ;  /* 0x0000f400ff3a7b82 */ /* 0x000e220000000a00 */
[C---:B------:R-:W-:Y:S02]  /*1080*/  ISETP.GE.U32.AND P2, PT, R8.reuse, 0x180, PT ;  /* 0x000001800800780c */ /* 0x040fe40003f46070 */
[C---:B------:R-:W-:Y:S02]  /*1090*/  ISETP.GE.U32.AND P3, PT, R8.reuse, 0x200, PT ;  /* 0x000002000800780c */ /* 0x040fe40003f66070 */
[C---:B------:R-:W-:Y:S02]  /*10a0*/  ISETP.GE.U32.AND P0, PT, R8.reuse, 0x80, PT ;  /* 0x000000800800780c */ /* 0x040fe40003f06070 */
[----:B------:R-:W-:Y:S01]  /*10b0*/  ISETP.GE.U32.AND P4, PT, R8, 0x280, PT ;  /* 0x000002800800780c */ /* 0x000fe20003f86070 */
[----:B------:R-:W1:Y:S01]  /*10c0*/  LDC.64 R60, c[0x0][0x3d8] ;  /* 0x0000f600ff3c7b82 */ /* 0x000e620000000a00 */
[----:B------:R-:W-:-:S02]  /*10d0*/  MOV R5, R10 ;  /* 0x0000000a00057202 */ /* 0x000fc40000000f00 */
[----:B------:R-:W-:-:S05]  /*10e0*/  ISETP.GE.U32.AND P5, PT, R8, 0x300, PT ;  /* 0x000003000800780c */ /* 0x000fca0003fa6070 */
[----:B------:R-:W2:Y:S02]  /*10f0*/  @P1 LDC.64 R56, c[0x0][0x438] ;  /* 0x00010e00ff381b82 */ /* 0x000ea40000000a00 */
[----:B------:R-:W-:-:S06]  /*1100*/  @P0 LOP3.LUT R5, R10, 0x80, RZ, 0xfc, !PT ;  /* 0x000000800a050812 */ /* 0x000fcc00078efcff */
[----:B------:R-:W3:Y:S01]  /*1110*/  @P2 LDC.64 R66, c[0x0][0x438] ;  /* 0x00010e00ff422b82 */ /* 0x000ee20000000a00 */
[----:B0-----:R-:W-:-:S05]  /*1120*/  @P1 IMAD.WIDE.U32 R58, R5, 0x8, R58 ;  /* 0x00000008053a1825 */ /* 0x001fca00078e003a */
[----:B------:R0:W5:Y:S02]  /*1130*/  @P1 LDG.E.64 R18, desc[UR8][R58.64] ;  /* 0x000000083a121981 */ /* 0x000164000c1e1b00 */
[----:B------:R-:W4:Y:S01]  /*1140*/  LDC.64 R68, c[0x0][0x3d8] ;  /* 0x0000f600ff447b82 */ /* 0x000f220000000a00 */
[----:B-1----:R-:W-:-:S05]  /*1150*/  @P1 IMAD.WIDE.U32 R60, R5, 0x8, R60 ;  /* 0x00000008053c1825 */ /* 0x002fca00078e003c */
[----:B------:R-:W5:Y:S02]  /*1160*/  @P1 LDG.E.64 R16, desc[UR8][R60.64] ;  /* 0x000000083c101981 */ /* 0x000f64000c1e1b00 */
[----:B------:R-:W1:Y:S01]  /*1170*/  LDC.64 R62, c[0x0][0x3d0] ;  /* 0x0000f400ff3e7b82 */ /* 0x000e620000000a00 */
[C---:B--2---:R-:W-:Y:S01]  /*1180*/  @P1 IMAD.WIDE.U32 R56, R5.reuse, 0x8, R56 ;  /* 0x0000000805381825 */ /* 0x044fe200078e0038 */
[----:B------:R-:W-:-:S04]  /*1190*/  @P1 IADD3 R5, PT, PT, R5, 0x80, RZ ;  /* 0x0000008005051810 */ /* 0x000fc80007ffe0ff */
[----:B------:R-:W5:Y:S02]  /*11a0*/  @P1 LD.E.64 R32, desc[UR8][R56.64] ;  /* 0x0000000838201980 */ /* 0x000f64000c101b00 */
[----:B------:R-:W2:Y:S01]  /*11b0*/  LDC.64 R76, c[0x0][0x3d0] ;  /* 0x0000f400ff4c7b82 */ /* 0x000ea20000000a00 */
[----:B---3--:R-:W-:-:S05]  /*11c0*/  @P2 IMAD.WIDE.U32 R70, R5, 0x8, R66 ;  /* 0x0000000805462825 */ /* 0x008fca00078e0042 */
[----:B------:R-:W5:Y:S02]  /*11d0*/  @P2 LD.E.64 R34, desc[UR8][R70.64] ;  /* 0x0000000846222980 */ /* 0x000f64000c101b00 */
[----:B------:R-:W3:Y:S01]  /*11e0*/  @P3 LDC.64 R78, c[0x0][0x438] ;  /* 0x00010e00ff4e3b82 */ /* 0x000ee20000000a00 */
[----:B----4-:R-:W-:-:S05]  /*11f0*/  @P2 IMAD.WIDE.U32 R74, R5, 0x8, R68 ;  /* 0x00000008054a2825 */ /* 0x010fca00078e0044 */
[----:B------:R-:W5:Y:S02]  /*1200*/  @P2 LDG.E.64 R12, desc[UR8][R74.64] ;  /* 0x000000084a0c2981 */ /* 0x000f64000c1e1b00 */
[----:B------:R-:W4:Y:S01]  /*1210*/  LDC.64 R80, c[0x0][0x3d8] ;  /* 0x0000f600ff507b82 */ /* 0x000f220000000a00 */
[C---:B-1----:R-:W-:Y:S01]  /*1220*/  @P2 IMAD.WIDE.U32 R62, R5.reuse, 0x8, R62 ;  /* 0x00000008053e2825 */ /* 0x042fe200078e003e */
[----:B------:R-:W-:-:S04]  /*1230*/  @P2 IADD3 R5, PT, PT, R5, 0x80, RZ ;  /* 0x0000008005052810 */ /* 0x000fc80007ffe0ff */
[----:B------:R1:W5:Y:S02]  /*1240*/  @P2 LDG.E.64 R14, desc[UR8][R62.64] ;  /* 0x000000083e0e2981 */ /* 0x000364000c1e1b00 */
[----:B------:R-:W0:Y:S01]  /*1250*/  LDC.64 R82, c[0x0][0x3d0] ;  /* 0x0000f400ff527b82 */ /* 0x000e220000000a00 */
[----:B--2---:R-:W-:-:S05]  /*1260*/  @P3 IMAD.WIDE.U32 R76, R5, 0x8, R76 ;  /* 0x00000008054c3825 */ /* 0x004fca00078e004c */
[----:B------:R2:W5:Y:S02]  /*1270*/  @P3 LDG.E.64 R6, desc[UR8][R76.64] ;  /* 0x000000084c063981 */ /* 0x000564000c1e1b00 */
[----:B------:R-:W1:Y:S01]  /*1280*/  LDC.64 R86, c[0x0][0x3d8] ;  /* 0x0000f600ff567b82 */ /* 0x000e620000000a00 */
[----:B---3--:R-:W-:-:S05]  /*1290*/  @P3 IMAD.WIDE.U32 R78, R5, 0x8, R78 ;  /* 0x00000008054e3825 */ /* 0x008fca00078e004e */
[----:B------:R2:W5:Y:S02]  /*12a0*/  @P3 LD.E.64 R36, desc[UR8][R78.64] ;  /* 0x000000084e243980 */ /* 0x000564000c101b00 */
[----:B------:R-:W3:Y:S01]  /*12b0*/  @P4 LDC.64 R84, c[0x0][0x438] ;  /* 0x00010e00ff544b82 */ /* 0x000ee20000000a00 */
[C---:B----4-:R-:W-:Y:S01]  /*12c0*/  @P3 IMAD.WIDE.U32 R80, R5.reuse, 0x8, R80 ;  /* 0x0000000805503825 */ /* 0x050fe200078e0050 */
[----:B------:R-:W-:-:S04]  /*12d0*/  @P3 IADD3 R5, PT, PT, R5, 0x80, RZ ;  /* 0x0000008005053810 */ /* 0x000fc80007ffe0ff */
[----:B------:R2:W5:Y:S02]  /*12e0*/  @P3 LDG.E.64 R24, desc[UR8][R80.64] ;  /* 0x0000000850183981 */ /* 0x000564000c1e1b00 */
[----:B------:R-:W4:Y:S08]  /*12f0*/  LDC.64 R88, c[0x0][0x3d0] ;  /* 0x0000f400ff587b82 */ /* 0x000f300000000a00 */
[----:B------:R-:W2:Y:S08]  /*1300*/  LDC.64 R92, c[0x0][0x3d8] ;  /* 0x0000f600ff5c7b82 */ /* 0x000eb00000000a00 */
[----:B------:R-:W4:Y:S08]  /*1310*/  LDC.64 R64, c[0x0][0x3d0] ;  /* 0x0000f400ff407b82 */ /* 0x000f300000000a00 */
[----:B------:R-:W2:Y:S08]  /*1320*/  LDC.64 R68, c[0x0][0x3d8] ;  /* 0x0000f600ff447b82 */ /* 0x000eb00000000a00 */
[----:B------:R-:W2:Y:S08]  /*1330*/  @P5 LDC.64 R90, c[0x0][0x438] ;  /* 0x00010e00ff5a5b82 */ /* 0x000eb00000000a00 */
[----:B------:R-:W2:Y:S01]  /*1340*/  @P0 LDC.64 R66, c[0x0][0x438] ;  /* 0x00010e00ff420b82 */ /* 0x000ea20000000a00 */
[----:B0-----:R-:W-:-:S04]  /*1350*/  @P4 IMAD.WIDE.U32 R82, R5, 0x8, R82 ;  /* 0x0000000805524825 */ /* 0x001fc800078e0052 */
[C---:B---3--:R-:W-:Y:S01]  /*1360*/  @P4 IMAD.WIDE.U32 R84, R5.reuse, 0x8, R84 ;  /* 0x0000000805544825 */ /* 0x048fe200078e0054 */
[----:B------:R0:W5:Y:S03]  /*1370*/  @P4 LDG.E.64 R26, desc[UR8][R82.64] ;  /* 0x00000008521a4981 */ /* 0x000166000c1e1b00 */
[C---:B-1----:R-:W-:Y:S01]  /*1380*/  @P4 IMAD.WIDE.U32 R86, R5.reuse, 0x8, R86 ;  /* 0x0000000805564825 */ /* 0x042fe200078e0056 */
[----:B------:R-:W-:Y:S01]  /*1390*/  @P4 IADD3 R5, PT, PT, R5, 0x80, RZ ;  /* 0x0000008005054810 */ /* 0x000fe20007ffe0ff */
[----:B------:R0:W5:Y:S02]  /*13a0*/  @P4 LD.E.64 R38, desc[UR8][R84.64] ;  /* 0x0000000854264980 */ /* 0x000164000c101b00 */
[----:B----4-:R-:W-:Y:S02]  /*13b0*/  @P0 IMAD.WIDE.U32 R64, R10, 0x8, R64 ;  /* 0x000000080a400825 */ /* 0x010fe400078e0040 */
[----:B------:R0:W5:Y:S02]  /*13c0*/  @P4 LDG.E.64 R28, desc[UR8][R86.64] ;  /* 0x00000008561c4981 */ /* 0x000164000c1e1b00 */
[----:B------:R-:W-:-:S02]  /*13d0*/  @P5 IMAD.WIDE.U32 R58, R5, 0x8, R88 ;  /* 0x00000008053a5825 */ /* 0x000fc400078e0058 */
[----:B------:R0:W5:Y:S02]  /*13e0*/  @P0 LDG.E.64 R22, desc[UR8][R64.64] ;  /* 0x0000000840160981 */ /* 0x000164000c1e1b00 */
[C---:B--2---:R-:W-:Y:S02]  /*13f0*/  @P5 IMAD.WIDE.U32 R62, R5.reuse, 0x8, R92 ;  /* 0x00000008053e5825 */ /* 0x044fe400078e005c */
        /* <DEDUP_REMOVED lines=8> */
[----:B------:R-:W-:Y:S02]  /*1480*/  @P0 CS2R R48, SRZ ;  /* 0x0000000000300805 */ /* 0x000fe4000001ff00 */
[----:B------:R-:W-:-:S02]  /*1490*/  @P1 CS2R R46, SRZ ;  /* 0x00000000002e1805 */ /* 0x000fc4000001ff00 */
[----:B------:R-:W-:Y:S02]  /*14a0*/  @P2 CS2R R44, SRZ ;  /* 0x00000000002c2805 */ /* 0x000fe4000001ff00 */
[----:B------:R-:W-:Y:S02]  /*14b0*/  @P3 CS2R R42, SRZ ;  /* 0x00000000002a3805 */ /* 0x000fe4000001ff00 */
[----:B------:R-:W-:Y:S02]  /*14c0*/  @P4 CS2R R40, SRZ ;  /* 0x0000000000284805 */ /* 0x000fe4000001ff00 */
[----:B0-----:R-:W-:-:S07]  /*14d0*/  @P5 CS2R R72, SRZ ;  /* 0x0000000000485805 */ /* 0x001fce000001ff00 */
.L_x_10693:
[----:B------:R-:W-:Y:S05]  /*14e0*/  BSYNC.RECONVERGENT B0 ;  /* 0x0000000000007941 */ /* 0x000fea0003800200 */
.L_x_10690:
[----:B------:R-:W0:Y:S02]  /*14f0*/  LDCU UR4, c[0x0][0x384] ;  /* 0x00007080ff0477ac */ /* 0x000e240008000800 */
[----:B0-----:R-:W-:-:S06]  /*1500*/  UISETP.GE.AND UP0, UPT, UR6, UR4, UPT ;  /* 0x000000040600728c */ /* 0x001fcc000bf06270 */
[----:B------:R-:W-:-:S13]  /*1510*/  PLOP3.LUT P1, PT, PT, PT, UP0, 0x80, 0x8 ;  /* 0x000000000008781c */ /* 0x000fda0003f2f008 */
[----:B------:R-:W-:Y:S05]  /*1520*/  @P1 EXIT ;  /* 0x000000000000194d */ /* 0x000fea0003800000 */
[--C-:B-----5:R-:W-:Y:S01]  /*1530*/  SHF.R.U64 R100, R54, 0x10, R55.reuse ;  /* 0x0000001036647819 */ /* 0x120fe20000001237 */
[----:B------:R-:W0:Y:S01]  /*1540*/  LDCU.64 UR4, c[0x0][0x3a0] ;  /* 0x00007400ff0477ac */ /* 0x000e220008000a00 */
[----:B------:R-:W-:Y:S02]  /*1550*/  SHF.R.U32.HI R5, RZ, 0x10, R55 ;  /* 0x00000010ff057819 */ /* 0x000fe40000011637 */
[----:B------:R-:W-:Y:S01]  /*1560*/  SHF.R.U32.HI R105, RZ, 0x10, R31 ;  /* 0x00000010ff697819 */ /* 0x000fe2000001161f */
[----:B------:R-:W0:Y:S01]  /*1570*/  LDCU.64 UR10, c[0x0][0x398] ;  /* 0x00007300ff0a77ac */ /* 0x000e220008000a00 */
[----:B------:R-:W-:Y:S02]  /*1580*/  PRMT R100, R100, 0x5410, R5 ;  /* 0x0000541064647816 */ /* 0x000fe40000000005 */
[----:B------:R-:W-:Y:S01]  /*1590*/  SHF.R.U32.HI R5, RZ, 0x10, R49 ;  /* 0x00000010ff057819 */ /* 0x000fe20000011631 */
[----:B------:R-:W1:Y:S01]  /*15a0*/  LDCU.U8 UR7, c[0x0][0x410] ;  /* 0x00008200ff0777ac */ /* 0x000e620008000000 */
[----:B------:R-:W-:-:S02]  /*15b0*/  MOV R84, R6 ;  /* 0x0000000600547202 */ /* 0x000fc40000000f00 */
[----:B------:R-:W-:Y:S01]  /*15c0*/  SHF.R.U64 R86, R6, 0x10, R7 ;  /* 0x0000001006567819 */ /* 0x000fe20000001207 */
[----:B------:R-:W2:Y:S01]  /*15d0*/  LDCU.64 UR14, c[0x0][0x398] ;  /* 0x00007300ff0e77ac */ /* 0x000ea20008000a00 */
[----:B------:R-:W-:Y:S02]  /*15e0*/  MOV R88, R24 ;  /* 0x0000001800587202 */ /* 0x000fe40000000f00 */
[----:B------:R-:W-:Y:S01]  /*15f0*/  MOV R6, R25 ;  /* 0x0000001900067202 */ /* 0x000fe20000000f00 */
[----:B------:R-:W3:Y:S01]  /*1600*/  LDCU.64 UR16, c[0x0][0x3a0] ;  /* 0x00007400ff1077ac */ /* 0x000ee20008000a00 */
[----:B------:R-:W-:Y:S02]  /*1610*/  PRMT R105, R105, 0x5410, R5 ;  /* 0x0000541069697816 */ /* 0x000fe40000000005 */
[----:B------:R-:W-:Y:S01]  /*1620*/  SHF.R.U64 R106, R32, 0x10, R33 ;  /* 0x00000010206a7819 */ /* 0x000fe20000001221 */
[----:B------:R-:W4:Y:S01]  /*1630*/  LDCU.64 UR12, c[0x0][0x380] ;  /* 0x00007000ff0c77ac */ /* 0x000f220008000a00 */
[----:B------:R-:W-:-:S02]  /*1640*/  SHF.R.U64 R5, R46, 0x10, R47 ;  /* 0x000000102e057819 */ /* 0x000fc4000000122f */
[----:B------:R-:W-:Y:S01]  /*1650*/  PRMT R88, R88, 0x5410, R6 ;  /* 0x0000541058587816 */ /* 0x000fe20000000006 */
[----:B0-----:R-:W-:Y:S01]  /*1660*/  ULOP3.LUT UP0, URZ, UR4, UR10, URZ, 0xfc, !UPT ;  /* 0x0000000a04ff7292 */ /* 0x001fe2000f80fcff */
[----:B------:R-:W-:Y:S01]  /*1670*/  SHF.R.U64 R103, R30, 0x10, R31 ;  /* 0x000000101e677819 */ /* 0x000fe2000000121f */
[----:B------:R-:W0:Y:S01]  /*1680*/  LDCU UR10, c[0x0][0x400] ;  /* 0x00008000ff0a77ac */ /* 0x000e220008000800 */
[----:B------:R-:W-:Y:S02]  /*1690*/  SHF.R.U64 R6, R48, 0x10, R49 ;  /* 0x0000001030067819 */ /* 0x000fe40000001231 */
[----:B------:R-:W-:Y:S01]  /*16a0*/  PRMT R106, R106, 0x5410, R5 ;  /* 0x000054106a6a7816 */ /* 0x000fe20000000005 */
[----:B------:R-:W-:Y:S01]  /*16b0*/  ULOP3.LUT UP0, URZ, UR5, UR11, URZ, 0xfc, UP0 ;  /* 0x0000000b05ff7292 */ /* 0x000fe2000800fcff */
[----:B------:R-:W-:Y:S01]  /*16c0*/  SHF.R.U64 R108, R34, 0x10, R35 ;  /* 0x00000010226c7819 */ /* 0x000fe20000001223 */
[----:B------:R-:W0:Y:S01]  /*16d0*/  LDCU UR11, c[0x0][0x388] ;  /* 0x00007100ff0b77ac */ /* 0x000e220008000800 */
[----:B------:R-:W-:-:S02]  /*16e0*/  SHF.R.U64 R5, R44, 0x10, R45 ;  /* 0x000000102c057819 */ /* 0x000fc4000000122d */
[----:B------:R-:W-:Y:S01]  /*16f0*/  PRMT R103, R103, 0x5410, R6 ;  /* 0x0000541067677816 */ /* 0x000fe20000000006 */
[----:B------:R-:W-:Y:S01]  /*1700*/  UPLOP3.LUT UP2, UPT, UPT, UPT, UPT, 0x40, 0x4 ;  /* 0x000000000004789c */ /* 0x000fe20003f4e870 */
[----:B------:R-:W-:Y:S02]  /*1710*/  SHF.R.U32.HI R107, RZ, 0x10, R33 ;  /* 0x00000010ff6b7819 */ /* 0x000fe40000011621 */
[----:B------:R-:W-:Y:S02]  /*1720*/  SHF.R.U32.HI R6, RZ, 0x10, R47 ;  /* 0x00000010ff067819 */ /* 0x000fe4000001162f */
[----:B------:R-:W-:Y:S02]  /*1730*/  PRMT R108, R108, 0x5410, R5 ;  /* 0x000054106c6c7816 */ /* 0x000fe40000000005 */
[----:B------:R-:W-:Y:S02]  /*1740*/  SHF.R.U64 R110, R36, 0x10, R37 ;  /* 0x00000010246e7819 */ /* 0x000fe40000001225 */
[----:B------:R-:W-:-:S02]  /*1750*/  SHF.R.U64 R5, R42, 0x10, R43 ;  /* 0x000000102a057819 */ /* 0x000fc4000000122b */
[----:B------:R-:W-:Y:S02]  /*1760*/  SHF.R.S32.HI R4, RZ, 0x2, R4 ;  /* 0x00000002ff047819 */ /* 0x000fe40000011404 */
[----:B------:R-:W-:Y:S02]  /*1770*/  PRMT R107, R107, 0x5410, R6 ;  /* 0x000054106b6b7816 */ /* 0x000fe40000000006 */
[----:B------:R-:W-:Y:S02]  /*1780*/  SHF.R.U32.HI R109, RZ, 0x10, R35 ;  /* 0x00000010ff6d7819 */ /* 0x000fe40000011623 */
[----:B------:R-:W-:Y:S02]  /*1790*/  SHF.R.U32.HI R6, RZ, 0x10, R45 ;  /* 0x00000010ff067819 */ /* 0x000fe4000001162d */
[----:B------:R-:W-:Y:S02]  /*17a0*/  PRMT R110, R110, 0x5410, R5 ;  /* 0x000054106e6e7816 */ /* 0x000fe40000000005 */
[----:B------:R-:W-:-:S02]  /*17b0*/  LOP3.LUT R5, R4, 0x7f, RZ, 0xc0, !PT ;  /* 0x0000007f04057812 */ /* 0x000fc400078ec0ff */
[----:B------:R-:W-:Y:S02]  /*17c0*/  PRMT R109, R109, 0x5410, R6 ;  /* 0x000054106d6d7816 */ /* 0x000fe40000000006 */
[----:B------:R-:W-:Y:S01]  /*17d0*/  SHF.R.U32.HI R111, RZ, 0x10, R37 ;  /* 0x00000010ff6f7819 */ /* 0x000fe20000011625 */
[----:B------:R-:W-:Y:S01]  /*17e0*/  IMAD R2, R2, -0x20, R5 ;  /* 0xffffffe002027824 */ /* 0x000fe200078e0205 */
[----:B------:R-:W-:Y:S02]  /*17f0*/  SHF.R.U32.HI R6, RZ, 0x10, R43 ;  /* 0x00000010ff067819 */ /* 0x000fe4000001162b */
[----:B------:R-:W-:Y:S02]  /*1800*/  VIADDMNMX R3, R5, -R3, RZ, !PT ;  /* 0x8000000305037246 */ /* 0x000fe400078001ff */
[----:B------:R-:W-:Y:S02]  /*1810*/  PRMT R111, R111, 0x5410, R6 ;  /* 0x000054106f6f7816 */ /* 0x000fe40000000006 */
[----:B------:R-:W-:-:S02]  /*1820*/  LOP3.LUT R4, R4, 0xffffff80, RZ, 0xc0, !PT ;  /* 0xffffff8004047812 */ /* 0x000fc400078ec0ff */
[----:B------:R-:W-:Y:S02]  /*1830*/  VIMNMX R3, PT, PT, R3, 0x20, PT ;  /* 0x0000002003037848 */ /* 0x000fe40003fe0100 */
[----:B------:R-:W-:Y:S02]  /*1840*/  SHF.R.U64 R112, R38, 0x10, R39 ;  /* 0x0000001026707819 */ /* 0x000fe40000001227 */
[--C-:B------:R-:W-:Y:S02]  /*1850*/  SHF.R.U64 R6, R40, 0x10, R41.reuse ;  /* 0x0000001028067819 */ /* 0x100fe40000001229 */
[----:B------:R-:W-:Y:S02]  /*1860*/  LEA R3, R3, R4, 0x2 ;  /* 0x0000000403037211 */ /* 0x000fe400078e10ff */
[----:B------:R-:W-:Y:S02]  /*1870*/  PRMT R112, R112, 0x5410, R6 ;  /* 0x0000541070707816 */ /* 0x000fe40000000006 */
[----:B------:R-:W-:-:S02]  /*1880*/  SHF.R.U32.HI R6, RZ, 0x10, R41 ;  /* 0x00000010ff067819 */ /* 0x000fc40000011629 */
[----:B------:R-:W-:Y:S02]  /*1890*/  SHF.R.U32.HI R113, RZ, 0x10, R39 ;  /* 0x00000010ff717819 */ /* 0x000fe40000011627 */
[----:B------:R-:W-:Y:S02]  /*18a0*/  I2FP.F32.U32 R3, R3 ;  /* 0x0000000300037245 */ /* 0x000fe40000201000 */
[----:B------:R-:W-:Y:S02]  /*18b0*/  MOV R56, R17 ;  /* 0x0000001100387202 */ /* 0x000fe40000000f00 */
[--C-:B------:R-:W-:Y:S02]  /*18c0*/  SHF.R.U64 R74, R16, 0x10, R17.reuse ;  /* 0x00000010104a7819 */ /* 0x100fe40000001211 */
[----:B------:R-:W-:Y:S02]  /*18d0*/  SHF.R.U32.HI R63, RZ, 0x10, R17 ;  /* 0x00000010ff3f7819 */ /* 0x000fe40000011611 */
[----:B------:R-:W-:-:S02]  /*18e0*/  PRMT R113, R113, 0x5410, R6 ;  /* 0x0000541071717816 */ /* 0x000fc40000000006 */
[----:B------:R-:W-:Y:S01]  /*18f0*/  MOV R17, R15 ;  /* 0x0000000f00117202 */ /* 0x000fe20000000f00 */
[----:B------:R0:W0:Y:S01]  /*1900*/  MUFU.RCP R6, R3 ;  /* 0x0000000300067308 */ /* 0x0000220000001000 */
[--C-:B------:R-:W-:Y:S02]  /*1910*/  SHF.R.U64 R78, R14, 0x10, R15.reuse ;  /* 0x000000100e4e7819 */ /* 0x100fe4000000120f */
[----:B------:R-:W-:Y:S02]  /*1920*/  SHF.R.U32.HI R64, RZ, 0x10, R15 ;  /* 0x00000010ff407819 */ /* 0x000fe4000001160f */
[----:B------:R-:W-:Y:S02]  /*1930*/  MOV R15, R13 ;  /* 0x0000000d000f7202 */ /* 0x000fe40000000f00 */
[--C-:B------:R-:W-:Y:S02]  /*1940*/  SHF.R.U64 R82, R12, 0x10, R13.reuse ;  /* 0x000000100c527819 */ /* 0x100fe4000000120d */
[----:B------:R-:W-:-:S02]  /*1950*/  SHF.R.U32.HI R65, RZ, 0x10, R13 ;  /* 0x00000010ff417819 */ /* 0x000fc4000001160d */
[----:B------:R-:W-:Y:S02]  /*1960*/  MOV R13, R7 ;  /* 0x00000007000d7202 */ /* 0x000fe40000000f00 */
[----:B------:R-:W-:Y:S02]  /*1970*/  SHF.R.U32.HI R66, RZ, 0x10, R7 ;  /* 0x00000010ff427819 */ /* 0x000fe40000011607 */
[----:B------:R-:W-:Y:S02]  /*1980*/  MOV R9, R22 ;  /* 0x0000001600097202 */ /* 0x000fe40000000f00 */
[----:B------:R-:W-:Y:S02]  /*1990*/  MOV R11, R23 ;  /* 0x00000017000b7202 */ /* 0x000fe40000000f00 */
[----:B------:R-:W-:Y:S02]  /*19a0*/  MOV R92, R26 ;  /* 0x0000001a005c7202 */ /* 0x000fe40000000f00 */
[----:B------:R-:W-:-:S02]  /*19b0*/  MOV R7, R27 ;  /* 0x0000001b00077202 */ /* 0x000fc40000000f00 */
[----:B------:R-:W-:Y:S02]  /*19c0*/  VIMNMX R2, PT, PT, RZ, R2, !PT ;  /* 0x00000002ff027248 */ /* 0x000fe40007fe0100 */
[--C-:B------:R-:W-:Y:S02]  /*19d0*/  SHF.R.U64 R57, R22, 0x10, R23.reuse ;  /* 0x0000001016397819 */ /* 0x100fe40000001217 */
[----:B------:R-:W-:Y:S02]  /*19e0*/  SHF.R.U32.HI R59, RZ, 0x10, R23 ;  /* 0x00000010ff3b7819 */ /* 0x000fe40000011617 */
[----:B------:R-:W-:Y:S02]  /*19f0*/  MOV R23, R21 ;  /* 0x0000001500177202 */ /* 0x000fe40000000f00 */
[--C-:B------:R-:W-:Y:S02]  /*1a00*/  SHF.R.U64 R58, R20, 0x10, R21.reuse ;  /* 0x00000010143a7819 */ /* 0x100fe40000001215 */
[----:B------:R-:W-:-:S02]  /*1a10*/  SHF.R.U32.HI R60, RZ, 0x10, R21 ;  /* 0x00000010ff3c7819 */ /* 0x000fc40000011615 */
[----:B------:R-:W-:Y:S02]  /*1a20*/  MOV R80, R12 ;  /* 0x0000000c00507202 */ /* 0x000fe40000000f00 */
[----:B------:R-:W-:Y:S02]  /*1a30*/  SHF.R.U64 R90, R24, 0x10, R25 ;  /* 0x00000010185a7819 */ /* 0x000fe40000001219 */
[----:B------:R-:W-:Y:S02]  /*1a40*/  MOV R22, R20 ;  /* 0x0000001400167202 */ /* 0x000fe40000000f00 */
[----:B------:R-:W-:Y:S02]  /*1a50*/  MOV R21, R19 ;  /* 0x0000001300157202 */ /* 0x000fe40000000f00 */
[--C-:B------:R-:W-:Y:S02]  /*1a60*/  SHF.R.U64 R61, R18, 0x10, R19.reuse ;  /* 0x00000010123d7819 */ /* 0x100fe40000001213 */
[----:B------:R-:W-:-:S02]  /*1a70*/  SHF.R.U32.HI R62, RZ, 0x10, R19 ;  /* 0x00000010ff3e7819 */ /* 0x000fc40000011613 */
[----:B------:R-:W-:Y:S02]  /*1a80*/  SHF.R.U32.HI R67, RZ, 0x10, R25 ;  /* 0x00000010ff437819 */ /* 0x000fe40000011619 */
[----:B------:R-:W-:Y:S02]  /*1a90*/  SHF.R.U64 R94, R26, 0x10, R27 ;  /* 0x000000101a5e7819 */ /* 0x000fe4000000121b */
[----:B------:R-:W-:Y:S02]  /*1aa0*/  MOV R24, R29 ;  /* 0x0000001d00187202 */ /* 0x000fe40000000f00 */
[----:B------:R-:W-:Y:S02]  /*1ab0*/  SHF.R.U64 R96, R28, 0x10, R29 ;  /* 0x000000101c607819 */ /* 0x000fe4000000121d */
[----:B------:R-:W-:Y:S02]  /*1ac0*/  MOV R97, R52 ;  /* 0x0000003400617202 */ /* 0x000fe40000000f00 */
[----:B------:R-:W-:-:S02]  /*1ad0*/  SHF.R.U64 R98, R52, 0x10, R53 ;  /* 0x0000001034627819 */ /* 0x000fc40000001235 */
[----:B------:R-:W-:Y:S02]  /*1ae0*/  PRMT R12, R9, 0x5410, R11 ;  /* 0x00005410090c7816 */ /* 0x000fe4000000000b */
[----:B------:R-:W-:Y:S02]  /*1af0*/  PRMT R92, R92, 0x5410, R7 ;  /* 0x000054105c5c7816 */ /* 0x000fe40000000007 */
[----:B------:R-:W-:Y:S02]  /*1b00*/  MOV R20, R18 ;  /* 0x0000001200147202 */ /* 0x000fe40000000f00 */
[----:B------:R-:W-:Y:S02]  /*1b10*/  MOV R19, R16 ;  /* 0x0000001000137202 */ /* 0x000fe40000000f00 */
[----:B------:R-:W-:Y:S02]  /*1b20*/  MOV R76, R14 ;  /* 0x0000000e004c7202 */ /* 0x000fe40000000f00 */
[----:B------:R-:W-:-:S02]  /*1b30*/  SHF.R.U32.HI R27, RZ, 0x10, R27 ;  /* 0x00000010ff1b7819 */ /* 0x000fc4000001161b */
[----:B------:R-:W-:Y:S02]  /*1b40*/  MOV R95, R28 ;  /* 0x0000001c005f7202 */ /* 0x000fe40000000f00 */
[----:B------:R-:W-:Y:S02]  /*1b50*/  SHF.R.U32.HI R29, RZ, 0x10, R29 ;  /* 0x00000010ff1d7819 */ /* 0x000fe4000001161d */
[----:B------:R-:W-:Y:S02]  /*1b60*/  MOV R25, R53 ;  /* 0x0000003500197202 */ /* 0x000fe40000000f00 */
[----:B------:R-:W-:Y:S02]  /*1b70*/  SHF.R.U32.HI R52, RZ, 0x10, R53 ;  /* 0x00000010ff347819 */ /* 0x000fe40000011635 */
[----:B------:R-:W-:Y:S02]  /*1b80*/  MOV R99, R54 ;  /* 0x0000003600637202 */ /* 0x000fe40000000f00 */
[----:B------:R-:W-:-:S02]  /*1b90*/  MOV R26, R55 ;  /* 0x00000037001a7202 */ /* 0x000fc40000000f00 */
[----:B------:R-:W-:Y:S02]  /*1ba0*/  SHF.R.U64 R114, R50, 0x10, R51 ;  /* 0x0000001032727819 */ /* 0x000fe40000001233 */
[----:B------:R-:W-:Y:S02]  /*1bb0*/  SHF.R.U64 R7, R72, 0x10, R73 ;  /* 0x0000001048077819 */ /* 0x000fe40000001249 */
[----:B------:R-:W-:Y:S02]  /*1bc0*/  SHF.R.U32.HI R115, RZ, 0x10, R51 ;  /* 0x00000010ff737819 */ /* 0x000fe40000011633 */
[----:B------:R-:W-:Y:S02]  /*1bd0*/  SHF.R.U32.HI R9, RZ, 0x10, R73 ;  /* 0x00000010ff097819 */ /* 0x000fe40000011649 */
[----:B------:R-:W-:Y:S02]  /*1be0*/  VIMNMX R5, PT, PT, R2, 0x20, PT ;  /* 0x0000002002057848 */ /* 0x000fe40003fe0100 */
        /* <DEDUP_REMOVED lines=22> */
[----:B01234-:R-:W-:-:S07]  /*1d50*/  LEA R4, R5, R4, 0x2 ;  /* 0x0000000405047211 */ /* 0x01ffce00078e10ff */
.L_x_10736:
[----:B------:R-:W-:Y:S01]  /*1d60*/  UIMAD UR4, UR6, UR11, URZ ;  /* 0x0000000b060472a4 */ /* 0x000fe2000f8e02ff */
[----:B------:R-:W-:Y:S03]  /*1d70*/  BSSY.RECONVERGENT B0, `(.L_x_10695) ;  /* 0x000003f000007945 */ /* 0x000fe60003800200 */
[----:B------:R-:W-:-:S04]  /*1d80*/  USHF.R.S32.HI UR5, URZ, 0x1f, UR4 ;  /* 0x0000001fff057899 */ /* 0x000fc80008011404 */
[----:B------:R-:W-:-:S06]  /*1d90*/  ULEA.HI UR5, UR5, UR4, URZ, 0x2 ;  /* 0x0000000405057291 */ /* 0x000fcc000f8f10ff */
[----:B0-----:R-:W-:-:S04]  /*1da0*/  MOV R65, UR5 ;  /* 0x0000000500417c02 */ /* 0x001fc80008000f00 */
[----:B------:R-:W-:-:S04]  /*1db0*/  LEA.HI.SX32 R2, R65, R10, 0x1e ;  /* 0x0000000a41027211 */ /* 0x000fc800078ff2ff */
[----:B------:R-:W-:Y:S01]  /*1dc0*/  MOV R24, R2 ;  /* 0x0000000200187202 */ /* 0x000fe20000000f00 */
[----:B-1234-:R-:W-:Y:S06]  /*1dd0*/  @!P0 BRA `(.L_x_10696) ;  /* 0x0000000000e08947 */ /* 0x01efec0003800000 */
        /* <DEDUP_REMOVED lines=15> */
[----:B-----5:R-:W-:Y:S01]  /*1ed0*/  FADD.FTZ R79, R64, R52 ;  /* 0x00000034404f7221 */ /* 0x020fe20000010000 */
[----:B------:R-:W-:Y:S01]  /*1ee0*/  FADD.FTZ R26, R65, R53 ;  /* 0x00000035411a7221 */ /* 0x000fe20000010000 */
[----:B------:R-:W-:Y:S01]  /*1ef0*/  FADD.FTZ R75, R66, R54 ;  /* 0x00000036424b7221 */ /* 0x000fe20000010000 */
[----:B------:R-:W-:Y:S01]  /*1f00*/  FADD.FTZ R24, R67, R55 ;  /* 0x0000003743187221 */ /* 0x000fe20000010000 */
[----:B------:R-:W-:Y:S01]  /*1f10*/  FADD.FTZ R79, R56, R79 ;  /* 0x0000004f384f7221 */ /* 0x000fe20000010000 */
[----:B------:R-:W-:Y:S01]  /*1f20*/  FADD.FTZ R77, R57, R26 ;  /* 0x0000001a394d7221 */ /* 0x000fe20000010000 */
[----:B------:R-:W-:Y:S01]  /*1f30*/  FADD.FTZ R75, R58, R75 ;  /* 0x0000004b3a4b7221 */ /* 0x000fe20000010000 */
[----:B------:R-:W-:Y:S02]  /*1f40*/  FADD.FTZ R29, R59, R24 ;  /* 0x000000183b1d7221 */ /* 0x000fe40000010000 */
[----:B------:R-:W-:Y:S02]  /*1f50*/  MOV R60, R79 ;  /* 0x0000004f003c7202 */ /* 0x000fe40000000f00 */
[----:B------:R-:W-:-:S02]  /*1f60*/  MOV R61, R77 ;  /* 0x0000004d003d7202 */ /* 0x000fc40000000f00 */
[----:B------:R-:W-:Y:S02]  /*1f70*/  MOV R62, R75 ;  /* 0x0000004b003e7202 */ /* 0x000fe40000000f00 */
[----:B------:R-:W-:Y:S01]  /*1f80*/  MOV R63, R29 ;  /* 0x0000001d003f7202 */ /* 0x000fe20000000f00 */
[----:B------:R-:W-:Y:S06]  /*1f90*/  BRA `(.L_x_10699) ;  /* 0x0000000000547947 */ /* 0x000fec0003800000 */
.L_x_10698:
[----:B-----5:R-:W-:Y:S01]  /*1fa0*/  FADD.FTZ R79, R64, R52 ;  /* 0x00000034404f7221 */ /* 0x020fe20000010000 */
[----:B------:R-:W-:Y:S01]  /*1fb0*/  FADD.FTZ R77, R65, R53 ;  /* 0x00000035414d7221 */ /* 0x000fe20000010000 */
[----:B------:R-:W-:Y:S01]  /*1fc0*/  FADD.FTZ R75, R66, R54 ;  /* 0x00000036424b7221 */ /* 0x000fe20000010000 */
[----:B------:R-:W-:Y:S02]  /*1fd0*/  FADD.FTZ R29, R67, R55 ;  /* 0x00000037431d7221 */ /* 0x000fe40000010000 */
[----:B------:R-:W-:Y:S02]  /*1fe0*/  MOV R60, R79 ;  /* 0x0000004f003c7202 */ /* 0x000fe40000000f00 */
[----:B------:R-:W-:Y:S02]  /*1ff0*/  MOV R61, R77 ;  /* 0x0000004d003d7202 */ /* 0x000fe40000000f00 */
[----:B------:R-:W-:Y:S02]  /*2000*/  MOV R62, R75 ;  /* 0x0000004b003e7202 */ /* 0x000fe40000000f00 */
[----:B------:R-:W-:Y:S01]  /*2010*/  MOV R63, R29 ;  /* 0x0000001d003f7202 */ /* 0x000fe20000000f00 */
[----:B------:R-:W-:Y:S06]  /*2020*/  BRA `(.L_x_10699) ;  /* 0x0000000000307947 */ /* 0x000fec0003800000 */
.L_x_10697:
[----:B-----5:R-:W-:Y:S01]  /*2030*/  @P1 FADD.FTZ R60, R64, R56 ;  /* 0x00000038403c1221 */ /* 0x020fe20000010000 */
[----:B------:R-:W-:Y:S01]  /*2040*/  @P1 FADD.FTZ R61, R65, R57 ;  /* 0x00000039413d1221 */ /* 0x000fe20000010000 */
[----:B------:R-:W-:Y:S01]  /*2050*/  @P1 FADD.FTZ R62, R66, R58 ;  /* 0x0000003a423e1221 */ /* 0x000fe20000010000 */
[----:B------:R-:W-:Y:S02]  /*2060*/  @P1 FADD.FTZ R63, R67, R59 ;  /* 0x0000003b433f1221 */ /* 0x000fe40000010000 */
[----:B------:R-:W-:Y:S02]  /*2070*/  @P1 MOV R79, R60 ;  /* 0x0000003c004f1202 */ /* 0x000fe40000000f00 */
[----:B------:R-:W-:Y:S02]  /*2080*/  @P1 MOV R77, R61 ;  /* 0x0000003d004d1202 */ /* 0x000fe40000000f00 */
[----:B------:R-:W-:Y:S02]  /*2090*/  @P1 MOV R75, R62 ;  /* 0x0000003e004b1202 */ /* 0x000fe40000000f00 */
[----:B------:R-:W-:-:S02]  /*20a0*/  @P1 MOV R29, R63 ;  /* 0x0000003f001d1202 */ /* 0x000fc40000000f00 */
[----:B------:R-:W-:Y:S02]  /*20b0*/  @!P1 MOV R79, R64 ;  /* 0x00000040004f9202 */ /* 0x000fe40000000f00 */
[----:B------:R-:W-:Y:S02]  /*20c0*/  @!P1 MOV R77, R65 ;  /* 0x00000041004d9202 */ /* 0x000fe40000000f00 */
[----:B------:R-:W-:Y:S02]  /*20d0*/  @!P1 MOV R75, R66 ;  /* 0x00000042004b9202 */ /* 0x000fe40000000f00 */
[----:B------:R-:W-:-:S07]  /*20e0*/  @!P1 MOV R29, R67 ;  /* 0x00000043001d9202 */ /* 0x000fce0000000f00 */
.L_x_10699:
[----:B------:R-:W1:Y:S01]  /*20f0*/  @UP0 LDCU.64 UR4, c[0x0][0x3a8] ;  /* 0x00007500ff0407ac */ /* 0x000e620008000a00 */
[----:B------:R-:W-:Y:S01]  /*2100*/  PLOP3.LUT P0, PT, PT, PT, UP0, 0x80, 0x8 ;  /* 0x000000000008781c */ /* 0x000fe20003f0f008 */
[----:B------:R-:W-:Y:S01]  /*2110*/  HFMA2 R65, -RZ, RZ, 0, 9.5367431640625e-07 ;  /* 0x00000010ff417431 */ /* 0x000fe200000001ff */
[----:B------:R-:W-:Y:S02]  /*2120*/  PLOP3.LUT P1, PT, PT, PT, UP0, 0x80, 0x8 ;  /* 0x000000000008781c */ /* 0x000fe40003f2f008 */
[----:B------:R-:W-:-:S09]  /*2130*/  IADD3 R24, PT, PT, R2, 0x80, RZ ;  /* 0x0000008002187810 */ /* 0x000fd20007ffe0ff */
[----:B-1----:R-:W-:-:S05]  /*2140*/  @P0 IMAD.WIDE.U32 R64, R2, R65, UR4 ;  /* 0x0000000402400e25 */ /* 0x002fca000f8e0041 */
[----:B------:R1:W-:Y:S02]  /*2150*/  @P1 STG.E.128 desc[UR8][R64.64], R60 ;  /* 0x0000003c40001986 */ /* 0x0003e4000c101d08 */
.L_x_10696:
[----:B------:R-:W-:Y:S05]  /*2160*/  BSYNC.RECONVERGENT B0 ;  /* 0x0000000000007941 */ /* 0x000fea0003800200 */
.L_x_10695:
[----:B------:R-:W-:Y:S01]  /*2170*/  ISETP.GE.U32.AND P0, PT, R8, 0x100, PT ;  /* 0x000001000800780c */ /* 0x000fe20003f06070 */
[----:B------:R-:W-:Y:S03]  /*2180*/  BSSY.RECONVERGENT B0, `(.L_x_10700) ;  /* 0x0000040000007945 */ /* 0x000fe60003800200 */
[----:B------:R-:W-:-:S09]  /*2190*/  P2R R26, PR, RZ, 0x1 ;  /* 0x00000001ff1a7803 */ /* 0x000fd20000000000 */
        /* <DEDUP_REMOVED lines=17> */
[----:B------:R-:W-:-:S04]  /*22b0*/  ISETP.NE.U32.AND P0, PT, RZ, UR16, PT ;  /* 0x00000010ff007c0c */ /* 0x000fc8000bf05070 */
[----:B------:R-:W-:-:S13]  /*22c0*/  ISETP.NE.AND.EX P0, PT, RZ, UR17, PT, P0 ;  /* 0x00000011ff007c0c */ /* 0x000fda000bf05300 */
[----:B-----5:R-:W-:Y:S01]  /*22d0*/  @!P0 MOV R27, R64 ;  /* 0x00000040001b8202 */ /* 0x020fe20000000f00 */
[----:B------:R-:W-:Y:S01]  /*22e0*/  @P0 FADD.FTZ R27, R56, R64 ;  /* 0x00000040381b0221 */ /* 0x000fe20000010000 */
[----:B------:R-:W-:Y:S01]  /*22f0*/  @!P0 MOV R25, R65 ;  /* 0x0000004100198202 */ /* 0x000fe20000000f00 */
[----:B------:R-:W-:Y:S01]  /*2300*/  @P0 FADD.FTZ R25, R57, R65 ;  /* 0x0000004139190221 */ /* 0x000fe20000010000 */
[----:B------:R-:W-:Y:S01]  /*2310*/  @!P0 MOV R23, R66 ;  /* 0x0000004200178202 */ /* 0x000fe20000000f00 */
[----:B------:R-:W-:Y:S01]  /*2320*/  @P0 FADD.FTZ R23, R58, R66 ;  /* 0x000000423a170221 */ /* 0x000fe20000010000 */
[----:B------:R-:W-:Y:S01]  /*2330*/  @!P0 MOV R21, R67 ;  /* 0x0000004300158202 */ /* 0x000fe20000000f00 */
[----:B------:R-:W-:Y:S01]  /*2340*/  @P0 FADD.FTZ R21, R59, R67 ;  /* 0x000000433b150221 */ /* 0x000fe20000010000 */
[----:B------:R-:W-:Y:S02]  /*2350*/  @P0 MOV R60, R27 ;  /* 0x0000001b003c0202 */ /* 0x000fe40000000f00 */
[----:B------:R-:W-:-:S02]  /*2360*/  @P0 MOV R61, R25 ;  /* 0x00000019003d0202 */ /* 0x000fc40000000f00 */
[----:B------:R-:W-:Y:S02]  /*2370*/  @P0 MOV R62, R23 ;  /* 0x00000017003e0202 */ /* 0x000fe40000000f00 */
[----:B------:R-:W-:Y:S01]  /*2380*/  @P0 MOV R63, R21 ;  /* 0x00000015003f0202 */ /* 0x000fe20000000f00 */
[----:B------:R-:W-:Y:S06]  /*2390*/  BRA `(.L_x_10703) ;  /* 0x00000000005c7947 */ /* 0x000fec0003800000 */
.L_x_10702:
[----:B------:R-:W-:-:S04]  /*23a0*/  ISETP.NE.U32.AND P0, PT, RZ, UR16, PT ;  /* 0x00000010ff007c0c */ /* 0x000fc8000bf05070 */
[----:B------:R-:W-:-:S13]  /*23b0*/  ISETP.NE.AND.EX P0, PT, RZ, UR17, PT, P0 ;  /* 0x00000011ff007c0c */ /* 0x000fda000bf05300 */
[----:B-----5:R-:W-:Y:S01]  /*23c0*/  @!P0 FADD.FTZ R27, R52, R64 ;  /* 0x00000040341b8221 */ /* 0x020fe20000010000 */
[----:B------:R-:W-:Y:S01]  /*23d0*/  @!P0 FADD.FTZ R25, R53, R65 ;  /* 0x0000004135198221 */ /* 0x000fe20000010000 */
[----:B------:R-:W-:Y:S01]  /*23e0*/  @!P0 FADD.FTZ R23, R54, R66 ;  /* 0x0000004236178221 */ /* 0x000fe20000010000 */
[----:B------:R-:W-:Y:S02]  /*23f0*/  @!P0 FADD.FTZ R21, R55, R67 ;  /* 0x0000004337158221 */ /* 0x000fe40000010000 */
[----:B------:R-:W-:Y:S02]  /*2400*/  @!P0 MOV R60, R27 ;  /* 0x0000001b003c8202 */ /* 0x000fe40000000f00 */
[----:B------:R-:W-:Y:S02]  /*2410*/  @!P0 MOV R61, R25 ;  /* 0x00000019003d8202 */ /* 0x000fe40000000f00 */
[----:B------:R-:W-:Y:S02]  /*2420*/  @!P0 MOV R62, R23 ;  /* 0x00000017003e8202 */ /* 0x000fe40000000f00 */
[----:B------:R-:W-:Y:S01]  /*2430*/  @!P0 MOV R63, R21 ;  /* 0x00000015003f8202 */ /* 0x000fe20000000f00 */
[----:B------:R-:W-:Y:S06]  /*2440*/  @!P0 BRA `(.L_x_10703) ;  /* 0x0000000000308947 */ /* 0x000fec0003800000 */
[----:B------:R-:W-:Y:S01]  /*2450*/  FADD.FTZ R27, R52, R64 ;  /* 0x00000040341b7221 */ /* 0x000fe20000010000 */
        /* <DEDUP_REMOVED lines=10> */
[----:B------:R-:W-:-:S07]  /*2500*/  MOV R63, R21 ;  /* 0x00000015003f7202 */ /* 0x000fce0000000f00 */
.L_x_10703:
[----:B------:R-:W0:Y:S01]  /*2510*/  @UP0 LDCU.64 UR4, c[0x0][0x3a8] ;  /* 0x00007500ff0407ac */ /* 0x000e220008000a00 */
[----:B------:R-:W-:Y:S01]  /*2520*/  PLOP3.LUT P0, PT, PT, PT, UP0, 0x80, 0x8 ;  /* 0x000000000008781c */ /* 0x000fe20003f0f008 */
[----:B------:R-:W-:Y:S01]  /*2530*/  HFMA2 R65, -RZ, RZ, 0, 9.5367431640625e-07 ;  /* 0x00000010ff417431 */ /* 0x000fe200000001ff */
[----:B------:R-:W-:-:S11]  /*2540*/  PLOP3.LUT P1, PT, PT, PT, UP0, 0x80, 0x8 ;  /* 0x000000000008781c */ /* 0x000fd60003f2f008 */
[C---:B0-----:R-:W-:Y:S01]  /*2550*/  @P0 IMAD.WIDE.U32 R64, R24.reuse, R65, UR4 ;  /* 0x0000000418400e25 */ /* 0x041fe2000f8e0041 */
[----:B------:R-:W-:-:S04]  /*2560*/  IADD3 R24, PT, PT, R24, 0x80, RZ ;  /* 0x0000008018187810 */ /* 0x000fc80007ffe0ff */
[----:B------:R2:W-:Y:S03]  /*2570*/  @P1 STG.E.128 desc[UR8][R64.64], R60 ;  /* 0x0000003c40001986 */ /* 0x0005e6000c101d08 */
.L_x_10701:
[----:B------:R-:W-:Y:S05]  /*2580*/  BSYNC.RECONVERGENT B0 ;  /* 0x0000000000007941 */ /* 0x000fea0003800200 */
.L_x_10700:
        /* <DEDUP_REMOVED lines=34> */
.L_x_10706:
        /* <DEDUP_REMOVED lines=23> */
.L_x_10707:
[----:B------:R-:W0:Y:S01]  /*2920*/  @UP0 LDCU.64 UR4, c[0x0][0x3a8] ;  /* 0x00007500ff0407ac */ /* 0x000e220008000a00 */
[----:B------:R-:W-:Y:S01]  /*2930*/  PLOP3.LUT P0, PT, PT, PT, UP0, 0x80, 0x8 ;  /* 0x000000000008781c */ /* 0x000fe20003f0f008 */
[----:B------:R-:W-:Y:S01]  /*2940*/  HFMA2 R65, -RZ, RZ, 0, 9.5367431640625e-07 ;  /* 0x00000010ff417431 */ /* 0x000fe200000001ff */
[----:B------:R-:W-:-:S11]  /*2950*/  PLOP3.LUT P2, PT, PT, PT, UP0, 0x80, 0x8 ;  /* 0x000000000008781c */ /* 0x000fd60003f4f008 */
[C---:B0-----:R-:W-:Y:S01]  /*2960*/  @P0 IMAD.WIDE.U32 R64, R24.reuse, R65, UR4 ;  /* 0x0000000418400e25 */ /* 0x041fe2000f8e0041 */
[----:B------:R-:W-:-:S04]  /*2970*/  IADD3 R24, PT, PT, R24, 0x80, RZ ;  /* 0x0000008018187810 */ /* 0x000fc80007ffe0ff */
[----:B------:R3:W-:Y:S03]  /*2980*/  @P2 STG.E.128 desc[UR8][R64.64], R60 ;  /* 0x0000003c40002986 */ /* 0x0007e6000c101d08 */
.L_x_10705:
[----:B------:R-:W-:Y:S05]  /*2990*/  BSYNC.RECONVERGENT B0 ;  /* 0x0000000000007941 */ /* 0x000fea0003800200 */
.L_x_10704:
[----:B------:R-:W-:Y:S01]  /*29a0*/  ISETP.GE.U32.AND P2, PT, R8, 0x200, PT ;  /* 0x000002000800780c */ /* 0x000fe20003f46070 */
[----:B------:R-:W-:-:S12]  /*29b0*/  BSSY.RECONVERGENT B0, `(.L_x_10708) ;  /* 0x000003f000007945 */ /* 0x000fd80003800200 */
[----:B------:R-:W-:Y:S05]  /*29c0*/  @!P2 BRA `(.L_x_10709) ;  /* 0x0000000000f4a947 */ /* 0x000fea0003800000 */
[----:B------:R-:W-:Y:S01]  /*29d0*/  ISETP.NE.U32.AND P0, PT, RZ, UR14, PT ;  /* 0x0000000eff007c0c */ /* 0x000fe2000bf05070 */
[----:B-123--:R-:W1:Y:S01]  /*29e0*/  LDC.64 R64, c[0x0][0x390] ;  /* 0x0000e400ff407b82 */ /* 0x00ee620000000a00 */
        /* <DEDUP_REMOVED lines=29> */
.L_x_10710:
        /* <DEDUP_REMOVED lines=23> */
.L_x_10711:
[----:B------:R-:W0:Y:S01]  /*2d30*/  @UP0 LDCU.64 UR4, c[0x0][0x3a8] ;  /* 0x00007500ff0407ac */ /* 0x000e220008000a00 */
[----:B------:R-:W-:Y:S01]  /*2d40*/  PLOP3.LUT P0, PT, PT, PT, UP0, 0x80, 0x8 ;  /* 0x000000000008781c */ /* 0x000fe20003f0f008 */
[----:B------:R-:W-:Y:S01]  /*2d50*/  HFMA2 R65, -RZ, RZ, 0, 9.5367431640625e-07 ;  /* 0x00000010ff417431 */ /* 0x000fe200000001ff */
[----:B------:R-:W-:-:S11]  /*2d60*/  PLOP3.LUT P3, PT, PT, PT, UP0, 0x80, 0x8 ;  /* 0x000000000008781c */ /* 0x000fd60003f6f008 */
[C---:B0-----:R-:W-:Y:S01]  /*2d70*/  @P0 IMAD.WIDE.U32 R64, R24.reuse, R65, UR4 ;  /* 0x0000000418400e25 */ /* 0x041fe2000f8e0041 */
[----:B------:R-:W-:-:S04]  /*2d80*/  IADD3 R24, PT, PT, R24, 0x80, RZ ;  /* 0x0000008018187810 */ /* 0x000fc80007ffe0ff */
[----:B------:R4:W-:Y:S03]  /*2d90*/  @P3 STG.E.128 desc[UR8][R64.64], R60 ;  /* 0x0000003c40003986 */ /* 0x0009e6000c101d08 */
.L_x_10709:
[----:B------:R-:W-:Y:S05]  /*2da0*/  BSYNC.RECONVERGENT B0 ;  /* 0x0000000000007941 */ /* 0x000fea0003800200 */
.L_x_10708:
[----:B------:R-:W-:Y:S01]  /*2db0*/  ISETP.GE.U32.AND P3, PT, R8, 0x280, PT ;  /* 0x000002800800780c */ /* 0x000fe20003f66070 */
[----:B------:R-:W-:-:S12]  /*2dc0*/  BSSY.RECONVERGENT B0, `(.L_x_10712) ;  /* 0x000003f000007945 */ /* 0x000fd80003800200 */
[----:B------:R-:W-:Y:S05]  /*2dd0*/  @!P3 BRA `(.L_x_10713) ;  /* 0x0000000000f4b947 */ /* 0x000fea0003800000 */
[----:B------:R-:W-:Y:S01]  /*2de0*/  ISETP.NE.U32.AND P0, PT, RZ, UR14, PT ;  /* 0x0000000eff007c0c */ /* 0x000fe2000bf05070 */
[----:B-1234-:R-:W1:Y:S01]  /*2df0*/  LDC.64 R64, c[0x0][0x390] ;  /* 0x0000e400ff407b82 */ /* 0x01ee620000000a00 */
        /* <DEDUP_REMOVED lines=29> */
.L_x_10714:
        /* <DEDUP_REMOVED lines=23> */
.L_x_10715:
[----:B------:R-:W0:Y:S01]  /*3140*/  @UP0 LDCU.64 UR4, c[0x0][0x3a8] ;  /* 0x00007500ff0407ac */ /* 0x000e220008000a00 */
[----:B------:R-:W-:Y:S01]  /*3150*/  PLOP3.LUT P0, PT, PT, PT, UP0, 0x80, 0x8 ;  /* 0x000000000008781c */ /* 0x000fe20003f0f008 */
[----:B------:R-:W-:Y:S01]  /*3160*/  HFMA2 R65, -RZ, RZ, 0, 9.5367431640625e-07 ;  /* 0x00000010ff417431 */ /* 0x000fe200000001ff */
[----:B------:R-:W-:-:S11]  /*3170*/  PLOP3.LUT P4, PT, PT, PT, UP0, 0x80, 0x8 ;  /* 0x000000000008781c */ /* 0x000fd60003f8f008 */
[C---:B0-----:R-:W-:Y:S01]  /*3180*/  @P0 IMAD.WIDE.U32 R64, R24.reuse, R65, UR4 ;  /* 0x0000000418400e25 */ /* 0x041fe2000f8e0041 */
[----:B------:R-:W-:-:S04]  /*3190*/  IADD3 R24, PT, PT, R24, 0x80, RZ ;  /* 0x0000008018187810 */ /* 0x000fc80007ffe0ff */
[----:B------:R0:W-:Y:S03]  /*31a0*/  @P4 STG.E.128 desc[UR8][R64.64], R60 ;  /* 0x0000003c40004986 */ /* 0x0001e6000c101d08 */
.L_x_10713:
[----:B------:R-:W-:Y:S05]  /*31b0*/  BSYNC.RECONVERGENT B0 ;  /* 0x0000000000007941 */ /* 0x000fea0003800200 */
.L_x_10712:
[----:B------:R-:W-:Y:S01]  /*31c0*/  ISETP.GE.U32.AND P4, PT, R8, 0x300, PT ;  /* 0x000003000800780c */ /* 0x000fe20003f86070 */
[----:B------:R-:W-:-:S12]  /*31d0*/  BSSY.RECONVERGENT B0, `(.L_x_10716) ;  /* 0x000003e000007945 */ /* 0x000fd80003800200 */
[----:B------:R-:W-:Y:S05]  /*31e0*/  @!P4 BRA `(.L_x_10717) ;  /* 0x0000000000f0c947 */ /* 0x000fea0003800000 */
[----:B------:R-:W-:Y:S01]  /*31f0*/  ISETP.NE.U32.AND P5, PT, RZ, UR14, PT ;  /* 0x0000000eff007c0c */ /* 0x000fe2000bfa5070 */
[----:B01234-:R-:W0:Y:S01]  /*3200*/  LDC.64 R64, c[0x0][0x390] ;  /* 0x0000e400ff407b82 */ /* 0x01fe220000000a00 */
        /* <DEDUP_REMOVED lines=29> */
.L_x_10718:
        /* <DEDUP_REMOVED lines=23> */
.L_x_10719:
[----:B------:R-:W0:Y:S01]  /*3550*/  @UP0 LDCU.64 UR4, c[0x0][0x3a8] ;  /* 0x00007500ff0407ac */ /* 0x000e220008000a00 */
[----:B------:R-:W-:Y:S01]  /*3560*/  PLOP3.LUT P0, PT, PT, PT, UP0, 0x80, 0x8 ;  /* 0x000000000008781c */ /* 0x000fe20003f0f008 */
[----:B------:R-:W-:Y:S01]  /*3570*/  HFMA2 R65, -RZ, RZ, 0, 9.5367431640625e-07 ;  /* 0x00000010ff417431 */ /* 0x000fe200000001ff */
[----:B------:R-:W-:-:S11]  /*3580*/  PLOP3.LUT P5, PT, PT, PT, UP0, 0x80, 0x8 ;  /* 0x000000000008781c */ /* 0x000fd60003faf008 */
[----:B0-----:R-:W-:-:S05]  /*3590*/  @P0 IMAD.WIDE.U32 R64, R24, R65, UR4 ;  /* 0x0000000418400e25 */ /* 0x001fca000f8e0041 */
[----:B------:R0:W-:Y:S02]  /*35a0*/  @P5 STG.E.128 desc[UR8][R64.64], R60 ;  /* 0x0000003c40005986 */ /* 0x0001e4000c101d08 */
.L_x_10717:
[----:B------:R-:W-:Y:S05]  /*35b0*/  BSYNC.RECONVERGENT B0 ;  /* 0x0000000000007941 */ /* 0x000fea0003800200 */
.L_x_10716:
[----:B------:R-:W-:Y:S01]  /*35c0*/  FADD.FTZ R26, RZ, R79 ;  /* 0x0000004fff1a7221 */ /* 0x000fe20000010000 */
[C---:B------:R-:W-:Y:S01]  /*35d0*/  ISETP.GE.U32.AND P0, PT, R8.reuse, 0x80, PT ;  /* 0x000000800800780c */ /* 0x040fe20003f06070 */
[----:B------:R-:W-:Y:S01]  /*35e0*/  BSSY.RECONVERGENT B0, `(.L_x_10720) ;  /* 0x0000075000007945 */ /* 0x000fe20003800200 */
[C---:B------:R-:W-:Y:S01]  /*35f0*/  ISETP.GT.U32.AND P5, PT, R8.reuse, 0xff, PT ;  /* 0x000000ff0800780c */ /* 0x040fe20003fa4070 */
[----:B------:R-:W-:Y:S01]  /*3600*/  FADD.FTZ R26, R77, R26 ;  /* 0x0000001a4d1a7221 */ /* 0x000fe20000010000 */
[C---:B------:R-:W-:Y:S02]  /*3610*/  ISETP.GT.U32.AND P6, PT, R8.reuse, 0x17f, PT ;  /* 0x0000017f0800780c */ /* 0x040fe40003fc4070 */
[----:B01234-:R-:W-:Y:S01]  /*3620*/  P2R R64, PR, RZ, 0x2 ;  /* 0x00000002ff407803 */ /* 0x01ffe20000000000 */
[----:B------:R-:W-:Y:S01]  /*3630*/  FADD.FTZ R26, R75, R26 ;  /* 0x0000001a4b1a7221 */ /* 0x000fe20000010000 */
[----:B------:R-:W-:-:S03]  /*3640*/  ISETP.GT.U32.AND P1, PT, R8, 0x1ff, PT ;  /* 0x000001ff0800780c */ /* 0x000fc60003f24070 */
[----:B------:R-:W-:-:S05]  /*3650*/  FADD.FTZ R26, R29, R26 ;  /* 0x0000001a1d1a7221 */ /* 0x000fca0000010000 */
[----:B------:R-:W-:-:S05]  /*3660*/  FSEL R26, R26, RZ, P0 ;  /* 0x000000ff1a1a7208 */ /* 0x000fca0000000000 */
[----:B------:R-:W-:-:S04]  /*3670*/  FADD.FTZ R24, R27, R26 ;  /* 0x0000001a1b187221 */ /* 0x000fc80000010000 */
[----:B------:R-:W-:-:S04]  /*3680*/  FADD.FTZ R24, R25, R24 ;  /* 0x0000001819187221 */ /* 0x000fc80000010000 */
[----:B------:R-:W-:-:S04]  /*3690*/  FADD.FTZ R24, R23, R24 ;  /* 0x0000001817187221 */ /* 0x000fc80000010000 */
[----:B------:R-:W-:-:S04]  /*36a0*/  @P5 FADD.FTZ R26, R21, R24 ;  /* 0x00000018151a5221 */ /* 0x000fc80000010000 */
[----:B------:R-:W-:-:S04]  /*36b0*/  FADD.FTZ R24, R19, R26 ;  /* 0x0000001a13187221 */ /* 0x000fc80000010000 */
[----:B------:R-:W-:-:S04]  /*36c0*/  FADD.FTZ R24, R17, R24 ;  /* 0x0000001811187221 */ /* 0x000fc80000010000 */
[----:B------:R-:W-:-:S04]  /*36d0*/  FADD.FTZ R24, R15, R24 ;  /* 0x000000180f187221 */ /* 0x000fc80000010000 */
[----:B------:R-:W-:-:S04]  /*36e0*/  @P6 FADD.FTZ R26, R13, R24 ;  /* 0x000000180d1a6221 */ /* 0x000fc80000010000 */
[----:B------:R-:W-:-:S04]  /*36f0*/  FADD.FTZ R24, R11, R26 ;  /* 0x0000001a0b187221 */ /* 0x000fc80000010000 */
[----:B------:R-:W-:-:S04]  /*3700*/  FADD.FTZ R24, R9, R24 ;  /* 0x0000001809187221 */ /* 0x000fc80000010000 */
[----:B------:R-:W-:-:S04]  /*3710*/  FADD.FTZ R24, R7, R24 ;  /* 0x0000001807187221 */ /* 0x000fc80000010000 */
[----:B------:R-:W-:Y:S01]  /*3720*/  @P1 FADD.FTZ R26, R5, R24 ;  /* 0x00000018051a1221 */ /* 0x000fe20000010000 */
[----:B------:R-:W-:-:S03]  /*3730*/  ISETP.GT.U32.AND P1, PT, R8, 0x27f, PT ;  /* 0x0000027f0800780c */ /* 0x000fc60003f24070 */
        /* <DEDUP_REMOVED lines=9> */
[----:B------:R-:W-:-:S04]  /*37d0*/  ISETP.NE.AND P1, PT, R64, RZ, PT ;  /* 0x000000ff4000720c */ /* 0x000fc80003f25270 */
        /* <DEDUP_REMOVED lines=14> */
[----:B------:R-:W-:Y:S01]  /*38c0*/  FADD.FTZ R67, R27, -R64 ;  /* 0x800000401b437221 */ /* 0x000fe20000010000 */
[----:B------:R-:W-:-:S04]  /*38d0*/  FFMA.FTZ R24, R24, R24, RZ ;  /* 0x0000001818187223 */ /* 0x000fc800000100ff */
[----:B------:R-:W-:Y:S01]  /*38e0*/  FFMA.FTZ R65, R65, R65, R24 ;  /* 0x0000004141417223 */ /* 0x000fe20000010018 */
[----:B------:R-:W-:-:S03]  /*38f0*/  FADD.FTZ R24, R29, -R64 ;  /* 0x800000401d187221 */ /* 0x000fc60000010000 */
[----:B------:R-:W-:Y:S01]  /*3900*/  FFMA.FTZ R65, R26, R26, R65 ;  /* 0x0000001a1a417223 */ /* 0x000fe20000010041 */
[----:B------:R-:W-:-:S03]  /*3910*/  FADD.FTZ R26, R23, -R64 ;  /* 0x80000040171a7221 */ /* 0x000fc60000010000 */
[----:B------:R-:W-:-:S05]  /*3920*/  FFMA.FTZ R65, R24, R24, R65 ;  /* 0x0000001818417223 */ /* 0x000fca0000010041 */
[----:B------:R-:W-:Y:S01]  /*3930*/  FSEL R66, R65, RZ, P0 ;  /* 0x000000ff41427208 */ /* 0x000fe20000000000 */
[----:B------:R-:W-:-:S04]  /*3940*/  FADD.FTZ R65, R25, -R64 ;  /* 0x8000004019417221 */ /* 0x000fc80000010000 */
        /* <DEDUP_REMOVED lines=17> */
[----:B------:R-:W-:Y:S02]  /*3a60*/  LOP3.LUT P6, RZ, R0, 0x1f, RZ, 0xc0, !PT ;  /* 0x0000001f00ff7812 */ /* 0x000fe400078cc0ff */
[----:B------:R-:W-:Y:S01]  /*3a70*/  FFMA.FTZ R24, R67, R67, R66 ;  /* 0x0000004343187223 */ /* 0x000fe20000010042 */
[----:B------:R-:W-:-:S03]  /*3a80*/  FADD.FTZ R67, R3, -R64 ;  /* 0x8000004003437221 */ /* 0x000fc60000010000 */
[----:B------:R-:W-:Y:S01]  /*3a90*/  FFMA.FTZ R65, R65, R65, R24 ;  /* 0x0000004141417223 */ /* 0x000fe20000010018 */
[----:B------:R-:W-:-:S03]  /*3aa0*/  FADD.FTZ R24, R5, -R64 ;  /* 0x8000004005187221 */ /* 0x000fc60000010000 */
[----:B------:R-:W-:Y:S01]  /*3ab0*/  FFMA.FTZ R65, R26, R26, R65 ;  /* 0x0000001a1a417223 */ /* 0x000fe20000010041 */
[----:B------:R-:W-:-:S03]  /*3ac0*/  FADD.FTZ R26, R83, -R64 ;  /* 0x80000040531a7221 */ /* 0x000fc60000010000 */
[----:B------:R-:W-:Y:S01]  /*3ad0*/  @P5 FFMA.FTZ R66, R24, R24, R65 ;  /* 0x0000001818425223 */ /* 0x000fe20000010041 */
[----:B------:R-:W-:Y:S01]  /*3ae0*/  ISETP.GT.U32.AND P5, PT, R8, 0x27f, PT ;  /* 0x0000027f0800780c */ /* 0x000fe20003fa4070 */
[----:B------:R-:W-:Y:S02]  /*3af0*/  FADD.FTZ R65, R81, -R64 ;  /* 0x8000004051417221 */ /* 0x000fe40000010000 */
        /* <DEDUP_REMOVED lines=9> */
[----:B------:R-:W-:-:S04]  /*3b90*/  FFMA.FTZ R24, R67, R67, R66 ;  /* 0x0000004343187223 */ /* 0x000fc80000010042 */
[----:B------:R-:W-:Y:S01]  /*3ba0*/  FFMA.FTZ R65, R65, R65, R24 ;  /* 0x0000004141417223 */ /* 0x000fe20000010018 */
[----:B------:R-:W-:-:S03]  /*3bb0*/  FADD.FTZ R24, R93, -R64 ;  /* 0x800000405d187221 */ /* 0x000fc60000010000 */
[----:B------:R-:W-:Y:S01]  /*3bc0*/  FFMA.FTZ R65, R26, R26, R65 ;  /* 0x0000001a1a417223 */ /* 0x000fe20000010041 */
[----:B------:R-:W-:-:S03]  /*3bd0*/  LOP3.LUT R26, R0, 0x1f, RZ, 0xc0, !PT ;  /* 0x0000001f001a7812 */ /* 0x000fc600078ec0ff */
[----:B------:R-:W-:Y:S01]  /*3be0*/  @P5 FFMA.FTZ R66, R24, R24, R65 ;  /* 0x0000001818425223 */ /* 0x000fe20000010041 */
[----:B------:R-:W-:Y:S02]  /*3bf0*/  MOV R24, RZ ;  /* 0x000000ff00187202 */ /* 0x000fe40000000f00 */
[----:B------:R-:W-:Y:S02]  /*3c00*/  ISETP.GT.U32.AND P5, PT, R26, 0x3, PT ;  /* 0x000000031a00780c */ /* 0x000fe40003fa4070 */
        /* <DEDUP_REMOVED lines=18> */
.L_x_10721:
[----:B------:R-:W-:Y:S05]  /*3d30*/  BSYNC.RECONVERGENT B0 ;  /* 0x0000000000007941 */ /* 0x000fea0003800200 */
.L_x_10720:
[----:B------:R-:W-:Y:S01]  /*3d40*/  BAR.SYNC.DEFER_BLOCKING 0x0 ;  /* 0x0000000000007b1d */ /* 0x000fe20000010000 */
[----:B0-----:R-:W-:-:S05]  /*3d50*/  CS2R R64, SRZ ;  /* 0x0000000000407805 */ /* 0x001fca000001ff00 */
[----:B------:R-:W-:Y:S04]  /*3d60*/  BSSY.RECONVERGENT B0, `(.L_x_10722) ;  /* 0x000000a000007945 */ /* 0x000fe80003800200 */
[----:B------:R-:W-:Y:S05]  /*3d70*/  @P5 BRA `(.L_x_10723) ;  /* 0x0000000000205947 */ /* 0x000fea0003800000 */
[----:B------:R-:W0:Y:S01]  /*3d80*/  S2UR UR5, SR_CgaCtaId ;  /* 0x00000000000579c3 */ /* 0x000e220000008800 */
[----:B------:R-:W-:Y:S01]  /*3d90*/  UMOV UR4, 0x400 ;  /* 0x0000040000047882 */ /* 0x000fe20000000000 */
[----:B------:R-:W-:Y:S02]  /*3da0*/  SHF.L.U32 R64, R0, 0x3, RZ ;  /* 0x0000000300407819 */ /* 0x000fe400000006ff */
[----:B------:R-:W-:Y:S02]  /*3db0*/  MOV R24, R4 ;  /* 0x0000000400187202 */ /* 0x000fe40000000f00 */
[----:B------:R-:W-:Y:S01]  /*3dc0*/  LOP3.LUT R64, R64, 0xf8, RZ, 0xc0, !PT ;  /* 0x000000f840407812 */ /* 0x000fe200078ec0ff */
[----:B0-----:R-:W-:-:S04]  /*3dd0*/  ULEA UR4, UR5, UR4, 0x18 ;  /* 0x0000000405047291 */ /* 0x001fc8000f8ec0ff */
[----:B------:R-:W-:-:S09]  /*3de0*/  @UP2 UIADD3 UR4, UPT, UPT, UR4, 0x20, URZ ;  /* 0x0000002004042890 */ /* 0x000fd2000fffe0ff */
[----:B------:R-:W0:Y:S03]  /*3df0*/  LDS.64 R64, [R64+UR4] ;  /* 0x0000000440407984 */ /* 0x000e260008000a00 */
.L_x_10723:
[----:B------:R-:W-:Y:S05]  /*3e00*/  BSYNC.RECONVERGENT B0 ;  /* 0x0000000000007941 */ /* 0x000fea0003800200 */
.L_x_10722:
[----:B------:R-:W1:Y:S01]  /*3e10*/  SHFL.DOWN PT, R67, R24, 0x2, 0x1f ;  /* 0x08401f0018437f89 */ /* 0x000e6200000e0000 */
[-C--:B------:R-:W-:Y:S01]  /*3e20*/  I2FP.F32.S32 R69, R24.reuse ;  /* 0x0000001800457245 */ /* 0x080fe20000201400 */
[----:B------:R-:W-:Y:S01]  /*3e30*/  BSSY.RECONVERGENT B0, `(.L_x_10724) ;  /* 0x000005b000007945 */ /* 0x000fe20003800200 */
[----:B------:R-:W-:Y:S01]  /*3e40*/  ISETP.NE.AND P5, PT, RZ, UR7, PT ;  /* 0x00000007ff007c0c */ /* 0x000fe2000bfa5270 */
[----:B0-----:R-:W0:Y:S01]  /*3e50*/  SHFL.DOWN PT, R101, R64, 0x2, 0x1f ;  /* 0x08401f0040657f89 */ /* 0x001e2200000e0000 */
[----:B-1----:R-:W-:Y:S02]  /*3e60*/  IADD3 R71, PT, PT, R67, R24, RZ ;  /* 0x0000001843477210 */ /* 0x002fe40007ffe0ff */
[----:B------:R-:W-:Y:S02]  /*3e70*/  I2FP.F32.S32 R66, R67 ;  /* 0x0000004300427245 */ /* 0x000fe40000201400 */
[----:B------:R-:W-:Y:S01]  /*3e80*/  I2FP.F32.S32 R70, R71 ;  /* 0x0000004700467245 */ /* 0x000fe20000201400 */
[----:B------:R-:W1:Y:S02]  /*3e90*/  SHFL.DOWN PT, R26, R71, 0x1, 0x1f ;  /* 0x08201f00471a7f89 */ /* 0x000e6400000e0000 */
[----:B0-----:R-:W-:Y:S01]  /*3ea0*/  FMUL.FTZ R102, R101, R66 ;  /* 0x0000004265667220 */ /* 0x001fe20000410000 */
[----:B------:R-:W0:Y:S03]  /*3eb0*/  MUFU.RCP R68, R70 ;  /* 0x0000004600447308 */ /* 0x000e260000001000 */
[----:B------:R-:W-:Y:S01]  /*3ec0*/  FFMA.FTZ R67, R69, R64, R102 ;  /* 0x0000004045437223 */ /* 0x000fe20000010066 */
[----:B------:R-:W-:Y:S01]  /*3ed0*/  FADD.FTZ R64, -R101, R64 ;  /* 0x0000004065407221 */ /* 0x000fe20000010100 */
[----:B------:R-:W2:Y:S03]  /*3ee0*/  SHFL.DOWN PT, R102, R65, 0x2, 0x1f ;  /* 0x08401f0041667f89 */ /* 0x000ea600000e0000 */
[----:B------:R-:W-:-:S04]  /*3ef0*/  FMUL.FTZ R64, R64, R64 ;  /* 0x0000004040407220 */ /* 0x000fc80000410000 */
[----:B------:R-:W-:-:S04]  /*3f00*/  FMUL.FTZ R69, R64, R69 ;  /* 0x0000004540457220 */ /* 0x000fc80000410000 */
[----:B------:R-:W-:Y:S01]  /*3f10*/  FMUL.FTZ R69, R69, R66 ;  /* 0x0000004245457220 */ /* 0x000fe20000410000 */
[----:B0-----:R-:W-:Y:S01]  /*3f20*/  FMUL.FTZ R67, R68, R67 ;  /* 0x0000004344437220 */ /* 0x001fe20000410000 */
[----:B-1----:R-:W-:-:S04]  /*3f30*/  IADD3 R101, PT, PT, R71, R26, RZ ;  /* 0x0000001a47657210 */ /* 0x002fc80007ffe0ff */
[----:B------:R-:W0:Y:S01]  /*3f40*/  SHFL.DOWN PT, R24, R67, 0x1, 0x1f ;  /* 0x08201f0043187f89 */ /* 0x000e2200000e0000 */
[----:B------:R-:W-:Y:S01]  /*3f50*/  I2FP.F32.S32 R101, R101 ;  /* 0x0000006500657245 */ /* 0x000fe20000201400 */
[----:B--2---:R-:W-:Y:S01]  /*3f60*/  FADD.FTZ R71, R102, R65 ;  /* 0x0000004166477221 */ /* 0x004fe20000010000 */
[----:B------:R-:W-:-:S04]  /*3f70*/  I2FP.F32.S32 R65, R26 ;  /* 0x0000001a00417245 */ /* 0x000fc80000201400 */
[----:B------:R-:W1:Y:S01]  /*3f80*/  MUFU.RCP R101, R101 ;  /* 0x0000006500657308 */ /* 0x000e620000001000 */
[----:B------:R-:W-:-:S05]  /*3f90*/  FFMA.FTZ R69, R68, R69, R71 ;  /* 0x0000004544457223 */ /* 0x000fca0000010047 */
[----:B------:R-:W2:Y:S01]  /*3fa0*/  SHFL.DOWN PT, R26, R69, 0x1, 0x1f ;  /* 0x08201f00451a7f89 */ /* 0x000ea200000e0000 */
[----:B0-----:R-:W-:-:S04]  /*3fb0*/  FMUL.FTZ R71, R24, R65 ;  /* 0x0000004118477220 */ /* 0x001fc80000410000 */
[----:B------:R-:W-:Y:S01]  /*3fc0*/  FFMA.FTZ R64, R70, R67, R71 ;  /* 0x0000004346407223 */ /* 0x000fe20000010047 */
[----:B------:R-:W-:-:S03]  /*3fd0*/  FADD.FTZ R67, R67, -R24 ;  /* 0x8000001843437221 */ /* 0x000fc60000010000 */
[----:B-1----:R-:W-:Y:S01]  /*3fe0*/  FMUL.FTZ R64, R101, R64 ;  /* 0x0000004065407220 */ /* 0x002fe20000410000 */
[----:B------:R-:W-:-:S04]  /*3ff0*/  FMUL.FTZ R67, R67, R67 ;  /* 0x0000004343437220 */ /* 0x000fc80000410000 */
[----:B------:R-:W-:Y:S01]  /*4000*/  FMUL.FTZ R70, R70, R67 ;  /* 0x0000004346467220 */ /* 0x000fe20000410000 */
[----:B------:R-:W0:Y:S01]  /*4010*/  SHFL.IDX PT, R64, R64, RZ, 0x1f ;  /* 0x00001fff40407589 */ /* 0x000e2200000e0000 */
[----:B--2---:R-:W-:Y:S02]  /*4020*/  FADD.FTZ R26, R69, R26 ;  /* 0x0000001a451a7221 */ /* 0x004fe40000010000 */
[----:B------:R-:W-:Y:S02]  /*4030*/  FMUL.FTZ R70, R70, R65 ;  /* 0x0000004146467220 */ /* 0x000fe40000410000 */
[----:B------:R-:W1:Y:S02]  /*4040*/  LDC R65, c[0x0][0x448] ;  /* 0x00011200ff417b82 */ /* 0x000e640000000800 */
[----:B------:R-:W-:-:S05]  /*4050*/  FFMA.FTZ R101, R101, R70, R26 ;  /* 0x0000004665657223 */ /* 0x000fca000001001a */
[----:B------:R-:W1:Y:S01]  /*4060*/  SHFL.IDX PT, R26, R101, RZ, 0x1f ;  /* 0x00001fff651a7589 */ /* 0x000e6200000e0000 */
[C---:B0-----:R-:W-:Y:S01]  /*4070*/  FMUL.FTZ R66, R64.reuse, R64 ;  /* 0x0000004040427220 */ /* 0x041fe20000410000 */
[----:B------:R-:W-:-:S04]  /*4080*/  FSEL R24, R64, RZ, !P5 ;  /* 0x000000ff40187208 */ /* 0x000fc80006800000 */
[----:B------:R-:W-:Y:S02]  /*4090*/  FSEL R66, R66, RZ, P5 ;  /* 0x000000ff42427208 */ /* 0x000fe40002800000 */
[----:B------:R-:W-:Y:S01]  /*40a0*/  ISETP.NE.AND P5, PT, R0, RZ, PT ;  /* 0x000000ff0000720c */ /* 0x000fe20003fa5270 */
[----:B-1----:R-:W-:-:S04]  /*40b0*/  FFMA.FTZ R65, R26, UR10, R65 ;  /* 0x0000000a1a417c23 */ /* 0x002fc80008010041 */
[----:B------:R-:W-:Y:S01]  /*40c0*/  FADD.FTZ R26, R65, R66 ;  /* 0x00000042411a7221 */ /* 0x000fe20000010000 */
[----:B------:R-:W-:Y:S02]  /*40d0*/  MOV R66, UR6 ;  /* 0x0000000600427c02 */ /* 0x000fe40008000f00 */
[----:B------:R-:W-:-:S05]  /*40e0*/  MOV R65, UR6 ;  /* 0x0000000600417c02 */ /* 0x000fca0008000f00 */
[----:B------:R-:W0:Y:S01]  /*40f0*/  @!P5 LDC.64 R70, c[0x0][0x3c0] ;  /* 0x0000f000ff46db82 */ /* 0x000e220000000a00 */
[----:B------:R-:W1:Y:S07]  /*4100*/  MUFU.RSQ R26, R26 ;  /* 0x0000001a001a7308 */ /* 0x000e6e0000001400 */
[----:B------:R-:W2:Y:S01]  /*4110*/  @!P5 LDC.64 R68, c[0x0][0x3c8] ;  /* 0x0000f200ff44db82 */ /* 0x000ea20000000a00 */
[----:B0-----:R-:W-:-:S05]  /*4120*/  @!P5 IMAD.WIDE R66, R66, 0x4, R70 ;  /* 0x000000044242d825 */ /* 0x001fca00078e0246 */
[----:B------:R0:W-:Y:S01]  /*4130*/  @!P5 STG.E desc[UR8][R66.64], R64 ;  /* 0x000000404200d986 */ /* 0x0001e2000c101908 */
[----:B--2---:R-:W-:-:S05]  /*4140*/  @!P5 IMAD.WIDE R68, R65, 0x4, R68 ;  /* 0x000000044144d825 */ /* 0x004fca00078e0244 */
[----:B-1----:R0:W-:Y:S01]  /*4150*/  @!P5 STG.E desc[UR8][R68.64], R26 ;  /* 0x0000001a4400d986 */ /* 0x0021e2000c101908 */
[----:B------:R-:W-:Y:S05]  /*4160*/  @!P0 BRA `(.L_x_10725) ;  /* 0x00000000009c8947 */ /* 0x000fea0003800000 */
[----:B------:R-:W1:Y:S01]  /*4170*/  LDC.64 R116, c[0x0][0x428] ;  /* 0x00010a00ff747b82 */ /* 0x000e620000000a00 */
[--C-:B------:R-:W-:Y:S01]  /*4180*/  FADD.FTZ R65, R79, -R24.reuse ;  /* 0x800000184f417221 */ /* 0x100fe20000010000 */
[----:B0-----:R-:W-:Y:S02]  /*4190*/  HADD2.F32 R64, -RZ, R12.H0_H0 ;  /* 0x2000000cff407230 */ /* 0x001fe40000004100 */
[----:B------:R-:W-:Y:S01]  /*41a0*/  FADD.FTZ R69, R77, -R24 ;  /* 0x800000184d457221 */ /* 0x000fe20000010000 */
[----:B------:R-:W-:Y:S02]  /*41b0*/  HADD2.F32 R67, -RZ, R30.H0_H0 ;  /* 0x2000001eff437230 */ /* 0x000fe40000004100 */
[C---:B------:R-:W-:Y:S01]  /*41c0*/  FMUL.FTZ R68, R26.reuse, R65 ;  /* 0x000000411a447220 */ /* 0x040fe20000410000 */
[----:B------:R-:W-:Y:S02]  /*41d0*/  HADD2.F32 R65, -RZ, R14.H0_H0 ;  /* 0x2000000eff417230 */ /* 0x000fe40000004100 */
[----:B------:R-:W-:Y:S01]  /*41e0*/  FMUL.FTZ R69, R26, R69 ;  /* 0x000000451a457220 */ /* 0x000fe20000410000 */
[----:B------:R-:W0:Y:S01]  /*41f0*/  LDC.64 R118, c[0x0][0x430] ;  /* 0x00010c00ff767b82 */ /* 0x000e220000000a00 */
[----:B------:R-:W-:-:S02]  /*4200*/  HADD2.F32 R66, -RZ, R103.H0_H0 ;  /* 0x20000067ff427230 */ /* 0x000fc40000004100 */
[----:B------:R-:W-:Y:S01]  /*4210*/  FFMA.FTZ R64, R68, R64, R67 ;  /* 0x0000004044407223 */ /* 0x000fe20000010043 */
[--C-:B------:R-:W-:Y:S01]  /*4220*/  FADD.FTZ R67, R75, -R24.reuse ;  /* 0x800000184b437221 */ /* 0x100fe20000010000 */
[----:B------:R-:W-:Y:S01]  /*4230*/  FADD.FTZ R71, R29, -R24 ;  /* 0x800000181d477221 */ /* 0x000fe20000010000 */
[----:B------:R-:W-:Y:S02]  /*4240*/  HADD2.F32 R101, -RZ, R31.H0_H0 ;  /* 0x2000001fff657230 */ /* 0x000fe40000004100 */
[----:B------:R-:W-:Y:S01]  /*4250*/  FFMA.FTZ R65, R69, R65, R66 ;  /* 0x0000004145417223 */ /* 0x000fe20000010042 */
[C---:B------:R-:W-:Y:S01]  /*4260*/  FMUL.FTZ R70, R26.reuse, R67 ;  /* 0x000000431a467220 */ /* 0x040fe20000410000 */
[----:B------:R-:W-:Y:S02]  /*4270*/  HADD2.F32 R66, -RZ, R12.H1_H1 ;  /* 0x3000000cff427230 */ /* 0x000fe40000004100 */
[----:B------:R-:W-:Y:S01]  /*4280*/  FMUL.FTZ R71, R26, R71 ;  /* 0x000000471a477220 */ /* 0x000fe20000410000 */
[----:B------:R-:W-:-:S02]  /*4290*/  HADD2.F32 R67, -RZ, R14.H1_H1 ;  /* 0x3000000eff437230 */ /* 0x000fc40000004100 */
[----:B------:R-:W-:Y:S02]  /*42a0*/  HADD2.F32 R102, -RZ, R105.H0_H0 ;  /* 0x20000069ff667230 */ /* 0x000fe40000004100 */
[----:B------:R-:W-:Y:S01]  /*42b0*/  FFMA.FTZ R66, R70, R66, R101 ;  /* 0x0000004246427223 */ /* 0x000fe20000010065 */
[----:B------:R-:W-:Y:S02]  /*42c0*/  HADD2.F32 R104, -RZ, R16.H0_H0 ;  /* 0x20000010ff687230 */ /* 0x000fe40000004100 */
[----:B-1----:R-:W-:-:S04]  /*42d0*/  IMAD.WIDE.U32 R120, R2, 0x10, R116 ;  /* 0x0000001002787825 */ /* 0x002fc800078e0074 */
[----:B------:R-:W-:Y:S01]  /*42e0*/  FFMA.FTZ R67, R71, R67, R102 ;  /* 0x0000004347437223 */ /* 0x000fe20000010066 */
[----:B------:R-:W-:Y:S02]  /*42f0*/  HADD2.F32 R117, -RZ, R48.H0_H0 ;  /* 0x20000030ff757230 */ /* 0x000fe40000004100 */
[----:B------:R-:W-:Y:S02]  /*4300*/  HADD2.F32 R101, -RZ, R18.H0_H0 ;  /* 0x20000012ff657230 */ /* 0x000fe40000004100 */
[----:B------:R1:W-:Y:S01]  /*4310*/  STG.E.128 desc[UR8][R120.64], R64 ;  /* 0x0000004078007986 */ /* 0x0003e2000c101d08 */
[----:B------:R-:W-:Y:S02]  /*4320*/  HADD2.F32 R102, -RZ, R103.H1_H1 ;  /* 0x30000067ff667230 */ /* 0x000fe40000004100 */
[----:B------:R-:W-:Y:S01]  /*4330*/  FFMA.FTZ R68, R68, R104, R117 ;  /* 0x0000006844447223 */ /* 0x000fe20000010075 */
[----:B------:R-:W-:Y:S02]  /*4340*/  HADD2.F32 R117, -RZ, R49.H0_H0 ;  /* 0x20000031ff757230 */ /* 0x000fe40000004100 */
[----:B0-----:R-:W-:-:S04]  /*4350*/  IMAD.WIDE.U32 R118, R2, 0x10, R118 ;  /* 0x0000001002767825 */ /* 0x001fc800078e0076 */
[----:B------:R-:W-:Y:S01]  /*4360*/  FFMA.FTZ R69, R69, R101, R102 ;  /* 0x0000006545457223 */ /* 0x000fe20000010066 */
[----:B------:R-:W-:Y:S01]  /*4370*/  IADD3 R2, PT, PT, R2, 0x80, RZ ;  /* 0x0000008002027810 */ /* 0x000fe20007ffe0ff */
[----:B------:R-:W-:Y:S02]  /*4380*/  HADD2.F32 R102, -RZ, R16.H1_H1 ;  /* 0x30000010ff667230 */ /* 0x000fe40000004100 */
[----:B------:R-:W-:-:S03]  /*4390*/  HADD2.F32 R101, -RZ, R18.H1_H1 ;  /* 0x30000012ff657230 */ /* 0x000fc60000004100 */
[----:B------:R-:W-:Y:S01]  /*43a0*/  FFMA.FTZ R70, R70, R102, R117 ;  /* 0x0000006646467223 */ /* 0x000fe20000010075 */
[----:B-1----:R-:W-:-:S05]  /*43b0*/  HADD2.F32 R64, -RZ, R105.H1_H1 ;  /* 0x30000069ff407230 */ /* 0x002fca0000004100 */
[----:B------:R-:W-:-:S05]  /*43c0*/  FFMA.FTZ R71, R71, R101, R64 ;  /* 0x0000006547477223 */ /* 0x000fca0000010040 */
[----:B------:R1:W-:Y:S02]  /*43d0*/  STG.E.128 desc[UR8][R118.64], R68 ;  /* 0x0000004476007986 */ /* 0x0003e4000c101d08 */
.L_x_10725:
[----:B------:R-:W-:Y:S05]  /*43e0*/  BSYNC.RECONVERGENT B0 ;  /* 0x0000000000007941 */ /* 0x000fea0003800200 */
.L_x_10724:
[----:B------:R-:W-:Y:S01]  /*43f0*/  ISETP.GE.U32.AND P5, PT, R8, 0x100, PT ;  /* 0x000001000800780c */ /* 0x000fe20003fa6070 */
[----:B------:R-:W-:-:S12]  /*4400*/  BSSY.RECONVERGENT B0, `(.L_x_10726) ;  /* 0x0000029000007945 */ /* 0x000fd80003800200 */
[----:B------:R-:W-:Y:S05]  /*4410*/  @!P5 BRA `(.L_x_10727) ;  /* 0x00000000009cd947 */ /* 0x000fea0003800000 */
[----:B------:R-:W2:Y:S01]  /*4420*/  LDC.64 R116, c[0x0][0x428] ;  /* 0x00010a00ff747b82 */ /* 0x000ea20000000a00 */
[--C-:B------:R-:W-:Y:S01]  /*4430*/  FADD.FTZ R65, R27, -R24.reuse ;  /* 0x800000181b417221 */ /* 0x100fe20000010000 */
[----:B0-----:R-:W-:Y:S02]  /*4440*/  HADD2.F32 R64, -RZ, R20.H0_H0 ;  /* 0x20000014ff407230 */ /* 0x001fe40000004100 */
[----:B-1----:R-:W-:Y:S01]  /*4450*/  FADD.FTZ R69, R25, -R24 ;  /* 0x8000001819457221 */ /* 0x002fe20000010000 */
        /* <DEDUP_REMOVED lines=18> */
[----:B--2---:R-:W-:-:S04]  /*4580*/  IMAD.WIDE.U32 R120, R2, 0x10, R116 ;  /* 0x0000001002787825 */ /* 0x004fc800078e0074 */
        /* <DEDUP_REMOVED lines=16> */
.L_x_10727:
[----:B------:R-:W-:Y:S05]  /*4690*/  BSYNC.RECONVERGENT B0 ;  /* 0x0000000000007941 */ /* 0x000fea0003800200 */
.L_x_10726:
[----:B------:R-:W-:Y:S04]  /*46a0*/  BSSY.RECONVERGENT B0, `(.L_x_10728) ;  /* 0x0000029000007945 */ /* 0x000fe80003800200 */
[----:B------:R-:W-:Y:S05]  /*46b0*/  @!P1 BRA `(.L_x_10729) ;  /* 0x00000000009c9947 */ /* 0x000fea0003800000 */
[----:B------:R-:W3:Y:S01]  /*46c0*/  LDC.64 R116, c[0x0][0x428] ;  /* 0x00010a00ff747b82 */ /* 0x000ee20000000a00 */
[--C-:B------:R-:W-:Y:S01]  /*46d0*/  FADD.FTZ R65, R19, -R24.reuse ;  /* 0x8000001813417221 */ /* 0x100fe20000010000 */
[----:B0-----:R-:W-:Y:S02]  /*46e0*/  HADD2.F32 R64, -RZ, R76.H0_H0 ;  /* 0x2000004cff407230 */ /* 0x001fe40000004100 */
[--C-:B------:R-:W-:Y:S01]  /*46f0*/  FADD.FTZ R101, R15, -R24.reuse ;  /* 0x800000180f657221 */ /* 0x100fe20000010000 */
[----:B------:R-:W-:Y:S02]  /*4700*/  HADD2.F32 R67, -RZ, R34.H0_H0 ;  /* 0x20000022ff437230 */ /* 0x000fe40000004100 */
[----:B-12---:R-:W-:Y:S01]  /*4710*/  FMUL.FTZ R68, R26, R65 ;  /* 0x000000411a447220 */ /* 0x006fe20000410000 */
[--C-:B------:R-:W-:Y:S01]  /*4720*/  FADD.FTZ R69, R17, -R24.reuse ;  /* 0x8000001811457221 */ /* 0x100fe20000010000 */
[----:B------:R-:W-:Y:S01]  /*4730*/  FADD.FTZ R71, R13, -R24 ;  /* 0x800000180d477221 */ /* 0x000fe20000010000 */
[----:B------:R-:W0:Y:S01]  /*4740*/  LDC.64 R118, c[0x0][0x430] ;  /* 0x00010c00ff767b82 */ /* 0x000e220000000a00 */
[----:B------:R-:W-:-:S02]  /*4750*/  HADD2.F32 R65, -RZ, R78.H0_H0 ;  /* 0x2000004eff417230 */ /* 0x000fc40000004100 */
[----:B------:R-:W-:Y:S01]  /*4760*/  FFMA.FTZ R64, R68, R64, R67 ;  /* 0x0000004044407223 */ /* 0x000fe20000010043 */
[----:B------:R-:W-:Y:S02]  /*4770*/  HADD2.F32 R66, -RZ, R108.H0_H0 ;  /* 0x2000006cff427230 */ /* 0x000fe40000004100 */
[C---:B------:R-:W-:Y:S01]  /*4780*/  FMUL.FTZ R70, R26.reuse, R101 ;  /* 0x000000651a467220 */ /* 0x040fe20000410000 */
[C---:B------:R-:W-:Y:S01]  /*4790*/  FMUL.FTZ R69, R26.reuse, R69 ;  /* 0x000000451a457220 */ /* 0x040fe20000410000 */
[----:B------:R-:W-:Y:S02]  /*47a0*/  HADD2.F32 R67, -RZ, R76.H1_H1 ;  /* 0x3000004cff437230 */ /* 0x000fe40000004100 */
[----:B------:R-:W-:Y:S01]  /*47b0*/  FMUL.FTZ R71, R26, R71 ;  /* 0x000000471a477220 */ /* 0x000fe20000410000 */
[----:B------:R-:W-:Y:S02]  /*47c0*/  HADD2.F32 R101, -RZ, R35.H0_H0 ;  /* 0x20000023ff657230 */ /* 0x000fe40000004100 */
[----:B------:R-:W-:Y:S01]  /*47d0*/  FFMA.FTZ R65, R69, R65, R66 ;  /* 0x0000004145417223 */ /* 0x000fe20000010042 */
[----:B------:R-:W-:-:S02]  /*47e0*/  HADD2.F32 R102, -RZ, R78.H1_H1 ;  /* 0x3000004eff667230 */ /* 0x000fc40000004100 */
[----:B------:R-:W-:Y:S02]  /*47f0*/  HADD2.F32 R104, -RZ, R109.H0_H0 ;  /* 0x2000006dff687230 */ /* 0x000fe40000004100 */
[----:B------:R-:W-:Y:S01]  /*4800*/  FFMA.FTZ R66, R70, R67, R101 ;  /* 0x0000004346427223 */ /* 0x000fe20000010065 */
[----:B------:R-:W-:Y:S02]  /*4810*/  HADD2.F32 R101, -RZ, R82.H0_H0 ;  /* 0x20000052ff657230 */ /* 0x000fe40000004100 */
[----:B---3--:R-:W-:-:S04]  /*4820*/  IMAD.WIDE.U32 R120, R2, 0x10, R116 ;  /* 0x0000001002787825 */ /* 0x008fc800078e0074 */
[----:B------:R-:W-:Y:S01]  /*4830*/  FFMA.FTZ R67, R71, R102, R104 ;  /* 0x0000006647437223 */ /* 0x000fe20000010068 */
[----:B------:R-:W-:Y:S02]  /*4840*/  HADD2.F32 R104, -RZ, R80.H0_H0 ;  /* 0x20000050ff687230 */ /* 0x000fe40000004100 */
[----:B------:R-:W-:Y:S02]  /*4850*/  HADD2.F32 R117, -RZ, R44.H0_H0 ;  /* 0x2000002cff757230 */ /* 0x000fe40000004100 */
[----:B------:R1:W-:Y:S01]  /*4860*/  STG.E.128 desc[UR8][R120.64], R64 ;  /* 0x0000004078007986 */ /* 0x0003e2000c101d08 */
[----:B------:R-:W-:Y:S02]  /*4870*/  HADD2.F32 R102, -RZ, R108.H1_H1 ;  /* 0x3000006cff667230 */ /* 0x000fe40000004100 */
[----:B0-----:R-:W-:-:S04]  /*4880*/  IMAD.WIDE.U32 R118, R2, 0x10, R118 ;  /* 0x0000001002767825 */ /* 0x001fc800078e0076 */
[----:B------:R-:W-:Y:S01]  /*4890*/  FFMA.FTZ R68, R68, R104, R117 ;  /* 0x0000006844447223 */ /* 0x000fe20000010075 */
[----:B------:R-:W-:Y:S01]  /*48a0*/  IADD3 R2, PT, PT, R2, 0x80, RZ ;  /* 0x0000008002027810 */ /* 0x000fe20007ffe0ff */
[----:B------:R-:W-:Y:S01]  /*48b0*/  FFMA.FTZ R69, R69, R101, R102 ;  /* 0x0000006545457223 */ /* 0x000fe20000010066 */
[----:B------:R-:W-:Y:S02]  /*48c0*/  HADD2.F32 R102, -RZ, R80.H1_H1 ;  /* 0x30000050ff667230 */ /* 0x000fe40000004100 */
[----:B------:R-:W-:Y:S02]  /*48d0*/  HADD2.F32 R117, -RZ, R45.H0_H0 ;  /* 0x2000002dff757230 */ /* 0x000fe40000004100 */
[----:B------:R-:W-:-:S03]  /*48e0*/  HADD2.F32 R101, -RZ, R82.H1_H1 ;  /* 0x30000052ff657230 */ /* 0x000fc60000004100 */
[----:B------:R-:W-:Y:S01]  /*48f0*/  FFMA.FTZ R70, R70, R102, R117 ;  /* 0x0000006646467223 */ /* 0x000fe20000010075 */
[----:B-1----:R-:W-:-:S05]  /*4900*/  HADD2.F32 R64, -RZ, R109.H1_H1 ;  /* 0x3000006dff407230 */ /* 0x002fca0000004100 */
[----:B------:R-:W-:-:S05]  /*4910*/  FFMA.FTZ R71, R71, R101, R64 ;  /* 0x0000006547477223 */ /* 0x000fca0000010040 */
[----:B------:R3:W-:Y:S02]  /*4920*/  STG.E.128 desc[UR8][R118.64], R68 ;  /* 0x0000004476007986 */ /* 0x0007e4000c101d08 */
.L_x_10729:
[----:B------:R-:W-:Y:S05]  /*4930*/  BSYNC.RECONVERGENT B0 ;  /* 0x0000000000007941 */ /* 0x000fea0003800200 */
.L_x_10728:
[----:B------:R-:W-:Y:S04]  /*4940*/  BSSY.RECONVERGENT B0, `(.L_x_10730) ;  /* 0x0000029000007945 */ /* 0x000fe80003800200 */
[----:B------:R-:W-:Y:S05]  /*4950*/  @!P2 BRA `(.L_x_10731) ;  /* 0x00000000009ca947 */ /* 0x000fea0003800000 */
[----:B------:R-:W4:Y:S01]  /*4960*/  LDC.64 R116, c[0x0][0x428] ;  /* 0x00010a00ff747b82 */ /* 0x000f220000000a00 */
[--C-:B------:R-:W-:Y:S01]  /*4970*/  FADD.FTZ R65, R11, -R24.reuse ;  /* 0x800000180b417221 */ /* 0x100fe20000010000 */
[----:B0-----:R-:W-:Y:S02]  /*4980*/  HADD2.F32 R64, -RZ, R84.H0_H0 ;  /* 0x20000054ff407230 */ /* 0x001fe40000004100 */
[--C-:B------:R-:W-:Y:S01]  /*4990*/  FADD.FTZ R101, R7, -R24.reuse ;  /* 0x8000001807657221 */ /* 0x100fe20000010000 */
[----:B------:R-:W-:Y:S02]  /*49a0*/  HADD2.F32 R67, -RZ, R36.H0_H0 ;  /* 0x20000024ff437230 */ /* 0x000fe40000004100 */
[----:B-123--:R-:W-:Y:S01]  /*49b0*/  FMUL.FTZ R68, R26, R65 ;  /* 0x000000411a447220 */ /* 0x00efe20000410000 */
        /* <DEDUP_REMOVED lines=16> */
[----:B----4-:R-:W-:-:S04]  /*4ac0*/  IMAD.WIDE.U32 R120, R2, 0x10, R116 ;  /* 0x0000001002787825 */ /* 0x010fc800078e0074 */
        /* <DEDUP_REMOVED lines=16> */
.L_x_10731:
[----:B------:R-:W-:Y:S05]  /*4bd0*/  BSYNC.RECONVERGENT B0 ;  /* 0x0000000000007941 */ /* 0x000fea0003800200 */
.L_x_10730:
[----:B------:R-:W-:Y:S04]  /*4be0*/  BSSY.RECONVERGENT B0, `(.L_x_10732) ;  /* 0x0000029000007945 */ /* 0x000fe80003800200 */
[----:B------:R-:W-:Y:S05]  /*4bf0*/  @!P3 BRA `(.L_x_10733) ;  /* 0x00000000009cb947 */ /* 0x000fea0003800000 */
[----:B------:R-:W5:Y:S01]  /*4c00*/  LDC.64 R116, c[0x0][0x428] ;  /* 0x00010a00ff747b82 */ /* 0x000f620000000a00 */
[--C-:B------:R-:W-:Y:S01]  /*4c10*/  FADD.FTZ R65, R3, -R24.reuse ;  /* 0x8000001803417221 */ /* 0x100fe20000010000 */
[----:B0-----:R-:W-:Y:S02]  /*4c20*/  HADD2.F32 R64, -RZ, R92.H0_H0 ;  /* 0x2000005cff407230 */ /* 0x001fe40000004100 */
[--C-:B------:R-:W-:Y:S01]  /*4c30*/  FADD.FTZ R101, R83, -R24.reuse ;  /* 0x8000001853657221 */ /* 0x100fe20000010000 */
[----:B------:R-:W-:Y:S02]  /*4c40*/  HADD2.F32 R67, -RZ, R38.H0_H0 ;  /* 0x20000026ff437230 */ /* 0x000fe40000004100 */
[----:B-1234-:R-:W-:Y:S01]  /*4c50*/  FMUL.FTZ R68, R26, R65 ;  /* 0x000000411a447220 */ /* 0x01efe20000410000 */
        /* <DEDUP_REMOVED lines=16> */
[----:B-----5:R-:W-:-:S04]  /*4d60*/  IMAD.WIDE.U32 R120, R2, 0x10, R116 ;  /* 0x0000001002787825 */ /* 0x020fc800078e0074 */
        /* <DEDUP_REMOVED lines=16> */
.L_x_10733:
[----:B------:R-:W-:Y:S05]  /*4e70*/  BSYNC.RECONVERGENT B0 ;  /* 0x0000000000007941 */ /* 0x000fea0003800200 */
.L_x_10732:
[----:B------:R-:W-:Y:S04]  /*4e80*/  BSSY.RECONVERGENT B0, `(.L_x_10734) ;  /* 0x0000028000007945 */ /* 0x000fe80003800200 */
[----:B------:R-:W-:Y:S05]  /*4e90*/  @!P4 BRA `(.L_x_10735) ;  /* 0x000000000098c947 */ /* 0x000fea0003800000 */
[--C-:B------:R-:W-:Y:S01]  /*4ea0*/  FADD.FTZ R117, R89, -R24.reuse ;  /* 0x8000001859757221 */ /* 0x100fe20000010000 */
[----:B------:R-:W-:Y:S01]  /*4eb0*/  FADD.FTZ R101, R87, -R24 ;  /* 0x8000001857657221 */ /* 0x000fe20000010000 */
[----:B01234-:R-:W-:Y:S01]  /*4ec0*/  HADD2.F32 R68, -RZ, R99.H0_H0 ;  /* 0x20000063ff447230 */ /* 0x01ffe20000004100 */
[----:B------:R-:W0:Y:S01]  /*4ed0*/  LDC.64 R118, c[0x0][0x430] ;  /* 0x00010c00ff767b82 */ /* 0x000e220000000a00 */
[----:B------:R-:W-:Y:S02]  /*4ee0*/  HADD2.F32 R71, -RZ, R72.H0_H0 ;  /* 0x20000048ff477230 */ /* 0x000fe40000004100 */
[C---:B------:R-:W-:Y:S01]  /*4ef0*/  FMUL.FTZ R66, R26.reuse, R117 ;  /* 0x000000751a427220 */ /* 0x040fe20000410000 */
[----:B------:R-:W-:Y:S01]  /*4f00*/  FMUL.FTZ R101, R26, R101 ;  /* 0x000000651a657220 */ /* 0x000fe20000410000 */
[----:B------:R-:W-:Y:S02]  /*4f10*/  HADD2.F32 R65, -RZ, R98.H0_H0 ;  /* 0x20000062ff417230 */ /* 0x000fe40000004100 */
[----:B------:R-:W-:-:S02]  /*4f20*/  HADD2.F32 R67, -RZ, R114.H0_H0 ;  /* 0x20000072ff437230 */ /* 0x000fc40000004100 */
[----:B------:R-:W-:Y:S01]  /*4f30*/  FFMA.FTZ R68, R101, R68, R71 ;  /* 0x0000004465447223 */ /* 0x000fe20000010047 */
[----:B------:R-:W1:Y:S01]  /*4f40*/  LDC.64 R116, c[0x0][0x428] ;  /* 0x00010a00ff747b82 */ /* 0x000e620000000a00 */
[----:B------:R-:W-:Y:S02]  /*4f50*/  HADD2.F32 R69, -RZ, R100.H0_H0 ;  /* 0x20000064ff457230 */ /* 0x000fe40000004100 */
[----:B------:R-:W-:Y:S01]  /*4f60*/  FADD.FTZ R71, R91, -R24 ;  /* 0x800000185b477221 */ /* 0x000fe20000010000 */
[----:B------:R-:W-:Y:S02]  /*4f70*/  HADD2.F32 R70, -RZ, R114.H1_H1 ;  /* 0x30000072ff467230 */ /* 0x000fe40000004100 */
[----:B------:R-:W-:Y:S01]  /*4f80*/  FFMA.FTZ R65, R66, R65, R67 ;  /* 0x0000004142417223 */ /* 0x000fe20000010043 */
[----:B------:R-:W-:Y:S02]  /*4f90*/  HADD2.F32 R64, -RZ, R97.H0_H0 ;  /* 0x20000061ff407230 */ /* 0x000fe40000004100 */
[----:B------:R-:W-:Y:S01]  /*4fa0*/  FMUL.FTZ R71, R26, R71 ;  /* 0x000000471a477220 */ /* 0x000fe20000410000 */
[----:B------:R-:W-:-:S02]  /*4fb0*/  HADD2.F32 R102, -RZ, R50.H0_H0 ;  /* 0x20000032ff667230 */ /* 0x000fc40000004100 */
[----:B------:R-:W-:Y:S01]  /*4fc0*/  FFMA.FTZ R69, R66, R69, R70 ;  /* 0x0000004542457223 */ /* 0x000fe20000010046 */
[----:B------:R-:W-:Y:S02]  /*4fd0*/  HADD2.F32 R67, -RZ, R99.H1_H1 ;  /* 0x30000063ff437230 */ /* 0x000fe40000004100 */
[----:B------:R-:W-:Y:S02]  /*4fe0*/  HADD2.F32 R70, -RZ, R73.H0_H0 ;  /* 0x20000049ff467230 */ /* 0x000fe40000004100 */
[----:B------:R-:W-:Y:S01]  /*4ff0*/  FFMA.FTZ R64, R101, R64, R102 ;  /* 0x0000004065407223 */ /* 0x000fe20000010066 */
[----:B------:R-:W-:Y:S02]  /*5000*/  HADD2.F32 R101, -RZ, R97.H1_H1 ;  /* 0x30000061ff657230 */ /* 0x000fe40000004100 */
[----:B------:R-:W-:Y:S02]  /*5010*/  HADD2.F32 R66, -RZ, R51.H0_H0 ;  /* 0x20000033ff427230 */ /* 0x000fe40000004100 */
[----:B------:R-:W-:Y:S01]  /*5020*/  FFMA.FTZ R70, R71, R67, R70 ;  /* 0x0000004347467223 */ /* 0x000fe20000010046 */
[----:B------:R-:W-:Y:S01]  /*5030*/  FADD.FTZ R67, R93, -R24 ;  /* 0x800000185d437221 */ /* 0x000fe20000010000 */
[----:B------:R-:W-:-:S02]  /*5040*/  HADD2.F32 R24, -RZ, R100.H1_H1 ;  /* 0x30000064ff187230 */ /* 0x000fc40000004100 */
[----:B------:R-:W-:Y:S01]  /*5050*/  FFMA.FTZ R66, R71, R101, R66 ;  /* 0x0000006547427223 */ /* 0x000fe20000010042 */
[----:B------:R-:W-:Y:S01]  /*5060*/  FMUL.FTZ R26, R26, R67 ;  /* 0x000000431a1a7220 */ /* 0x000fe20000410000 */
[----:B------:R-:W-:Y:S02]  /*5070*/  HADD2.F32 R101, -RZ, R98.H1_H1 ;  /* 0x30000062ff657230 */ /* 0x000fe40000004100 */
[--C-:B------:R-:W-:Y:S02]  /*5080*/  HADD2.F32 R67, -RZ, R115.reuse.H0_H0 ;  /* 0x20000073ff437230 */ /* 0x100fe40000004100 */
[----:B------:R-:W-:Y:S02]  /*5090*/  HADD2.F32 R71, -RZ, R115.H1_H1 ;  /* 0x30000073ff477230 */ /* 0x000fe40000004100 */
[----:B-1----:R-:W-:-:S04]  /*50a0*/  IMAD.WIDE.U32 R116, R2, 0x10, R116 ;  /* 0x0000001002747825 */ /* 0x002fc800078e0074 */
[C---:B------:R-:W-:Y:S01]  /*50b0*/  FFMA.FTZ R67, R26.reuse, R101, R67 ;  /* 0x000000651a437223 */ /* 0x040fe20000010043 */
[----:B------:R-:W-:Y:S01]  /*50c0*/  FFMA.FTZ R71, R26, R24, R71 ;  /* 0x000000181a477223 */ /* 0x000fe20000010047 */
[----:B0-----:R-:W-:-:S03]  /*50d0*/  IMAD.WIDE.U32 R118, R2, 0x10, R118 ;  /* 0x0000001002767825 */ /* 0x001fc600078e0076 */
[----:B------:R0:W-:Y:S04]  /*50e0*/  STG.E.128 desc[UR8][R116.64], R64 ;  /* 0x0000004074007986 */ /* 0x0001e8000c101d08 */
[----:B------:R0:W-:Y:S02]  /*50f0*/  STG.E.128 desc[UR8][R118.64], R68 ;  /* 0x0000004476007986 */ /* 0x0001e4000c101d08 */
.L_x_10735:
[----:B------:R-:W-:Y:S05]  /*5100*/  BSYNC.RECONVERGENT B0 ;  /* 0x0000000000007941 */ /* 0x000fea0003800200 */
.L_x_10734:
[----:B------:R-:W-:Y:S02]  /*5110*/  UIADD3 UR6, UPT, UPT, UR6, UR12, URZ ;  /* 0x0000000c06067290 */ /* 0x000fe4000fffe0ff */
[----:B------:R-:W-:Y:S02]  /*5120*/  UPLOP3.LUT UP2, UPT, UPT, UPT, UP2, 0x40, 0x4 ;  /* 0x000000000004789c */ /* 0x000fe40003f4e820 */
[----:B------:R-:W-:-:S09]  /*5130*/  UISETP.GE.AND UP1, UPT, UR6, UR13, UPT ;  /* 0x0000000d0600728c */ /* 0x000fd2000bf26270 */
[----:B------:R-:W-:Y:S05]  /*5140*/  BRA.U !UP1, `(.L_x_10736) ;  /* 0xffffffcd09047547 */ /* 0x000fea000b83ffff */
[----:B------:R-:W-:Y:S05]  /*5150*/  EXIT ;  /* 0x000000000000794d */ /* 0x000fea0003800000 */
.L_x_10737:
        /* <DEDUP_REMOVED lines=10> */
.L_x_13628:


//--------------------- .text._ZN10layer_norm31ln_parallel_residual_fwd_kernelINS_13Kernel_traitsI6__halfffffjLj3072ELj1ELj1ELj4ELj16ENS_18Kernel_traits_baseILj3072ES2_ffffjLj128EEEEELb0ELb0ELb1EEEvNS_9FwdParamsE --------------------------
	.section	.text._ZN10layer_norm31ln_parallel_residual_fwd_kernelINS_13Kernel_traitsI6__halfffffjLj3072ELj1ELj1ELj4ELj16ENS_18Kernel_traits_baseILj3072ES2_ffffjLj128EEEEELb0ELb0ELb1EEEvNS_9FwdParamsE,"ax",@progbits
	.align	128
        .global         _ZN10layer_norm31ln_parallel_residual_fwd_kernelINS_13Kernel_traitsI6__halfffffjLj3072ELj1ELj1ELj4ELj16ENS_18Kernel_traits_baseILj3072ES2_ffffjLj128EEEEELb0ELb0ELb1EEEvNS_9FwdParamsE
        .type           _ZN10layer_norm31ln_parallel_residual_fwd_kernelINS_13Kernel_traitsI6__halfffffjLj3072ELj1ELj1ELj4ELj16ENS_18Kernel_traits_baseILj3072ES2_ffffjLj128EEEEELb0ELb0ELb1EEEvNS_9FwdParamsE,@function
        .size           _ZN10layer_norm31ln_parallel_residual_fwd_kernelINS_13Kernel_traitsI6__halfffffjLj3072ELj1ELj1ELj4ELj16ENS_18Kernel_traits_baseILj3072ES2_ffffjLj128EEEEELb0ELb0ELb1EEEvNS_9FwdParamsE,(.L_x_13629 - _ZN10layer_norm31ln_parallel_residual_fwd_kernelINS_13Kernel_traitsI6__halfffffjLj3072ELj1ELj1ELj4ELj16ENS_18Kernel_traits_baseILj3072ES2_ffffjLj128EEEEELb0ELb0ELb1EEEvNS_9FwdParamsE)
        .other          _ZN10layer_norm31ln_parallel_residual_fwd_kernelINS_13Kernel_traitsI6__halfffffjLj3072ELj1ELj1ELj4ELj16ENS_18Kernel_traits_baseILj3072ES2_ffffjLj128EEEEELb0ELb0ELb1EEEvNS_9FwdParamsE,@"STO_CUDA_ENTRY STV_DEFAULT"
_ZN10layer_norm31ln_parallel_residual_fwd_kernelINS_13Kernel_traitsI6__halfffffjLj3072ELj1ELj1ELj4ELj16ENS_18Kernel_traits_baseILj3072ES2_ffffjLj128EEEEELb0ELb0ELb1EEEvNS_9FwdParamsE:
.text._ZN10layer_norm31ln_parallel_residual_fwd_kernelINS_13Kernel_traitsI6__halfffffjLj3072ELj1ELj1ELj4ELj16ENS_18Kernel_traits_baseILj3072ES2_ffffjLj128EEEEELb0ELb0ELb1EEEvNS_9FwdParamsE:
        /* <DEDUP_REMOVED lines=30> */
[----:B0-----:R-:W-:-:S05]  /*01e0*/  IMAD.WIDE.U32 R2, R39, 0x8, R2 ;  /* 0x0000000827027825 */ /* 0x001fca00078e0002 */
[----:B------:R-:W5:Y:S01]  /*01f0*/  LDG.E.64 R40, desc[UR6][R2.64] ;  /* 0x0000000602287981 */ /* 0x000f62000c1e1b00 */
[----:B-1----:R-:W-:-:S03]  /*0200*/  IMAD.WIDE.U32 R16, R39, 0x8, R16 ;  /* 0x0000000827107825 */ /* 0x002fc600078e0010 */
[----:B------:R-:W5:Y:S04]  /*0210*/  LDG.E.64 R44, desc[UR6][R2.64+0x400] ;  /* 0x00040006022c7981 */ /* 0x000f68000c1e1b00 */
[----:B------:R-:W5:Y:S04]  /*0220*/  LDG.E.64 R48, desc[UR6][R2.64+0x800] ;  /* 0x0008000602307981 */ /* 0x000f68000c1e1b00 */
[----:B------:R-:W5:Y:S04]  /*0230*/  LDG.E.64 R12, desc[UR6][R2.64+0xc00] ;  /* 0x000c0006020c7981 */ /* 0x000f68000c1e1b00 */
[----:B------:R-:W5:Y:S04]  /*0240*/  LDG.E.64 R4, desc[UR6][R2.64+0x1000] ;  /* 0x0010000602047981 */ /* 0x000f68000c1e1b00 */
[----:B------:R0:W5:Y:S04]  /*0250*/  LDG.E.64 R6, desc[UR6][R2.64+0x1400] ;  /* 0x0014000602067981 */ /* 0x000168000c1e1b00 */
[----:B------:R-:W5:Y:S04]  /*0260*/  LDG.E.64 R42, desc[UR6][R16.64] ;  /* 0x00000006102a7981 */ /* 0x000f68000c1e1b00 */
[----:B------:R-:W5:Y:S01]  /*0270*/  LDG.E.64 R46, desc[UR6][R16.64+0x400] ;  /* 0x00040006102e7981 */ /* 0x000f62000c1e1b00 */
[----:B0-----:R-:W-:-:S03]  /*0280*/  CS2R R2, SRZ ;  /* 0x0000000000027805 */ /* 0x001fc6000001ff00 */
[----:B------:R-:W5:Y:S04]  /*0290*/  LDG.E.64 R50, desc[UR6][R16.64+0x800] ;  /* 0x0008000610327981 */ /* 0x000f68000c1e1b00 */
[----:B------:R-:W5:Y:S04]  /*02a0*/  LDG.E.64 R14, desc[UR6][R16.64+0xc00] ;  /* 0x000c0006100e7981 */ /* 0x000f68000c1e1b00 */
[----:B------:R-:W5:Y:S04]  /*02b0*/  LDG.E.64 R10, desc[UR6][R16.64+0x1000] ;  /* 0x00100006100a7981 */ /* 0x000f68000c1e1b00 */
[----:B------:R0:W5:Y:S02]  /*02c0*/  LDG.E.64 R8, desc[UR6][R16.64+0x1400] ;  /* 0x0014000610087981 */ /* 0x000164000c1e1b00 */
[----:B0-----:R-:W-:Y:S01]  /*02d0*/  CS2R R16, SRZ ;  /* 0x0000000000107805 */ /* 0x001fe2000001ff00 */
[----:B------:R-:W-:Y:S06]  /*02e0*/  BRA `(.L_x_10740) ;  /* 0x0000000400887947 */ /* 0x000fec0003800000 */
.L_x_10739:
[----:B------:R-:W0:Y:S08]  /*02f0*/  LDC.64 R4, c[0x0][0x3d0] ;  /* 0x0000f400ff047b82 */ /* 0x000e300000000a00 */
[----:B------:R-:W1:Y:S08]  /*0300*/  LDC.64 R6, c[0x0][0x3d8] ;  /* 0x0000f600ff067b82 */ /* 0x000e700000000a00 */
[----:B------:R-:W2:Y:S01]  /*0310*/  LDC.64 R2, c[0x0][0x440] ;  /* 0x00011000ff027b82 */ /* 0x000ea20000000a00 */
[----:B------:R-:W-:-:S02]  /*0320*/  CS2R R36, SRZ ;  /* 0x0000000000247805 */ /* 0x000fc4000001ff00 */
[----:B------:R-:W-:Y:S01]  /*0330*/  CS2R R34, SRZ ;  /* 0x0000000000227805 */ /* 0x000fe2000001ff00 */
[----:B0-----:R-:W-:Y:S01]  /*0340*/  IMAD.WIDE.U32 R16, R39, 0x8, R4 ;  /* 0x0000000827107825 */ /* 0x001fe200078e0004 */
[----:B------:R-:W-:-:S04]  /*0350*/  CS2R R32, SRZ ;  /* 0x0000000000207805 */ /* 0x000fc8000001ff00 */
[----:B------:R-:W5:Y:S01]  /*0360*/  LDG.E.64 R40, desc[UR6][R16.64] ;  /* 0x0000000610287981 */ /* 0x000f62000c1e1b00 */
[----:B-1----:R-:W-:-:S03]  /*0370*/  IMAD.WIDE.U32 R30, R39, 0x8, R6 ;  /* 0x00000008271e7825 */ /* 0x002fc600078e0006 */
[----:B------:R-:W5:Y:S04]  /*0380*/  LDG.E.64 R44, desc[UR6][R16.64+0x400] ;  /* 0x00040006102c7981 */ /* 0x000f68000c1e1b00 */
[----:B------:R-:W5:Y:S01]  /*0390*/  LDG.E.64 R48, desc[UR6][R16.64+0x800] ;  /* 0x0008000610307981 */ /* 0x000f62000c1e1b00 */
[----:B--2---:R-:W-:-:S03]  /*03a0*/  IMAD.WIDE.U32 R2, R39, 0x8, R2 ;  /* 0x0000000827027825 */ /* 0x004fc600078e0002 */
        /* <DEDUP_REMOVED lines=19> */
.L_x_10738:
        /* <DEDUP_REMOVED lines=9> */
[----:B------:R0:W5:Y:S01]  /*0570*/  LDG.E.64 R40, desc[UR6][R2.64] ;  /* 0x0000000602287981 */ /* 0x000162000c1e1b00 */
[----:B-1----:R-:W-:-:S03]  /*0580*/  IMAD.WIDE.U32 R26, R39, 0x8, R4 ;  /* 0x00000008271a7825 */ /* 0x002fc600078e0004 */
[----:B------:R0:W5:Y:S04]  /*0590*/  LDG.E.64 R44, desc[UR6][R2.64+0x400] ;  /* 0x00040006022c7981 */ /* 0x000168000c1e1b00 */
[----:B------:R0:W5:Y:S01]  /*05a0*/  LDG.E.64 R48, desc[UR6][R2.64+0x800] ;  /* 0x0008000602307981 */ /* 0x000162000c1e1b00 */
[----:B--2---:R-:W-:-:S03]  /*05b0*/  IMAD.WIDE.U32 R52, R39, 0x8, R52 ;  /* 0x0000000827347825 */ /* 0x004fc600078e0034 */
[----:B------:R0:W5:Y:S04]  /*05c0*/  LDG.E.64 R12, desc[UR6][R2.64+0xc00] ;  /* 0x000c0006020c7981 */ /* 0x000168000c1e1b00 */
[----:B------:R0:W5:Y:S01]  /*05d0*/  LDG.E.64 R4, desc[UR6][R2.64+0x1000] ;  /* 0x0010000602047981 */ /* 0x000162000c1e1b00 */
[----:B---3--:R-:W-:-:S03]  /*05e0*/  IMAD.WIDE.U32 R54, R39, 0x8, R6 ;  /* 0x0000000827367825 */ /* 0x008fc600078e0006 */
[----:B------:R0:W5:Y:S04]  /*05f0*/  LDG.E.64 R6, desc[UR6][R2.64+0x1400] ;  /* 0x0014000602067981 */ /* 0x000168000c1e1b00 */
        /* <DEDUP_REMOVED lines=17> */
[----:B------:R0:W5:Y:S01]  /*0710*/  LDG.E.64 R28, desc[UR6][R54.64+0x1400] ;  /* 0x00140006361c7981 */ /* 0x000162000c1e1b00 */
[----:B------:R-:W-:Y:S05]  /*0720*/  BRA `(.L_x_10740) ;  /* 0x0000000000787947 */ /* 0x000fea0003800000 */
.L_x_10741:
[----:B------:R-:W0:Y:S08]  /*0730*/  LDC.64 R2, c[0x0][0x3d0] ;  /* 0x0000f400ff027b82 */ /* 0x000e300000000a00 */
[----:B------:R-:W1:Y:S08]  /*0740*/  LDC.64 R4, c[0x0][0x438] ;  /* 0x00010e00ff047b82 */ /* 0x000e700000000a00 */
[----:B------:R-:W2:Y:S01]  /*0750*/  LDC.64 R6, c[0x0][0x3d8] ;  /* 0x0000f600ff067b82 */ /* 0x000ea20000000a00 */
[----:B------:R-:W-:Y:S01]  /*0760*/  CS2R R28, SRZ ;  /* 0x00000000001c7805 */ /* 0x000fe2000001ff00 */
[----:B0-----:R-:W-:Y:S01]  /*0770*/  IMAD.WIDE.U32 R2, R39, 0x8, R2 ;  /* 0x0000000827027825 */ /* 0x001fe200078e0002 */
[----:B------:R-:W-:-:S02]  /*0780*/  CS2R R26, SRZ ;  /* 0x00000000001a7805 */ /* 0x000fc4000001ff00 */
[----:B------:R-:W-:Y:S02]  /*0790*/  CS2R R24, SRZ ;  /* 0x0000000000187805 */ /* 0x000fe4000001ff00 */
[----:B------:R-:W-:Y:S01]  /*07a0*/  CS2R R22, SRZ ;  /* 0x0000000000167805 */ /* 0x000fe2000001ff00 */
[----:B------:R-:W5:Y:S01]  /*07b0*/  LDG.E.64 R40, desc[UR6][R2.64] ;  /* 0x0000000602287981 */ /* 0x000f62000c1e1b00 */
[----:B-1----:R-:W-:-:S03]  /*07c0*/  IMAD.WIDE.U32 R18, R39, 0x8, R4 ;  /* 0x0000000827127825 */ /* 0x002fc600078e0004 */
[----:B------:R-:W5:Y:S04]  /*07d0*/  LDG.E.64 R44, desc[UR6][R2.64+0x400] ;  /* 0x00040006022c7981 */ /* 0x000f68000c1e1b00 */
[----:B------:R-:W5:Y:S01]  /*07e0*/  LDG.E.64 R48, desc[UR6][R2.64+0x800] ;  /* 0x0008000602307981 */ /* 0x000f62000c1e1b00 */
[----:B--2---:R-:W-:-:S03]  /*07f0*/  IMAD.WIDE.U32 R20, R39, 0x8, R6 ;  /* 0x0000000827147825 */ /* 0x004fc600078e0006 */
[----:B------:R-:W5:Y:S04]  /*0800*/  LDG.E.64 R12, desc[UR6][R2.64+0xc00] ;  /* 0x000c0006020c7981 */ /* 0x000f68000c1e1b00 */
[----:B------:R-:W5:Y:S04]  /*0810*/  LDG.E.64 R4, desc[UR6][R2.64+0x1000] ;  /* 0x0010000602047981 */ /* 0x000f68000c1e1b00 */
[----:B------:R-:W5:Y:S04]  /*0820*/  LDG.E.64 R6, desc[UR6][R2.64+0x1400] ;  /* 0x0014000602067981 */ /* 0x000f68000c1e1b00 */
[----:B------:R-:W5:Y:S04]  /*0830*/  LDG.E.64 R42, desc[UR6][R20.64] ;  /* 0x00000006142a7981 */ /* 0x000f68000c1e1b00 */
        /* <DEDUP_REMOVED lines=12> */
[----:B0-----:R-:W-:-:S07]  /*0900*/  CS2R R18, SRZ ;  /* 0x0000000000127805 */ /* 0x001fce000001ff00 */
.L_x_10740:
[----:B------:R-:W1:Y:S02]  /*0910*/  LDCU UR4, c[0x0][0x384] ;  /* 0x00007080ff0477ac */ /* 0x000e640008000800 */
[----:B-1----:R-:W-:-:S13]  /*0920*/  ISETP.GE.AND P1, PT, R0, UR4, PT ;  /* 0x0000000400007c0c */ /* 0x002fda000bf26270 */
[----:B------:R-:W-:Y:S05]  /*0930*/  @P1 EXIT ;  /* 0x000000000000194d */ /* 0x000fea0003800000 */
[----:B-----5:R-:W-:Y:S01]  /*0940*/  MOV R94, R4 ;  /* 0x00000004005e7202 */ /* 0x020fe20000000f00 */
[----:B------:R-:W1:Y:S01]  /*0950*/  LDCU UR8, c[0x0][0x388] ;  /* 0x00007100ff0877ac */ /* 0x000e620008000800 */
[----:B------:R-:W-:Y:S02]  /*0960*/  SHF.R.U64 R96, R4, 0x10, R5 ;  /* 0x0000001004607819 */ /* 0x000fe40000001205 */
[----:B------:R-:W-:Y:S01]  /*0970*/  MOV R97, R10 ;  /* 0x0000000a00617202 */ /* 0x000fe20000000f00 */
[----:B------:R-:W2:Y:S01]  /*0980*/  LDCU.U8 UR9, c[0x0][0x410] ;  /* 0x00008200ff0977ac */ /* 0x000ea20008000000 */
[----:B------:R-:W-:Y:S02]  /*0990*/  MOV R4, R11 ;  /* 0x0000000b00047202 */ /* 0x000fe40000000f00 */
[----:B------:R-:W-:Y:S01]  /*09a0*/  MOV R67, R40 ;  /* 0x0000002800437202 */ /* 0x000fe20000000f00 */
[----:B------:R-:W3:Y:S01]  /*09b0*/  LDCU UR10, c[0x0][0x400] ;  /* 0x00008000ff0a77ac */ /* 0x000ee20008000800 */
[----:B------:R-:W-:-:S02]  /*09c0*/  PRMT R97, R97, 0x5410, R4 ;  /* 0x0000541061617816 */ /* 0x000fc40000000004 */
[----:B------:R-:W-:Y:S01]  /*09d0*/  SHF.R.U64 R66, R40, 0x10, R41 ;  /* 0x0000001028427819 */ /* 0x000fe20000001229 */
[----:B------:R-:W4:Y:S01]  /*09e0*/  LDCU.64 UR12, c[0x0][0x3a0] ;  /* 0x00007400ff0c77ac */ /* 0x000f220008000a00 */
[----:B------:R-:W-:Y:S02]  /*09f0*/  MOV R65, R42 ;  /* 0x0000002a00417202 */ /* 0x000fe40000000f00 */
[----:B------:R-:W-:Y:S01]  /*0a00*/  SHF.R.U64 R64, R42, 0x10, R43 ;  /* 0x000000102a407819 */ /* 0x000fe2000000122b */
[----:B------:R-:W1:Y:S01]  /*0a10*/  LDCU.64 UR14, c[0x0][0x398] ;  /* 0x00007300ff0e77ac */ /* 0x000e620008000a00 */
[----:B------:R-:W-:Y:S02]  /*0a20*/  MOV R61, R46 ;  /* 0x0000002e003d7202 */ /* 0x000fe40000000f00 */
[----:B------:R-:W-:Y:S01]  /*0a30*/  SHF.R.U64 R68, R46, 0x10, R47 ;  /* 0x000000102e447819 */ /* 0x000fe2000000122f */
[----:B------:R-:W-:Y:S01]  /*0a40*/  UPLOP3.LUT UP1, UPT, UPT, UPT, UPT, 0x40, 0x4 ;  /* 0x000000000004789c */ /* 0x000fe20003f2e870 */
[----:B------:R-:W-:-:S02]  /*0a50*/  SHF.R.U64 R103, R30, 0x10, R31 ;  /* 0x000000101e677819 */ /* 0x000fc4000000121f */
[----:B------:R-:W-:Y:S02]  /*0a60*/  SHF.R.U64 R4, R18, 0x10, R19 ;  /* 0x0000001012047819 */ /* 0x000fe40000001213 */
[----:B0-----:R-:W-:Y:S02]  /*0a70*/  MOV R52, R41 ;  /* 0x0000002900347202 */ /* 0x001fe40000000f00 */
[----:B------:R-:W-:Y:S02]  /*0a80*/  SHF.R.U32.HI R53, RZ, 0x10, R41 ;  /* 0x00000010ff357819 */ /* 0x000fe40000011629 */
[----:B------:R-:W-:Y:S02]  /*0a90*/  MOV R40, R43 ;  /* 0x0000002b00287202 */ /* 0x000fe40000000f00 */
[----:B------:R-:W-:Y:S02]  /*0aa0*/  SHF.R.U32.HI R54, RZ, 0x10, R43 ;  /* 0x00000010ff367819 */ /* 0x000fe4000001162b */
[----:B------:R-:W-:-:S02]  /*0ab0*/  MOV R42, R47 ;  /* 0x0000002f002a7202 */ /* 0x000fc40000000f00 */
[----:B------:R-:W-:Y:S02]  /*0ac0*/  SHF.R.U32.HI R46, RZ, 0x10, R47 ;  /* 0x00000010ff2e7819 */ /* 0x000fe4000001162f */
[----:B------:R-:W-:Y:S02]  /*0ad0*/  MOV R41, R45 ;  /* 0x0000002d00297202 */ /* 0x000fe40000000f00 */
[--C-:B------:R-:W-:Y:S02]  /*0ae0*/  SHF.R.U64 R62, R44, 0x10, R45.reuse ;  /* 0x000000102c3e7819 */ /* 0x100fe4000000122d */
[----:B------:R-:W-:Y:S02]  /*0af0*/  SHF.R.U32.HI R55, RZ, 0x10, R45 ;  /* 0x00000010ff377819 */ /* 0x000fe4000001162d */
[----:B------:R-:W-:Y:S02]  /*0b00*/  MOV R43, R49 ;  /* 0x00000031002b7202 */ /* 0x000fe40000000f00 */
[----:B------:R-:W-:-:S02]  /*0b10*/  SHF.R.U64 R70, R48, 0x10, R49 ;  /* 0x0000001030467819 */ /* 0x000fc40000001231 */
[----:B------:R-:W-:Y:S02]  /*0b20*/  SHF.R.U32.HI R47, RZ, 0x10, R49 ;  /* 0x00000010ff2f7819 */ /* 0x000fe40000011631 */
[----:B------:R-:W-:Y:S02]  /*0b30*/  MOV R73, R12 ;  /* 0x0000000c00497202 */ /* 0x000fe40000000f00 */
[----:B------:R-:W-:Y:S02]  /*0b40*/  SHF.R.U64 R74, R12, 0x10, R13 ;  /* 0x000000100c4a7819 */ /* 0x000fe4000000120d */
[----:B------:R-:W-:Y:S02]  /*0b50*/  MOV R91, R14 ;  /* 0x0000000e005b7202 */ /* 0x000fe40000000f00 */
[----:B------:R-:W-:Y:S02]  /*0b60*/  SHF.R.U64 R93, R14, 0x10, R15 ;  /* 0x000000100e5d7819 */ /* 0x000fe4000000120f */
[----:B------:R-:W-:-:S02]  /*0b70*/  MOV R45, R13 ;  /* 0x0000000d002d7202 */ /* 0x000fc40000000f00 */
[----:B------:R-:W-:Y:S02]  /*0b80*/  SHF.R.U32.HI R49, RZ, 0x10, R13 ;  /* 0x00000010ff317819 */ /* 0x000fe4000001160d */
[----:B------:R-:W-:Y:S02]  /*0b90*/  MOV R12, R15 ;  /* 0x0000000f000c7202 */ /* 0x000fe40000000f00 */
[----:B------:R-:W-:Y:S02]  /*0ba0*/  SHF.R.U32.HI R14, RZ, 0x10, R15 ;  /* 0x00000010ff0e7819 */ /* 0x000fe4000001160f */
[----:B------:R-:W-:Y:S02]  /*0bb0*/  MOV R13, R5 ;  /* 0x00000005000d7202 */ /* 0x000fe40000000f00 */
[----:B------:R-:W-:Y:S02]  /*0bc0*/  SHF.R.U32.HI R15, RZ, 0x10, R5 ;  /* 0x00000010ff0f7819 */ /* 0x000fe40000011605 */
[----:B------:R-:W-:-:S02]  /*0bd0*/  PRMT R103, R103, 0x5410, R4 ;  /* 0x0000541067677816 */ /* 0x000fc40000000004 */
[----:B------:R-:W-:Y:S02]  /*0be0*/  MOV R99, R6 ;  /* 0x0000000600637202 */ /* 0x000fe40000000f00 */
[----:B------:R-:W-:Y:S02]  /*0bf0*/  MOV R5, R7 ;  /* 0x0000000700057202 */ /* 0x000fe40000000f00 */
[----:B------:R-:W-:Y:S02]  /*0c00*/  SHF.R.U64 R105, R32, 0x10, R33 ;  /* 0x0000001020697819 */ /* 0x000fe40000001221 */
[----:B------:R-:W-:Y:S02]  /*0c10*/  SHF.R.U64 R4, R20, 0x10, R21 ;  /* 0x0000001014047819 */ /* 0x000fe40000001215 */
[----:B------:R-:W-:Y:S02]  /*0c20*/  PRMT R99, R99, 0x5410, R5 ;  /* 0x0000541063637816 */ /* 0x000fe40000000005 */
[----:B------:R-:W-:-:S02]  /*0c30*/  PRMT R105, R105, 0x5410, R4 ;  /* 0x0000541069697816 */ /* 0x000fc40000000004 */
[----:B------:R-:W-:Y:S02]  /*0c40*/  SHF.R.U32.HI R104, RZ, 0x10, R31 ;  /* 0x00000010ff687819 */ /* 0x000fe4000001161f */
[----:B------:R-:W-:Y:S02]  /*0c50*/  SHF.R.U32.HI R5, RZ, 0x10, R19 ;  /* 0x00000010ff057819 */ /* 0x000fe40000011613 */
        /* <DEDUP_REMOVED lines=12> */
[----:B------:R-:W-:Y:S02]  /*0d20*/  SHF.R.U32.HI R110, RZ, 0x10, R37 ;  /* 0x00000010ff6e7819 */ /* 0x000fe40000011625 */
[----:B------:R-:W-:Y:S02]  /*0d30*/  SHF.R.U32.HI R4, RZ, 0x10, R25 ;  /* 0x00000010ff047819 */ /* 0x000fe40000011619 */
[----:B------:R-:W-:Y:S02]  /*0d40*/  PRMT R108, R108, 0x5410, R5 ;  /* 0x000054106c6c7816 */ /* 0x000fe40000000005 */
[----:B------:R-:W-:-:S02]  /*0d50*/  PRMT R110, R110, 0x5410, R4 ;  /* 0x000054106e6e7816 */ /* 0x000fc40000000004 */
[----:B------:R-:W-:Y:S02]  /*0d60*/  SHF.R.U64 R111, R16, 0x10, R17 ;  /* 0x00000010106f7819 */ /* 0x000fe40000001211 */
[----:B------:R-:W-:Y:S02]  /*0d70*/  SHF.R.U64 R5, R26, 0x10, R27 ;  /* 0x000000101a057819 */ /* 0x000fe4000000121b */
[----:B------:R-:W-:Y:S02]  /*0d80*/  SHF.R.U32.HI R112, RZ, 0x10, R17 ;  /* 0x00000010ff707819 */ /* 0x000fe40000011611 */
[----:B------:R-:W-:Y:S02]  /*0d90*/  SHF.R.U32.HI R4, RZ, 0x10, R27 ;  /* 0x00000010ff047819 */ /* 0x000fe4000001161b */
[----:B------:R-:W-:Y:S02]  /*0da0*/  MOV R63, R44 ;  /* 0x0000002c003f7202 */ /* 0x000fe40000000f00 */
[----:B------:R-:W-:-:S02]  /*0db0*/  MOV R69, R48 ;  /* 0x0000003000457202 */ /* 0x000fc40000000f00 */
[----:B------:R-:W-:Y:S02]  /*0dc0*/  SHF.R.U64 R98, R10, 0x10, R11 ;  /* 0x000000100a627819 */ /* 0x000fe4000000120b */
[----:B------:R-:W-:Y:S02]  /*0dd0*/  SHF.R.U64 R100, R6, 0x10, R7 ;  /* 0x0000001006647819 */ /* 0x000fe40000001207 */
[----:B------:R-:W-:Y:S02]  /*0de0*/  MOV R101, R8 ;  /* 0x0000000800657202 */ /* 0x000fe40000000f00 */
[----:B------:R-:W-:Y:S02]  /*0df0*/  SHF.R.U64 R102, R8, 0x10, R9 ;  /* 0x0000001008667819 */ /* 0x000fe40000001209 */
[----:B------:R-:W-:Y:S02]  /*0e00*/  PRMT R111, R111, 0x5410, R5 ;  /* 0x000054106f6f7816 */ /* 0x000fe40000000005 */
[----:B------:R-:W-:-:S02]  /*0e10*/  PRMT R112, R112, 0x5410, R4 ;  /* 0x0000541070707816 */ /* 0x000fc40000000004 */
[----:B------:R-:W-:Y:S02]  /*0e20*/  MOV R71, R50 ;  /* 0x0000003200477202 */ /* 0x000fe40000000f00 */
[----:B------:R-:W-:Y:S02]  /*0e30*/  MOV R44, R51 ;  /* 0x00000033002c7202 */ /* 0x000fe40000000f00 */
[--C-:B------:R-:W-:Y:S02]  /*0e40*/  SHF.R.U64 R72, R50, 0x10, R51.reuse ;  /* 0x0000001032487819 */ /* 0x100fe40000001233 */
[----:B------:R-:W-:Y:S02]  /*0e50*/  SHF.R.U32.HI R48, RZ, 0x10, R51 ;  /* 0x00000010ff307819 */ /* 0x000fe40000011633 */
[----:B------:R-:W-:Y:S02]  /*0e60*/  SHF.R.U32.HI R10, RZ, 0x10, R11 ;  /* 0x00000010ff0a7819 */ /* 0x000fe4000001160b */
[----:B------:R-:W-:-:S02]  /*0e70*/  SHF.R.U32.HI R7, RZ, 0x10, R7 ;  /* 0x00000010ff077819 */ /* 0x000fc40000011607 */
[----:B------:R-:W-:Y:S02]  /*0e80*/  ISETP.NE.U32.AND P1, PT, R56, RZ, PT ;  /* 0x000000ff3800720c */ /* 0x000fe40003f25070 */
[----:B------:R-:W-:Y:S02]  /*0e90*/  MOV R6, R9 ;  /* 0x0000000900067202 */ /* 0x000fe40000000f00 */
[----:B------:R-:W-:Y:S02]  /*0ea0*/  SHF.R.U32.HI R8, RZ, 0x10, R9 ;  /* 0x00000010ff087819 */ /* 0x000fe40000011609 */
[----:B------:R-:W-:Y:S02]  /*0eb0*/  SHF.R.U64 R113, R2, 0x10, R3 ;  /* 0x0000001002717819 */ /* 0x000fe40000001203 */
[----:B------:R-:W-:Y:S02]  /*0ec0*/  SHF.R.U64 R4, R28, 0x10, R29 ;  /* 0x000000101c047819 */ /* 0x000fe4000000121d */
[----:B------:R-:W-:-:S02]  /*0ed0*/  SHF.R.U32.HI R114, RZ, 0x10, R3 ;  /* 0x00000010ff727819 */ /* 0x000fc40000011603 */
[----:B------:R-:W-:Y:S02]  /*0ee0*/  SHF.R.U32.HI R5, RZ, 0x10, R29 ;  /* 0x00000010ff057819 */ /* 0x000fe4000001161d */
[----:B------:R-:W-:Y:S02]  /*0ef0*/  LOP3.LUT R60, R39, 0x60, RZ, 0xc0, !PT ;  /* 0x00000060273c7812 */ /* 0x000fe400078ec0ff */
[----:B------:R-:W-:Y:S02]  /*0f00*/  ISETP.NE.AND.EX P1, PT, R57, RZ, PT, P1 ;  /* 0x000000ff3900720c */ /* 0x000fe40003f25310 */
        /* <DEDUP_REMOVED lines=24> */
[----:B-1234-:R-:W-:-:S07]  /*1090*/  LOP3.LUT R60, R60, 0x1f, R39, 0xf8, !PT ;  /* 0x0000001f3c3c7812 */ /* 0x01efce00078ef827 */
.L_x_10757:
[----:B------:R-:W-:Y:S01]  /*10a0*/  ISETP.NE.U32.AND P3, PT, RZ, UR12, PT ;  /* 0x0000000cff007c0c */ /* 0x000fe2000bf65070 */
[----:B0-----:R-:W0:Y:S01]  /*10b0*/  @P1 LDC.64 R42, c[0x0][0x398] ;  /* 0x0000e600ff2a1b82 */ /* 0x001e220000000a00 */
        /* <DEDUP_REMOVED lines=8> */
[----:B------:R0:W5:Y:S01]  /*1140*/  @P1 LDG.E.128 R4, desc[UR6][R42.64] ;  /* 0x000000062a041981 */ /* 0x000162000c1e1d00 */
[----:B-1----:R-:W-:-:S04]  /*1150*/  IMAD.WIDE.U32 R46, R44, 0x10, R48 ;  /* 0x000000102c2e7825 */ /* 0x002fc800078e0030 */
[----:B--2---:R-:W-:-:S05]  /*1160*/  @P3 IMAD.WIDE.U32 R40, R44, 0x10, R40 ;  /* 0x000000102c283825 */ /* 0x004fca00078e0028 */
[----:B------:R0:W5:Y:S04]  /*1170*/  @P3 LDG.E.128 R8, desc[UR6][R40.64] ;  /* 0x0000000628083981 */ /* 0x000168000c1e1d00 */
[----:B------:R0:W5:Y:S01]  /*1180*/  LDG.E.128 R40, desc[UR6][R46.64] ;  /* 0x000000062e287981 */ /* 0x000162000c1e1d00 */
        /* <DEDUP_REMOVED lines=15> */
.L_x_10743:
        /* <DEDUP_REMOVED lines=9> */
.L_x_10742:
        /* <DEDUP_REMOVED lines=12> */
.L_x_10744:
[----:B------:R-:W1:Y:S01]  /*13d0*/  @P0 LDC.64 R52, c[0x0][0x3a8] ;  /* 0x0000ea00ff340b82 */ /* 0x000e620000000a00 */
[----:B------:R-:W-:-:S05]  /*13e0*/  IADD3 R54, PT, PT, R44, 0x80, RZ ;  /* 0x000000802c367810 */ /* 0x000fca0007ffe0ff */
[----:B0-----:R-:W-:Y:S02]  /*13f0*/  IMAD.WIDE.U32 R46, R54, 0x10, R48 ;  /* 0x00000010362e7825 */ /* 0x001fe400078e0030 */
[----:B------:R-:W0:Y:S08]  /*1400*/  @P1 LDC.64 R42, c[0x0][0x398] ;  /* 0x0000e600ff2a1b82 */ /* 0x000e300000000a00 */
[----:B------:R-:W2:Y:S01]  /*1410*/  @P3 LDC.64 R40, c[0x0][0x3a0] ;  /* 0x0000e800ff283b82 */ /* 0x000ea20000000a00 */
[----:B-1----:R-:W-:-:S05]  /*1420*/  @P0 IMAD.WIDE.U32 R52, R44, 0x10, R52 ;  /* 0x000000102c340825 */ /* 0x002fca00078e0034 */
[----:B------:R1:W-:Y:S01]  /*1430*/  @P0 STG.E.128 desc[UR6][R52.64], R12 ;  /* 0x0000000c34000986 */ /* 0x0003e2000c101d06 */
[----:B0-----:R-:W-:-:S05]  /*1440*/  @P1 IMAD.WIDE.U32 R42, R54, 0x10, R42 ;  /* 0x00000010362a1825 */ /* 0x001fca00078e002a */
[----:B------:R1:W5:Y:S01]  /*1450*/  @P1 LDG.E.128 R4, desc[UR6][R42.64] ;  /* 0x000000062a041981 */ /* 0x000362000c1e1d00 */
[----:B--2---:R-:W-:-:S05]  /*1460*/  @P3 IMAD.WIDE.U32 R40, R54, 0x10, R40 ;  /* 0x0000001036283825 */ /* 0x004fca00078e0028 */
[----:B------:R1:W5:Y:S04]  /*1470*/  @P3 LDG.E.128 R8, desc[UR6][R40.64] ;  /* 0x0000000628083981 */ /* 0x000368000c1e1d00 */
[----:B------:R1:W5:Y:S01]  /*1480*/  LDG.E.128 R40, desc[UR6][R46.64] ;  /* 0x000000062e287981 */ /* 0x000362000c1e1d00 */
[----:B------:R-:W-:-:S04]  /*1490*/  UISETP.NE.U32.AND UP0, UPT, UR14, URZ, UPT ;  /* 0x000000ff0e00728c */ /* 0x000fc8000bf05070 */
[----:B------:R-:W-:-:S09]  /*14a0*/  UISETP.NE.AND.EX UP0, UPT, UR15, URZ, UPT, UP0 ;  /* 0x000000ff0f00728c */ /* 0x000fd2000bf05300 */
[----:B-1----:R-:W-:Y:S05]  /*14b0*/  BRA.U UP0, `(.L_x_10745) ;  /* 0x0000000100407547 */ /* 0x002fea000b800000 */
[----:B------:R-:W-:-:S04]  /*14c0*/  UISETP.NE.U32.AND UP2, UPT, UR12, URZ, UPT ;  /* 0x000000ff0c00728c */ /* 0x000fc8000bf45070 */
[----:B------:R-:W-:-:S06]  /*14d0*/  UISETP.NE.AND.EX UP2, UPT, UR13, URZ, UPT, UP2 ;  /* 0x000000ff0d00728c */ /* 0x000fcc000bf45320 */
[----:B------:R-:W-:-:S13]  /*14e0*/  PLOP3.LUT P2, PT, PT, PT, UP2, 0x80, 0x8 ;  /* 0x000000000008781c */ /* 0x000fda0003f4f028 */
        /* <DEDUP_REMOVED lines=13> */
.L_x_10745:
        /* <DEDUP_REMOVED lines=23> */
.L_x_10746:
[----:B------:R-:W0:Y:S01]  /*1730*/  @P0 LDC.64 R58, c[0x0][0x3a8] ;  /* 0x0000ea00ff3a0b82 */ /* 0x000e220000000a00 */
[----:B------:R-:W-:-:S05]  /*1740*/  IADD3 R52, PT, PT, R44, 0x100, RZ ;  /* 0x000001002c347810 */ /* 0x000fca0007ffe0ff */
[----:B------:R-:W-:Y:S02]  /*1750*/  IMAD.WIDE.U32 R56, R52, 0x10, R48 ;  /* 0x0000001034387825 */ /* 0x000fe400078e0030 */
[----:B------:R-:W1:Y:S08]  /*1760*/  @P1 LDC.64 R42, c[0x0][0x398] ;  /* 0x0000e600ff2a1b82 */ /* 0x000e700000000a00 */
[----:B------:R-:W2:Y:S01]  /*1770*/  @P3 LDC.64 R40, c[0x0][0x3a0] ;  /* 0x0000e800ff283b82 */ /* 0x000ea20000000a00 */
[----:B0-----:R-:W-:-:S05]  /*1780*/  @P0 IMAD.WIDE.U32 R58, R54, 0x10, R58 ;  /* 0x00000010363a0825 */ /* 0x001fca00078e003a */
[----:B------:R0:W-:Y:S01]  /*1790*/  @P0 STG.E.128 desc[UR6][R58.64], R12 ;  /* 0x0000000c3a000986 */ /* 0x0001e2000c101d06 */
[----:B-1----:R-:W-:-:S05]  /*17a0*/  @P1 IMAD.WIDE.U32 R42, R52, 0x10, R42 ;  /* 0x00000010342a1825 */ /* 0x002fca00078e002a */
[----:B------:R0:W5:Y:S01]  /*17b0*/  @P1 LDG.E.128 R4, desc[UR6][R42.64] ;  /* 0x000000062a041981 */ /* 0x000162000c1e1d00 */
[----:B--2---:R-:W-:-:S05]  /*17c0*/  @P3 IMAD.WIDE.U32 R40, R52, 0x10, R40 ;  /* 0x0000001034283825 */ /* 0x004fca00078e0028 */
[----:B------:R0:W5:Y:S04]  /*17d0*/  @P3 LDG.E.128 R8, desc[UR6][R40.64] ;  /* 0x0000000628083981 */ /* 0x000168000c1e1d00 */
[----:B------:R0:W5:Y:S01]  /*17e0*/  LDG.E.128 R40, desc[UR6][R56.64] ;  /* 0x0000000638287981 */ /* 0x000162000c1e1d00 */
[----:B------:R-:W-:Y:S05]  /*17f0*/  BRA.U UP0, `(.L_x_10747) ;  /* 0x0000000100347547 */ /* 0x000fea000b800000 */
[----:B0----5:R-:W-:Y:S01]  /*1800*/  @!P2 MOV R59, R40 ;  /* 0x00000028003ba202 */ /* 0x021fe20000000f00 */
        /* <DEDUP_REMOVED lines=12> */
.L_x_10747:
[----:B0----5:R-:W-:Y:S01]  /*18d0*/  @!P2 FADD.FTZ R59, R4, R40 ;  /* 0x00000028043ba221 */ /* 0x021fe20000010000 */
        /* <DEDUP_REMOVED lines=20> */
.L_x_10748:
        /* <DEDUP_REMOVED lines=13> */
[----:B-----5:R-:W-:Y:S01]  /*1af0*/  @!P2 MOV R77, R40 ;  /* 0x00000028004da202 */ /* 0x020fe20000000f00 */
[----:B------:R-:W-:Y:S01]  /*1b00*/  @P2 FADD.FTZ R77, R8, R40 ;  /* 0x00000028084d2221 */ /* 0x000fe20000010000 */
[----:B0-----:R-:W-:Y:S01]  /*1b10*/  @!P2 MOV R78, R41 ;  /* 0x00000029004ea202 */ /* 0x001fe20000000f00 */
        /* <DEDUP_REMOVED lines=10> */
.L_x_10749:
[----:B-----5:R-:W-:Y:S01]  /*1bc0*/  @!P2 FADD.FTZ R77, R4, R40 ;  /* 0x00000028044da221 */ /* 0x020fe20000010000 */
[----:B0-----:R-:W-:Y:S01]  /*1bd0*/  @!P2 FADD.FTZ R78, R5, R41 ;  /* 0x00000029054ea221 */ /* 0x001fe20000010000 */
        /* <DEDUP_REMOVED lines=19> */
.L_x_10750:
        /* <DEDUP_REMOVED lines=26> */
.L_x_10751:
        /* <DEDUP_REMOVED lines=21> */
.L_x_10752:
        /* <DEDUP_REMOVED lines=26> */
.L_x_10753:
        /* <DEDUP_REMOVED lines=21> */
.L_x_10754:
[----:B------:R-:W-:Y:S01]  /*22f0*/  FADD.FTZ R41, RZ, R86 ;  /* 0x00000056ff297221 */ /* 0x000fe20000010000 */
[----:B------:R-:W0:Y:S01]  /*2300*/  @P0 LDC.64 R48, c[0x0][0x3a8] ;  /* 0x0000ea00ff300b82 */ /* 0x000e220000000a00 */
[----:B------:R-:W-:Y:S01]  /*2310*/  ISETP.NE.AND P2, PT, R38, RZ, PT ;  /* 0x000000ff2600720c */ /* 0x000fe20003f45270 */
[----:B------:R-:W-:Y:S01]  /*2320*/  BSSY.RECONVERGENT B0, `(.L_x_10755) ;  /* 0x0000067000007945 */ /* 0x000fe20003800200 */
[----:B------:R-:W-:-:S04]  /*2330*/  FADD.FTZ R41, R41, R85 ;  /* 0x0000005529297221 */ /* 0x000fc80000010000 */
[----:B------:R-:W-:-:S04]  /*2340*/  FADD.FTZ R41, R41, R51 ;  /* 0x0000003329297221 */ /* 0x000fc80000010000 */
[----:B------:R-:W-:-:S04]  /*2350*/  FADD.FTZ R41, R41, R50 ;  /* 0x0000003229297221 */ /* 0x000fc80000010000 */
[----:B------:R-:W-:-:S04]  /*2360*/  FADD.FTZ R41, R41, R46 ;  /* 0x0000002e29297221 */ /* 0x000fc80000010000 */
[----:B------:R-:W-:-:S04]  /*2370*/  FADD.FTZ R41, R41, R76 ;  /* 0x0000004c29297221 */ /* 0x000fc80000010000 */
[----:B------:R-:W-:Y:S01]  /*2380*/  FADD.FTZ R41, R41, R45 ;  /* 0x0000002d29297221 */ /* 0x000fe20000010000 */
[----:B0-----:R-:W-:-:S04]  /*2390*/  @P0 IMAD.WIDE.U32 R48, R75, 0x10, R48 ;  /* 0x000000104b300825 */ /* 0x001fc800078e0030 */
[----:B------:R-:W-:Y:S01]  /*23a0*/  FADD.FTZ R41, R41, R47 ;  /* 0x0000002f29297221 */ /* 0x000fe20000010000 */
[----:B------:R-:W-:Y:S03]  /*23b0*/  @P0 STG.E.128 desc[UR6][R48.64], R12 ;  /* 0x0000000c30000986 */ /* 0x000fe6000c101d06 */
        /* <DEDUP_REMOVED lines=93> */
.L_x_10756:
[----:B------:R-:W-:Y:S05]  /*2990*/  BSYNC.RECONVERGENT B0 ;  /* 0x0000000000007941 */ /* 0x000fea0003800200 */
.L_x_10755:
[----:B------:R-:W-:Y:S01]  /*29a0*/  BAR.SYNC.DEFER_BLOCKING 0x0 ;  /* 0x0000000000007b1d */ /* 0x000fe20000010000 */
[----:B------:R-:W-:Y:S01]  /*29b0*/  ISETP.GT.U32.AND P2, PT, R38, 0x3, PT ;  /* 0x000000032600780c */ /* 0x000fe20003f44070 */
[----:B------:R-:W-:Y:S01]  /*29c0*/  HFMA2 R43, -RZ, RZ, 0, 0 ;  /* 0x00000000ff2b7431 */ /* 0x000fe200000001ff */
[----:B------:R-:W-:Y:S01]  /*29d0*/  PLOP3.LUT P4, PT, PT, PT, UP1, 0x80, 0x8 ;  /* 0x000000000008781c */ /* 0x000fe20003f8f018 */
[----:B------:R-:W-:Y:S01]  /*29e0*/  UPLOP3.LUT UP1, UPT, UPT, UPT, UP1, 0x40, 0x4 ;  /* 0x000000000004789c */ /* 0x000fe20003f2e810 */
[----:B------:R-:W-:-:S09]  /*29f0*/  PLOP3.LUT P3, PT, PT, PT, PT, 0x8, 0x80 ;  /* 0x000000000080781c */ /* 0x000fd20003f6e170 */
[----:B0-----:R-:W0:Y:S01]  /*2a00*/  @!P2 S2R R42, SR_CgaCtaId ;  /* 0x00000000002aa919 */ /* 0x001e220000008800 */
[----:B------:R-:W-:Y:S02]  /*2a10*/  @!P2 PLOP3.LUT P3, PT, P4, PT, PT, 0x80, 0x8 ;  /* 0x000000000008a81c */ /* 0x000fe4000276f070 */
[----:B------:R-:W-:Y:S02]  /*2a20*/  @!P2 MOV R40, 0x400 ;  /* 0x000004000028a802 */ /* 0x000fe40000000f00 */
[----:B------:R-:W-:Y:S02]  /*2a30*/  @!P2 MOV R43, 0x300 ;  /* 0x00000300002ba802 */ /* 0x000fe40000000f00 */
[----:B0-----:R-:W-:Y:S02]  /*2a40*/  @!P2 LEA R42, R42, R40, 0x18 ;  /* 0x000000282a2aa211 */ /* 0x001fe400078ec0ff */
[----:B------:R-:W-:-:S05]  /*2a50*/  CS2R R40, SRZ ;  /* 0x0000000000287805 */ /* 0x000fca000001ff00 */
[----:B------:R-:W-:Y:S02]  /*2a60*/  @P3 IADD3 R42, PT, PT, R42, 0x20, RZ ;  /* 0x000000202a2a3810 */ /* 0x000fe40007ffe0ff */
[----:B------:R-:W-:Y:S02]  /*2a70*/  ISETP.NE.AND P3, PT, R39, RZ, PT ;  /* 0x000000ff2700720c */ /* 0x000fe40003f65270 */
[----:B------:R-:W-:-:S05]  /*2a80*/  @!P2 LEA R42, R38, R42, 0x3 ;  /* 0x0000002a262aa211 */ /* 0x000fca00078e18ff */
[----:B------:R-:W-:Y:S01]  /*2a90*/  @!P2 LDS.64 R40, [R42] ;  /* 0x000000002a28a984 */ /* 0x000fe20000000a00 */
[----:B------:R-:W-:-:S03]  /*2aa0*/  ISETP.NE.AND P2, PT, RZ, UR9, PT ;  /* 0x00000009ff007c0c */ /* 0x000fc6000bf45270 */
[----:B------:R-:W0:Y:S02]  /*2ab0*/  SHFL.DOWN PT, R42, R43, 0x2, 0x1f ;  /* 0x08401f002b2a7f89 */ /* 0x000e2400000e0000 */
[----:B0-----:R-:W-:Y:S02]  /*2ac0*/  IADD3 R95, PT, PT, R42, R43, RZ ;  /* 0x0000002b2a5f7210 */ /* 0x001fe40007ffe0ff */
[----:B------:R-:W-:Y:S02]  /*2ad0*/  I2FP.F32.S32 R42, R42 ;  /* 0x0000002a002a7245 */ /* 0x000fe40000201400 */
[----:B------:R-:W-:Y:S02]  /*2ae0*/  I2FP.F32.S32 R92, R95 ;  /* 0x0000005f005c7245 */ /* 0x000fe40000201400 */
[----:B------:R-:W-:Y:S02]  /*2af0*/  I2FP.F32.U32 R43, R43 ;  /* 0x0000002b002b7245 */ /* 0x000fe40000201000 */
[----:B------:R-:W0:Y:S01]  /*2b00*/  MUFU.RCP R49, R92 ;  /* 0x0000005c00317308 */ /* 0x000e220000001000 */
[----:B------:R-:W1:Y:S04]  /*2b10*/  SHFL.DOWN PT, R48, R40, 0x2, 0x1f ;  /* 0x08401f0028307f89 */ /* 0x000e6800000e0000 */
[----:B------:R-:W2:Y:S01]  /*2b20*/  SHFL.DOWN PT, R115, R41, 0x2, 0x1f ;  /* 0x08401f0029737f89 */ /* 0x000ea200000e0000 */
[C---:B-1----:R-:W-:Y:S01]  /*2b30*/  FMUL.FTZ R116, R48.reuse, R42 ;  /* 0x0000002a30747220 */ /* 0x042fe20000410000 */
[----:B------:R-:W-:-:S03]  /*2b40*/  FADD.FTZ R48, -R48, R40 ;  /* 0x0000002830307221 */ /* 0x000fc60000010100 */
[----:B------:R-:W-:Y:S01]  /*2b50*/  FFMA.FTZ R116, R43, R40, R116 ;  /* 0x000000282b747223 */ /* 0x000fe20000010074 */
[----:B------:R-:W-:Y:S01]  /*2b60*/  FMUL.FTZ R48, R48, R48 ;  /* 0x0000003030307220 */ /* 0x000fe20000410000 */
[----:B------:R-:W1:Y:S01]  /*2b70*/  SHFL.DOWN PT, R40, R95, 0x1, 0x1f ;  /* 0x08201f005f287f89 */ /* 0x000e6200000e0000 */
[----:B--2---:R-:W-:Y:S01]  /*2b80*/  FADD.FTZ R115, R115, R41 ;  /* 0x0000002973737221 */ /* 0x004fe20000010000 */
[----:B0-----:R-:W-:Y:S01]  /*2b90*/  FMUL.FTZ R116, R49, R116 ;  /* 0x0000007431747220 */ /* 0x001fe20000410000 */
[----:B------:R-:W-:-:S04]  /*2ba0*/  FMUL.FTZ R48, R48, R43 ;  /* 0x0000002b30307220 */ /* 0x000fc80000410000 */
[----:B------:R-:W0:Y:S01]  /*2bb0*/  SHFL.DOWN PT, R41, R116, 0x1, 0x1f ;  /* 0x08201f0074297f89 */ /* 0x000e2200000e0000 */
[----:B------:R-:W-:-:S04]  /*2bc0*/  FMUL.FTZ R48, R48, R42 ;  /* 0x0000002a30307220 */ /* 0x000fc80000410000 */
[----:B------:R-:W-:-:S05]  /*2bd0*/  FFMA.FTZ R48, R49, R48, R115 ;  /* 0x0000003031307223 */ /* 0x000fca0000010073 */
[----:B------:R-:W2:Y:S01]  /*2be0*/  SHFL.DOWN PT, R43, R48, 0x1, 0x1f ;  /* 0x08201f00302b7f89 */ /* 0x000ea200000e0000 */
[-C--:B-1----:R-:W-:Y:S02]  /*2bf0*/  IADD3 R42, PT, PT, R95, R40.reuse, RZ ;  /* 0x000000285f2a7210 */ /* 0x082fe40007ffe0ff */
[----:B------:R-:W-:Y:S02]  /*2c00*/  I2FP.F32.S32 R40, R40 ;  /* 0x0000002800287245 */ /* 0x000fe40000201400 */
[----:B------:R-:W-:Y:S01]  /*2c10*/  I2FP.F32.S32 R42, R42 ;  /* 0x0000002a002a7245 */ /* 0x000fe20000201400 */
[----:B0-----:R-:W-:Y:S02]  /*2c20*/  FADD.FTZ R49, R116, -R41 ;  /* 0x8000002974317221 */ /* 0x001fe40000010000 */
[----:B------:R-:W-:-:S03]  /*2c30*/  FMUL.FTZ R41, R41, R40 ;  /* 0x0000002829297220 */ /* 0x000fc60000410000 */
[----:B------:R-:W0:Y:S01]  /*2c40*/  MUFU.RCP R42, R42 ;  /* 0x0000002a002a7308 */ /* 0x000e220000001000 */
[----:B------:R-:W-:Y:S01]  /*2c50*/  FMUL.FTZ R49, R49, R49 ;  /* 0x0000003131317220 */ /* 0x000fe20000410000 */
[C---:B------:R-:W-:Y:S02]  /*2c60*/  FFMA.FTZ R41, R92.reuse, R116, R41 ;  /* 0x000000745c297223 */ /* 0x040fe40000010029 */
[----:B------:R-:W1:Y:S01]  /*2c70*/  @!P3 LDC.64 R116, c[0x0][0x3c0] ;  /* 0x0000f000ff74bb82 */ /* 0x000e620000000a00 */
[----:B------:R-:W-:Y:S01]  /*2c80*/  FMUL.FTZ R49, R92, R49 ;  /* 0x000000315c317220 */ /* 0x000fe20000410000 */
[----:B--2---:R-:W-:-:S03]  /*2c90*/  FADD.FTZ R43, R48, R43 ;  /* 0x0000002b302b7221 */ /* 0x004fc60000010000 */
[----:B------:R-:W-:Y:S01]  /*2ca0*/  FMUL.FTZ R49, R49, R40 ;  /* 0x0000002831317220 */ /* 0x000fe20000410000 */
[----:B0-----:R-:W-:-:S03]  /*2cb0*/  FMUL.FTZ R41, R42, R41 ;  /* 0x000000292a297220 */ /* 0x001fc60000410000 */
[----:B------:R-:W-:Y:S02]  /*2cc0*/  FFMA.FTZ R40, R42, R49, R43 ;  /* 0x000000312a287223 */ /* 0x000fe4000001002b */
[----:B------:R-:W0:Y:S01]  /*2cd0*/  LDC R42, c[0x0][0x448] ;  /* 0x00011200ff2a7b82 */ /* 0x000e220000000800 */
[----:B------:R-:W2:Y:S04]  /*2ce0*/  SHFL.IDX PT, R41, R41, RZ, 0x1f ;  /* 0x00001fff29297589 */ /* 0x000ea800000e0000 */
[----:B------:R-:W0:Y:S03]  /*2cf0*/  SHFL.IDX PT, R40, R40, RZ, 0x1f ;  /* 0x00001fff28287589 */ /* 0x000e2600000e0000 */
[----:B------:R-:W3:Y:S01]  /*2d00*/  @!P3 LDC.64 R48, c[0x0][0x3c8] ;  /* 0x0000f200ff30bb82 */ /* 0x000ee20000000a00 */
[----:B-1----:R-:W-:-:S04]  /*2d10*/  @!P3 IMAD.WIDE R116, R0, 0x4, R116 ;  /* 0x000000040074b825 */ /* 0x002fc800078e0274 */
[C---:B--2---:R-:W-:Y:S01]  /*2d20*/  FMUL.FTZ R43, R41.reuse, R41 ;  /* 0x00000029292b7220 */ /* 0x044fe20000410000 */
[----:B------:R-:W-:Y:S01]  /*2d30*/  FSEL R95, R41, RZ, !P2 ;  /* 0x000000ff295f7208 */ /* 0x000fe20005000000 */
[----:B------:R1:W-:Y:S01]  /*2d40*/  @!P3 STG.E desc[UR6][R116.64], R41 ;  /* 0x000000297400b986 */ /* 0x0003e2000c101906 */
[----:B0-----:R-:W-:Y:S02]  /*2d50*/  FFMA.FTZ R40, R40, UR10, R42 ;  /* 0x0000000a28287c23 */ /* 0x001fe4000801002a */
[----:B------:R-:W-:Y:S01]  /*2d60*/  FSEL R43, R43, RZ, P2 ;  /* 0x000000ff2b2b7208 */ /* 0x000fe20001000000 */
[C---:B------:R-:W-:Y:S01]  /*2d70*/  FADD.FTZ R115, -R95.reuse, R51 ;  /* 0x000000335f737221 */ /* 0x040fe20000010100 */
[----:B------:R-:W-:Y:S02]  /*2d80*/  HADD2.F32 R51, -RZ, R67.H0_H0 ;  /* 0x20000043ff337230 */ /* 0x000fe40000004100 */
[C---:B------:R-:W-:Y:S01]  /*2d90*/  FADD.FTZ R46, -R95.reuse, R46 ;  /* 0x0000002e5f2e7221 */ /* 0x040fe20000010100 */
[----:B------:R-:W-:Y:S01]  /*2da0*/  FADD.FTZ R59, -R95, R59 ;  /* 0x0000003b5f3b7221 */ /* 0x000fe20000010100 */
[----:B------:R-:W-:Y:S01]  /*2db0*/  FADD.FTZ R40, R40, R43 ;  /* 0x0000002b28287221 */ /* 0x000fe20000010000 */
[----:B---3--:R-:W-:-:S04]  /*2dc0*/  @!P3 IMAD.WIDE R42, R0, 0x4, R48 ;  /* 0x00000004002ab825 */ /* 0x008fc800078e0230 */
[C---:B------:R-:W-:Y:S01]  /*2dd0*/  FADD.FTZ R58, -R95.reuse, R58 ;  /* 0x0000003a5f3a7221 */ /* 0x040fe20000010100 */
[----:B------:R-:W0:Y:S01]  /*2de0*/  LDC.64 R48, c[0x0][0x428] ;  /* 0x00010a00ff307b82 */ /* 0x000e220000000a00 */
[----:B------:R2:W3:Y:S01]  /*2df0*/  MUFU.RSQ R92, R40 ;  /* 0x00000028005c7308 */ /* 0x0004e20000001400 */
[C---:B-1----:R-:W-:Y:S01]  /*2e00*/  FADD.FTZ R116, -R95.reuse, R86 ;  /* 0x000000565f747221 */ /* 0x042fe20000010100 */
[C---:B------:R-:W-:Y:S01]  /*2e10*/  FADD.FTZ R86, -R95.reuse, R85 ;  /* 0x000000555f567221 */ /* 0x040fe20000010100 */
[----:B------:R-:W-:Y:S02]  /*2e20*/  HADD2.F32 R41, -RZ, R103.H0_H0 ;  /* 0x20000067ff297230 */ /* 0x000fe40000004100 */
[C---:B------:R-:W-:Y:S01]  /*2e30*/  FADD.FTZ R85, -R95.reuse, R50 ;  /* 0x000000325f557221 */ /* 0x040fe20000010100 */
[----:B------:R-:W-:Y:S02]  /*2e40*/  HADD2.F32 R50, -RZ, R66.H0_H0 ;  /* 0x20000042ff327230 */ /* 0x000fe40000004100 */
[----:B------:R-:W-:Y:S01]  /*2e50*/  FADD.FTZ R81, -R95, R81 ;  /* 0x000000515f517221 */ /* 0x000fe20000010100 */
[----:B--2---:R-:W-:Y:S01]  /*2e60*/  HADD2.F32 R40, -RZ, R30.H0_H0 ;  /* 0x2000001eff287230 */ /* 0x004fe20000004100 */
[----:B---3--:R1:W-:Y:S01]  /*2e70*/  @!P3 STG.E desc[UR6][R42.64], R92 ;  /* 0x0000005c2a00b986 */ /* 0x0083e2000c101906 */
[C---:B------:R-:W-:Y:S01]  /*2e80*/  FMUL.FTZ R116, R92.reuse, R116 ;  /* 0x000000745c747220 */ /* 0x040fe20000410000 */
[C---:B------:R-:W-:Y:S01]  /*2e90*/  FMUL.FTZ R86, R92.reuse, R86 ;  /* 0x000000565c567220 */ /* 0x040fe20000410000 */
[C---:B------:R-:W-:Y:S01]  /*2ea0*/  FMUL.FTZ R115, R92.reuse, R115 ;  /* 0x000000735c737220 */ /* 0x040fe20000410000 */
[C---:B------:R-:W-:Y:S01]  /*2eb0*/  FMUL.FTZ R85, R92.reuse, R85 ;  /* 0x000000555c557220 */ /* 0x040fe20000410000 */
[----:B------:R-:W-:Y:S01]  /*2ec0*/  FMUL.FTZ R46, R92, R46 ;  /* 0x0000002e5c2e7220 */ /* 0x000fe20000410000 */
[----:B0-----:R-:W-:-:S04]  /*2ed0*/  IMAD.WIDE.U32 R122, R53, 0x10, R48 ;  /* 0x00000010357a7825 */ /* 0x001fc800078e0030 */
[----:B------:R-:W-:Y:S01]  /*2ee0*/  FMUL.FTZ R81, R92, R81 ;  /* 0x000000515c517220 */ /* 0x000fe20000410000 */
[----:B-1----:R-:W-:Y:S02]  /*2ef0*/  HADD2.F32 R43, -RZ, R67.H1_H1 ;  /* 0x30000043ff2b7230 */ /* 0x002fe40000004100 */
[----:B------:R-:W-:-:S03]  /*2f00*/  HADD2.F32 R42, -RZ, R66.H1_H1 ;  /* 0x30000042ff2a7230 */ /* 0x000fc60000004100 */
[----:B------:R-:W-:Y:S01]  /*2f10*/  FFMA.FTZ R40, R116, R43, R40 ;  /* 0x0000002b74287223 */ /* 0x000fe20000010028 */
[----:B------:R-:W-:Y:S02]  /*2f20*/  HADD2.F32 R43, -RZ, R104.H0_H0 ;  /* 0x20000068ff2b7230 */ /* 0x000fe40000004100 */
[----:B------:R-:W-:Y:S01]  /*2f30*/  FFMA.FTZ R41, R86, R42, R41 ;  /* 0x0000002a56297223 */ /* 0x000fe20000010029 */
[----:B------:R-:W-:Y:S02]  /*2f40*/  HADD2.F32 R42, -RZ, R31.H0_H0 ;  /* 0x2000001fff2a7230 */ /* 0x000fe40000004100 */
[----:B------:R-:W-:-:S03]  /*2f50*/  FFMA.FTZ R43, R85, R50, R43 ;  /* 0x00000032552b7223 */ /* 0x000fc6000001002b */
[----:B------:R-:W-:Y:S01]  /*2f60*/  FFMA.FTZ R42, R115, R51, R42 ;  /* 0x00000033732a7223 */ /* 0x000fe2000001002a */
[----:B------:R-:W-:-:S05]  /*2f70*/  IMAD.WIDE.U32 R50, R44, 0x10, R48 ;  /* 0x000000102c327825 */ /* 0x000fca00078e0030 */
[----:B------:R0:W-:Y:S02]  /*2f80*/  STG.E.128 desc[UR6][R50.64], R40 ;  /* 0x0000002832007986 */ /* 0x0001e4000c101d06 */
[----:B0-----:R-:W0:Y:S01]  /*2f90*/  LDC.64 R50, c[0x0][0x430] ;  /* 0x00010c00ff327b82 */ /* 0x001e220000000a00 */
[--C-:B------:R-:W-:Y:S02]  /*2fa0*/  HADD2.F32 R41, -RZ, R65.reuse.H1_H1 ;  /* 0x30000041ff297230 */ /* 0x100fe40000004100 */
[----:B------:R-:W-:Y:S02]  /*2fb0*/  HADD2.F32 R40, -RZ, R18.H0_H0 ;  /* 0x20000012ff287230 */ /* 0x000fe40000004100 */
[----:B------:R-:W-:Y:S02]  /*2fc0*/  HADD2.F32 R42, -RZ, R64.H1_H1 ;  /* 0x30000040ff2a7230 */ /* 0x000fe40000004100 */
[----:B------:R-:W-:Y:S02]  /*2fd0*/  HADD2.F32 R43, -RZ, R65.H0_H0 ;  /* 0x20000041ff2b7230 */ /* 0x000fe40000004100 */
[----:B------:R-:W-:Y:S01]  /*2fe0*/  FFMA.FTZ R40, R116, R41, R40 ;  /* 0x0000002974287223 */ /* 0x000fe20000010028 */
[----:B------:R-:W-:-:S05]  /*2ff0*/  HADD2.F32 R41, -RZ, R103.H1_H1 ;  /* 0x30000067ff297230 */ /* 0x000fca0000004100 */
[----:B------:R-:W-:Y:S01]  /*3000*/  FFMA.FTZ R41, R86, R42, R41 ;  /* 0x0000002a56297223 */ /* 0x000fe20000010029 */
[----:B------:R-:W-:Y:S02]  /*3010*/  HADD2.F32 R42, -RZ, R19.H0_H0 ;  /* 0x20000013ff2a7230 */ /* 0x000fe40000004100 */
[----:B------:R-:W-:-:S03]  /*3020*/  HADD2.F32 R86, -RZ, R64.H0_H0 ;  /* 0x20000040ff567230 */ /* 0x000fc60000004100 */
[----:B------:R-:W-:Y:S01]  /*3030*/  FFMA.FTZ R42, R115, R43, R42 ;  /* 0x0000002b732a7223 */ /* 0x000fe2000001002a */
[----:B------:R-:W-:Y:S02]  /*3040*/  HADD2.F32 R43, -RZ, R104.H1_H1 ;  /* 0x30000068ff2b7230 */ /* 0x000fe40000004100 */
[C---:B------:R-:W-:Y:S01]  /*3050*/  FADD.FTZ R115, -R95.reuse, R76 ;  /* 0x0000004c5f737221 */ /* 0x040fe20000010100 */
[----:B------:R-:W-:Y:S01]  /*3060*/  FADD.FTZ R76, -R95, R45 ;  /* 0x0000002d5f4c7221 */ /* 0x000fe20000010100 */
[----:B0-----:R-:W-:-:S04]  /*3070*/  IMAD.WIDE.U32 R116, R44, 0x10, R50 ;  /* 0x000000102c747825 */ /* 0x001fc800078e0032 */
[----:B------:R-:W-:Y:S01]  /*3080*/  FFMA.FTZ R43, R85, R86, R43 ;  /* 0x00000056552b7223 */ /* 0x000fe2000001002b */
[C---:B------:R-:W-:Y:S01]  /*3090*/  FMUL.FTZ R115, R92.reuse, R115 ;  /* 0x000000735c737220 */ /* 0x040fe20000410000 */
[----:B------:R-:W-:Y:S02]  /*30a0*/  HADD2.F32 R85, -RZ, R63.H1_H1 ;  /* 0x3000003fff557230 */ /* 0x000fe40000004100 */
[----:B------:R-:W-:Y:S01]  /*30b0*/  FMUL.FTZ R76, R92, R76 ;  /* 0x0000004c5c4c7220 */ /* 0x000fe20000410000 */
[----:B------:R-:W-:Y:S01]  /*30c0*/  HADD2.F32 R44, -RZ, R61.H1_H1 ;  /* 0x3000003dff2c7230 */ /* 0x000fe20000004100 */
[----:B------:R0:W-:Y:S01]  /*30d0*/  STG.E.128 desc[UR6][R116.64], R40 ;  /* 0x0000002874007986 */ /* 0x0001e2000c101d06 */
[----:B------:R-:W-:Y:S02]  /*30e0*/  HADD2.F32 R86, -RZ, R68.H0_H0 ;  /* 0x20000044ff567230 */ /* 0x000fe40000004100 */
[----:B------:R-:W-:Y:S02]  /*30f0*/  HADD2.F32 R45, -RZ, R105.H1_H1 ;  /* 0x30000069ff2d7230 */ /* 0x000fe40000004100 */
[----:B------:R-:W-:-:S04]  /*3100*/  IMAD.WIDE.U32 R118, R54, 0x10, R50 ;  /* 0x0000001036767825 */ /* 0x000fc800078e0032 */
[----:B------:R-:W-:Y:S01]  /*3110*/  FFMA.FTZ R45, R115, R86, R45 ;  /* 0x00000056732d7223 */ /* 0x000fe2000001002d */
[----:B------:R-:W-:Y:S02]  /*3120*/  HADD2.F32 R86, -RZ, R62.H0_H0 ;  /* 0x2000003eff567230 */ /* 0x000fe40000004100 */
[----:B------:R-:W-:-:S04]  /*3130*/  IMAD.WIDE.U32 R124, R52, 0x10, R50 ;  /* 0x00000010347c7825 */ /* 0x000fc800078e0032 */
[----:B------:R-:W-:-:S04]  /*3140*/  IMAD.WIDE.U32 R120, R75, 0x10, R50 ;  /* 0x000000104b787825 */ /* 0x000fc800078e0032 */
[----:B0-----:R-:W-:Y:S02]  /*3150*/  HADD2.F32 R40, -RZ, R32.H0_H0 ;  /* 0x20000020ff287230 */ /* 0x001fe40000004100 */
[----:B------:R-:W-:Y:S02]  /*3160*/  HADD2.F32 R42, -RZ, R62.H1_H1 ;  /* 0x3000003eff2a7230 */ /* 0x000fe40000004100 */
[----:B------:R-:W-:Y:S02]  /*3170*/  HADD2.F32 R41, -RZ, R105.H0_H0 ;  /* 0x20000069ff297230 */ /* 0x000fe40000004100 */
[----:B------:R-:W-:Y:S01]  /*3180*/  FFMA.FTZ R40, R46, R85, R40 ;  /* 0x000000552e287223 */ /* 0x000fe20000010028 */
[----:B------:R-:W-:Y:S02]  /*3190*/  HADD2.F32 R43, -RZ, R20.H0_H0 ;  /* 0x20000014ff2b7230 */ /* 0x000fe40000004100 */
[----:B------:R-:W-:Y:S02]  /*31a0*/  HADD2.F32 R85, -RZ, R63.H0_H0 ;  /* 0x2000003fff557230 */ /* 0x000fe40000004100 */
[----:B------:R-:W-:Y:S01]  /*31b0*/  FFMA.FTZ R41, R115, R42, R41 ;  /* 0x0000002a73297223 */ /* 0x000fe20000010029 */
[----:B------:R-:W-:-:S02]  /*31c0*/  HADD2.F32 R42, -RZ, R33.H0_H0 ;  /* 0x20000021ff2a7230 */ /* 0x000fc40000004100 */
[----:B------:R-:W-:Y:S01]  /*31d0*/  FFMA.FTZ R44, R46, R44, R43 ;  /* 0x0000002c2e2c7223 */ /* 0x000fe2000001002b */
[----:B------:R-:W-:Y:S02]  /*31e0*/  HADD2.F32 R43, -RZ, R61.H0_H0 ;  /* 0x2000003dff2b7230 */ /* 0x000fe40000004100 */
[----:B------:R-:W-:Y:S02]  /*31f0*/  HADD2.F32 R46, -RZ, R21.H0_H0 ;  /* 0x20000015ff2e7230 */ /* 0x000fe40000004100 */
[C---:B------:R-:W-:Y:S01]  /*3200*/  FFMA.FTZ R42, R76.reuse, R85, R42 ;  /* 0x000000554c2a7223 */ /* 0x040fe2000001002a */
[----:B------:R-:W-:Y:S01]  /*3210*/  FADD.FTZ R85, -R95, R47 ;  /* 0x0000002f5f557221 */ /* 0x000fe20000010100 */
[--C-:B------:R-:W-:Y:S02]  /*3220*/  HADD2.F32 R47, -RZ, R106.reuse.H1_H1 ;  /* 0x3000006aff2f7230 */ /* 0x100fe40000004100 */
[----:B------:R-:W-:Y:S01]  /*3230*/  FFMA.FTZ R46, R76, R43, R46 ;  /* 0x0000002b4c2e7223 */ /* 0x000fe2000001002e */
[----:B------:R-:W-:-:S02]  /*3240*/  HADD2.F32 R43, -RZ, R106.H0_H0 ;  /* 0x2000006aff2b7230 */ /* 0x000fc40000004100 */
[----:B------:R-:W-:Y:S01]  /*3250*/  FMUL.FTZ R85, R92, R85 ;  /* 0x000000555c557220 */ /* 0x000fe20000410000 */
[----:B------:R-:W-:Y:S02]  /*3260*/  HADD2.F32 R76, -RZ, R68.H1_H1 ;  /* 0x30000044ff4c7230 */ /* 0x000fe40000004100 */
[----:B------:R-:W-:-:S04]  /*3270*/  IMAD.WIDE.U32 R116, R54, 0x10, R48 ;  /* 0x0000001036747825 */ /* 0x000fc800078e0030 */
[----:B------:R-:W-:Y:S01]  /*3280*/  FFMA.FTZ R43, R85, R86, R43 ;  /* 0x00000056552b7223 */ /* 0x000fe2000001002b */
[----:B------:R-:W-:Y:S01]  /*3290*/  FADD.FTZ R86, -R95, R56 ;  /* 0x000000385f567221 */ /* 0x000fe20000010100 */
[----:B------:R-:W-:Y:S01]  /*32a0*/  FFMA.FTZ R47, R85, R76, R47 ;  /* 0x0000004c552f7223 */ /* 0x000fe2000001002f */
[C---:B------:R-:W-:Y:S01]  /*32b0*/  FADD.FTZ R56, -R95.reuse, R77 ;  /* 0x0000004d5f387221 */ /* 0x040fe20000010100 */
[C---:B------:R-:W-:Y:S01]  /*32c0*/  FADD.FTZ R85, -R95.reuse, R57 ;  /* 0x000000395f557221 */ /* 0x040fe20000010100 */
[C---:B------:R-:W-:Y:S01]  /*32d0*/  FADD.FTZ R77, -R95.reuse, R80 ;  /* 0x000000505f4d7221 */ /* 0x040fe20000010100 */
[C---:B------:R-:W-:Y:S01]  /*32e0*/  FADD.FTZ R57, -R95.reuse, R78 ;  /* 0x0000004e5f397221 */ /* 0x040fe20000010100 */
[C---:B------:R-:W-:Y:S01]  /*32f0*/  FADD.FTZ R80, -R95.reuse, R82 ;  /* 0x000000525f507221 */ /* 0x040fe20000010100 */
[----:B------:R0:W-:Y:S01]  /*3300*/  STG.E.128 desc[UR6][R116.64], R40 ;  /* 0x0000002874007986 */ /* 0x0001e2000c101d06 */
[C---:B------:R-:W-:Y:S01]  /*3310*/  FADD.FTZ R78, -R95.reuse, R84 ;  /* 0x000000545f4e7221 */ /* 0x040fe20000010100 */
[----:B------:R-:W-:Y:S01]  /*3320*/  FADD.FTZ R82, -R95, R87 ;  /* 0x000000575f527221 */ /* 0x000fe20000010100 */
[----:B------:R-:W-:Y:S01]  /*3330*/  HADD2.F32 R87, -RZ, R69.H0_H0 ;  /* 0x20000045ff577230 */ /* 0x000fe20000004100 */
[----:B------:R1:W-:Y:S01]  /*3340*/  STG.E.128 desc[UR6][R118.64], R44 ;  /* 0x0000002c76007986 */ /* 0x0003e2000c101d06 */
[----:B------:R-:W-:-:S02]  /*3350*/  HADD2.F32 R84, -RZ, R70.H0_H0 ;  /* 0x20000046ff547230 */ /* 0x000fc40000004100 */
[C---:B------:R-:W-:Y:S01]  /*3360*/  FMUL.FTZ R85, R92.reuse, R85 ;  /* 0x000000555c557220 */ /* 0x040fe20000410000 */
[C---:B------:R-:W-:Y:S01]  /*3370*/  FMUL.FTZ R86, R92.reuse, R86 ;  /* 0x000000565c567220 */ /* 0x040fe20000410000 */
[C---:B------:R-:W-:Y:S01]  /*3380*/  FADD.FTZ R54, -R95.reuse, R88 ;  /* 0x000000585f367221 */ /* 0x040fe20000010100 */
[----:B------:R-:W-:Y:S02]  /*3390*/  HADD2.F32 R88, -RZ, R72.H0_H0 ;  /* 0x20000048ff587230 */ /* 0x000fe40000004100 */
[C---:B------:R-:W-:Y:S01]  /*33a0*/  FADD.FTZ R76, -R95.reuse, R79 ;  /* 0x0000004f5f4c7221 */ /* 0x040fe20000010100 */
[C---:B------:R-:W-:Y:S01]  /*33b0*/  FADD.FTZ R79, -R95.reuse, R83 ;  /* 0x000000535f4f7221 */ /* 0x040fe20000010100 */
[C---:B------:R-:W-:Y:S01]  /*33c0*/  FADD.FTZ R83, -R95.reuse, R89 ;  /* 0x000000595f537221 */ /* 0x040fe20000010100 */
[----:B------:R-:W-:Y:S01]  /*33d0*/  FADD.FTZ R95, -R95, R90 ;  /* 0x0000005a5f5f7221 */ /* 0x000fe20000010100 */
[----:B------:R-:W-:Y:S02]  /*33e0*/  HADD2.F32 R90, -RZ, R71.H0_H0 ;  /* 0x20000047ff5a7230 */ /* 0x000fe40000004100 */
[----:B------:R-:W-:Y:S01]  /*33f0*/  FMUL.FTZ R76, R92, R76 ;  /* 0x0000004c5c4c7220 */ /* 0x000fe20000410000 */
[----:B------:R-:W-:-:S02]  /*3400*/  HADD2.F32 R89, -RZ, R22.H0_H0 ;  /* 0x20000016ff597230 */ /* 0x000fc40000004100 */
[C---:B------:R-:W-:Y:S01]  /*3410*/  FMUL.FTZ R77, R92.reuse, R77 ;  /* 0x0000004d5c4d7220 */ /* 0x040fe20000410000 */
[----:B0-----:R-:W-:Y:S02]  /*3420*/  HADD2.F32 R40, -RZ, R34.H0_H0 ;  /* 0x20000022ff287230 */ /* 0x001fe40000004100 */
[C---:B------:R-:W-:Y:S01]  /*3430*/  FMUL.FTZ R80, R92.reuse, R80 ;  /* 0x000000505c507220 */ /* 0x040fe20000410000 */
[----:B------:R-:W-:Y:S02]  /*3440*/  HADD2.F32 R41, -RZ, R107.H0_H0 ;  /* 0x2000006bff297230 */ /* 0x000fe40000004100 */
[C---:B------:R-:W-:Y:S01]  /*3450*/  FMUL.FTZ R78, R92.reuse, R78 ;  /* 0x0000004e5c4e7220 */ /* 0x040fe20000410000 */
[----:B-1----:R-:W-:Y:S02]  /*3460*/  HADD2.F32 R47, -RZ, R69.H1_H1 ;  /* 0x30000045ff2f7230 */ /* 0x002fe40000004100 */
[----:B------:R-:W-:Y:S01]  /*3470*/  FMUL.FTZ R45, R92, R59 ;  /* 0x0000003b5c2d7220 */ /* 0x000fe20000410000 */
[----:B------:R-:W-:-:S02]  /*3480*/  HADD2.F32 R42, -RZ, R35.H0_H0 ;  /* 0x20000023ff2a7230 */ /* 0x000fc40000004100 */
[----:B------:R-:W-:Y:S01]  /*3490*/  FMUL.FTZ R44, R92, R58 ;  /* 0x0000003a5c2c7220 */ /* 0x000fe20000410000 */
[----:B------:R-:W-:Y:S02]  /*34a0*/  HADD2.F32 R46, -RZ, R70.H1_H1 ;  /* 0x30000046ff2e7230 */ /* 0x000fe40000004100 */
[----:B------:R-:W-:Y:S01]  /*34b0*/  FFMA.FTZ R40, R45, R87, R40 ;  /* 0x000000572d287223 */ /* 0x000fe20000010028 */
[----:B------:R-:W-:Y:S02]  /*34c0*/  HADD2.F32 R43, -RZ, R108.H0_H0 ;  /* 0x2000006cff2b7230 */ /* 0x000fe40000004100 */
[----:B------:R-:W-:Y:S01]  /*34d0*/  FFMA.FTZ R41, R44, R84, R41 ;  /* 0x000000542c297223 */ /* 0x000fe20000010029 */
[----:B------:R-:W-:Y:S01]  /*34e0*/  FFMA.FTZ R42, R85, R47, R42 ;  /* 0x0000002f552a7223 */ /* 0x000fe2000001002a */
[----:B------:R-:W-:-:S04]  /*34f0*/  IMAD.WIDE.U32 R116, R52, 0x10, R48 ;  /* 0x0000001034747825 */ /* 0x000fc800078e0030 */
[----:B------:R-:W-:Y:S01]  /*3500*/  FMUL.FTZ R84, R92, R56 ;  /* 0x000000385c547220 */ /* 0x000fe20000410000 */
[----:B------:R-:W-:Y:S01]  /*3510*/  FFMA.FTZ R43, R86, R46, R43 ;  /* 0x0000002e562b7223 */ /* 0x000fe2000001002b */
[C---:B------:R-:W-:Y:S01]  /*3520*/  FMUL.FTZ R56, R92.reuse, R57 ;  /* 0x000000395c387220 */ /* 0x040fe20000410000 */
[----:B------:R-:W-:Y:S02]  /*3530*/  HADD2.F32 R87, -RZ, R107.H1_H1 ;  /* 0x3000006bff577230 */ /* 0x000fe40000004100 */
[C---:B------:R-:W-:Y:S01]  /*3540*/  FMUL.FTZ R57, R92.reuse, R54 ;  /* 0x000000365c397220 */ /* 0x040fe20000410000 */
[----:B------:R-:W-:Y:S01]  /*3550*/  HADD2.F32 R47, -RZ, R71.H1_H1 ;  /* 0x30000047ff2f7230 */ /* 0x000fe20000004100 */
[----:B------:R0:W-:Y:S01]  /*3560*/  STG.E.128 desc[UR6][R116.64], R40 ;  /* 0x0000002874007986 */ /* 0x0001e2000c101d06 */
[----:B------:R-:W-:Y:S02]  /*3570*/  HADD2.F32 R46, -RZ, R23.H0_H0 ;  /* 0x20000017ff2e7230 */ /* 0x000fe40000004100 */
[----:B------:R-:W-:Y:S01]  /*3580*/  FMUL.FTZ R58, R92, R83 ;  /* 0x000000535c3a7220 */ /* 0x000fe20000410000 */
[----:B------:R-:W-:-:S02]  /*3590*/  HADD2.F32 R83, -RZ, R73.H1_H1 ;  /* 0x30000049ff537230 */ /* 0x000fc40000004100 */
[C---:B------:R-:W-:Y:S01]  /*35a0*/  FMUL.FTZ R82, R92.reuse, R82 ;  /* 0x000000525c527220 */ /* 0x040fe20000410000 */
[----:B------:R-:W-:Y:S02]  /*35b0*/  HADD2.F32 R54, -RZ, R74.H1_H1 ;  /* 0x3000004aff367230 */ /* 0x000fe40000004100 */
[----:B------:R-:W-:Y:S01]  /*35c0*/  FMUL.FTZ R79, R92, R79 ;  /* 0x0000004f5c4f7220 */ /* 0x000fe20000410000 */
[----:B------:R-:W-:-:S04]  /*35d0*/  IMAD.WIDE.U32 R118, R55, 0x10, R50 ;  /* 0x0000001037767825 */ /* 0x000fc800078e0032 */
[----:B------:R-:W-:Y:S01]  /*35e0*/  FMUL.FTZ R59, R92, R95 ;  /* 0x0000005f5c3b7220 */ /* 0x000fe20000410000 */
[----:B------:R-:W-:Y:S02]  /*35f0*/  HADD2.F32 R52, -RZ, R97.H1_H1 ;  /* 0x30000061ff347230 */ /* 0x000fe40000004100 */
[----:B0-----:R-:W-:Y:S01]  /*3600*/  FFMA.FTZ R41, R44, R88, R87 ;  /* 0x000000582c297223 */ /* 0x001fe20000010057 */
[----:B------:R-:W-:Y:S02]  /*3610*/  HADD2.F32 R88, -RZ, R72.H1_H1 ;  /* 0x30000048ff587230 */ /* 0x000fe40000004100 */
[----:B------:R-:W-:Y:S01]  /*3620*/  FFMA.FTZ R40, R45, R90, R89 ;  /* 0x0000005a2d287223 */ /* 0x000fe20000010059 */
[----:B------:R-:W-:Y:S02]  /*3630*/  HADD2.F32 R43, -RZ, R108.H1_H1 ;  /* 0x3000006cff2b7230 */ /* 0x000fe40000004100 */
[----:B------:R-:W-:Y:S01]  /*3640*/  FFMA.FTZ R42, R85, R47, R46 ;  /* 0x0000002f552a7223 */ /* 0x000fe2000001002e */
[----:B------:R-:W-:-:S02]  /*3650*/  HADD2.F32 R87, -RZ, R73.H0_H0 ;  /* 0x20000049ff577230 */ /* 0x000fc40000004100 */
[----:B------:R-:W-:Y:S02]  /*3660*/  HADD2.F32 R44, -RZ, R36.H0_H0 ;  /* 0x20000024ff2c7230 */ /* 0x000fe40000004100 */
[----:B------:R-:W-:Y:S01]  /*3670*/  FFMA.FTZ R43, R86, R88, R43 ;  /* 0x00000058562b7223 */ /* 0x000fe2000001002b */
[----:B------:R-:W-:Y:S02]  /*3680*/  HADD2.F32 R85, -RZ, R74.H0_H0 ;  /* 0x2000004aff557230 */ /* 0x000fe40000004100 */
[----:B------:R-:W-:Y:S02]  /*3690*/  HADD2.F32 R45, -RZ, R109.H0_H0 ;  /* 0x2000006dff2d7230 */ /* 0x000fe40000004100 */
[----:B------:R-:W-:Y:S01]  /*36a0*/  FFMA.FTZ R44, R84, R87, R44 ;  /* 0x00000057542c7223 */ /* 0x000fe2000001002c */
[----:B------:R-:W-:Y:S01]  /*36b0*/  HADD2.F32 R46, -RZ, R37.H0_H0 ;  /* 0x20000025ff2e7230 */ /* 0x000fe20000004100 */
[----:B------:R0:W-:Y:S01]  /*36c0*/  STG.E.128 desc[UR6][R124.64], R40 ;  /* 0x000000287c007986 */ /* 0x0001e2000c101d06 */
[----:B------:R-:W-:-:S02]  /*36d0*/  HADD2.F32 R47, -RZ, R110.H0_H0 ;  /* 0x2000006eff2f7230 */ /* 0x000fc40000004100 */
[----:B------:R-:W-:Y:S01]  /*36e0*/  FFMA.FTZ R45, R56, R85, R45 ;  /* 0x00000055382d7223 */ /* 0x000fe2000001002d */
[----:B------:R-:W-:-:S04]  /*36f0*/  IMAD.WIDE.U32 R116, R53, 0x10, R50 ;  /* 0x0000001035747825 */ /* 0x000fc800078e0032 */
[----:B------:R-:W-:Y:S01]  /*3700*/  FFMA.FTZ R46, R76, R83, R46 ;  /* 0x000000534c2e7223 */ /* 0x000fe2000001002e */
[----:B------:R-:W-:Y:S01]  /*3710*/  FFMA.FTZ R47, R77, R54, R47 ;  /* 0x000000364d2f7223 */ /* 0x000fe2000001002f */
[----:B------:R-:W-:Y:S02]  /*3720*/  HADD2.F32 R50, -RZ, R93.H0_H0 ;  /* 0x2000005dff327230 */ /* 0x000fe40000004100 */
[--C-:B------:R-:W-:Y:S02]  /*3730*/  IMAD.WIDE.U32 R86, R55, 0x10, R48.reuse ;  /* 0x0000001037567825 */ /* 0x100fe400078e0030 */
[----:B------:R1:W-:Y:S02]  /*3740*/  STG.E.128 desc[UR6][R122.64], R44 ;  /* 0x0000002c7a007986 */ /* 0x0003e4000c101d06 */
[----:B------:R-:W-:-:S04]  /*3750*/  IMAD.WIDE.U32 R88, R75, 0x10, R48 ;  /* 0x000000104b587825 */ /* 0x000fc800078e0030 */
[----:B------:R-:W-:Y:S02]  /*3760*/  HADD2.F32 R49, -RZ, R91.H1_H1 ;  /* 0x3000005bff317230 */ /* 0x000fe40000004100 */
[----:B0-----:R-:W-:Y:S02]  /*3770*/  HADD2.F32 R41, -RZ, R109.H1_H1 ;  /* 0x3000006dff297230 */ /* 0x001fe40000004100 */
[----:B------:R-:W-:Y:S02]  /*3780*/  HADD2.F32 R42, -RZ, R25.H0_H0 ;  /* 0x20000019ff2a7230 */ /* 0x000fe40000004100 */
[----:B------:R-:W-:Y:S02]  /*3790*/  HADD2.F32 R43, -RZ, R110.H1_H1 ;  /* 0x3000006eff2b7230 */ /* 0x000fe40000004100 */
[----:B------:R-:W-:Y:S01]  /*37a0*/  FFMA.FTZ R41, R56, R50, R41 ;  /* 0x0000003238297223 */ /* 0x000fe20000010029 */
[----:B------:R-:W-:Y:S02]  /*37b0*/  HADD2.F32 R50, -RZ, R27.H0_H0 ;  /* 0x2000001bff327230 */ /* 0x000fe40000004100 */
[----:B------:R-:W-:Y:S01]  /*37c0*/  FFMA.FTZ R42, R76, R49, R42 ;  /* 0x000000314c2a7223 */ /* 0x000fe2000001002a */
[----:B------:R-:W-:-:S02]  /*37d0*/  HADD2.F32 R83, -RZ, R91.H0_H0 ;  /* 0x2000005bff537230 */ /* 0x000fc40000004100 */
[----:B-1----:R-:W-:Y:S02]  /*37e0*/  HADD2.F32 R47, -RZ, R93.H1_H1 ;  /* 0x3000005dff2f7230 */ /* 0x002fe40000004100 */
[----:B------:R-:W-:Y:S01]  /*37f0*/  FFMA.FTZ R50, R80, R52, R50 ;  /* 0x0000003450327223 */ /* 0x000fe20000010032 */
[----:B------:R-:W-:Y:S02]  /*3800*/  HADD2.F32 R46, -RZ, R94.H0_H0 ;  /* 0x2000005eff2e7230 */ /* 0x000fe40000004100 */
[----:B------:R-:W-:Y:S02]  /*3810*/  HADD2.F32 R44, -RZ, R16.H0_H0 ;  /* 0x20000010ff2c7230 */ /* 0x000fe40000004100 */
[----:B------:R-:W-:Y:S01]  /*3820*/  FFMA.FTZ R43, R77, R47, R43 ;  /* 0x0000002f4d2b7223 */ /* 0x000fe2000001002b */
[----:B------:R-:W-:Y:S02]  /*3830*/  HADD2.F32 R54, -RZ, R24.H0_H0 ;  /* 0x20000018ff367230 */ /* 0x000fe40000004100 */
[----:B------:R-:W-:-:S02]  /*3840*/  HADD2.F32 R45, -RZ, R97.H0_H0 ;  /* 0x20000061ff2d7230 */ /* 0x000fc40000004100 */
[----:B------:R-:W-:Y:S01]  /*3850*/  FFMA.FTZ R44, R78, R46, R44 ;  /* 0x0000002e4e2c7223 */ /* 0x000fe2000001002c */
        /* <DEDUP_REMOVED lines=8> */
[C---:B------:R-:W-:Y:S01]  /*38e0*/  FFMA.FTZ R52, R82.reuse, R77, R52 ;  /* 0x0000004d52347223 */ /* 0x040fe20000010034 */
[----:B------:R-:W-:Y:S02]  /*38f0*/  HADD2.F32 R53, -RZ, R94.H1_H1 ;  /* 0x3000005eff357230 */ /* 0x000fe40000004100 */
[----:B------:R-:W-:Y:S02]  /*3900*/  HADD2.F32 R46, -RZ, R17.H0_H0 ;  /* 0x20000011ff2e7230 */ /* 0x000fe40000004100 */
[----:B------:R-:W-:Y:S01]  /*3910*/  FFMA.FTZ R56, R82, R76, R56 ;  /* 0x0000004c52387223 */ /* 0x000fe20000010038 */
[----:B------:R-:W-:Y:S01]  /*3920*/  HADD2.F32 R55, -RZ, R96.H0_H0 ;  /* 0x20000060ff377230 */ /* 0x000fe20000004100 */
[----:B------:R-:W1:Y:S01]  /*3930*/  LDC.64 R76, c[0x0][0x380] ;  /* 0x0000e000ff4c7b82 */ /* 0x000e620000000a00 */
[----:B------:R-:W-:Y:S02]  /*3940*/  HADD2.F32 R45, -RZ, R111.H0_H0 ;  /* 0x2000006fff2d7230 */ /* 0x000fe40000004100 */
[----:B------:R-:W-:Y:S01]  /*3950*/  FFMA.FTZ R46, R80, R53, R46 ;  /* 0x00000035502e7223 */ /* 0x000fe2000001002e */
[----:B------:R-:W-:-:S02]  /*3960*/  HADD2.F32 R54, -RZ, R98.H0_H0 ;  /* 0x20000062ff367230 */ /* 0x000fc40000004100 */
[----:B------:R-:W-:Y:S02]  /*3970*/  HADD2.F32 R49, -RZ, R111.H1_H1 ;  /* 0x3000006fff317230 */ /* 0x000fe40000004100 */
[C---:B------:R-:W-:Y:S01]  /*3980*/  FFMA.FTZ R45, R79.reuse, R55, R45 ;  /* 0x000000374f2d7223 */ /* 0x040fe2000001002d */
[----:B------:R-:W-:Y:S02]  /*3990*/  HADD2.F32 R51, -RZ, R96.H1_H1 ;  /* 0x30000060ff337230 */ /* 0x000fe40000004100 */
[----:B------:R-:W-:Y:S02]  /*39a0*/  HADD2.F32 R47, -RZ, R112.H0_H0 ;  /* 0x20000070ff2f7230 */ /* 0x000fe40000004100 */
[----:B------:R-:W-:Y:S01]  /*39b0*/  FFMA.FTZ R49, R79, R54, R49 ;  /* 0x000000364f317223 */ /* 0x000fe20000010031 */
[----:B------:R-:W-:Y:S02]  /*39c0*/  HADD2.F32 R75, -RZ, R100.H0_H0 ;  /* 0x20000064ff4b7230 */ /* 0x000fe40000004100 */
[----:B------:R-:W-:-:S02]  /*39d0*/  HADD2.F32 R53, -RZ, R113.H0_H0 ;  /* 0x20000071ff357230 */ /* 0x000fc40000004100 */
[----:B------:R-:W-:Y:S01]  /*39e0*/  FFMA.FTZ R47, R81, R51, R47 ;  /* 0x00000033512f7223 */ /* 0x000fe2000001002f */
[----:B------:R-:W-:Y:S02]  /*39f0*/  HADD2.F32 R55, -RZ, R102.H0_H0 ;  /* 0x20000066ff377230 */ /* 0x000fe40000004100 */
[----:B------:R-:W-:Y:S02]  /*3a00*/  HADD2.F32 R54, -RZ, R113.H1_H1 ;  /* 0x30000071ff367230 */ /* 0x000fe40000004100 */
[C---:B------:R-:W-:Y:S01]  /*3a10*/  FFMA.FTZ R53, R57.reuse, R75, R53 ;  /* 0x0000004b39357223 */ /* 0x040fe20000010035 */
[----:B------:R-:W-:Y:S01]  /*3a20*/  HADD2.F32 R78, -RZ, R98.H1_H1 ;  /* 0x30000062ff4e7230 */ /* 0x000fe20000004100 */
[----:B------:R0:W-:Y:S01]  /*3a30*/  STG.E.128 desc[UR6][R86.64], R44 ;  /* 0x0000002c56007986 */ /* 0x0001e2000c101d06 */
[----:B------:R-:W-:Y:S02]  /*3a40*/  HADD2.F32 R51, -RZ, R112.H1_H1 ;  /* 0x30000070ff337230 */ /* 0x000fe40000004100 */
[----:B------:R-:W-:Y:S01]  /*3a50*/  FFMA.FTZ R57, R57, R55, R54 ;  /* 0x0000003739397223 */ /* 0x000fe20000010036 */
[----:B------:R-:W-:Y:S01]  /*3a60*/  HADD2.F32 R82, -RZ, R99.H1_H1 ;  /* 0x30000063ff527230 */ /* 0x000fe20000004100 */
[----:B-1----:R-:W-:Y:S01]  /*3a70*/  IADD3 R0, PT, PT, R0, R76, RZ ;  /* 0x0000004c00007210 */ /* 0x002fe20007ffe0ff */
[----:B------:R-:W-:-:S02]  /*3a80*/  HADD2.F32 R54, -RZ, R3.H0_H0 ;  /* 0x20000003ff367230 */ /* 0x000fc40000004100 */
[----:B------:R-:W-:Y:S01]  /*3a90*/  FFMA.FTZ R51, R81, R78, R51 ;  /* 0x0000004e51337223 */ /* 0x000fe20000010033 */
[----:B------:R-:W-:Y:S01]  /*3aa0*/  HADD2.F32 R79, -RZ, R100.H1_H1 ;  /* 0x30000064ff4f7230 */ /* 0x000fe20000004100 */
[----:B------:R-:W-:Y:S01]  /*3ab0*/  ISETP.GE.AND P2, PT, R0, R77, PT ;  /* 0x0000004d0000720c */ /* 0x000fe20003f46270 */
[----:B------:R-:W-:Y:S02]  /*3ac0*/  HADD2.F32 R55, -RZ, R114.H0_H0 ;  /* 0x20000072ff377230 */ /* 0x000fe40000004100 */
[----:B------:R-:W-:Y:S01]  /*3ad0*/  FFMA.FTZ R54, R58, R82, R54 ;  /* 0x000000523a367223 */ /* 0x000fe20000010036 */
[----:B------:R-:W-:Y:S01]  /*3ae0*/  HADD2.F32 R81, -RZ, R101.H1_H1 ;  /* 0x30000065ff517230 */ /* 0x000fe20000004100 */
[----:B------:R0:W-:Y:S01]  /*3af0*/  STG.E.128 desc[UR6][R118.64], R48 ;  /* 0x0000003076007986 */ /* 0x0001e2000c101d06 */
[----:B------:R-:W-:Y:S02]  /*3b00*/  HADD2.F32 R80, -RZ, R29.H0_H0 ;  /* 0x2000001dff507230 */ /* 0x000fe40000004100 */
[----:B------:R-:W-:Y:S01]  /*3b10*/  FFMA.FTZ R55, R59, R79, R55 ;  /* 0x0000004f3b377223 */ /* 0x000fe20000010037 */
[----:B------:R-:W-:-:S02]  /*3b20*/  HADD2.F32 R78, -RZ, R102.H1_H1 ;  /* 0x30000066ff4e7230 */ /* 0x000fc40000004100 */
[----:B------:R-:W-:Y:S02]  /*3b30*/  HADD2.F32 R75, -RZ, R114.H1_H1 ;  /* 0x30000072ff4b7230 */ /* 0x000fe40000004100 */
[----:B------:R-:W-:Y:S01]  /*3b40*/  FFMA.FTZ R58, R58, R81, R80 ;  /* 0x000000513a3a7223 */ /* 0x000fe20000010050 */
[----:B------:R0:W-:Y:S02]  /*3b50*/  STG.E.128 desc[UR6][R88.64], R52 ;  /* 0x0000003458007986 */ /* 0x0001e4000c101d06 */
[----:B------:R-:W-:-:S05]  /*3b60*/  FFMA.FTZ R59, R59, R78, R75 ;  /* 0x0000004e3b3b7223 */ /* 0x000fca000001004b */
[----:B------:R0:W-:Y:S01]  /*3b70*/  STG.E.128 desc[UR6][R120.64], R56 ;  /* 0x0000003878007986 */ /* 0x0001e2000c101d06 */
[----:B------:R-:W-:Y:S05]  /*3b80*/  @!P2 BRA `(.L_x_10757) ;  /* 0xffffffd40044a947 */ /* 0x000fea000383ffff */
[----:B------:R-:W-:Y:S05]  /*3b90*/  EXIT ;  /* 0x000000000000794d */ /* 0x000fea0003800000 */
.L_x_10758:
        /* <DEDUP_REMOVED lines=14> */
.L_x_13629:


//--------------------- .text._ZN10layer_norm31ln_parallel_residual_fwd_kernelINS_13Kernel_traitsI6__halfffffjLj3072ELj1ELj1ELj4ELj16ENS_18Kernel_traits_baseILj3072ES2_ffffjLj128EEEEELb0ELb1ELb0EEEvNS_9FwdParamsE --------------------------
	.section	.text._ZN10layer_norm31ln_parallel_residual_fwd_kernelINS_13Kernel_traitsI6__halfffffjLj3072ELj1ELj1ELj4ELj16ENS_18Kernel_traits_baseILj3072ES2_ffffjLj128EEEEELb0ELb1ELb0EEEvNS_9FwdParamsE,"ax",@progbits
	.align	128
        .global         _ZN10layer_norm31ln_parallel_residual_fwd_kernelINS_13Kernel_traitsI6__halfffffjLj3072ELj1ELj1ELj4ELj16ENS_18Kernel_traits_baseILj3072ES2_ffffjLj128EEEEELb0ELb1ELb0EEEvNS_9FwdParamsE
        .type           _ZN10layer_norm31ln_parallel_residual_fwd_kernelINS_13Kernel_traitsI6__halfffffjLj3072ELj1ELj1ELj4ELj16ENS_18Kernel_traits_baseILj3072ES2_ffffjLj128EEEEELb0ELb1ELb0EEEvNS_9FwdParamsE,@function
        .size           _ZN10layer_norm31ln_parallel_residual_fwd_kernelINS_13Kernel_traitsI6__halfffffjLj3072ELj1ELj1ELj4ELj16ENS_18Kernel_traits_baseILj3072ES2_ffffjLj128EEEEELb0ELb1ELb0EEEvNS_9FwdParamsE,(.L_x_13630 - _ZN10layer_norm31ln_parallel_residual_fwd_kernelINS_13Kernel_traitsI6__halfffffjLj3072ELj1ELj1ELj4ELj16ENS_18Kernel_traits_baseILj3072ES2_ffffjLj128EEEEELb0ELb1ELb0EEEvNS_9FwdParamsE)
        .other          _ZN10layer_norm31ln_parallel_residual_fwd_kernelINS_13Kernel_traitsI6__halfffffjLj3072ELj1ELj1ELj4ELj16ENS_18Kernel_traits_baseILj3072ES2_ffffjLj128EEEEELb0ELb1ELb0EEEvNS_9FwdParamsE,@"STO_CUDA_ENTRY STV_DEFAULT"
_ZN10layer_norm31ln_parallel_residual_fwd_kernelINS_13Kernel_traitsI6__halfffffjLj3072ELj1ELj1ELj4ELj16ENS_18Kernel_traits_baseILj3072ES2_ffffjLj128EEEEELb0ELb1ELb0EEEvNS_9FwdParamsE:
.text._ZN10layer_norm31ln_parallel_residual_fwd_kernelINS_13Kernel_traitsI6__halfffffjLj3072ELj1ELj1ELj4ELj16ENS_18Kernel_traits_baseILj3072ES2_ffffjLj128EEEEELb0ELb1ELb0EEEvNS_9FwdParamsE:
        /* <DEDUP_REMOVED lines=13> */
[----:B----4-:R-:W-:Y:S02]  /*00d0*/  MOV R61, UR4 ;  /* 0x00000004003d7c02 */ /* 0x010fe40008000f00 */
[C---:B------:R-:W-:Y:S02]  /*00e0*/  LOP3.LUT R3, R0.reuse, 0x7f, R5, 0x36, !PT ;  /* 0x0000007f00037812 */ /* 0x040fe400078e3605 */
[----:B------:R-:W-:-:S02]  /*00f0*/  LOP3.LUT R26, R0, R5, RZ, 0xfc, !PT ;  /* 0x00000005001a7212 */ /* 0x000fc400078efcff */
[----:B------:R-:W-:Y:S01]  /*0100*/  LEA.HI.SX32 R62, R4, R3, 0x1e ;  /* 0x00000003043e7211 */ /* 0x000fe200078ff2ff */
[----:B---3--:R-:W-:Y:S06]  /*0110*/  BRA.U !UP0, `(.L_x_10760) ;  /* 0x0000000108c47547 */ /* 0x008fec000b800000 */
[C---:B------:R-:W-:Y:S02]  /*0120*/  ISETP.GE.U32.AND P0, PT, R62.reuse, 0x80, PT ;  /* 0x000000803e00780c */ /* 0x040fe40003f06070 */
[C---:B------:R-:W-:Y:S02]  /*0130*/  ISETP.GE.U32.AND P1, PT, R62.reuse, 0x100, PT ;  /* 0x000001003e00780c */ /* 0x040fe40003f26070 */
[C---:B------:R-:W-:Y:S02]  /*0140*/  ISETP.GE.U32.AND P2, PT, R62.reuse, 0x180, PT ;  /* 0x000001803e00780c */ /* 0x040fe40003f46070 */
[C---:B------:R-:W-:Y:S02]  /*0150*/  ISETP.GE.U32.AND P3, PT, R62.reuse, 0x200, PT ;  /* 0x000002003e00780c */ /* 0x040fe40003f66070 */
[----:B------:R-:W-:-:S05]  /*0160*/  ISETP.GE.U32.AND P4, PT, R62, 0x280, PT ;  /* 0x000002803e00780c */ /* 0x000fca0003f86070 */
[----:B------:R-:W0:Y:S08]  /*0170*/  @P0 LDC.64 R2, c[0x0][0x3d0] ;  /* 0x0000f400ff020b82 */ /* 0x000e300000000a00 */
[----:B------:R-:W1:Y:S08]  /*0180*/  @P0 LDC.64 R28, c[0x0][0x438] ;  /* 0x00010e00ff1c0b82 */ /* 0x000e700000000a00 */
[----:B------:R-:W2:Y:S08]  /*0190*/  @P1 LDC.64 R30, c[0x0][0x3d0] ;  /* 0x0000f400ff1e1b82 */ /* 0x000eb00000000a00 */
[----:B------:R-:W3:Y:S01]  /*01a0*/  @P1 LDC.64 R32, c[0x0][0x438] ;  /* 0x00010e00ff201b82 */ /* 0x000ee20000000a00 */
[----:B0-----:R-:W-:-:S05]  /*01b0*/  @P0 IMAD.WIDE.U32 R2, R26, 0x8, R2 ;  /* 0x000000081a020825 */ /* 0x001fca00078e0002 */
[----:B------:R0:W5:Y:S02]  /*01c0*/  @P0 LDG.E.64 R6, desc[UR6][R2.64] ;  /* 0x0000000602060981 */ /* 0x000164000c1e1b00 */
[----:B------:R-:W4:Y:S01]  /*01d0*/  @P2 LDC.64 R34, c[0x0][0x3d0] ;  /* 0x0000f400ff222b82 */ /* 0x000f220000000a00 */
[C---:B-1----:R-:W-:Y:S01]  /*01e0*/  @P0 IMAD.WIDE.U32 R28, R26.reuse, 0x8, R28 ;  /* 0x000000081a1c0825 */ /* 0x042fe200078e001c */
[----:B------:R-:W-:-:S04]  /*01f0*/  @P0 LOP3.LUT R26, R26, 0x80, RZ, 0xfc, !PT ;  /* 0x000000801a1a0812 */ /* 0x000fc800078efcff */
[----:B------:R0:W5:Y:S02]  /*0200*/  @P0 LD.E.64 R14, desc[UR6][R28.64] ;  /* 0x000000061c0e0980 */ /* 0x000164000c101b00 */
[----:B------:R-:W1:Y:S01]  /*0210*/  @P2 LDC.64 R36, c[0x0][0x438] ;  /* 0x00010e00ff242b82 */ /* 0x000e620000000a00 */
[----:B--2---:R-:W-:-:S05]  /*0220*/  @P1 IMAD.WIDE.U32 R30, R26, 0x8, R30 ;  /* 0x000000081a1e1825 */ /* 0x004fca00078e001e */
[----:B------:R0:W5:Y:S02]  /*0230*/  @P1 LDG.E.64 R8, desc[UR6][R30.64] ;  /* 0x000000061e081981 */ /* 0x000164000c1e1b00 */
[----:B------:R-:W2:Y:S01]  /*0240*/  @P3 LDC.64 R38, c[0x0][0x3d0] ;  /* 0x0000f400ff263b82 */ /* 0x000ea20000000a00 */
[C---:B---3--:R-:W-:Y:S01]  /*0250*/  @P1 IMAD.WIDE.U32 R32, R26.reuse, 0x8, R32 ;  /* 0x000000081a201825 */ /* 0x048fe200078e0020 */
[----:B------:R-:W-:-:S04]  /*0260*/  @P1 IADD3 R26, PT, PT, R26, 0x80, RZ ;  /* 0x000000801a1a1810 */ /* 0x000fc80007ffe0ff */
[----:B------:R0:W5:Y:S02]  /*0270*/  @P1 LD.E.64 R16, desc[UR6][R32.64] ;  /* 0x0000000620101980 */ /* 0x000164000c101b00 */
[----:B------:R-:W3:Y:S01]  /*0280*/  @P3 LDC.64 R40, c[0x0][0x438] ;  /* 0x00010e00ff283b82 */ /* 0x000ee20000000a00 */
[----:B----4-:R-:W-:-:S05]  /*0290*/  @P2 IMAD.WIDE.U32 R34, R26, 0x8, R34 ;  /* 0x000000081a222825 */ /* 0x010fca00078e0022 */
[----:B------:R0:W5:Y:S02]  /*02a0*/  @P2 LDG.E.64 R10, desc[UR6][R34.64] ;  /* 0x00000006220a2981 */ /* 0x000164000c1e1b00 */
[----:B------:R-:W4:Y:S01]  /*02b0*/  @P4 LDC.64 R42, c[0x0][0x3d0] ;  /* 0x0000f400ff2a4b82 */ /* 0x000f220000000a00 */
[C---:B-1----:R-:W-:Y:S01]  /*02c0*/  @P2 IMAD.WIDE.U32 R36, R26.reuse, 0x8, R36 ;  /* 0x000000081a242825 */ /* 0x042fe200078e0024 */
[----:B------:R-:W-:-:S04]  /*02d0*/  @P2 IADD3 R26, PT, PT, R26, 0x80, RZ ;  /* 0x000000801a1a2810 */ /* 0x000fc80007ffe0ff */
[----:B------:R0:W5:Y:S02]  /*02e0*/  @P2 LD.E.64 R18, desc[UR6][R36.64] ;  /* 0x0000000624122980 */ /* 0x000164000c101b00 */
[----:B------:R-:W1:Y:S01]  /*02f0*/  @P4 LDC.64 R44, c[0x0][0x438] ;  /* 0x00010e00ff2c4b82 */ /* 0x000e620000000a00 */
[----:B--2---:R-:W-:-:S05]  /*0300*/  @P3 IMAD.WIDE.U32 R38, R26, 0x8, R38 ;  /* 0x000000081a263825 */ /* 0x004fca00078e0026 */
[----:B------:R0:W5:Y:S01]  /*0310*/  @P3 LDG.E.64 R12, desc[UR6][R38.64] ;  /* 0x00000006260c3981 */ /* 0x000162000c1e1b00 */
[C---:B---3--:R-:W-:Y:S01]  /*0320*/  @P3 IMAD.WIDE.U32 R40, R26.reuse, 0x8, R40 ;  /* 0x000000081a283825 */ /* 0x048fe200078e0028 */
[----:B------:R-:W-:-:S04]  /*0330*/  @P3 IADD3 R26, PT, PT, R26, 0x80, RZ ;  /* 0x000000801a1a3810 */ /* 0x000fc80007ffe0ff */
[----:B------:R0:W5:Y:S01]  /*0340*/  @P3 LD.E.64 R20, desc[UR6][R40.64] ;  /* 0x0000000628143980 */ /* 0x000162000c101b00 */
[----:B----4-:R-:W-:-:S05]  /*0350*/  @P4 IMAD.WIDE.U32 R42, R26, 0x8, R42 ;  /* 0x000000081a2a4825 */ /* 0x010fca00078e002a */
[----:B------:R0:W5:Y:S01]  /*0360*/  @P4 LDG.E.64 R24, desc[UR6][R42.64] ;  /* 0x000000062a184981 */ /* 0x000162000c1e1b00 */
[----:B-1----:R-:W-:-:S05]  /*0370*/  @P4 IMAD.WIDE.U32 R44, R26, 0x8, R44 ;  /* 0x000000081a2c4825 */ /* 0x002fca00078e002c */
[----:B------:R0:W5:Y:S01]  /*0380*/  @P4 LD.E.64 R22, desc[UR6][R44.64] ;  /* 0x000000062c164980 */ /* 0x000162000c101b00 */
[----:B------:R-:W-:Y:S02]  /*0390*/  ISETP.GE.U32.AND P1, PT, R62, 0x300, PT ;  /* 0x000003003e00780c */ /* 0x000fe40003f26070 */
[----:B------:R-:W-:-:S11]  /*03a0*/  @P4 IADD3 R26, PT, PT, R26, 0x80, RZ ;  /* 0x000000801a1a4810 */ /* 0x000fd60007ffe0ff */
[----:B0-----:R-:W-:Y:S05]  /*03b0*/  @!P1 BRA `(.L_x_10761) ;  /* 0x0000000000a89947 */ /* 0x001fea0003800000 */
[----:B------:R-:W0:Y:S08]  /*03c0*/  LDC.64 R28, c[0x0][0x3d0] ;  /* 0x0000f400ff1c7b82 */ /* 0x000e300000000a00 */
[----:B------:R-:W1:Y:S01]  /*03d0*/  LDC.64 R2, c[0x0][0x438] ;  /* 0x00010e00ff027b82 */ /* 0x000e620000000a00 */
[----:B0-----:R-:W-:-:S06]  /*03e0*/  IMAD.WIDE.U32 R28, R26, 0x8, R28 ;  /* 0x000000081a1c7825 */ /* 0x001fcc00078e001c */
[----:B------:R-:W5:Y:S01]  /*03f0*/  LDG.E.64 R28, desc[UR6][R28.64] ;  /* 0x000000061c1c7981 */ /* 0x000f62000c1e1b00 */
[----:B-1----:R-:W-:-:S06]  /*0400*/  IMAD.WIDE.U32 R2, R26, 0x8, R2 ;  /* 0x000000081a027825 */ /* 0x002fcc00078e0002 */
[----:B------:R-:W5:Y:S01]  /*0410*/  LD.E.64 R2, desc[UR6][R2.64] ;  /* 0x0000000602027980 */ /* 0x000f62000c101b00 */
[----:B------:R-:W-:Y:S05]  /*0420*/  BRA `(.L_x_10761) ;  /* 0x00000000008c7947 */ /* 0x000fea0003800000 */
.L_x_10760:
[C---:B------:R-:W-:Y:S02]  /*0430*/  ISETP.GE.U32.AND P0, PT, R62.reuse, 0x80, PT ;  /* 0x000000803e00780c */ /* 0x040fe40003f06070 */
[C---:B------:R-:W-:Y:S02]  /*0440*/  ISETP.GE.U32.AND P1, PT, R62.reuse, 0x100, PT ;  /* 0x000001003e00780c */ /* 0x040fe40003f26070 */
[C---:B------:R-:W-:Y:S02]  /*0450*/  ISETP.GE.U32.AND P2, PT, R62.reuse, 0x180, PT ;  /* 0x000001803e00780c */ /* 0x040fe40003f46070 */
[C---:B------:R-:W-:Y:S02]  /*0460*/  ISETP.GE.U32.AND P3, PT, R62.reuse, 0x200, PT ;  /* 0x000002003e00780c */ /* 0x040fe40003f66070 */
[C---:B------:R-:W-:Y:S02]  /*0470*/  ISETP.GE.U32.AND P4, PT, R62.reuse, 0x280, PT ;  /* 0x000002803e00780c */ /* 0x040fe40003f86070 */
[----:B------:R-:W-:-:S03]  /*0480*/  ISETP.GE.U32.AND P5, PT, R62, 0x300, PT ;  /* 0x000003003e00780c */ /* 0x000fc60003fa6070 */
[----:B------:R-:W0:Y:S08]  /*0490*/  @P0 LDC.64 R30, c[0x0][0x3d0] ;  /* 0x0000f400ff1e0b82 */ /* 0x000e300000000a00 */
[----:B------:R-:W1:Y:S08]  /*04a0*/  @P1 LDC.64 R32, c[0x0][0x3d0] ;  /* 0x0000f400ff201b82 */ /* 0x000e700000000a00 */
[----:B------:R-:W2:Y:S08]  /*04b0*/  @P2 LDC.64 R34, c[0x0][0x3d0] ;  /* 0x0000f400ff222b82 */ /* 0x000eb00000000a00 */
[----:B------:R-:W3:Y:S01]  /*04c0*/  @P3 LDC.64 R36, c[0x0][0x3d0] ;  /* 0x0000f400ff243b82 */ /* 0x000ee20000000a00 */
[C---:B0-----:R-:W-:Y:S01]  /*04d0*/  @P0 IMAD.WIDE.U32 R30, R26.reuse, 0x8, R30 ;  /* 0x000000081a1e0825 */ /* 0x041fe200078e001e */
[----:B------:R-:W-:-:S04]  /*04e0*/  @P0 LOP3.LUT R26, R26, 0x80, RZ, 0xfc, !PT ;  /* 0x000000801a1a0812 */ /* 0x000fc800078efcff */
[----:B------:R0:W5:Y:S02]  /*04f0*/  @P0 LDG.E.64 R6, desc[UR6][R30.64] ;  /* 0x000000061e060981 */ /* 0x000164000c1e1b00 */
[----:B------:R-:W4:Y:S01]  /*0500*/  @P4 LDC.64 R38, c[0x0][0x3d0] ;  /* 0x0000f400ff264b82 */ /* 0x000f220000000a00 */
[C---:B-1----:R-:W-:Y:S01]  /*0510*/  @P1 IMAD.WIDE.U32 R32, R26.reuse, 0x8, R32 ;  /* 0x000000081a201825 */ /* 0x042fe200078e0020 */
[----:B------:R-:W-:-:S04]  /*0520*/  @P1 IADD3 R26, PT, PT, R26, 0x80, RZ ;  /* 0x000000801a1a1810 */ /* 0x000fc80007ffe0ff */
[----:B------:R0:W5:Y:S02]  /*0530*/  @P1 LDG.E.64 R8, desc[UR6][R32.64] ;  /* 0x0000000620081981 */ /* 0x000164000c1e1b00 */
[----:B------:R-:W1:Y:S01]  /*0540*/  @P5 LDC.64 R40, c[0x0][0x3d0] ;  /* 0x0000f400ff285b82 */ /* 0x000e620000000a00 */
[C---:B--2---:R-:W-:Y:S01]  /*0550*/  @P2 IMAD.WIDE.U32 R34, R26.reuse, 0x8, R34 ;  /* 0x000000081a222825 */ /* 0x044fe200078e0022 */
[----:B------:R-:W-:-:S04]  /*0560*/  @P2 IADD3 R26, PT, PT, R26, 0x80, RZ ;  /* 0x000000801a1a2810 */ /* 0x000fc80007ffe0ff */
[----:B------:R0:W5:Y:S01]  /*0570*/  @P2 LDG.E.64 R10, desc[UR6][R34.64] ;  /* 0x00000006220a2981 */ /* 0x000162000c1e1b00 */
[C---:B---3--:R-:W-:Y:S01]  /*0580*/  @P3 IMAD.WIDE.U32 R36, R26.reuse, 0x8, R36 ;  /* 0x000000081a243825 */ /* 0x048fe200078e0024 */
[----:B------:R-:W-:-:S04]  /*0590*/  @P3 IADD3 R26, PT, PT, R26, 0x80, RZ ;  /* 0x000000801a1a3810 */ /* 0x000fc80007ffe0ff */
[----:B------:R0:W5:Y:S01]  /*05a0*/  @P3 LDG.E.64 R12, desc[UR6][R36.64] ;  /* 0x00000006240c3981 */ /* 0x000162000c1e1b00 */
[C---:B----4-:R-:W-:Y:S01]  /*05b0*/  @P4 IMAD.WIDE.U32 R38, R26.reuse, 0x8, R38 ;  /* 0x000000081a264825 */ /* 0x050fe200078e0026 */
[----:B------:R-:W-:-:S04]  /*05c0*/  @P4 IADD3 R26, PT, PT, R26, 0x80, RZ ;  /* 0x000000801a1a4810 */ /* 0x000fc80007ffe0ff */
[----:B------:R0:W5:Y:S01]  /*05d0*/  @P4 LDG.E.64 R24, desc[UR6][R38.64] ;  /* 0x0000000626184981 */ /* 0x000162000c1e1b00 */
[----:B-1----:R-:W-:-:S05]  /*05e0*/  @P5 IMAD.WIDE.U32 R26, R26, 0x8, R40 ;  /* 0x000000081a1a5825 */ /* 0x002fca00078e0028 */
[----:B------:R0:W5:Y:S01]  /*05f0*/  @P5 LDG.E.64 R28, desc[UR6][R26.64] ;  /* 0x000000061a1c5981 */ /* 0x000162000c1e1b00 */
[----:B------:R-:W-:Y:S02]  /*0600*/  @P0 CS2R R14, SRZ ;  /* 0x00000000000e0805 */ /* 0x000fe4000001ff00 */
[----:B------:R-:W-:Y:S02]  /*0610*/  @P1 CS2R R16, SRZ ;  /* 0x0000000000101805 */ /* 0x000fe4000001ff00 */
[----:B------:R-:W-:Y:S02]  /*0620*/  @P2 CS2R R18, SRZ ;  /* 0x0000000000122805 */ /* 0x000fe4000001ff00 */
[----:B------:R-:W-:Y:S02]  /*0630*/  @P3 CS2R R20, SRZ ;  /* 0x0000000000143805 */ /* 0x000fe4000001ff00 */
[----:B------:R-:W-:Y:S02]  /*0640*/  @P4 CS2R R22, SRZ ;  /* 0x0000000000164805 */ /* 0x000fe4000001ff00 */
[----:B0-----:R-:W-:-:S07]  /*0650*/  @P5 CS2R R2, SRZ ;  /* 0x0000000000025805 */ /* 0x001fce000001ff00 */
.L_x_10761:
[----:B------:R-:W-:Y:S05]  /*0660*/  BSYNC.RECONVERGENT B0 ;  /* 0x0000000000007941 */ /* 0x000fea0003800200 */
.L_x_10759:
[----:B------:R-:W0:Y:S02]  /*0670*/  LDCU UR4, c[0x0][0x384] ;  /* 0x00007080ff0477ac */ /* 0x000e240008000800 */
[----:B0-----:R-:W-:-:S13]  /*0680*/  ISETP.GE.AND P1, PT, R61, UR4, PT ;  /* 0x000000043d007c0c */ /* 0x001fda000bf26270 */
[----:B------:R-:W-:Y:S05]  /*0690*/  @P1 EXIT ;  /* 0x000000000000194d */ /* 0x000fea0003800000 */
[----:B-----5:R-:W-:Y:S01]  /*06a0*/  MOV R67, R8 ;  /* 0x0000000800437202 */ /* 0x020fe20000000f00 */
[----:B------:R-:W0:Y:S01]  /*06b0*/  LDCU.64 UR4, c[0x0][0x3a0] ;  /* 0x00007400ff0477ac */ /* 0x000e220008000a00 */
[----:B------:R-:W-:Y:S01]  /*06c0*/  SHF.R.U64 R68, R8, 0x10, R9 ;  /* 0x0000001008447819 */ /* 0x000fe20000001209 */
[----:B------:R-:W-:Y:S01]  /*06d0*/  HADD2.F32 R49, -RZ, R2.H0_H0 ;  /* 0x20000002ff317230 */ /* 0x000fe20000004100 */
[----:B------:R-:W-:Y:S01]  /*06e0*/  MOV R64, R6 ;  /* 0x0000000600407202 */ /* 0x000fe20000000f00 */
[----:B------:R-:W-:Y:S01]  /*06f0*/  HADD2.F32 R48, -RZ, R3.H0_H0 ;  /* 0x20000003ff307230 */ /* 0x000fe20000004100 */
[----:B------:R-:W-:Y:S01]  /*0700*/  SHF.R.U64 R65, R6, 0x10, R7 ;  /* 0x0000001006417819 */ /* 0x000fe20000001207 */
[----:B------:R-:W1:Y:S01]  /*0710*/  LDCU UR10, c[0x0][0x388] ;  /* 0x00007100ff0a77ac */ /* 0x000e620008000800 */
[----:B------:R-:W-:Y:S02]  /*0720*/  MOV R73, R12 ;  /* 0x0000000c00497202 */ /* 0x000fe40000000f00 */
[----:B------:R-:W-:Y:S01]  /*0730*/  MOV R8, R13 ;  /* 0x0000000d00087202 */ /* 0x000fe20000000f00 */
[----:B------:R-:W2:Y:S01]  /*0740*/  LDCU.U8 UR8, c[0x0][0x410] ;  /* 0x00008200ff0877ac */ /* 0x000ea20008000000 */
[----:B------:R-:W-:-:S02]  /*0750*/  MOV R6, R9 ;  /* 0x0000000900067202 */ /* 0x000fc40000000f00 */
[----:B------:R-:W-:Y:S01]  /*0760*/  PRMT R73, R73, 0x5410, R8 ;  /* 0x0000541049497816 */ /* 0x000fe20000000008 */
[----:B------:R-:W3:Y:S01]  /*0770*/  LDCU UR9, c[0x0][0x400] ;  /* 0x00008000ff0977ac */ /* 0x000ee20008000800 */
[----:B------:R-:W-:Y:S02]  /*0780*/  PRMT R67, R67, 0x5410, R6 ;  /* 0x0000541043437816 */ /* 0x000fe40000000006 */
[--C-:B------:R-:W-:Y:S01]  /*0790*/  SHF.R.U64 R87, R18, 0x10, R19.reuse ;  /* 0x0000001012577819 */ /* 0x100fe20000001213 */
[----:B------:R-:W4:Y:S01]  /*07a0*/  LDCU.64 UR12, c[0x0][0x398] ;  /* 0x00007300ff0c77ac */ /* 0x000f220008000a00 */
[----:B------:R-:W-:Y:S02]  /*07b0*/  SHF.R.U32.HI R8, RZ, 0x10, R19 ;  /* 0x00000010ff087819 */ /* 0x000fe40000011613 */
[--C-:B------:R-:W-:Y:S01]  /*07c0*/  SHF.R.U64 R85, R14, 0x10, R15.reuse ;  /* 0x000000100e557819 */ /* 0x100fe2000000120f */
[----:B------:R-:W0:Y:S01]  /*07d0*/  LDCU.64 UR14, c[0x0][0x3a0] ;  /* 0x00007400ff0e77ac */ /* 0x000e220008000a00 */
[----:B------:R-:W-:-:S02]  /*07e0*/  SHF.R.U32.HI R6, RZ, 0x10, R15 ;  /* 0x00000010ff067819 */ /* 0x000fc4000001160f */
[----:B------:R-:W-:Y:S01]  /*07f0*/  SHF.R.S32.HI R4, RZ, 0x2, R4 ;  /* 0x00000002ff047819 */ /* 0x000fe20000011404 */
[----:B------:R-:W-:Y:S01]  /*0800*/  UPLOP3.LUT UP1, UPT, UPT, UPT, UPT, 0x40, 0x4 ;  /* 0x000000000004789c */ /* 0x000fe20003f2e870 */
[----:B------:R-:W-:Y:S02]  /*0810*/  PRMT R87, R87, 0x5410, R8 ;  /* 0x0000541057577816 */ /* 0x000fe40000000008 */
[----:B------:R-:W-:Y:S02]  /*0820*/  MOV R26, R7 ;  /* 0x00000007001a7202 */ /* 0x000fe40000000f00 */
[----:B------:R-:W-:Y:S02]  /*0830*/  SHF.R.U32.HI R27, RZ, 0x10, R7 ;  /* 0x00000010ff1b7819 */ /* 0x000fe40000011607 */
[----:B------:R-:W-:Y:S02]  /*0840*/  PRMT R85, R85, 0x5410, R6 ;  /* 0x0000541055557816 */ /* 0x000fe40000000006 */
[----:B------:R-:W-:-:S02]  /*0850*/  LOP3.LUT R8, R4, 0x7f, RZ, 0xc0, !PT ;  /* 0x0000007f04087812 */ /* 0x000fc400078ec0ff */
[----:B------:R-:W-:Y:S02]  /*0860*/  MOV R7, R11 ;  /* 0x0000000b00077202 */ /* 0x000fe40000000f00 */
[--C-:B------:R-:W-:Y:S01]  /*0870*/  SHF.R.U32.HI R6, RZ, 0x10, R17.reuse ;  /* 0x00000010ff067819 */ /* 0x100fe20000011611 */
[----:B------:R-:W-:Y:S01]  /*0880*/  IMAD R5, R5, -0x20, R8 ;  /* 0xffffffe005057824 */ /* 0x000fe200078e0208 */
[----:B------:R-:W-:Y:S02]  /*0890*/  MOV R69, R10 ;  /* 0x0000000a00457202 */ /* 0x000fe40000000f00 */
[----:B------:R-:W-:Y:S02]  /*08a0*/  SHF.R.U64 R86, R16, 0x10, R17 ;  /* 0x0000001010567819 */ /* 0x000fe40000001211 */
[----:B------:R-:W-:Y:S02]  /*08b0*/  PRMT R69, R69, 0x5410, R7 ;  /* 0x0000541045457816 */ /* 0x000fe40000000007 */
[----:B------:R-:W-:-:S02]  /*08c0*/  PRMT R86, R86, 0x5410, R6 ;  /* 0x0000541056567816 */ /* 0x000fc40000000006 */
[----:B------:R-:W0:Y:S01]  /*08d0*/  LDC.64 R6, c[0x0][0x398] ;  /* 0x0000e600ff067b82 */ /* 0x000e220000000a00 */
[----:B------:R-:W-:Y:S02]  /*08e0*/  VIADDMNMX R0, R8, -R0, RZ, !PT ;  /* 0x8000000008007246 */ /* 0x000fe400078001ff */
[----:B------:R-:W-:Y:S02]  /*08f0*/  VIMNMX R8, PT, PT, RZ, R5, !PT ;  /* 0x00000005ff087248 */ /* 0x000fe40007fe0100 */
[----:B------:R-:W-:Y:S02]  /*0900*/  LOP3.LUT R4, R4, 0xffffff80, RZ, 0xc0, !PT ;  /* 0xffffff8004047812 */ /* 0x000fe400078ec0ff */
[----:B------:R-:W-:Y:S02]  /*0910*/  VIMNMX R5, PT, PT, R0, 0x20, PT ;  /* 0x0000002000057848 */ /* 0x000fe40003fe0100 */
[----:B------:R-:W-:Y:S02]  /*0920*/  SHF.R.U32.HI R30, RZ, 0x10, R9 ;  /* 0x00000010ff1e7819 */ /* 0x000fe40000011609 */
[----:B------:R-:W-:-:S02]  /*0930*/  LEA R5, R5, R4, 0x2 ;  /* 0x0000000405057211 */ /* 0x000fc400078e10ff */
[----:B------:R-:W-:Y:S02]  /*0940*/  MOV R75, R24 ;  /* 0x00000018004b7202 */ /* 0x000fe40000000f00 */
[----:B------:R-:W-:Y:S02]  /*0950*/  I2FP.F32.U32 R5, R5 ;  /* 0x0000000500057245 */ /* 0x000fe40000201000 */
[----:B------:R-:W-:Y:S02]  /*0960*/  MOV R9, R25 ;  /* 0x0000001900097202 */ /* 0x000fe40000000f00 */
[----:B------:R0:W0:Y:S01]  /*0970*/  MUFU.RCP R60, R5 ;  /* 0x00000005003c7308 */ /* 0x0000220000001000 */
[----:B------:R-:W-:Y:S02]  /*0980*/  SHF.R.U64 R88, R20, 0x10, R21 ;  /* 0x0000001014587819 */ /* 0x000fe40000001215 */
[----:B------:R-:W-:Y:S02]  /*0990*/  PRMT R75, R75, 0x5410, R9 ;  /* 0x000054104b4b7816 */ /* 0x000fe40000000009 */
[----:B------:R-:W-:-:S02]  /*09a0*/  SHF.R.U32.HI R9, RZ, 0x10, R21 ;  /* 0x00000010ff097819 */ /* 0x000fc40000011615 */
[--C-:B------:R-:W-:Y:S02]  /*09b0*/  SHF.R.U64 R71, R10, 0x10, R11.reuse ;  /* 0x000000100a477819 */ /* 0x100fe4000000120b */
[----:B------:R-:W-:Y:S02]  /*09c0*/  SHF.R.U32.HI R10, RZ, 0x10, R11 ;  /* 0x00000010ff0a7819 */ /* 0x000fe4000001160b */
[----:B------:R-:W-:Y:S02]  /*09d0*/  SHF.R.U64 R74, R12, 0x10, R13 ;  /* 0x000000100c4a7819 */ /* 0x000fe4000000120d */
[----:B------:R-:W-:Y:S02]  /*09e0*/  MOV R47, R28 ;  /* 0x0000001c002f7202 */ /* 0x000fe40000000f00 */
[----:B------:R-:W-:Y:S02]  /*09f0*/  MOV R46, R29 ;  /* 0x0000001d002e7202 */ /* 0x000fe40000000f00 */
[--C-:B------:R-:W-:Y:S01]  /*0a00*/  SHF.R.U64 R45, R28, 0x10, R29.reuse ;  /* 0x000000101c2d7819 */ /* 0x100fe2000000121d */
[----:B------:R-:W-:Y:S01]  /*0a10*/  HADD2.F32 R47, -RZ, R47.H0_H0 ;  /* 0x2000002fff2f7230 */ /* 0x000fe20000004100 */
[----:B------:R-:W-:Y:S01]  /*0a20*/  SHF.R.U32.HI R44, RZ, 0x10, R29 ;  /* 0x00000010ff2c7819 */ /* 0x000fe2000001161d */
[----:B------:R-:W-:Y:S01]  /*0a30*/  HADD2.F32 R46, -RZ, R46.H0_H0 ;  /* 0x2000002eff2e7230 */ /* 0x000fe20000004100 */
[----:B------:R-:W-:Y:S01]  /*0a40*/  PRMT R88, R88, 0x5410, R9 ;  /* 0x0000541058587816 */ /* 0x000fe20000000009 */
[----:B------:R-:W-:Y:S01]  /*0a50*/  HADD2.F32 R45, -RZ, R45.H0_H0 ;  /* 0x2000002dff2d7230 */ /* 0x000fe20000004100 */
[--C-:B------:R-:W-:Y:S01]  /*0a60*/  SHF.R.U64 R43, R2, 0x10, R3.reuse ;  /* 0x00000010022b7819 */ /* 0x100fe20000001203 */
[----:B------:R-:W-:Y:S01]  /*0a70*/  HADD2.F32 R44, -RZ, R44.H0_H0 ;  /* 0x2000002cff2c7230 */ /* 0x000fe20000004100 */
[----:B------:R-:W-:-:S02]  /*0a80*/  SHF.R.U32.HI R42, RZ, 0x10, R3 ;  /* 0x00000010ff2a7819 */ /* 0x000fc40000011603 */
[----:B------:R-:W-:Y:S01]  /*0a90*/  SHF.R.U32.HI R11, RZ, 0x10, R13 ;  /* 0x00000010ff0b7819 */ /* 0x000fe2000001160d */
[----:B------:R-:W-:Y:S01]  /*0aa0*/  HADD2.F32 R43, -RZ, R43.H0_H0 ;  /* 0x2000002bff2b7230 */ /* 0x000fe20000004100 */
[--C-:B------:R-:W-:Y:S01]  /*0ab0*/  SHF.R.U64 R76, R24, 0x10, R25.reuse ;  /* 0x00000010184c7819 */ /* 0x100fe20000001219 */
[----:B------:R-:W-:Y:S01]  /*0ac0*/  HADD2.F32 R42, -RZ, R42.H0_H0 ;  /* 0x2000002aff2a7230 */ /* 0x000fe20000004100 */
[----:B------:R-:W-:Y:S02]  /*0ad0*/  SHF.R.U32.HI R12, RZ, 0x10, R25 ;  /* 0x00000010ff0c7819 */ /* 0x000fe40000011619 */
[--C-:B------:R-:W-:Y:S02]  /*0ae0*/  SHF.R.U64 R89, R22, 0x10, R23.reuse ;  /* 0x0000001016597819 */ /* 0x100fe40000001217 */
[----:B------:R-:W-:Y:S02]  /*0af0*/  SHF.R.U32.HI R9, RZ, 0x10, R23 ;  /* 0x00000010ff097819 */ /* 0x000fe40000011617 */
[----:B------:R-:W-:-:S02]  /*0b00*/  VIMNMX R59, PT, PT, R8, 0x20, PT ;  /* 0x00000020083b7848 */ /* 0x000fc40003fe0100 */
[----:B0-----:R-:W-:Y:S02]  /*0b10*/  LOP3.LUT P1, RZ, R6, UR4, RZ, 0xfc, !PT ;  /* 0x0000000406ff7c12 */ /* 0x001fe4000f82fcff */
[----:B------:R-:W-:Y:S02]  /*0b20*/  PRMT R64, R64, 0x5410, R26 ;  /* 0x0000541040407816 */ /* 0x000fe4000000001a */
[----:B------:R-:W-:Y:S02]  /*0b30*/  PRMT R65, R65, 0x5410, R27 ;  /* 0x0000541041417816 */ /* 0x000fe4000000001b */
[----:B------:R-:W-:Y:S02]  /*0b40*/  PRMT R68, R68, 0x5410, R30 ;  /* 0x0000541044447816 */ /* 0x000fe4000000001e */
[----:B------:R-:W-:Y:S02]  /*0b50*/  PRMT R71, R71, 0x5410, R10 ;  /* 0x0000541047477816 */ /* 0x000fe4000000000a */
[----:B------:R-:W-:-:S02]  /*0b60*/  PRMT R74, R74, 0x5410, R11 ;  /* 0x000054104a4a7816 */ /* 0x000fc4000000000b */
[----:B------:R-:W-:Y:S02]  /*0b70*/  PRMT R76, R76, 0x5410, R12 ;  /* 0x000054104c4c7816 */ /* 0x000fe4000000000c */
[----:B------:R-:W-:Y:S02]  /*0b80*/  PRMT R89, R89, 0x5410, R9 ;  /* 0x0000541059597816 */ /* 0x000fe40000000009 */
[----:B------:R-:W-:Y:S02]  /*0b90*/  LEA R59, R59, R4, 0x2 ;  /* 0x000000043b3b7211 */ /* 0x000fe400078e10ff */
[----:B-1234-:R-:W-:-:S13]  /*0ba0*/  LOP3.LUT P1, RZ, R7, UR5, RZ, 0xfc, P1 ;  /* 0x0000000507ff7c12 */ /* 0x01efda000882fcff */
.L_x_10803:
        /* <DEDUP_REMOVED lines=22> */
[----:B0----5:R-:W-:Y:S01]  /*0d10*/  FADD.FTZ R41, R36, R32 ;  /* 0x0000002024297221 */ /* 0x021fe20000010000 */
        /* <DEDUP_REMOVED lines=12> */
.L_x_10765:
[----:B0----5:R-:W-:Y:S01]  /*0de0*/  FADD.FTZ R41, R36, R32 ;  /* 0x0000002024297221 */ /* 0x021fe20000010000 */
        /* <DEDUP_REMOVED lines=8> */
.L_x_10764:
[----:B-----5:R-:W-:Y:S01]  /*0e70*/  @P2 FADD.FTZ R24, R36, R28 ;  /* 0x0000001c24182221 */ /* 0x020fe20000010000 */
[----:B------:R-:W-:Y:S01]  /*0e80*/  @P2 FADD.FTZ R25, R37, R29 ;  /* 0x0000001d25192221 */ /* 0x000fe20000010000 */
[----:B------:R-:W-:Y:S01]  /*0e90*/  @P2 FADD.FTZ R26, R38, R30 ;  /* 0x0000001e261a2221 */ /* 0x000fe20000010000 */
[----:B------:R-:W-:Y:S02]  /*0ea0*/  @P2 FADD.FTZ R27, R39, R31 ;  /* 0x0000001f271b2221 */ /* 0x000fe40000010000 */
[----:B0-----:R-:W-:Y:S02]  /*0eb0*/  @P2 MOV R41, R24 ;  /* 0x0000001800292202 */ /* 0x001fe40000000f00 */
[----:B------:R-:W-:Y:S02]  /*0ec0*/  @P2 MOV R40, R25 ;  /* 0x0000001900282202 */ /* 0x000fe40000000f00 */
[----:B------:R-:W-:Y:S02]  /*0ed0*/  @P2 MOV R13, R26 ;  /* 0x0000001a000d2202 */ /* 0x000fe40000000f00 */
[----:B------:R-:W-:-:S02]  /*0ee0*/  @P2 MOV R12, R27 ;  /* 0x0000001b000c2202 */ /* 0x000fc40000000f00 */
[----:B------:R-:W-:Y:S02]  /*0ef0*/  @!P2 MOV R41, R36 ;  /* 0x000000240029a202 */ /* 0x000fe40000000f00 */
[----:B------:R-:W-:Y:S02]  /*0f00*/  @!P2 MOV R40, R37 ;  /* 0x000000250028a202 */ /* 0x000fe40000000f00 */
[----:B------:R-:W-:Y:S02]  /*0f10*/  @!P2 MOV R13, R38 ;  /* 0x00000026000da202 */ /* 0x000fe40000000f00 */
[----:B------:R-:W-:-:S07]  /*0f20*/  @!P2 MOV R12, R39 ;  /* 0x00000027000ca202 */ /* 0x000fce0000000f00 */
.L_x_10766:
[----:B------:R-:W0:Y:S01]  /*0f30*/  @P1 LDC.64 R36, c[0x0][0x3a8] ;  /* 0x0000ea00ff241b82 */ /* 0x000e220000000a00 */
[C---:B------:R-:W-:Y:S01]  /*0f40*/  IADD3 R66, PT, PT, R63.reuse, 0x80, RZ ;  /* 0x000000803f427810 */ /* 0x040fe20007ffe0ff */
[----:B0-----:R-:W-:-:S05]  /*0f50*/  @P1 IMAD.WIDE.U32 R36, R63, 0x10, R36 ;  /* 0x000000103f241825 */ /* 0x001fca00078e0024 */
[----:B------:R0:W-:Y:S02]  /*0f60*/  @P1 STG.E.128 desc[UR6][R36.64], R24 ;  /* 0x0000001824001986 */ /* 0x0001e4000c101d06 */
.L_x_10763:
[----:B------:R-:W-:Y:S05]  /*0f70*/  BSYNC.RECONVERGENT B0 ;  /* 0x0000000000007941 */ /* 0x000fea0003800200 */
.L_x_10762:
[----:B------:R-:W-:Y:S01]  /*0f80*/  ISETP.GE.U32.AND P0, PT, R62, 0x100, PT ;  /* 0x000001003e00780c */ /* 0x000fe20003f06070 */
[----:B------:R-:W-:Y:S03]  /*0f90*/  BSSY.RECONVERGENT B0, `(.L_x_10767) ;  /* 0x000003d000007945 */ /* 0x000fe60003800200 */
[----:B0-----:R-:W-:-:S09]  /*0fa0*/  P2R R36, PR, RZ, 0x1 ;  /* 0x00000001ff247803 */ /* 0x001fd20000000000 */
        /* <DEDUP_REMOVED lines=32> */
.L_x_10769:
        /* <DEDUP_REMOVED lines=23> */
.L_x_10770:
[----:B------:R-:W0:Y:S02]  /*1320*/  @P1 LDC.64 R36, c[0x0][0x3a8] ;  /* 0x0000ea00ff241b82 */ /* 0x000e240000000a00 */
[C---:B0-----:R-:W-:Y:S01]  /*1330*/  @P1 IMAD.WIDE.U32 R36, R66.reuse, 0x10, R36 ;  /* 0x0000001042241825 */ /* 0x041fe200078e0024 */
[----:B------:R-:W-:-:S04]  /*1340*/  IADD3 R66, PT, PT, R66, 0x80, RZ ;  /* 0x0000008042427810 */ /* 0x000fc80007ffe0ff */
[----:B------:R0:W-:Y:S03]  /*1350*/  @P1 STG.E.128 desc[UR6][R36.64], R24 ;  /* 0x0000001824001986 */ /* 0x0001e6000c101d06 */
.L_x_10768:
[----:B------:R-:W-:Y:S05]  /*1360*/  BSYNC.RECONVERGENT B0 ;  /* 0x0000000000007941 */ /* 0x000fea0003800200 */
.L_x_10767:
        /* <DEDUP_REMOVED lines=34> */
.L_x_10773:
        /* <DEDUP_REMOVED lines=23> */
.L_x_10774:
[----:B------:R-:W0:Y:S02]  /*1700*/  @P1 LDC.64 R36, c[0x0][0x3a8] ;  /* 0x0000ea00ff241b82 */ /* 0x000e240000000a00 */
[C---:B0-----:R-:W-:Y:S01]  /*1710*/  @P1 IMAD.WIDE.U32 R36, R66.reuse, 0x10, R36 ;  /* 0x0000001042241825 */ /* 0x041fe200078e0024 */
[----:B------:R-:W-:-:S04]  /*1720*/  IADD3 R66, PT, PT, R66, 0x80, RZ ;  /* 0x0000008042427810 */ /* 0x000fc80007ffe0ff */
[----:B------:R1:W-:Y:S03]  /*1730*/  @P1 STG.E.128 desc[UR6][R36.64], R24 ;  /* 0x0000001824001986 */ /* 0x0003e6000c101d06 */
.L_x_10772:
[----:B------:R-:W-:Y:S05]  /*1740*/  BSYNC.RECONVERGENT B0 ;  /* 0x0000000000007941 */ /* 0x000fea0003800200 */
.L_x_10771:
        /* <DEDUP_REMOVED lines=34> */
.L_x_10777:
        /* <DEDUP_REMOVED lines=23> */
.L_x_10778:
[----:B------:R-:W0:Y:S02]  /*1ae0*/  @P1 LDC.64 R36, c[0x0][0x3a8] ;  /* 0x0000ea00ff241b82 */ /* 0x000e240000000a00 */
[C---:B0-----:R-:W-:Y:S01]  /*1af0*/  @P1 IMAD.WIDE.U32 R36, R66.reuse, 0x10, R36 ;  /* 0x0000001042241825 */ /* 0x041fe200078e0024 */
[----:B------:R-:W-:-:S04]  /*1b00*/  IADD3 R66, PT, PT, R66, 0x80, RZ ;  /* 0x0000008042427810 */ /* 0x000fc80007ffe0ff */
[----:B------:R2:W-:Y:S03]  /*1b10*/  @P1 STG.E.128 desc[UR6][R36.64], R24 ;  /* 0x0000001824001986 */ /* 0x0005e6000c101d06 */
.L_x_10776:
[----:B------:R-:W-:Y:S05]  /*1b20*/  BSYNC.RECONVERGENT B0 ;  /* 0x0000000000007941 */ /* 0x000fea0003800200 */
.L_x_10775:
[----:B------:R-:W-:Y:S01]  /*1b30*/  ISETP.GE.U32.AND P4, PT, R62, 0x280, PT ;  /* 0x000002803e00780c */ /* 0x000fe20003f86070 */
[----:B------:R-:W-:-:S12]  /*1b40*/  BSSY.RECONVERGENT B0, `(.L_x_10779) ;  /* 0x000003c000007945 */ /* 0x000fd80003800200 */
[----:B------:R-:W-:Y:S05]  /*1b50*/  @!P4 BRA `(.L_x_10780) ;  /* 0x0000000000e8c947 */ /* 0x000fea0003800000 */
[----:B------:R-:W-:Y:S01]  /*1b60*/  ISETP.NE.U32.AND P5, PT, RZ, UR12, PT ;  /* 0x0000000cff007c0c */ /* 0x000fe2000bfa5070 */
[----:B012---:R-:W0:Y:S01]  /*1b70*/  LDC.64 R36, c[0x0][0x390] ;  /* 0x0000e400ff247b82 */ /* 0x007e220000000a00 */
        /* <DEDUP_REMOVED lines=29> */
.L_x_10781:
        /* <DEDUP_REMOVED lines=23> */
.L_x_10782:
[----:B------:R-:W0:Y:S02]  /*1ec0*/  @P1 LDC.64 R36, c[0x0][0x3a8] ;  /* 0x0000ea00ff241b82 */ /* 0x000e240000000a00 */
[C---:B0-----:R-:W-:Y:S01]  /*1ed0*/  @P1 IMAD.WIDE.U32 R36, R66.reuse, 0x10, R36 ;  /* 0x0000001042241825 */ /* 0x041fe200078e0024 */
[----:B------:R-:W-:-:S04]  /*1ee0*/  IADD3 R66, PT, PT, R66, 0x80, RZ ;  /* 0x0000008042427810 */ /* 0x000fc80007ffe0ff */
[----:B------:R3:W-:Y:S03]  /*1ef0*/  @P1 STG.E.128 desc[UR6][R36.64], R24 ;  /* 0x0000001824001986 */ /* 0x0007e6000c101d06 */
.L_x_10780:
[----:B------:R-:W-:Y:S05]  /*1f00*/  BSYNC.RECONVERGENT B0 ;  /* 0x0000000000007941 */ /* 0x000fea0003800200 */
.L_x_10779:
[----:B------:R-:W-:Y:S01]  /*1f10*/  ISETP.GE.U32.AND P5, PT, R62, 0x300, PT ;  /* 0x000003003e00780c */ /* 0x000fe20003fa6070 */
[----:B------:R-:W-:-:S12]  /*1f20*/  BSSY.RECONVERGENT B0, `(.L_x_10783) ;  /* 0x000003b000007945 */ /* 0x000fd80003800200 */
[----:B------:R-:W-:Y:S05]  /*1f30*/  @!P5 BRA `(.L_x_10784) ;  /* 0x0000000000e4d947 */ /* 0x000fea0003800000 */
[----:B------:R-:W-:-:S04]  /*1f40*/  ISETP.NE.U32.AND P0, PT, RZ, UR12, PT ;  /* 0x0000000cff007c0c */ /* 0x000fc8000bf05070 */
[----:B------:R-:W-:-:S13]  /*1f50*/  ISETP.NE.AND.EX P0, PT, RZ, UR13, PT, P0 ;  /* 0x0000000dff007c0c */ /* 0x000fda000bf05300 */
[----:B0123--:R-:W0:Y:S02]  /*1f60*/  @P0 LDC.64 R36, c[0x0][0x398] ;  /* 0x0000e600ff240b82 */ /* 0x00fe240000000a00 */
[----:B0-----:R-:W-:-:S06]  /*1f70*/  @P0 IMAD.WIDE.U32 R78, R66, 0x10, R36 ;  /* 0x00000010424e0825 */ /* 0x001fcc00078e0024 */
[----:B------:R-:W0:Y:S01]  /*1f80*/  LDC.64 R36, c[0x0][0x390] ;  /* 0x0000e400ff247b82 */ /* 0x000e220000000a00 */
[----:B------:R1:W5:Y:S01]  /*1f90*/  @P0 LDG.E.128 R32, desc[UR6][R78.64] ;  /* 0x000000064e200981 */ /* 0x000362000c1e1d00 */
[----:B------:R-:W-:-:S04]  /*1fa0*/  ISETP.NE.U32.AND P0, PT, RZ, UR14, PT ;  /* 0x0000000eff007c0c */ /* 0x000fc8000bf05070 */
[----:B------:R-:W-:-:S13]  /*1fb0*/  ISETP.NE.AND.EX P0, PT, RZ, UR15, PT, P0 ;  /* 0x0000000fff007c0c */ /* 0x000fda000bf05300 */
[----:B------:R-:W2:Y:S01]  /*1fc0*/  @P0 LDC.64 R56, c[0x0][0x3a0] ;  /* 0x0000e800ff380b82 */ /* 0x000ea20000000a00 */
[----:B0-----:R-:W-:-:S06]  /*1fd0*/  IMAD.WIDE.U32 R36, R66, 0x10, R36 ;  /* 0x0000001042247825 */ /* 0x001fcc00078e0024 */
[----:B------:R-:W5:Y:S01]  /*1fe0*/  LDG.E.128 R36, desc[UR6][R36.64] ;  /* 0x0000000624247981 */ /* 0x000f62000c1e1d00 */
[----:B--2---:R-:W-:-:S05]  /*1ff0*/  @P0 IMAD.WIDE.U32 R56, R66, 0x10, R56 ;  /* 0x0000001042380825 */ /* 0x004fca00078e0038 */
[----:B------:R1:W5:Y:S01]  /*2000*/  @P0 LDG.E.128 R28, desc[UR6][R56.64] ;  /* 0x00000006381c0981 */ /* 0x000362000c1e1d00 */
[----:B------:R-:W-:-:S04]  /*2010*/  UISETP.NE.U32.AND UP0, UPT, UR12, URZ, UPT ;  /* 0x000000ff0c00728c */ /* 0x000fc8000bf05070 */
[----:B------:R-:W-:-:S09]  /*2020*/  UISETP.NE.AND.EX UP0, UPT, UR13, URZ, UPT, UP0 ;  /* 0x000000ff0d00728c */ /* 0x000fd2000bf05300 */
[----:B-1----:R-:W-:Y:S05]  /*2030*/  BRA.U UP0, `(.L_x_10785) ;  /* 0x00000001003c7547 */ /* 0x002fea000b800000 */
        /* <DEDUP_REMOVED lines=15> */
.L_x_10785:
        /* <DEDUP_REMOVED lines=23> */
.L_x_10786:
[----:B------:R-:W0:Y:S02]  /*22a0*/  @P1 LDC.64 R36, c[0x0][0x3a8] ;  /* 0x0000ea00ff241b82 */ /* 0x000e240000000a00 */
[----:B0-----:R-:W-:-:S05]  /*22b0*/  @P1 IMAD.WIDE.U32 R36, R66, 0x10, R36 ;  /* 0x0000001042241825 */ /* 0x001fca00078e0024 */
[----:B------:R4:W-:Y:S02]  /*22c0*/  @P1 STG.E.128 desc[UR6][R36.64], R24 ;  /* 0x0000001824001986 */ /* 0x0009e4000c101d06 */
.L_x_10784:
[----:B------:R-:W-:Y:S05]  /*22d0*/  BSYNC.RECONVERGENT B0 ;  /* 0x0000000000007941 */ /* 0x000fea0003800200 */
.L_x_10783:
[----:B01234-:R-:W-:Y:S01]  /*22e0*/  FADD.FTZ R37, RZ, R41 ;  /* 0x00000029ff257221 */ /* 0x01ffe20000010000 */
[C---:B------:R-:W-:Y:S01]  /*22f0*/  ISETP.GE.U32.AND P0, PT, R62.reuse, 0x80, PT ;  /* 0x000000803e00780c */ /* 0x040fe20003f06070 */
[----:B------:R-:W-:Y:S01]  /*2300*/  BSSY.RECONVERGENT B0, `(.L_x_10787) ;  /* 0x0000076000007945 */ /* 0x000fe20003800200 */
[----:B------:R-:W-:Y:S01]  /*2310*/  ISETP.GT.U32.AND P6, PT, R62, 0xff, PT ;  /* 0x000000ff3e00780c */ /* 0x000fe20003fc4070 */
[----:B------:R-:W-:Y:S01]  /*2320*/  FADD.FTZ R36, R40, R37 ;  /* 0x0000002528247221 */ /* 0x000fe20000010000 */
[----:B------:R-:W-:Y:S02]  /*2330*/  P2R R39, PR, RZ, 0x2 ;  /* 0x00000002ff277803 */ /* 0x000fe40000000000 */
[----:B------:R-:W-:Y:S01]  /*2340*/  ISETP.GT.U32.AND P1, PT, R62, 0x17f, PT ;  /* 0x0000017f3e00780c */ /* 0x000fe20003f24070 */
[----:B------:R-:W-:-:S04]  /*2350*/  FADD.FTZ R37, R13, R36 ;  /* 0x000000240d257221 */ /* 0x000fc80000010000 */
        /* <DEDUP_REMOVED lines=34> */
[----:B------:R-:W-:-:S04]  /*2580*/  HFMA2 R70, -RZ, RZ, 0, 0 ;  /* 0x00000000ff467431 */ /* 0x000fc800000001ff */
[----:B------:R-:W0:Y:S02]  /*2590*/  SHFL.BFLY PT, R37, R72, 0x10, 0x1f ;  /* 0x0e001f0048257f89 */ /* 0x000e2400000e0000 */
[----:B0-----:R-:W-:-:S04]  /*25a0*/  FADD.FTZ R37, R72, R37 ;  /* 0x0000002548257221 */ /* 0x001fc80000010000 */
[----:B------:R-:W-:-:S04]  /*25b0*/  FMUL.FTZ R36, R60, R37 ;  /* 0x000000253c247220 */ /* 0x000fc80000410000 */
[--C-:B------:R-:W-:Y:S01]  /*25c0*/  FADD.FTZ R37, R41, -R36.reuse ;  /* 0x8000002429257221 */ /* 0x100fe20000010000 */
[----:B------:R-:W-:-:S03]  /*25d0*/  FADD.FTZ R38, R40, -R36 ;  /* 0x8000002428267221 */ /* 0x000fc60000010000 */
[----:B------:R-:W-:Y:S01]  /*25e0*/  FFMA.FTZ R39, R37, R37, RZ ;  /* 0x0000002525277223 */ /* 0x000fe200000100ff */
[----:B------:R-:W-:-:S03]  /*25f0*/  FADD.FTZ R37, R13, -R36 ;  /* 0x800000240d257221 */ /* 0x000fc60000010000 */
[----:B------:R-:W-:Y:S01]  /*2600*/  FFMA.FTZ R66, R38, R38, R39 ;  /* 0x0000002626427223 */ /* 0x000fe20000010027 */
[--C-:B------:R-:W-:Y:S01]  /*2610*/  FADD.FTZ R38, R12, -R36.reuse ;  /* 0x800000240c267221 */ /* 0x100fe20000010000 */
[----:B------:R-:W-:Y:S02]  /*2620*/  FADD.FTZ R39, R10, -R36 ;  /* 0x800000240a277221 */ /* 0x000fe40000010000 */
[----:B------:R-:W-:-:S04]  /*2630*/  FFMA.FTZ R37, R37, R37, R66 ;  /* 0x0000002525257223 */ /* 0x000fc80000010042 */
        /* <DEDUP_REMOVED lines=37> */
[--C-:B------:R-:W-:Y:S01]  /*2890*/  FADD.FTZ R39, R55, -R36.reuse ;  /* 0x8000002437277221 */ /* 0x100fe20000010000 */
[----:B------:R-:W-:Y:S01]  /*28a0*/  ISETP.GT.U32.AND P6, PT, R62, 0x2ff, PT ;  /* 0x000002ff3e00780c */ /* 0x000fe20003fc4070 */
[----:B------:R-:W-:Y:S02]  /*28b0*/  FADD.FTZ R38, R56, -R36 ;  /* 0x8000002438267221 */ /* 0x000fe40000010000 */
[----:B------:R-:W-:-:S04]  /*28c0*/  FFMA.FTZ R39, R39, R39, R66 ;  /* 0x0000002727277223 */ /* 0x000fc80000010042 */
[----:B------:R-:W-:Y:S01]  /*28d0*/  FFMA.FTZ R38, R38, R38, R39 ;  /* 0x0000002626267223 */ /* 0x000fe20000010027 */
[----:B------:R-:W-:-:S03]  /*28e0*/  FADD.FTZ R39, R58, -R36 ;  /* 0x800000243a277221 */ /* 0x000fc60000010000 */
[----:B------:R-:W-:-:S04]  /*28f0*/  FFMA.FTZ R38, R37, R37, R38 ;  /* 0x0000002525267223 */ /* 0x000fc80000010026 */
[----:B------:R-:W-:-:S05]  /*2900*/  @P6 FFMA.FTZ R66, R39, R39, R38 ;  /* 0x0000002727426223 */ /* 0x000fca0000010026 */
[----:B------:R-:W0:Y:S02]  /*2910*/  SHFL.BFLY PT, R37, R66, 0x1, 0x1f ;  /* 0x0c201f0042257f89 */ /* 0x000e2400000e0000 */
[----:B0-----:R-:W-:Y:S02]  /*2920*/  FADD.FTZ R72, R66, R37 ;  /* 0x0000002542487221 */ /* 0x001fe40000010000 */
[----:B------:R-:W0:Y:S03]  /*2930*/  S2R R66, SR_TID.X ;  /* 0x0000000000427919 */ /* 0x000e260000002100 */
[----:B------:R-:W1:Y:S02]  /*2940*/  SHFL.BFLY PT, R37, R72, 0x2, 0x1f ;  /* 0x0c401f0048257f89 */ /* 0x000e6400000e0000 */
[----:B-1----:R-:W-:Y:S01]  /*2950*/  FADD.FTZ R77, R72, R37 ;  /* 0x00000025484d7221 */ /* 0x002fe20000010000 */
[----:B0-----:R-:W-:-:S04]  /*2960*/  LOP3.LUT P6, RZ, R66, 0x1f, RZ, 0xc0, !PT ;  /* 0x0000001f42ff7812 */ /* 0x001fc800078cc0ff */
[----:B------:R-:W0:Y:S02]  /*2970*/  SHFL.BFLY PT, R38, R77, 0x4, 0x1f ;  /* 0x0c801f004d267f89 */ /* 0x000e2400000e0000 */
[----:B0-----:R-:W-:Y:S01]  /*2980*/  FADD.FTZ R78, R77, R38 ;  /* 0x000000264d4e7221 */ /* 0x001fe20000010000 */
[----:B------:R-:W-:-:S04]  /*2990*/  LOP3.LUT R38, R66, 0x1f, RZ, 0xc0, !PT ;  /* 0x0000001f42267812 */ /* 0x000fc800078ec0ff */
        /* <DEDUP_REMOVED lines=12> */
.L_x_10788:
[----:B------:R-:W-:Y:S05]  /*2a60*/  BSYNC.RECONVERGENT B0 ;  /* 0x0000000000007941 */ /* 0x000fea0003800200 */
.L_x_10787:
[----:B------:R-:W-:Y:S01]  /*2a70*/  BAR.SYNC.DEFER_BLOCKING 0x0 ;  /* 0x0000000000007b1d */ /* 0x000fe20000010000 */
[----:B------:R-:W-:Y:S02]  /*2a80*/  ISETP.GT.U32.AND P6, PT, R38, 0x3, PT ;  /* 0x000000032600780c */ /* 0x000fe40003fc4070 */
[----:B0-----:R-:W-:-:S03]  /*2a90*/  CS2R R36, SRZ ;  /* 0x0000000000247805 */ /* 0x001fc6000001ff00 */
[----:B------:R-:W-:Y:S08]  /*2aa0*/  BSSY.RECONVERGENT B0, `(.L_x_10789) ;  /* 0x000000a000007945 */ /* 0x000ff00003800200 */
        /* <DEDUP_REMOVED lines=9> */
.L_x_10790:
[----:B------:R-:W-:Y:S05]  /*2b40*/  BSYNC.RECONVERGENT B0 ;  /* 0x0000000000007941 */ /* 0x000fea0003800200 */
.L_x_10789:
        /* <DEDUP_REMOVED lines=9> */
[C---:B0-----:R-:W-:Y:S01]  /*2be0*/  FMUL.FTZ R70, R84.reuse, R77 ;  /* 0x0000004d54467220 */ /* 0x041fe20000410000 */
[----:B------:R-:W0:Y:S01]  /*2bf0*/  MUFU.RCP R72, R39 ;  /* 0x0000002700487308 */ /* 0x000e220000001000 */
[----:B------:R-:W-:-:S02]  /*2c00*/  FADD.FTZ R84, -R84, R36 ;  /* 0x0000002454547221 */ /* 0x000fc40000010100 */
[----:B------:R-:W-:Y:S02]  /*2c10*/  FFMA.FTZ R70, R78, R36, R70 ;  /* 0x000000244e467223 */ /* 0x000fe40000010046 */
[----:B------:R-:W2:Y:S01]  /*2c20*/  SHFL.DOWN PT, R36, R37, 0x2, 0x1f ;  /* 0x08401f0025247f89 */ /* 0x000ea200000e0000 */
[----:B------:R-:W-:-:S04]  /*2c30*/  FMUL.FTZ R84, R84, R84 ;  /* 0x0000005454547220 */ /* 0x000fc80000410000 */
[----:B------:R-:W-:-:S04]  /*2c40*/  FMUL.FTZ R84, R84, R78 ;  /* 0x0000004e54547220 */ /* 0x000fc80000410000 */
[----:B------:R-:W-:Y:S01]  /*2c50*/  FMUL.FTZ R84, R84, R77 ;  /* 0x0000004d54547220 */ /* 0x000fe20000410000 */
[----:B0-----:R-:W-:Y:S01]  /*2c60*/  FMUL.FTZ R79, R72, R70 ;  /* 0x00000046484f7220 */ /* 0x001fe20000410000 */
[----:B-1----:R-:W-:-:S04]  /*2c70*/  IADD3 R38, PT, PT, R38, R82, RZ ;  /* 0x0000005226267210 */ /* 0x002fc80007ffe0ff */
[----:B------:R-:W0:Y:S01]  /*2c80*/  SHFL.DOWN PT, R80, R79, 0x1, 0x1f ;  /* 0x08201f004f507f89 */ /* 0x000e2200000e0000 */
[----:B------:R-:W-:Y:S02]  /*2c90*/  I2FP.F32.S32 R82, R82 ;  /* 0x0000005200527245 */ /* 0x000fe40000201400 */
[----:B------:R-:W-:-:S04]  /*2ca0*/  I2FP.F32.S32 R38, R38 ;  /* 0x0000002600267245 */ /* 0x000fc80000201400 */
[----:B------:R0:W1:Y:S01]  /*2cb0*/  MUFU.RCP R81, R38 ;  /* 0x0000002600517308 */ /* 0x0000620000001000 */
[----:B--2---:R-:W-:-:S04]  /*2cc0*/  FADD.FTZ R36, R36, R37 ;  /* 0x0000002524247221 */ /* 0x004fc80000010000 */
        /* <DEDUP_REMOVED lines=10> */
[----:B------:R-:W-:-:S04]  /*2d70*/  FMUL.FTZ R79, R79, R82 ;  /* 0x000000524f4f7220 */ /* 0x000fc80000410000 */
[----:B------:R-:W-:Y:S02]  /*2d80*/  FFMA.FTZ R36, R81, R79, R37 ;  /* 0x0000004f51247223 */ /* 0x000fe40000010025 */
[----:B------:R-:W1:Y:S04]  /*2d90*/  LDC R37, c[0x0][0x448] ;  /* 0x00011200ff257b82 */ /* 0x000e680000000800 */
[----:B------:R-:W1:Y:S01]  /*2da0*/  SHFL.IDX PT, R36, R36, RZ, 0x1f ;  /* 0x00001fff24247589 */ /* 0x000e6200000e0000 */
[C---:B0-----:R-:W-:Y:S01]  /*2db0*/  FMUL.FTZ R83, R38.reuse, R38 ;  /* 0x0000002626537220 */ /* 0x041fe20000410000 */
[----:B------:R-:W-:-:S04]  /*2dc0*/  FSEL R70, R38, RZ, !P6 ;  /* 0x000000ff26467208 */ /* 0x000fc80007000000 */
[----:B------:R-:W-:Y:S02]  /*2dd0*/  FSEL R83, R83, RZ, P6 ;  /* 0x000000ff53537208 */ /* 0x000fe40003000000 */
[----:B------:R-:W-:Y:S01]  /*2de0*/  ISETP.NE.AND P6, PT, R66, RZ, PT ;  /* 0x000000ff4200720c */ /* 0x000fe20003fc5270 */
[----:B-1----:R-:W-:-:S04]  /*2df0*/  FFMA.FTZ R36, R36, UR9, R37 ;  /* 0x0000000924247c23 */ /* 0x002fc80008010025 */
[----:B------:R-:W-:-:S08]  /*2e00*/  FADD.FTZ R36, R36, R83 ;  /* 0x0000005324247221 */ /* 0x000fd00000010000 */
        /* <DEDUP_REMOVED lines=8> */
[--C-:B0-----:R-:W-:Y:S01]  /*2e90*/  FADD.FTZ R38, R41, -R70.reuse ;  /* 0x8000004629267221 */ /* 0x101fe20000010000 */
[----:B------:R-:W0:Y:S01]  /*2ea0*/  LDC.64 R80, c[0x0][0x428] ;  /* 0x00010a00ff507b82 */ /* 0x000e220000000a00 */
[----:B------:R-:W-:Y:S02]  /*2eb0*/  HADD2.F32 R37, -RZ, R64.H0_H0 ;  /* 0x20000040ff257230 */ /* 0x000fe40000004100 */
[--C-:B------:R-:W-:Y:S01]  /*2ec0*/  FADD.FTZ R39, R40, -R70.reuse ;  /* 0x8000004628277221 */ /* 0x100fe20000010000 */
[----:B------:R-:W-:Y:S02]  /*2ed0*/  HADD2.F32 R36, -RZ, R14.H0_H0 ;  /* 0x2000000eff247230 */ /* 0x000fe40000004100 */
[C---:B------:R-:W-:Y:S01]  /*2ee0*/  FMUL.FTZ R38, R72.reuse, R38 ;  /* 0x0000002648267220 */ /* 0x040fe20000410000 */
[--C-:B------:R-:W-:Y:S01]  /*2ef0*/  FADD.FTZ R77, R13, -R70.reuse ;  /* 0x800000460d4d7221 */ /* 0x100fe20000010000 */
[----:B------:R-:W-:Y:S01]  /*2f00*/  FMUL.FTZ R39, R72, R39 ;  /* 0x0000002748277220 */ /* 0x000fe20000410000 */
[----:B------:R-:W-:Y:S01]  /*2f10*/  FADD.FTZ R78, R12, -R70 ;  /* 0x800000460c4e7221 */ /* 0x000fe20000010000 */
[----:B------:R-:W-:Y:S01]  /*2f20*/  FFMA.FTZ R36, R38, R37, R36 ;  /* 0x0000002526247223 */ /* 0x000fe20000010024 */
[----:B------:R-:W-:-:S02]  /*2f30*/  HADD2.F32 R38, -RZ, R65.H0_H0 ;  /* 0x20000041ff267230 */ /* 0x000fc40000004100 */
[C---:B------:R-:W-:Y:S01]  /*2f40*/  FMUL.FTZ R77, R72.reuse, R77 ;  /* 0x0000004d484d7220 */ /* 0x040fe20000410000 */
[----:B------:R-:W-:Y:S02]  /*2f50*/  HADD2.F32 R37, -RZ, R85.H0_H0 ;  /* 0x20000055ff257230 */ /* 0x000fe40000004100 */
[----:B------:R-:W-:-:S03]  /*2f60*/  FMUL.FTZ R78, R72, R78 ;  /* 0x0000004e484e7220 */ /* 0x000fc60000410000 */
[----:B------:R-:W-:Y:S01]  /*2f70*/  FFMA.FTZ R37, R39, R38, R37 ;  /* 0x0000002627257223 */ /* 0x000fe20000010025 */
[----:B------:R-:W-:Y:S02]  /*2f80*/  HADD2.F32 R39, -RZ, R64.H1_H1 ;  /* 0x30000040ff277230 */ /* 0x000fe40000004100 */
[----:B------:R-:W-:-:S05]  /*2f90*/  HADD2.F32 R38, -RZ, R15.H0_H0 ;  /* 0x2000000fff267230 */ /* 0x000fca0000004100 */
[----:B------:R-:W-:Y:S01]  /*2fa0*/  FFMA.FTZ R38, R77, R39, R38 ;  /* 0x000000274d267223 */ /* 0x000fe20000010026 */
[----:B------:R-:W-:Y:S02]  /*2fb0*/  HADD2.F32 R77, -RZ, R65.H1_H1 ;  /* 0x30000041ff4d7230 */ /* 0x000fe40000004100 */
[----:B------:R-:W-:Y:S02]  /*2fc0*/  HADD2.F32 R39, -RZ, R85.H1_H1 ;  /* 0x30000055ff277230 */ /* 0x000fe40000004100 */
[C---:B0-----:R-:W-:Y:S01]  /*2fd0*/  IMAD.WIDE.U32 R80, R63.reuse, 0x10, R80 ;  /* 0x000000103f507825 */ /* 0x041fe200078e0050 */
[----:B------:R-:W-:-:S03]  /*2fe0*/  IADD3 R63, PT, PT, R63, 0x80, RZ ;  /* 0x000000803f3f7810 */ /* 0x000fc60007ffe0ff */
[----:B------:R-:W-:-:S05]  /*2ff0*/  FFMA.FTZ R39, R78, R77, R39 ;  /* 0x0000004d4e277223 */ /* 0x000fca0000010027 */
[----:B------:R1:W-:Y:S02]  /*3000*/  STG.E.128 desc[UR6][R80.64], R36 ;  /* 0x0000002450007986 */ /* 0x0003e4000c101d06 */
.L_x_10792:
[----:B------:R-:W-:Y:S05]  /*3010*/  BSYNC.RECONVERGENT B0 ;  /* 0x0000000000007941 */ /* 0x000fea0003800200 */
.L_x_10791:
[----:B------:R-:W-:Y:S01]  /*3020*/  ISETP.GE.U32.AND P6, PT, R62, 0x100, PT ;  /* 0x000001003e00780c */ /* 0x000fe20003fc6070 */
[----:B------:R-:W-:-:S12]  /*3030*/  BSSY.RECONVERGENT B0, `(.L_x_10793) ;  /* 0x000001a000007945 */ /* 0x000fd80003800200 */
[----:B------:R-:W-:Y:S05]  /*3040*/  @!P6 BRA `(.L_x_10794) ;  /* 0x000000000060e947 */ /* 0x000fea0003800000 */
[--C-:B01----:R-:W-:Y:S01]  /*3050*/  FADD.FTZ R38, R11, -R70.reuse ;  /* 0x800000460b267221 */ /* 0x103fe20000010000 */
        /* <DEDUP_REMOVED lines=23> */
.L_x_10794:
[----:B------:R-:W-:Y:S05]  /*31d0*/  BSYNC.RECONVERGENT B0 ;  /* 0x0000000000007941 */ /* 0x000fea0003800200 */
.L_x_10793:
[----:B------:R-:W-:Y:S04]  /*31e0*/  BSSY.RECONVERGENT B0, `(.L_x_10795) ;  /* 0x000001a000007945 */ /* 0x000fe80003800200 */
[----:B------:R-:W-:Y:S05]  /*31f0*/  @!P2 BRA `(.L_x_10796) ;  /* 0x000000000060a947 */ /* 0x000fea0003800000 */
[--C-:B012---:R-:W-:Y:S01]  /*3200*/  FADD.FTZ R38, R7, -R70.reuse ;  /* 0x8000004607267221 */ /* 0x107fe20000010000 */
        /* <DEDUP_REMOVED lines=23> */
.L_x_10796:
[----:B------:R-:W-:Y:S05]  /*3380*/  BSYNC.RECONVERGENT B0 ;  /* 0x0000000000007941 */ /* 0x000fea0003800200 */
.L_x_10795:
[----:B------:R-:W-:Y:S04]  /*3390*/  BSSY.RECONVERGENT B0, `(.L_x_10797) ;  /* 0x000001a000007945 */ /* 0x000fe80003800200 */
[----:B------:R-:W-:Y:S05]  /*33a0*/  @!P3 BRA `(.L_x_10798) ;  /* 0x000000000060b947 */ /* 0x000fea0003800000 */
[--C-:B0123--:R-:W-:Y:S01]  /*33b0*/  FADD.FTZ R38, R3, -R70.reuse ;  /* 0x8000004603267221 */ /* 0x10ffe20000010000 */
[----:B------:R-:W0:Y:S01]  /*33c0*/  LDC.64 R80, c[0x0][0x428] ;  /* 0x00010a00ff507b82 */ /* 0x000e220000000a00 */
[----:B------:R-:W-:Y:S02]  /*33d0*/  HADD2.F32 R37, -RZ, R73.H0_H0 ;  /* 0x20000049ff257230 */ /* 0x000fe40000004100 */
[--C-:B------:R-:W-:Y:S01]  /*33e0*/  FADD.FTZ R39, R2, -R70.reuse ;  /* 0x8000004602277221 */ /* 0x100fe20000010000 */
[----:B------:R-:W-:Y:S02]  /*33f0*/  HADD2.F32 R36, -RZ, R20.H0_H0 ;  /* 0x20000014ff247230 */ /* 0x000fe40000004100 */
[----:B------:R-:W-:Y:S01]  /*3400*/  FMUL.FTZ R38, R72, R38 ;  /* 0x0000002648267220 */ /* 0x000fe20000410000 */
        /* <DEDUP_REMOVED lines=18> */
.L_x_10798:
[----:B------:R-:W-:Y:S05]  /*3530*/  BSYNC.RECONVERGENT B0 ;  /* 0x0000000000007941 */ /* 0x000fea0003800200 */
.L_x_10797:
[----:B------:R-:W-:Y:S04]  /*3540*/  BSSY.RECONVERGENT B0, `(.L_x_10799) ;  /* 0x000001a000007945 */ /* 0x000fe80003800200 */
[----:B------:R-:W-:Y:S05]  /*3550*/  @!P4 BRA `(.L_x_10800) ;  /* 0x000000000060c947 */ /* 0x000fea0003800000 */
[--C-:B01234-:R-:W-:Y:S01]  /*3560*/  FADD.FTZ R38, R51, -R70.reuse ;  /* 0x8000004633267221 */ /* 0x11ffe20000010000 */
[----:B------:R-:W0:Y:S01]  /*3570*/  LDC.64 R80, c[0x0][0x428] ;  /* 0x00010a00ff507b82 */ /* 0x000e220000000a00 */
[----:B------:R-:W-:Y:S02]  /*3580*/  HADD2.F32 R37, -RZ, R75.H0_H0 ;  /* 0x2000004bff257230 */ /* 0x000fe40000004100 */
[--C-:B------:R-:W-:Y:S01]  /*3590*/  FADD.FTZ R39, R52, -R70.reuse ;  /* 0x8000004634277221 */ /* 0x100fe20000010000 */
[----:B------:R-:W-:Y:S02]  /*35a0*/  HADD2.F32 R36, -RZ, R22.H0_H0 ;  /* 0x20000016ff247230 */ /* 0x000fe40000004100 */
[C---:B------:R-:W-:Y:S01]  /*35b0*/  FMUL.FTZ R38, R72.reuse, R38 ;  /* 0x0000002648267220 */ /* 0x040fe20000410000 */
[----:B------:R-:W-:Y:S01]  /*35c0*/  FADD.FTZ R78, R53, -R70 ;  /* 0x80000046354e7221 */ /* 0x000fe20000010000 */
[----:B------:R-:W-:Y:S01]  /*35d0*/  FMUL.FTZ R39, R72, R39 ;  /* 0x0000002748277220 */ /* 0x000fe20000410000 */
[----:B------:R-:W-:-:S02]  /*35e0*/  HADD2.F32 R77, -RZ, R23.H0_H0 ;  /* 0x20000017ff4d7230 */ /* 0x000fc40000004100 */
[----:B------:R-:W-:Y:S01]  /*35f0*/  FFMA.FTZ R36, R38, R37, R36 ;  /* 0x0000002526247223 */ /* 0x000fe20000010024 */
[----:B------:R-:W-:Y:S02]  /*3600*/  HADD2.F32 R38, -RZ, R76.H0_H0 ;  /* 0x2000004cff267230 */ /* 0x000fe40000004100 */
[----:B------:R-:W-:Y:S01]  /*3610*/  FMUL.FTZ R78, R72, R78 ;  /* 0x0000004e484e7220 */ /* 0x000fe20000410000 */
[----:B------:R-:W-:-:S05]  /*3620*/  HADD2.F32 R37, -RZ, R89.H0_H0 ;  /* 0x20000059ff257230 */ /* 0x000fca0000004100 */
[----:B------:R-:W-:Y:S01]  /*3630*/  FFMA.FTZ R37, R39, R38, R37 ;  /* 0x0000002627257223 */ /* 0x000fe20000010025 */
[----:B------:R-:W-:Y:S02]  /*3640*/  HADD2.F32 R38, -RZ, R75.H1_H1 ;  /* 0x3000004bff267230 */ /* 0x000fe40000004100 */
[----:B------:R-:W-:-:S03]  /*3650*/  FADD.FTZ R39, R54, -R70 ;  /* 0x8000004636277221 */ /* 0x000fc60000010000 */
[----:B------:R-:W-:Y:S01]  /*3660*/  FFMA.FTZ R38, R78, R38, R77 ;  /* 0x000000264e267223 */ /* 0x000fe2000001004d */
[----:B------:R-:W-:Y:S02]  /*3670*/  HADD2.F32 R77, -RZ, R76.H1_H1 ;  /* 0x3000004cff4d7230 */ /* 0x000fe40000004100 */
[----:B------:R-:W-:Y:S01]  /*3680*/  FMUL.FTZ R39, R72, R39 ;  /* 0x0000002748277220 */ /* 0x000fe20000410000 */
[----:B------:R-:W-:Y:S02]  /*3690*/  HADD2.F32 R78, -RZ, R89.H1_H1 ;  /* 0x30000059ff4e7230 */ /* 0x000fe40000004100 */
[C---:B0-----:R-:W-:Y:S01]  /*36a0*/  IMAD.WIDE.U32 R80, R63.reuse, 0x10, R80 ;  /* 0x000000103f507825 */ /* 0x041fe200078e0050 */
[----:B------:R-:W-:-:S03]  /*36b0*/  IADD3 R63, PT, PT, R63, 0x80, RZ ;  /* 0x000000803f3f7810 */ /* 0x000fc60007ffe0ff */
[----:B------:R-:W-:-:S05]  /*36c0*/  FFMA.FTZ R39, R39, R77, R78 ;  /* 0x0000004d27277223 */ /* 0x000fca000001004e */
[----:B------:R0:W-:Y:S02]  /*36d0*/  STG.E.128 desc[UR6][R80.64], R36 ;  /* 0x0000002450007986 */ /* 0x0001e4000c101d06 */
.L_x_10800:
[----:B------:R-:W-:Y:S05]  /*36e0*/  BSYNC.RECONVERGENT B0 ;  /* 0x0000000000007941 */ /* 0x000fea0003800200 */
.L_x_10799:
[----:B------:R-:W-:Y:S04]  /*36f0*/  BSSY.RECONVERGENT B0, `(.L_x_10801) ;  /* 0x0000011000007945 */ /* 0x000fe80003800200 */
[----:B------:R-:W-:Y:S05]  /*3700*/  @!P5 BRA `(.L_x_10802) ;  /* 0x00000000003cd947 */ /* 0x000fea0003800000 */
[----:B0-----:R-:W0:Y:S01]  /*3710*/  LDC.64 R78, c[0x0][0x428] ;  /* 0x00010a00ff4e7b82 */ /* 0x001e220000000a00 */
[--C-:B-1234-:R-:W-:Y:S01]  /*3720*/  FADD.FTZ R36, R55, -R70.reuse ;  /* 0x8000004637247221 */ /* 0x11efe20000010000 */
[--C-:B------:R-:W-:Y:S01]  /*3730*/  FADD.FTZ R37, R56, -R70.reuse ;  /* 0x8000004638257221 */ /* 0x100fe20000010000 */
[--C-:B------:R-:W-:Y:S01]  /*3740*/  FADD.FTZ R38, R57, -R70.reuse ;  /* 0x8000004639267221 */ /* 0x100fe20000010000 */
[----:B------:R-:W-:Y:S01]  /*3750*/  FADD.FTZ R39, R58, -R70 ;  /* 0x800000463a277221 */ /* 0x000fe20000010000 */
        /* <DEDUP_REMOVED lines=8> */
[----:B0-----:R-:W-:-:S05]  /*37e0*/  IMAD.WIDE.U32 R78, R63, 0x10, R78 ;  /* 0x000000103f4e7825 */ /* 0x001fca00078e004e */
[----:B------:R0:W-:Y:S02]  /*37f0*/  STG.E.128 desc[UR6][R78.64], R36 ;  /* 0x000000244e007986 */ /* 0x0001e4000c101d06 */
.L_x_10802:
[----:B------:R-:W-:Y:S05]  /*3800*/  BSYNC.RECONVERGENT B0 ;  /* 0x0000000000007941 */ /* 0x000fea0003800200 */
.L_x_10801:
[----:B01234-:R-:W0:Y:S01]  /*3810*/  LDC.64 R36, c[0x0][0x380] ;  /* 0x0000e000ff247b82 */ /* 0x01fe220000000a00 */
[----:B------:R-:W-:Y:S01]  /*3820*/  UPLOP3.LUT UP1, UPT, UPT, UPT, UP1, 0x40, 0x4 ;  /* 0x000000000004789c */ /* 0x000fe20003f2e810 */
[----:B0-----:R-:W-:-:S04]  /*3830*/  IADD3 R61, PT, PT, R61, R36, RZ ;  /* 0x000000243d3d7210 */ /* 0x001fc80007ffe0ff */
[----:B------:R-:W-:-:S13]  /*3840*/  ISETP.GE.AND P2, PT, R61, R37, PT ;  /* 0x000000253d00720c */ /* 0x000fda0003f46270 */
[----:B------:R-:W-:Y:S05]  /*3850*/  @!P2 BRA `(.L_x_10803) ;  /* 0xffffffd000d4a947 */ /* 0x000fea000383ffff */
[----:B------:R-:W-:Y:S05]  /*3860*/  EXIT ;  /* 0x000000000000794d */ /* 0x000fea0003800000 */
.L_x_10804:
        /* <DEDUP_REMOVED lines=9> */
.L_x_13630:


//--------------------- .text._ZN10layer_norm31ln_parallel_residual_fwd_kernelINS_13Kernel_traitsI6__halfffffjLj3072ELj1ELj1ELj4ELj16ENS_18Kernel_traits_baseILj3072ES2_ffffjLj128EEEEELb0ELb1ELb1EEEvNS_9FwdParamsE --------------------------
	.section	.text._ZN10layer_norm31ln_parallel_residual_fwd_kernelINS_13Kernel_traitsI6__halfffffjLj3072ELj1ELj1ELj4ELj16ENS_18Kernel_traits_baseILj3072ES2_ffffjLj128EEEEELb0ELb1ELb1EEEvNS_9FwdParamsE,"ax",@progbits
	.align	128
        .global         _ZN10layer_norm31ln_parallel_residual_fwd_kernelINS_13Kernel_traitsI6__halfffffjLj3072ELj1ELj1ELj4ELj16ENS_18Kernel_traits_baseILj3072ES2_ffffjLj128EEEEELb0ELb1ELb1EEEvNS_9FwdParamsE
        .type           _ZN10layer_norm31ln_parallel_residual_fwd_kernelINS_13Kernel_traitsI6__halfffffjLj3072ELj1ELj1ELj4ELj16ENS_18Kernel_traits_baseILj3072ES2_ffffjLj128EEEEELb0ELb1ELb1EEEvNS_9FwdParamsE,@function
        .size           _ZN10layer_norm31ln_parallel_residual_fwd_kernelINS_13Kernel_traitsI6__halfffffjLj3072ELj1ELj1ELj4ELj16ENS_18Kernel_traits_baseILj3072ES2_ffffjLj128EEEEELb0ELb1ELb1EEEvNS_9FwdParamsE,(.L_x_13631 - _ZN10layer_norm31ln_parallel_residual_fwd_kernelINS_13Kernel_traitsI6__halfffffjLj3072ELj1ELj1ELj4ELj16ENS_18Kernel_traits_baseILj3072ES2_ffffjLj128EEEEELb0ELb1ELb1EEEvNS_9FwdParamsE)
        .other          _ZN10layer_norm31ln_parallel_residual_fwd_kernelINS_13Kernel_traitsI6__halfffffjLj3072ELj1ELj1ELj4ELj16ENS_18Kernel_traits_baseILj3072ES2_ffffjLj128EEEEELb0ELb1ELb1EEEvNS_9FwdParamsE,@"STO_CUDA_ENTRY STV_DEFAULT"
_ZN10layer_norm31ln_parallel_residual_fwd_kernelINS_13Kernel_traitsI6__halfffffjLj3072ELj1ELj1ELj4ELj16ENS_18Kernel_traits_baseILj3072ES2_ffffjLj128EEEEELb0ELb1ELb1EEEvNS_9FwdParamsE:
.text._ZN10layer_norm31ln_parallel_residual_fwd_kernelINS_13Kernel_traitsI6__halfffffjLj3072ELj1ELj1ELj4ELj16ENS_18Kernel_traits_baseILj3072ES2_ffffjLj128EEEEELb0ELb1ELb1EEEvNS_9FwdParamsE:
[----:B------:R-:W-:Y:S01]  /*0000*/  LDC R1, c[0x0][0x37c] ;  /* 0x0000df00ff017b82 */ /* 0x000fe20000000800 */
[----:B------:R-:W0:Y:S07]  /*0010*/  S2R R0, SR_TID.X ;  /* 0x0000000000007919 */ /* 0x000e2e0000002100 */
[----:B------:R-:W0:Y:S01]  /*0020*/  LDC.64 R4, c[0x0][0x3d0] ;  /* 0x0000f400ff047b82 */ /* 0x000e220000000a00 */
[----:B------:R-:W1:Y:S01]  /*0030*/  LDCU.64 UR6, c[0x0][0x358] ;  /* 0x00006b00ff0677ac */ /* 0x000e620008000a00 */
[----:B------:R-:W2:Y:S01]  /*0040*/  LDCU.64 UR4, c[0x0][0x438] ;  /* 0x00008700ff0477ac */ /* 0x000ea20008000a00 */
[----:B0-----:R-:W-:-:S05]  /*0050*/  IMAD.WIDE.U32 R4, R0, 0x8, R4 ;  /* 0x0000000800047825 */ /* 0x001fca00078e0004 */
[----:B-1----:R-:W3:Y:S01]  /*0060*/  LDG.E.64 R6, desc[UR6][R4.64] ;  /* 0x0000000604067981 */ /* 0x002ee2000c1e1b00 */
[----:B--2---:R-:W-:-:S03]  /*0070*/  ISETP.NE.U32.AND P2, PT, RZ, UR4, PT ;  /* 0x00000004ff007c0c */ /* 0x004fc6000bf45070 */
[----:B------:R-:W2:Y:S01]  /*0080*/  LDG.E.64 R10, desc[UR6][R4.64+0x400] ;  /* 0x00040006040a7981 */ /* 0x000ea2000c1e1b00 */
[----:B------:R-:W-:Y:S01]  /*0090*/  ISETP.NE.AND.EX P2, PT, RZ, UR5, PT, P2 ;  /* 0x00000005ff007c0c */ /* 0x000fe2000bf45320 */
[----:B------:R-:W0:Y:S01]  /*00a0*/  S2UR UR4, SR_CTAID.X ;  /* 0x00000000000479c3 */ /* 0x000e220000002500 */
[----:B------:R-:W1:Y:S01]  /*00b0*/  LDCU UR5, c[0x0][0x384] ;  /* 0x00007080ff0577ac */ /* 0x000e620008000800 */
[----:B------:R-:W5:Y:S04]  /*00c0*/  LDG.E.64 R16, desc[UR6][R4.64+0x800] ;  /* 0x0008000604107981 */ /* 0x000f68000c1e1b00 */
[----:B------:R-:W5:Y:S04]  /*00d0*/  LDG.E.64 R18, desc[UR6][R4.64+0xc00] ;  /* 0x000c000604127981 */ /* 0x000f68000c1e1b00 */
[----:B------:R-:W5:Y:S02]  /*00e0*/  LDG.E.64 R20, desc[UR6][R4.64+0x1000] ;  /* 0x0010000604147981 */ /* 0x000f64000c1e1b00 */
[----:B------:R-:W4:Y:S02]  /*00f0*/  @P2 LDC.64 R8, c[0x0][0x438] ;  /* 0x00010e00ff082b82 */ /* 0x000f240000000a00 */
[----:B------:R3:W5:Y:S01]  /*0100*/  LDG.E.64 R22, desc[UR6][R4.64+0x1400] ;  /* 0x0014000604167981 */ /* 0x000762000c1e1b00 */
[----:B0-----:R-:W-:-:S04]  /*0110*/  MOV R2, UR4 ;  /* 0x0000000400027c02 */ /* 0x001fc80008000f00 */
[----:B-1----:R-:W-:Y:S01]  /*0120*/  ISETP.GE.AND P0, PT, R2, UR5, PT ;  /* 0x0000000502007c0c */ /* 0x002fe2000bf06270 */
[----:B----4-:R-:W-:-:S05]  /*0130*/  @P2 IMAD.WIDE.U32 R8, R0, 0x8, R8 ;  /* 0x0000000800082825 */ /* 0x010fca00078e0008 */
[----:B------:R0:W5:Y:S04]  /*0140*/  @P2 LDG.E.64 R28, desc[UR6][R8.64] ;  /* 0x00000006081c2981 */ /* 0x000168000c1e1b00 */
[----:B------:R0:W5:Y:S04]  /*0150*/  @P2 LDG.E.64 R30, desc[UR6][R8.64+0x400] ;  /* 0x00040006081e2981 */ /* 0x000168000c1e1b00 */
[----:B------:R0:W5:Y:S04]  /*0160*/  @P2 LDG.E.64 R32, desc[UR6][R8.64+0x800] ;  /* 0x0008000608202981 */ /* 0x000168000c1e1b00 */
[----:B------:R0:W5:Y:S04]  /*0170*/  @P2 LDG.E.64 R34, desc[UR6][R8.64+0xc00] ;  /* 0x000c000608222981 */ /* 0x000168000c1e1b00 */
[----:B------:R0:W5:Y:S04]  /*0180*/  @P2 LDG.E.64 R12, desc[UR6][R8.64+0x1000] ;  /* 0x00100006080c2981 */ /* 0x000168000c1e1b00 */
[----:B------:R0:W5:Y:S01]  /*0190*/  @P2 LDG.E.64 R14, desc[UR6][R8.64+0x1400] ;  /* 0x00140006080e2981 */ /* 0x000162000c1e1b00 */
[----:B---3--:R-:W-:-:S02]  /*01a0*/  @P2 MOV R4, R6 ;  /* 0x0000000600042202 */ /* 0x008fc40000000f00 */
[-C--:B------:R-:W-:Y:S02]  /*01b0*/  @P2 MOV R5, R7.reuse ;  /* 0x0000000700052202 */ /* 0x080fe40000000f00 */
[----:B------:R-:W-:Y:S02]  /*01c0*/  @!P2 MOV R4, R6 ;  /* 0x000000060004a202 */ /* 0x000fe40000000f00 */
[----:B------:R-:W-:Y:S02]  /*01d0*/  @!P2 MOV R5, R7 ;  /* 0x000000070005a202 */ /* 0x000fe40000000f00 */
[----:B--2---:R-:W-:Y:S02]  /*01e0*/  @P2 MOV R6, R10 ;  /* 0x0000000a00062202 */ /* 0x004fe40000000f00 */
[----:B------:R-:W-:Y:S01]  /*01f0*/  @P2 MOV R7, R11 ;  /* 0x0000000b00072202 */ /* 0x000fe20000000f00 */
[----:B0-----:R-:W-:Y:S06]  /*0200*/  @P0 EXIT ;  /* 0x000000000000094d */ /* 0x001fec0003800000 */
[----:B------:R-:W-:Y:S01]  /*0210*/  @!P2 MOV R6, R10 ;  /* 0x0000000a0006a202 */ /* 0x000fe20000000f00 */
[----:B------:R-:W0:Y:S01]  /*0220*/  LDCU.64 UR4, c[0x0][0x3a0] ;  /* 0x00007400ff0477ac */ /* 0x000e220008000a00 */
[----:B------:R-:W-:Y:S02]  /*0230*/  @!P2 MOV R7, R11 ;  /* 0x0000000b0007a202 */ /* 0x000fe40000000f00 */
[----:B-----5:R-:W-:Y:S01]  /*0240*/  @!P2 CS2R R28, SRZ ;  /* 0x00000000001ca805 */ /* 0x020fe2000001ff00 */
[----:B------:R-:W0:Y:S01]  /*0250*/  LDC.64 R10, c[0x0][0x398] ;  /* 0x0000e600ff0a7b82 */ /* 0x000e220000000a00 */
[----:B------:R-:W-:Y:S02]  /*0260*/  MOV R36, R4 ;  /* 0x0000000400247202 */ /* 0x000fe40000000f00 */
[----:B------:R-:W-:Y:S02]  /*0270*/  @!P2 CS2R R30, SRZ ;  /* 0x00000000001ea805 */ /* 0x000fe4000001ff00 */
[----:B------:R-:W-:-:S02]  /*0280*/  MOV R37, R5 ;  /* 0x0000000500257202 */ /* 0x000fc40000000f00 */
[----:B------:R-:W-:Y:S02]  /*0290*/  @!P2 CS2R R32, SRZ ;  /* 0x000000000020a805 */ /* 0x000fe4000001ff00 */
[--C-:B------:R-:W-:Y:S02]  /*02a0*/  SHF.R.U64 R27, R4, 0x10, R5.reuse ;  /* 0x00000010041b7819 */ /* 0x100fe40000001205 */
[----:B------:R-:W-:Y:S02]  /*02b0*/  @!P2 CS2R R34, SRZ ;  /* 0x000000000022a805 */ /* 0x000fe4000001ff00 */
[----:B------:R-:W-:Y:S02]  /*02c0*/  SHF.R.U32.HI R26, RZ, 0x10, R5 ;  /* 0x00000010ff1a7819 */ /* 0x000fe40000011605 */
[----:B------:R-:W-:Y:S02]  /*02d0*/  @!P2 CS2R R12, SRZ ;  /* 0x00000000000ca805 */ /* 0x000fe4000001ff00 */
[----:B------:R-:W-:-:S02]  /*02e0*/  @P2 MOV R4, R16 ;  /* 0x0000001000042202 */ /* 0x000fc40000000f00 */
[----:B------:R-:W-:Y:S02]  /*02f0*/  @!P2 CS2R R14, SRZ ;  /* 0x00000000000ea805 */ /* 0x000fe4000001ff00 */
[-C--:B------:R-:W-:Y:S01]  /*0300*/  @P2 MOV R5, R17.reuse ;  /* 0x0000001100052202 */ /* 0x080fe20000000f00 */
[----:B------:R-:W-:Y:S01]  /*0310*/  HADD2.F32 R3, -RZ, R28.H0_H0 ;  /* 0x2000001cff037230 */ /* 0x000fe20000004100 */
[----:B------:R-:W-:Y:S01]  /*0320*/  @!P2 MOV R4, R16 ;  /* 0x000000100004a202 */ /* 0x000fe20000000f00 */
[----:B------:R-:W-:Y:S01]  /*0330*/  HADD2.F32 R16, -RZ, R36.H0_H0 ;  /* 0x20000024ff107230 */ /* 0x000fe20000004100 */
[----:B------:R-:W-:Y:S01]  /*0340*/  @!P2 MOV R5, R17 ;  /* 0x000000110005a202 */ /* 0x000fe20000000f00 */
[----:B------:R-:W-:Y:S01]  /*0350*/  HADD2.F32 R17, -RZ, R37.H0_H0 ;  /* 0x20000025ff117230 */ /* 0x000fe20000004100 */
[----:B------:R-:W-:Y:S01]  /*0360*/  MOV R38, R6 ;  /* 0x0000000600267202 */ /* 0x000fe20000000f00 */
[----:B------:R-:W-:Y:S01]  /*0370*/  UPLOP3.LUT UP1, UPT, UPT, UPT, UPT, 0x40, 0x4 ;  /* 0x000000000004789c */ /* 0x000fe20003f2e870 */
[----:B------:R-:W-:Y:S01]  /*0380*/  MOV R39, R7 ;  /* 0x0000000700277202 */ /* 0x000fe20000000f00 */
[----:B------:R-:W1:Y:S01]  /*0390*/  LDCU UR8, c[0x0][0x388] ;  /* 0x00007100ff0877ac */ /* 0x000e620008000800 */
[----:B------:R-:W-:-:S02]  /*03a0*/  SHF.R.U64 R25, R6, 0x10, R7 ;  /* 0x0000001006197819 */ /* 0x000fc40000001207 */
[----:B------:R-:W-:Y:S01]  /*03b0*/  SHF.R.U32.HI R24, RZ, 0x10, R7 ;  /* 0x00000010ff187819 */ /* 0x000fe20000011607 */
[----:B------:R-:W2:Y:S01]  /*03c0*/  LDCU UR9, c[0x0][0x400] ;  /* 0x00008000ff0977ac */ /* 0x000ea20008000800 */
[----:B0-----:R-:W-:Y:S02]  /*03d0*/  LOP3.LUT P0, RZ, R10, UR4, RZ, 0xfc, !PT ;  /* 0x000000040aff7c12 */ /* 0x001fe4000f80fcff */
[----:B------:R-:W-:Y:S01]  /*03e0*/  MOV R56, R4 ;  /* 0x0000000400387202 */ /* 0x000fe20000000f00 */
[----:B------:R-:W0:Y:S01]  /*03f0*/  LDCU.U8 UR4, c[0x0][0x410] ;  /* 0x00008200ff0477ac */ /* 0x000e220008000000 */
[----:B------:R-:W-:Y:S02]  /*0400*/  MOV R57, R5 ;  /* 0x0000000500397202 */ /* 0x000fe40000000f00 */
[--C-:B------:R-:W-:Y:S01]  /*0410*/  SHF.R.U64 R58, R4, 0x10, R5.reuse ;  /* 0x00000010043a7819 */ /* 0x100fe20000001205 */
[----:B------:R-:W-:Y:S01]  /*0420*/  HADD2.F32 R56, -RZ, R56.H0_H0 ;  /* 0x20000038ff387230 */ /* 0x000fe20000004100 */
[----:B------:R-:W-:Y:S01]  /*0430*/  SHF.R.U32.HI R59, RZ, 0x10, R5 ;  /* 0x00000010ff3b7819 */ /* 0x000fe20000011605 */
[----:B------:R-:W-:Y:S01]  /*0440*/  HADD2.F32 R57, -RZ, R57.H0_H0 ;  /* 0x20000039ff397230 */ /* 0x000fe20000004100 */
[----:B------:R-:W-:Y:S01]  /*0450*/  @P2 MOV R8, R18 ;  /* 0x0000001200082202 */ /* 0x000fe20000000f00 */
[----:B------:R-:W-:Y:S01]  /*0460*/  HADD2.F32 R58, -RZ, R58.H0_H0 ;  /* 0x2000003aff3a7230 */ /* 0x000fe20000004100 */
[----:B------:R-:W-:Y:S01]  /*0470*/  @P2 MOV R9, R19 ;  /* 0x0000001300092202 */ /* 0x000fe20000000f00 */
[----:B------:R-:W-:Y:S01]  /*0480*/  HADD2.F32 R59, -RZ, R59.H0_H0 ;  /* 0x2000003bff3b7230 */ /* 0x000fe20000004100 */
[----:B------:R-:W-:Y:S01]  /*0490*/  @P2 MOV R6, R20 ;  /* 0x0000001400062202 */ /* 0x000fe20000000f00 */
[----:B------:R-:W3:Y:S01]  /*04a0*/  LDCU.64 UR10, c[0x0][0x3a0] ;  /* 0x00007400ff0a77ac */ /* 0x000ee20008000a00 */
[----:B------:R-:W-:-:S02]  /*04b0*/  @P2 MOV R7, R21 ;  /* 0x0000001500072202 */ /* 0x000fc40000000f00 */
[----:B------:R-:W-:Y:S01]  /*04c0*/  @P2 MOV R4, R22 ;  /* 0x0000001600042202 */ /* 0x000fe20000000f00 */
[----:B------:R-:W4:Y:S01]  /*04d0*/  LDCU.64 UR12, c[0x0][0x398] ;  /* 0x00007300ff0c77ac */ /* 0x000f220008000a00 */
[----:B------:R-:W-:Y:S02]  /*04e0*/  @P2 MOV R5, R23 ;  /* 0x0000001700052202 */ /* 0x000fe40000000f00 */
[----:B------:R-:W-:Y:S01]  /*04f0*/  @!P2 MOV R8, R18 ;  /* 0x000000120008a202 */ /* 0x000fe20000000f00 */
[----:B------:R-:W-:Y:S01]  /*0500*/  HADD2.F32 R18, -RZ, R27.H0_H0 ;  /* 0x2000001bff127230 */ /* 0x000fe20000004100 */
        /* <DEDUP_REMOVED lines=10> */
[----:B------:R-:W-:Y:S01]  /*05b0*/  ISETP.NE.U32.AND P1, PT, R10, RZ, PT ;  /* 0x000000ff0a00720c */ /* 0x000fe20003f25070 */
[----:B------:R-:W-:Y:S01]  /*05c0*/  HADD2.F32 R10, -RZ, R35.H0_H0 ;  /* 0x20000023ff0a7230 */ /* 0x000fe20000004100 */
[----:B------:R-:W-:-:S02]  /*05d0*/  MOV R60, R8 ;  /* 0x00000008003c7202 */ /* 0x000fc40000000f00 */
[----:B------:R-:W-:Y:S02]  /*05e0*/  MOV R61, R9 ;  /* 0x00000009003d7202 */ /* 0x000fe40000000f00 */
[--C-:B------:R-:W-:Y:S01]  /*05f0*/  SHF.R.U64 R62, R8, 0x10, R9.reuse ;  /* 0x00000010083e7819 */ /* 0x100fe20000001209 */
[----:B------:R-:W-:Y:S01]  /*0600*/  HADD2.F32 R8, -RZ, R33.H0_H0 ;  /* 0x20000021ff087230 */ /* 0x000fe20000004100 */
[----:B------:R-:W-:Y:S01]  /*0610*/  SHF.R.U32.HI R63, RZ, 0x10, R9 ;  /* 0x00000010ff3f7819 */ /* 0x000fe20000011609 */
[----:B------:R-:W-:Y:S01]  /*0620*/  HADD2.F32 R9, -RZ, R34.H0_H0 ;  /* 0x20000022ff097230 */ /* 0x000fe20000004100 */
[----:B------:R-:W-:Y:S01]  /*0630*/  MOV R64, R6 ;  /* 0x0000000600407202 */ /* 0x000fe20000000f00 */
[----:B------:R-:W-:Y:S01]  /*0640*/  HADD2.F32 R60, -RZ, R60.H0_H0 ;  /* 0x2000003cff3c7230 */ /* 0x000fe20000004100 */
[----:B------:R-:W-:Y:S01]  /*0650*/  MOV R65, R7 ;  /* 0x0000000700417202 */ /* 0x000fe20000000f00 */
[----:B------:R-:W-:Y:S01]  /*0660*/  HADD2.F32 R61, -RZ, R61.H0_H0 ;  /* 0x2000003dff3d7230 */ /* 0x000fe20000004100 */
        /* <DEDUP_REMOVED lines=12> */
[C---:B------:R-:W-:Y:S01]  /*0730*/  LOP3.LUT P0, RZ, R11.reuse, UR5, RZ, 0xfc, P0 ;  /* 0x000000050bff7c12 */ /* 0x040fe2000800fcff */
[----:B------:R-:W-:Y:S01]  /*0740*/  HADD2.F32 R64, -RZ, R64.H0_H0 ;  /* 0x20000040ff407230 */ /* 0x000fe20000004100 */
[----:B------:R-:W-:Y:S01]  /*0750*/  ISETP.NE.AND.EX P1, PT, R11, RZ, PT, P1 ;  /* 0x000000ff0b00720c */ /* 0x000fe20003f25310 */
[----:B------:R-:W-:Y:S01]  /*0760*/  HADD2.F32 R11, -RZ, R12.H0_H0 ;  /* 0x2000000cff0b7230 */ /* 0x000fe20000004100 */
[--C-:B------:R-:W-:Y:S01]  /*0770*/  SHF.R.U64 R73, R28, 0x10, R29.reuse ;  /* 0x000000101c497819 */ /* 0x100fe2000000121d */
[----:B------:R-:W-:Y:S01]  /*0780*/  HADD2.F32 R65, -RZ, R65.H0_H0 ;  /* 0x20000041ff417230 */ /* 0x000fe20000004100 */
[----:B------:R-:W-:Y:S01]  /*0790*/  SHF.R.U32.HI R72, RZ, 0x10, R29 ;  /* 0x00000010ff487819 */ /* 0x000fe2000001161d */
        /* <DEDUP_REMOVED lines=21> */
[----:B------:R-:W-:Y:S01]  /*08f0*/  LOP3.LUT R15, R0, 0x1f, RZ, 0xc0, !PT ;  /* 0x0000001f000f7812 */ /* 0x000fe200078ec0ff */
[----:B------:R-:W-:Y:S01]  /*0900*/  HADD2.F32 R75, -RZ, R75.H0_H0 ;  /* 0x2000004bff4b7230 */ /* 0x000fe20000004100 */
[----:B0-----:R-:W-:Y:S01]  /*0910*/  ISETP.NE.AND P4, PT, RZ, UR4, PT ;  /* 0x00000004ff007c0c */ /* 0x001fe2000bf85270 */
        /* <DEDUP_REMOVED lines=8> */
[----:B-1234-:R-:W-:-:S07]  /*09a0*/  HADD2.F32 R84, -RZ, R84.H0_H0 ;  /* 0x20000054ff547230 */ /* 0x01efce0000004100 */
.L_x_10818:
        /* <DEDUP_REMOVED lines=13> */
[----:B------:R1:W5:Y:S05]  /*0a80*/  @P2 LDG.E.128 R28, desc[UR6][R44.64] ;  /* 0x000000062c1c2981 */ /* 0x00036a000c1e1d00 */
[----:B------:R-:W5:Y:S01]  /*0a90*/  LDG.E.128 R36, desc[UR6][R36.64] ;  /* 0x0000000624247981 */ /* 0x000f62000c1e1d00 */
        /* <DEDUP_REMOVED lines=9> */
[----:B-1----:R-:W-:Y:S02]  /*0b30*/  FADD.FTZ R43, R31, R34 ;  /* 0x000000221f2b7221 */ /* 0x002fe40000010000 */
[----:B------:R-:W-:Y:S02]  /*0b40*/  MOV R32, R55 ;  /* 0x0000003700207202 */ /* 0x000fe40000000f00 */
[----:B------:R-:W-:-:S02]  /*0b50*/  MOV R33, R53 ;  /* 0x0000003500217202 */ /* 0x000fc40000000f00 */
[----:B------:R-:W-:Y:S02]  /*0b60*/  MOV R34, R51 ;  /* 0x0000003300227202 */ /* 0x000fe40000000f00 */
[----:B------:R-:W-:Y:S01]  /*0b70*/  MOV R35, R43 ;  /* 0x0000002b00237202 */ /* 0x000fe20000000f00 */
[----:B------:R-:W-:Y:S06]  /*0b80*/  BRA `(.L_x_10807) ;  /* 0x0000000000547947 */ /* 0x000fec0003800000 */
.L_x_10806:
[----:B-----5:R-:W-:Y:S01]  /*0b90*/  FADD.FTZ R55, R36, R24 ;  /* 0x0000001824377221 */ /* 0x020fe20000010000 */
[----:B------:R-:W-:Y:S01]  /*0ba0*/  FADD.FTZ R53, R37, R25 ;  /* 0x0000001925357221 */ /* 0x000fe20000010000 */
[----:B------:R-:W-:Y:S01]  /*0bb0*/  FADD.FTZ R51, R38, R26 ;  /* 0x0000001a26337221 */ /* 0x000fe20000010000 */
[----:B-1----:R-:W-:Y:S02]  /*0bc0*/  FADD.FTZ R43, R39, R27 ;  /* 0x0000001b272b7221 */ /* 0x002fe40000010000 */
[----:B------:R-:W-:Y:S02]  /*0bd0*/  MOV R32, R55 ;  /* 0x0000003700207202 */ /* 0x000fe40000000f00 */
[----:B------:R-:W-:Y:S02]  /*0be0*/  MOV R33, R53 ;  /* 0x0000003500217202 */ /* 0x000fe40000000f00 */
[----:B------:R-:W-:Y:S02]  /*0bf0*/  MOV R34, R51 ;  /* 0x0000003300227202 */ /* 0x000fe40000000f00 */
[----:B------:R-:W-:Y:S01]  /*0c00*/  MOV R35, R43 ;  /* 0x0000002b00237202 */ /* 0x000fe20000000f00 */
[----:B------:R-:W-:Y:S06]  /*0c10*/  BRA `(.L_x_10807) ;  /* 0x0000000000307947 */ /* 0x000fec0003800000 */
.L_x_10805:
[----:B-----5:R-:W-:Y:S01]  /*0c20*/  @P2 FADD.FTZ R32, R36, R28 ;  /* 0x0000001c24202221 */ /* 0x020fe20000010000 */
[----:B------:R-:W-:Y:S01]  /*0c30*/  @P2 FADD.FTZ R33, R37, R29 ;  /* 0x0000001d25212221 */ /* 0x000fe20000010000 */
[----:B------:R-:W-:Y:S01]  /*0c40*/  @P2 FADD.FTZ R34, R38, R30 ;  /* 0x0000001e26222221 */ /* 0x000fe20000010000 */
[----:B------:R-:W-:Y:S02]  /*0c50*/  @P2 FADD.FTZ R35, R39, R31 ;  /* 0x0000001f27232221 */ /* 0x000fe40000010000 */
[----:B------:R-:W-:Y:S02]  /*0c60*/  @P2 MOV R55, R32 ;  /* 0x0000002000372202 */ /* 0x000fe40000000f00 */
[----:B------:R-:W-:Y:S02]  /*0c70*/  @P2 MOV R53, R33 ;  /* 0x0000002100352202 */ /* 0x000fe40000000f00 */
[----:B------:R-:W-:Y:S02]  /*0c80*/  @P2 MOV R51, R34 ;  /* 0x0000002200332202 */ /* 0x000fe40000000f00 */
[----:B-1----:R-:W-:-:S02]  /*0c90*/  @P2 MOV R43, R35 ;  /* 0x00000023002b2202 */ /* 0x002fc40000000f00 */
[----:B------:R-:W-:Y:S02]  /*0ca0*/  @!P2 MOV R55, R36 ;  /* 0x000000240037a202 */ /* 0x000fe40000000f00 */
[----:B------:R-:W-:Y:S02]  /*0cb0*/  @!P2 MOV R53, R37 ;  /* 0x000000250035a202 */ /* 0x000fe40000000f00 */
[----:B------:R-:W-:Y:S02]  /*0cc0*/  @!P2 MOV R51, R38 ;  /* 0x000000260033a202 */ /* 0x000fe40000000f00 */
[----:B------:R-:W-:-:S07]  /*0cd0*/  @!P2 MOV R43, R39 ;  /* 0x00000027002ba202 */ /* 0x000fce0000000f00 */
.L_x_10807:
        /* <DEDUP_REMOVED lines=31> */
.L_x_10808:
        /* <DEDUP_REMOVED lines=23> */
.L_x_10809:
        /* <DEDUP_REMOVED lines=21> */
[----:B0-----:R-:W-:Y:S02]  /*1190*/  @P3 MOV R32, R107 ;  /* 0x0000006b00203202 */ /* 0x001fe40000000f00 */
[----:B------:R-:W-:-:S02]  /*11a0*/  @P3 MOV R33, R105 ;  /* 0x0000006900213202 */ /* 0x000fc40000000f00 */
[----:B------:R-:W-:Y:S02]  /*11b0*/  @P3 MOV R34, R103 ;  /* 0x0000006700223202 */ /* 0x000fe40000000f00 */
[----:B------:R-:W-:Y:S01]  /*11c0*/  @P3 MOV R35, R101 ;  /* 0x0000006500233202 */ /* 0x000fe20000000f00 */
[----:B------:R-:W-:Y:S06]  /*11d0*/  BRA `(.L_x_10811) ;  /* 0x0000000000547947 */ /* 0x000fec0003800000 */
.L_x_10810:
[----:B-----5:R-:W-:Y:S01]  /*11e0*/  @!P3 FADD.FTZ R107, R24, R36 ;  /* 0x00000024186bb221 */ /* 0x020fe20000010000 */
[----:B------:R-:W-:Y:S01]  /*11f0*/  @!P3 FADD.FTZ R105, R25, R37 ;  /* 0x000000251969b221 */ /* 0x000fe20000010000 */
[----:B------:R-:W-:Y:S01]  /*1200*/  @!P3 FADD.FTZ R103, R26, R38 ;  /* 0x000000261a67b221 */ /* 0x000fe20000010000 */
[----:B------:R-:W-:Y:S02]  /*1210*/  @!P3 FADD.FTZ R101, R27, R39 ;  /* 0x000000271b65b221 */ /* 0x000fe40000010000 */
[----:B0-----:R-:W-:Y:S02]  /*1220*/  @!P3 MOV R32, R107 ;  /* 0x0000006b0020b202 */ /* 0x001fe40000000f00 */
        /* <DEDUP_REMOVED lines=16> */
.L_x_10811:
        /* <DEDUP_REMOVED lines=26> */
.L_x_10812:
        /* <DEDUP_REMOVED lines=21> */
.L_x_10813:
        /* <DEDUP_REMOVED lines=26> */
.L_x_10814:
        /* <DEDUP_REMOVED lines=21> */
.L_x_10815:
        /* <DEDUP_REMOVED lines=26> */
.L_x_10816:
        /* <DEDUP_REMOVED lines=21> */
.L_x_10817:
        /* <DEDUP_REMOVED lines=99> */
[----:B------:R-:W-:Y:S01]  /*2230*/  @!P2 LOP3.LUT R46, R38, 0x18, RZ, 0xc0, !PT ;  /* 0x00000018262ea812 */ /* 0x000fe200078ec0ff */
[----:B------:R-:W0:Y:S01]  /*2240*/  @P0 LDC.64 R40, c[0x0][0x3a8] ;  /* 0x0000ea00ff280b82 */ /* 0x000e220000000a00 */
[----:B------:R-:W-:Y:S02]  /*2250*/  CS2R R38, SRZ ;  /* 0x0000000000267805 */ /* 0x000fe4000001ff00 */
[----:B------:R-:W1:Y:S01]  /*2260*/  SHFL.BFLY PT, R50, R48, 0x10, 0x1f ;  /* 0x0e001f0030327f89 */ /* 0x000e6200000e0000 */
[----:B0-----:R-:W-:-:S04]  /*2270*/  @P0 IMAD.WIDE.U32 R40, R42, 0x10, R40 ;  /* 0x000000102a280825 */ /* 0x001fc800078e0028 */
[----:B-1----:R-:W-:Y:S01]  /*2280*/  FADD.FTZ R37, R48, R50 ;  /* 0x0000003230257221 */ /* 0x002fe20000010000 */
[----:B------:R-:W-:Y:S01]  /*2290*/  @!P3 LEA R50, R15, UR4, 0x3 ;  /* 0x000000040f32bc11 */ /* 0x000fe2000f8e18ff */
[----:B------:R-:W-:Y:S01]  /*22a0*/  @P0 STG.E.128 desc[UR6][R40.64], R32 ;  /* 0x0000002028000986 */ /* 0x000fe2000c101d06 */
[----:B------:R-:W-:-:S03]  /*22b0*/  HFMA2 R48, -RZ, RZ, 0, 0 ;  /* 0x00000000ff307431 */ /* 0x000fc600000001ff */
[----:B------:R0:W-:Y:S01]  /*22c0*/  @!P2 STS.64 [R46+UR4], R36 ;  /* 0x000000242e00a988 */ /* 0x0001e20008000a04 */
        /* <DEDUP_REMOVED lines=37> */
[----:B------:R-:W1:Y:S02]  /*2520*/  SHFL.IDX PT, R48, R41, RZ, 0x1f ;  /* 0x00001fff29307589 */ /* 0x000e6400000e0000 */
[----:B------:R-:W-:-:S02]  /*2530*/  FFMA.FTZ R88, R86, R88, R37 ;  /* 0x0000005856587223 */ /* 0x000fc40000010025 */
[----:B------:R-:W2:Y:S04]  /*2540*/  @!P2 LDC.64 R36, c[0x0][0x3c0] ;  /* 0x0000f000ff24ab82 */ /* 0x000ea80000000a00 */
[----:B------:R-:W0:Y:S01]  /*2550*/  SHFL.IDX PT, R88, R88, RZ, 0x1f ;  /* 0x00001fff58587589 */ /* 0x000e2200000e0000 */
[C---:B-1----:R-:W-:Y:S01]  /*2560*/  FMUL.FTZ R38, R48.reuse, R48 ;  /* 0x0000003030267220 */ /* 0x042fe20000410000 */
[----:B------:R-:W-:Y:S01]  /*2570*/  FSEL R50, R48, RZ, !P4 ;  /* 0x000000ff30327208 */ /* 0x000fe20006000000 */
[----:B--2---:R-:W-:-:S03]  /*2580*/  @!P2 IMAD.WIDE R36, R2, 0x4, R36 ;  /* 0x000000040224a825 */ /* 0x004fc600078e0224 */
[----:B------:R-:W-:Y:S01]  /*2590*/  FSEL R39, R38, RZ, P4 ;  /* 0x000000ff26277208 */ /* 0x000fe20002000000 */
[C---:B------:R-:W-:Y:S01]  /*25a0*/  FADD.FTZ R90, -R50.reuse, R95 ;  /* 0x0000005f325a7221 */ /* 0x040fe20000010100 */
[----:B------:R-:W-:Y:S01]  /*25b0*/  FADD.FTZ R46, -R50, R53 ;  /* 0x00000035322e7221 */ /* 0x000fe20000010100 */
[----:B0-----:R-:W-:Y:S01]  /*25c0*/  FFMA.FTZ R38, R88, UR9, R40 ;  /* 0x0000000958267c23 */ /* 0x001fe20008010028 */
[----:B------:R-:W0:Y:S01]  /*25d0*/  LDC.64 R94, c[0x0][0x428] ;  /* 0x00010a00ff5e7b82 */ /* 0x000e220000000a00 */
[C---:B------:R-:W-:Y:S01]  /*25e0*/  FADD.FTZ R78, -R50.reuse, R103 ;  /* 0x00000067324e7221 */ /* 0x040fe20000010100 */
[----:B------:R-:W-:Y:S01]  /*25f0*/  FADD.FTZ R114, -R50, R49 ;  /* 0x0000003132727221 */ /* 0x000fe20000010100 */
[----:B------:R-:W-:Y:S01]  /*2600*/  FADD.FTZ R92, R38, R39 ;  /* 0x00000027265c7221 */ /* 0x000fe20000010000 */
[C---:B------:R-:W-:Y:S01]  /*2610*/  FADD.FTZ R96, -R50.reuse, R113 ;  /* 0x0000007132607221 */ /* 0x040fe20000010100 */
[C---:B------:R-:W-:Y:S01]  /*2620*/  FADD.FTZ R112, -R50.reuse, R47 ;  /* 0x0000002f32707221 */ /* 0x040fe20000010100 */
[C---:B------:R-:W-:Y:S01]  /*2630*/  FADD.FTZ R52, -R50.reuse, R51 ;  /* 0x0000003332347221 */ /* 0x040fe20000010100 */
[----:B------:R-:W1:Y:S01]  /*2640*/  MUFU.RSQ R41, R92 ;  /* 0x0000005c00297308 */ /* 0x000e620000001400 */
[----:B------:R-:W2:Y:S01]  /*2650*/  @!P2 LDC.64 R38, c[0x0][0x3c8] ;  /* 0x0000f200ff26ab82 */ /* 0x000ea20000000a00 */
        /* <DEDUP_REMOVED lines=16> */
[----:B------:R-:W-:Y:S01]  /*2760*/  FMUL.FTZ R113, R41, R78 ;  /* 0x0000004e29717220 */ /* 0x000fe20000410000 */
[----:B0-----:R-:W-:-:S04]  /*2770*/  IMAD.WIDE.U32 R46, R79, 0x10, R94 ;  /* 0x000000104f2e7825 */ /* 0x001fc800078e005e */
[C---:B------:R-:W-:Y:S01]  /*2780*/  FADD.FTZ R92, -R50.reuse, R44 ;  /* 0x0000002c325c7221 */ /* 0x040fe20000010100 */
[----:B------:R-:W0:Y:S01]  /*2790*/  LDC.64 R78, c[0x0][0x380] ;  /* 0x0000e000ff4e7b82 */ /* 0x000e220000000a00 */
[----:B------:R-:W-:Y:S01]  /*27a0*/  FADD.FTZ R50, -R50, R45 ;  /* 0x0000002d32327221 */ /* 0x000fe20000010100 */
[C---:B------:R-:W-:Y:S01]  /*27b0*/  FMUL.FTZ R51, R41.reuse, R52 ;  /* 0x0000003429337220 */ /* 0x040fe20000410000 */
[----:B------:R-:W-:Y:S01]  /*27c0*/  FMUL.FTZ R124, R41, R40 ;  /* 0x00000028297c7220 */ /* 0x000fe20000410000 */
[----:B--2---:R-:W-:-:S04]  /*27d0*/  @!P2 IMAD.WIDE R38, R2, 0x4, R38 ;  /* 0x000000040226a825 */ /* 0x004fc800078e0226 */
[C---:B------:R-:W-:Y:S01]  /*27e0*/  FMUL.FTZ R91, R41.reuse, R54 ;  /* 0x00000036295b7220 */ /* 0x040fe20000410000 */
[----:B------:R-:W-:Y:S01]  /*27f0*/  FMUL.FTZ R55, R41, R50 ;  /* 0x0000003229377220 */ /* 0x000fe20000410000 */
[----:B------:R1:W-:Y:S01]  /*2800*/  @!P2 STG.E desc[UR6][R36.64], R48 ;  /* 0x000000302400a986 */ /* 0x0003e2000c101906 */
[----:B------:R-:W-:Y:S01]  /*2810*/  FFMA.FTZ R50, R51, R17, R4 ;  /* 0x0000001133327223 */ /* 0x000fe20000010004 */
[C---:B------:R-:W-:Y:S01]  /*2820*/  FMUL.FTZ R40, R41.reuse, R90 ;  /* 0x0000005a29287220 */ /* 0x040fe20000410000 */
[C---:B------:R-:W-:Y:S01]  /*2830*/  FMUL.FTZ R102, R41.reuse, R102 ;  /* 0x0000006629667220 */ /* 0x040fe20000410000 */
[C---:B------:R-:W-:Y:S01]  /*2840*/  FMUL.FTZ R45, R41.reuse, R86 ;  /* 0x00000056292d7220 */ /* 0x040fe20000410000 */
[----:B------:R-:W-:Y:S01]  /*2850*/  FMUL.FTZ R111, R41, R88 ;  /* 0x00000058296f7220 */ /* 0x000fe20000410000 */
[----:B------:R2:W-:Y:S01]  /*2860*/  @!P2 STG.E desc[UR6][R38.64], R41 ;  /* 0x000000292600a986 */ /* 0x0005e2000c101906 */
[----:B------:R-:W-:Y:S01]  /*2870*/  FFMA.FTZ R49, R49, R18, R73 ;  /* 0x0000001231317223 */ /* 0x000fe20000010049 */
[----:B------:R-:W-:Y:S01]  /*2880*/  FFMA.FTZ R51, R91, R19, R72 ;  /* 0x000000135b337223 */ /* 0x000fe20000010048 */
[C---:B------:R-:W-:Y:S01]  /*2890*/  FMUL.FTZ R104, R41.reuse, R104 ;  /* 0x0000006829687220 */ /* 0x040fe20000410000 */
[C---:B------:R-:W-:Y:S01]  /*28a0*/  FMUL.FTZ R106, R41.reuse, R106 ;  /* 0x0000006a296a7220 */ /* 0x040fe20000410000 */
[C---:B------:R-:W-:Y:S01]  /*28b0*/  FMUL.FTZ R43, R41.reuse, R100 ;  /* 0x00000064292b7220 */ /* 0x040fe20000410000 */
[----:B-1----:R-:W-:Y:S01]  /*28c0*/  FFMA.FTZ R48, R124, R16, R3 ;  /* 0x000000107c307223 */ /* 0x002fe20000010003 */
[C---:B------:R-:W-:Y:S01]  /*28d0*/  FMUL.FTZ R44, R41.reuse, R120 ;  /* 0x00000078292c7220 */ /* 0x040fe20000410000 */
[C---:B------:R-:W-:Y:S01]  /*28e0*/  FMUL.FTZ R100, R41.reuse, R122 ;  /* 0x0000007a29647220 */ /* 0x040fe20000410000 */
[C---:B------:R-:W-:Y:S01]  /*28f0*/  FMUL.FTZ R107, R41.reuse, R96 ;  /* 0x00000060296b7220 */ /* 0x040fe20000410000 */
[C---:B------:R-:W-:Y:S01]  /*2900*/  FMUL.FTZ R105, R41.reuse, R98 ;  /* 0x0000006229697220 */ /* 0x040fe20000410000 */
[----:B0-----:R-:W-:Y:S01]  /*2910*/  IADD3 R2, PT, PT, R2, R78, RZ ;  /* 0x0000004e02027210 */ /* 0x001fe20007ffe0ff */
[C---:B------:R-:W-:Y:S01]  /*2920*/  FMUL.FTZ R53, R41.reuse, R110 ;  /* 0x0000006e29357220 */ /* 0x040fe20000410000 */
[C---:B------:R-:W-:Y:S01]  /*2930*/  FMUL.FTZ R101, R41.reuse, R92 ;  /* 0x0000005c29657220 */ /* 0x040fe20000410000 */
[C---:B------:R-:W-:Y:S01]  /*2940*/  FMUL.FTZ R98, R41.reuse, R116 ;  /* 0x0000007429627220 */ /* 0x040fe20000410000 */
[----:B------:R-:W-:Y:S01]  /*2950*/  ISETP.GE.AND P2, PT, R2, R79, PT ;  /* 0x0000004f0200720c */ /* 0x000fe20003f46270 */
[C---:B------:R-:W-:Y:S01]  /*2960*/  FMUL.FTZ R96, R41.reuse, R118 ;  /* 0x0000007629607220 */ /* 0x040fe20000410000 */
[C---:B------:R-:W-:Y:S01]  /*2970*/  FMUL.FTZ R103, R41.reuse, R108 ;  /* 0x0000006c29677220 */ /* 0x040fe20000410000 */
[----:B------:R-:W-:Y:S01]  /*2980*/  FMUL.FTZ R54, R41, R114 ;  /* 0x0000007229367220 */ /* 0x000fe20000410000 */
[----:B------:R-:W-:-:S04]  /*2990*/  IMAD.WIDE.U32 R88, R97, 0x10, R94 ;  /* 0x0000001061587825 */ /* 0x000fc800078e005e */
[----:B------:R-:W-:Y:S01]  /*29a0*/  FMUL.FTZ R52, R41, R112 ;  /* 0x0000007029347220 */ /* 0x000fe20000410000 */
[----:B------:R-:W-:Y:S01]  /*29b0*/  FFMA.FTZ R36, R40, R20, R5 ;  /* 0x0000001428247223 */ /* 0x000fe20000010005 */
[----:B------:R-:W-:Y:S01]  /*29c0*/  FFMA.FTZ R37, R102, R22, R75 ;  /* 0x0000001666257223 */ /* 0x000fe2000001004b */
[----:B------:R-:W-:-:S04]  /*29d0*/  IMAD.WIDE.U32 R86, R87, 0x10, R94 ;  /* 0x0000001057567825 */ /* 0x000fc800078e005e */
[----:B--2---:R-:W-:Y:S01]  /*29e0*/  FFMA.FTZ R38, R45, R21, R6 ;  /* 0x000000152d267223 */ /* 0x004fe20000010006 */
[----:B------:R-:W-:Y:S01]  /*29f0*/  FFMA.FTZ R39, R111, R23, R74 ;  /* 0x000000176f277223 */ /* 0x000fe2000001004a */
[----:B------:R0:W-:Y:S01]  /*2a00*/  STG.E.128 desc[UR6][R46.64], R48 ;  /* 0x000000302e007986 */ /* 0x0001e2000c101d06 */
[----:B------:R-:W-:-:S04]  /*2a10*/  IMAD.WIDE.U32 R90, R99, 0x10, R94 ;  /* 0x00000010635a7825 */ /* 0x000fc800078e005e */
[----:B------:R-:W-:Y:S01]  /*2a20*/  FFMA.FTZ R40, R104, R56, R7 ;  /* 0x0000003868287223 */ /* 0x000fe20000010007 */
[----:B------:R-:W-:Y:S01]  /*2a30*/  FFMA.FTZ R41, R106, R58, R77 ;  /* 0x0000003a6a297223 */ /* 0x000fe2000001004d */
[----:B------:R-:W-:Y:S01]  /*2a40*/  FFMA.FTZ R43, R43, R59, R76 ;  /* 0x0000003b2b2b7223 */ /* 0x000fe2000001004c */
[----:B------:R-:W-:-:S04]  /*2a50*/  IMAD.WIDE.U32 R92, R109, 0x10, R94 ;  /* 0x000000106d5c7825 */ /* 0x000fc800078e005e */
[----:B------:R-:W-:Y:S01]  /*2a60*/  FFMA.FTZ R44, R44, R60, R9 ;  /* 0x0000003c2c2c7223 */ /* 0x000fe20000010009 */
[----:B------:R-:W-:Y:S01]  /*2a70*/  FFMA.FTZ R45, R100, R62, R81 ;  /* 0x0000003e642d7223 */ /* 0x000fe20000010051 */
[----:B------:R-:W-:Y:S01]  /*2a80*/  FFMA.FTZ R52, R52, R68, R13 ;  /* 0x0000004434347223 */ /* 0x000fe2000001000d */
[----:B------:R-:W-:-:S04]  /*2a90*/  IMAD.WIDE.U32 R94, R42, 0x10, R94 ;  /* 0x000000102a5e7825 */ /* 0x000fc800078e005e */
[----:B------:R-:W-:Y:S01]  /*2aa0*/  FFMA.FTZ R42, R113, R57, R8 ;  /* 0x00000039712a7223 */ /* 0x000fe20000010008 */
[----:B------:R-:W-:Y:S01]  /*2ab0*/  FFMA.FTZ R55, R55, R71, R84 ;  /* 0x0000004737377223 */ /* 0x000fe20000010054 */
[----:B------:R1:W-:Y:S04]  /*2ac0*/  STG.E.128 desc[UR6][R88.64], R36 ;  /* 0x0000002458007986 */ /* 0x0003e8000c101d06 */
[----:B------:R1:W-:Y:S01]  /*2ad0*/  STG.E.128 desc[UR6][R86.64], R40 ;  /* 0x0000002856007986 */ /* 0x0003e2000c101d06 */
[----:B0-----:R-:W-:Y:S01]  /*2ae0*/  FFMA.FTZ R46, R107, R61, R10 ;  /* 0x0000003d6b2e7223 */ /* 0x001fe2000001000a */
[----:B------:R-:W-:Y:S01]  /*2af0*/  FFMA.FTZ R47, R105, R63, R80 ;  /* 0x0000003f692f7223 */ /* 0x000fe20000010050 */
[----:B------:R-:W-:Y:S01]  /*2b00*/  FFMA.FTZ R51, R53, R67, R82 ;  /* 0x0000004335337223 */ /* 0x000fe20000010052 */
[----:B------:R-:W-:Y:S01]  /*2b10*/  FFMA.FTZ R48, R98, R64, R11 ;  /* 0x0000004062307223 */ /* 0x000fe2000001000b */
[----:B------:R-:W-:Y:S01]  /*2b20*/  FFMA.FTZ R49, R96, R66, R83 ;  /* 0x0000004260317223 */ /* 0x000fe20000010053 */
[----:B------:R-:W-:Y:S01]  /*2b30*/  FFMA.FTZ R50, R103, R65, R12 ;  /* 0x0000004167327223 */ /* 0x000fe2000001000c */
[----:B------:R-:W-:Y:S01]  /*2b40*/  FFMA.FTZ R53, R54, R70, R85 ;  /* 0x0000004636357223 */ /* 0x000fe20000010055 */
[----:B------:R-:W-:Y:S01]  /*2b50*/  FFMA.FTZ R54, R101, R69, R14 ;  /* 0x0000004565367223 */ /* 0x000fe2000001000e */
[----:B------:R1:W-:Y:S04]  /*2b60*/  STG.E.128 desc[UR6][R90.64], R44 ;  /* 0x0000002c5a007986 */ /* 0x0003e8000c101d06 */
[----:B------:R1:W-:Y:S04]  /*2b70*/  STG.E.128 desc[UR6][R92.64], R48 ;  /* 0x000000305c007986 */ /* 0x0003e8000c101d06 */
[----:B------:R1:W-:Y:S01]  /*2b80*/  STG.E.128 desc[UR6][R94.64], R52 ;  /* 0x000000345e007986 */ /* 0x0003e2000c101d06 */
[----:B------:R-:W-:Y:S05]  /*2b90*/  @!P2 BRA `(.L_x_10818) ;  /* 0xffffffdc0084a947 */ /* 0x000fea000383ffff */
[----:B------:R-:W-:Y:S05]  /*2ba0*/  EXIT ;  /* 0x000000000000794d */ /* 0x000fea0003800000 */
.L_x_10819:
        /* <DEDUP_REMOVED lines=13> */
.L_x_13631:


//--------------------- .text._ZN10layer_norm31ln_parallel_residual_fwd_kernelINS_13Kernel_traitsI6__halfffffjLj3072ELj1ELj1ELj4ELj16ENS_18Kernel_traits_baseILj3072ES2_ffffjLj128EEEEELb1ELb0ELb0EEEvNS_9FwdParamsE --------------------------
	.section	.text._ZN10layer_norm31ln_parallel_residual_fwd_kernelINS_13Kernel_traitsI6__halfffffjLj3072ELj1ELj1ELj4ELj16ENS_18Kernel_traits_baseILj3072ES2_ffffjLj128EEEEELb1ELb0ELb0EEEvNS_9FwdParamsE,"ax",@progbits
	.align	128
        .global         _ZN10layer_norm31ln_parallel_residual_fwd_kernelINS_13Kernel_traitsI6__halfffffjLj3072ELj1ELj1ELj4ELj16ENS_18Kernel_traits_baseILj3072ES2_ffffjLj128EEEEELb1ELb0ELb0EEEvNS_9FwdParamsE
        .type           _ZN10layer_norm31ln_parallel_residual_fwd_kernelINS_13Kernel_traitsI6__halfffffjLj3072ELj1ELj1ELj4ELj16ENS_18Kernel_traits_baseILj3072ES2_ffffjLj128EEEEELb1ELb0ELb0EEEvNS_9FwdParamsE,@function
        .size           _ZN10layer_norm31ln_parallel_residual_fwd_kernelINS_13Kernel_traitsI6__halfffffjLj3072ELj1ELj1ELj4ELj16ENS_18Kernel_traits_baseILj3072ES2_ffffjLj128EEEEELb1ELb0ELb0EEEvNS_9FwdParamsE,(.L_x_13632 - _ZN10layer_norm31ln_parallel_residual_fwd_kernelINS_13Kernel_traitsI6__halfffffjLj3072ELj1ELj1ELj4ELj16ENS_18Kernel_traits_baseILj3072ES2_ffffjLj128EEEEELb1ELb0ELb0EEEvNS_9FwdParamsE)
        .other          _ZN10layer_norm31ln_parallel_residual_fwd_kernelINS_13Kernel_traitsI6__halfffffjLj3072ELj1ELj1ELj4ELj16ENS_18Kernel_traits_baseILj3072ES2_ffffjLj128EEEEELb1ELb0ELb0EEEvNS_9FwdParamsE,@"STO_CUDA_ENTRY STV_DEFAULT"
_ZN10layer_norm31ln_parallel_residual_fwd_kernelINS_13Kernel_traitsI6__halfffffjLj3072ELj1ELj1ELj4ELj16ENS_18Kernel_traits_baseILj3072ES2_ffffjLj128EEEEELb1ELb0ELb0EEEvNS_9FwdParamsE:
.text._ZN10layer_norm31ln_parallel_residual_fwd_kernelINS_13Kernel_traitsI6__halfffffjLj3072ELj1ELj1ELj4ELj16ENS_18Kernel_traits_baseILj3072ES2_ffffjLj128EEEEELb1ELb0ELb0EEEvNS_9FwdParamsE:
[----:B------:R-:W0:Y:S01]  /*0000*/  LDC R1, c[0x0][0x37c] ;  /* 0x0000df00ff017b82 */ /* 0x000e220000000800 */
[----:B------:R-:W1:Y:S07]  /*0010*/  LDCU.U8 UR4, c[0x0][0x464] ;  /* 0x00008c80ff0477ac */ /* 0x000e6e0008000000 */
[----:B------:R-:W2:Y:S01]  /*0020*/  LDC R13, c[0x0][0x45c] ;  /* 0x00011700ff0d7b82 */ /* 0x000ea20000000800 */
[----:B0-----:R-:W-:Y:S01]  /*0030*/  VIADD R1, R1, 0xfffffff8 ;  /* 0xfffffff801017836 */ /* 0x001fe20000000000 */
[----:B------:R-:W0:Y:S01]  /*0040*/  LDCU.64 UR10, c[0x0][0x450] ;  /* 0x00008a00ff0a77ac */ /* 0x000e220008000a00 */
[----:B------:R-:W3:Y:S05]  /*0050*/  LDCU.64 UR8, c[0x0][0x358] ;  /* 0x00006b00ff0877ac */ /* 0x000eea0008000a00 */
[----:B------:R-:W4:Y:S01]  /*0060*/  LDC R6, c[0x0][0x458] ;  /* 0x00011600ff067b82 */ /* 0x000f220000000800 */
[----:B------:R-:W5:Y:S07]  /*0070*/  S2R R98, SR_TID.X ;  /* 0x0000000000627919 */ /* 0x000f6e0000002100 */
[----:B------:R-:W5:Y:S01]  /*0080*/  LDC R8, c[0x0][0x388] ;  /* 0x0000e200ff087b82 */ /* 0x000f620000000800 */
[----:B-1----:R-:W-:Y:S01]  /*0090*/  ISETP.NE.AND P0, PT, RZ, UR4, PT ;  /* 0x00000004ff007c0c */ /* 0x002fe2000bf05270 */
[----:B------:R-:W1:Y:S01]  /*00a0*/  LDCU.64 UR4, c[0x0][0x438] ;  /* 0x00008700ff0477ac */ /* 0x000e620008000a00 */
[----:B0-----:R-:W-:Y:S01]  /*00b0*/  IMAD.U32 R2, RZ, RZ, UR10 ;  /* 0x0000000aff027e24 */ /* 0x001fe2000f8e00ff */
[----:B------:R-:W-:-:S10]  /*00c0*/  MOV R3, UR11 ;  /* 0x0000000b00037c02 */ /* 0x000fd40008000f00 */
[----:B--2---:R-:W-:Y:S01]  /*00d0*/  @P0 IMAD.MOV.U32 R7, RZ, RZ, R13 ;  /* 0x000000ffff070224 */ /* 0x004fe200078e000d */
[----:B---3--:R-:W2:Y:S01]  /*00e0*/  @P0 LDG.E.64 R2, desc[UR8][R2.64] ;  /* 0x0000000802020981 */ /* 0x008ea2000c1e1b00 */
[----:B------:R-:W0:Y:S03]  /*00f0*/  @P0 LDC R9, c[0x0][0x460] ;  /* 0x00011800ff090b82 */ /* 0x000e260000000800 */
[----:B----4-:R3:W0:Y:S01]  /*0100*/  @P0 LDG.E.64 R4, desc[UR8][R6.64] ;  /* 0x0000000806040981 */ /* 0x010622000c1e1b00 */
[----:B-1----:R-:W-:Y:S01]  /*0110*/  UISETP.NE.U32.AND UP0, UPT, UR4, URZ, UPT ;  /* 0x000000ff0400728c */ /* 0x002fe2000bf05070 */
[----:B------:R-:W-:Y:S03]  /*0120*/  BSSY.RECONVERGENT B0, `(.L_x_10820) ;  /* 0x000015a000007945 */ /* 0x000fe60003800200 */
[----:B------:R-:W1:Y:S01]  /*0130*/  S2UR UR4, SR_CTAID.X ;  /* 0x00000000000479c3 */ /* 0x000e620000002500 */
[----:B------:R-:W-:Y:S01]  /*0140*/  UISETP.NE.AND.EX UP0, UPT, UR5, URZ, UPT, UP0 ;  /* 0x000000ff0500728c */ /* 0x000fe2000bf05300 */
[----:B-----5:R-:W-:Y:S01]  /*0150*/  IMAD.MOV.U32 R0, RZ, RZ, R98 ;  /* 0x000000ffff007224 */ /* 0x020fe200078e0062 */
[----:B---3--:R-:W-:-:S04]  /*0160*/  SHF.R.S32.HI R7, RZ, 0x1f, R8 ;  /* 0x0000001fff077819 */ /* 0x008fc80000011408 */
[----:B------:R-:W-:Y:S02]  /*0170*/  LEA.HI R7, R7, R8, RZ, 0x2 ;  /* 0x0000000807077211 */ /* 0x000fe400078f10ff */
[----:B--2---:R-:W-:Y:S02]  /*0180*/  @P0 R2UR UR10, R2 ;  /* 0x00000000020a02ca */ /* 0x004fe400000e0000 */
[----:B------:R-:W-:Y:S02]  /*0190*/  @P0 R2UR UR11, R3 ;  /* 0x00000000030b02ca */ /* 0x000fe400000e0000 */
[----:B0-----:R-:W-:Y:S02]  /*01a0*/  @P0 IADD3 R6, P1, PT, R4, R9, RZ ;  /* 0x0000000904060210 */ /* 0x001fe40007f3e0ff */
[----:B------:R-:W-:Y:S02]  /*01b0*/  LOP3.LUT R2, R0, 0x7f, RZ, 0x3c, !PT ;  /* 0x0000007f00027812 */ /* 0x000fe400078e3cff */
[----:B------:R-:W-:-:S02]  /*01c0*/  @P0 IADD3.X R13, PT, PT, RZ, R5, RZ, P1, !PT ;  /* 0x00000005ff0d0210 */ /* 0x000fc40000ffe4ff */
[----:B------:R-:W-:Y:S02]  /*01d0*/  LOP3.LUT R5, R98, 0x60, RZ, 0xc0, !PT ;  /* 0x0000006062057812 */ /* 0x000fe400078ec0ff */
[--C-:B------:R-:W-:Y:S01]  /*01e0*/  SHF.R.U64 R14, R6, 0x2, R13.reuse ;  /* 0x00000002060e7819 */ /* 0x100fe2000000120d */
[----:B------:R-:W-:Y:S01]  /*01f0*/  UIADD3 UR7, UPT, UPT, UR10, -0x255992d5, URZ ;  /* 0xdaa66d2b0a077890 */ /* 0x000fe2000fffe0ff */
[----:B------:R-:W-:Y:S01]  /*0200*/  LEA.HI.SX32 R15, R7, R2, 0x1e ;  /* 0x00000002070f7211 */ /* 0x000fe200078ff2ff */
[----:B------:R-:W-:Y:S01]  /*0210*/  UIADD3 UR6, UPT, UPT, UR11, -0x4498517b, URZ ;  /* 0xbb67ae850b067890 */ /* 0x000fe2000fffe0ff */
[----:B------:R-:W-:Y:S01]  /*0220*/  SHF.R.U32.HI R13, RZ, 0x2, R13 ;  /* 0x00000002ff0d7819 */ /* 0x000fe2000001160d */
[----:B------:R-:W-:Y:S02]  /*0230*/  UIADD3 UR25, UPT, UPT, UR11, 0x76cf5d0a, URZ ;  /* 0x76cf5d0a0b197890 */ /* 0x000fe4000fffe0ff */
[----:B------:R-:W-:Y:S02]  /*0240*/  UIADD3 UR26, UPT, UPT, UR11, 0x32370b8f, URZ ;  /* 0x32370b8f0b1a7890 */ /* 0x000fe4000fffe0ff */
[----:B------:R-:W-:-:S02]  /*0250*/  UIADD3 UR18, UPT, UPT, UR11, -0x126145ec, URZ ;  /* 0xed9eba140b127890 */ /* 0x000fc4000fffe0ff */
[----:B------:R-:W-:Y:S02]  /*0260*/  UIADD3 UR27, UPT, UPT, UR10, 0x1715609d, URZ ;  /* 0x1715609d0a1b7890 */ /* 0x000fe4000fffe0ff */
[----:B------:R-:W-:Y:S02]  /*0270*/  UIADD3 UR19, UPT, UPT, UR11, -0x56f99767, URZ ;  /* 0xa90668990b137890 */ /* 0x000fe4000fffe0ff */
[----:B------:R-:W-:Y:S02]  /*0280*/  UIADD3 UR28, UPT, UPT, UR10, -0x4ab325aa, URZ ;  /* 0xb54cda560a1c7890 */ /* 0x000fe4000fffe0ff */
[----:B------:R-:W-:Y:S02]  /*0290*/  UIADD3 UR20, UPT, UPT, UR11, 0x646e171e, URZ ;  /* 0x646e171e0b147890 */ /* 0x000fe4000fffe0ff */
[----:B------:R-:W-:Y:S02]  /*02a0*/  UIADD3 UR16, UPT, UPT, UR11, 0x1fd5c5a3, URZ ;  /* 0x1fd5c5a30b107890 */ /* 0x000fe4000fffe0ff */
[----:B------:R-:W-:-:S02]  /*02b0*/  UIADD3 UR14, UPT, UPT, UR11, -0x24c28bd8, URZ ;  /* 0xdb3d74280b0e7890 */ /* 0x000fc4000fffe0ff */
[----:B------:R-:W-:Y:S02]  /*02c0*/  UIADD3 UR15, UPT, UPT, UR10, -0x700cb87f, URZ ;  /* 0x8ff347810a0f7890 */ /* 0x000fe4000fffe0ff */
[----:B------:R-:W-:Y:S01]  /*02d0*/  UIADD3 UR17, UPT, UPT, UR11, -0x695add53, URZ ;  /* 0x96a522ad0b117890 */ /* 0x000fe2000fffe0ff */
[----:B-1----:R-:W-:Y:S11]  /*02e0*/  BRA.U UP0, `(.L_x_10821) ;  /* 0x00000009006c7547 */ /* 0x002ff6000b800000 */
        /* <DEDUP_REMOVED lines=8> */
[C---:B------:R-:W-:Y:S01]  /*0370*/  ISETP.GE.U32.AND P2, PT, R15.reuse, 0x200, PT ;  /* 0x000002000f00780c */ /* 0x040fe20003f46070 */
[----:B------:R-:W1:Y:S01]  /*0380*/  LDC.64 R38, c[0x0][0x3d8] ;  /* 0x0000f600ff267b82 */ /* 0x000e620000000a00 */
[----:B------:R-:W-:-:S07]  /*0390*/  ISETP.GE.U32.AND P3, PT, R15, 0x280, PT ;  /* 0x000002800f00780c */ /* 0x000fce0003f66070 */
[----:B------:R-:W2:Y:S08]  /*03a0*/  LDC.64 R40, c[0x0][0x3d0] ;  /* 0x0000f400ff287b82 */ /* 0x000eb00000000a00 */
[----:B------:R-:W3:Y:S01]  /*03b0*/  LDC.64 R42, c[0x0][0x3d8] ;  /* 0x0000f600ff2a7b82 */ /* 0x000ee20000000a00 */
[----:B0-----:R-:W-:-:S07]  /*03c0*/  @P5 IMAD.WIDE.U32 R16, R0, 0x8, R16 ;  /* 0x0000000800105825 */ /* 0x001fce00078e0010 */
[----:B------:R-:W0:Y:S01]  /*03d0*/  LDC.64 R44, c[0x0][0x3d0] ;  /* 0x0000f400ff2c7b82 */ /* 0x000e220000000a00 */
[C---:B-1----:R-:W-:Y:S01]  /*03e0*/  @P5 IMAD.WIDE.U32 R38, R0.reuse, 0x8, R38 ;  /* 0x0000000800265825 */ /* 0x042fe200078e0026 */
[----:B------:R-:W-:-:S06]  /*03f0*/  @P5 LOP3.LUT R0, R0, 0x80, RZ, 0xfc, !PT ;  /* 0x0000008000005812 */ /* 0x000fcc00078efcff */
[----:B------:R-:W1:Y:S01]  /*0400*/  LDC.64 R46, c[0x0][0x3d8] ;  /* 0x0000f600ff2e7b82 */ /* 0x000e620000000a00 */
[C---:B--2---:R-:W-:Y:S01]  /*0410*/  @P0 IMAD.WIDE.U32 R40, R0.reuse, 0x8, R40 ;  /* 0x0000000800280825 */ /* 0x044fe200078e0028 */
[----:B------:R-:W5:Y:S06]  /*0420*/  @P5 LDG.E.64 R26, desc[UR8][R38.64] ;  /* 0x00000008261a5981 */ /* 0x000f6c000c1e1b00 */
[----:B------:R-:W2:Y:S01]  /*0430*/  LDC.64 R48, c[0x0][0x3d0] ;  /* 0x0000f400ff307b82 */ /* 0x000ea20000000a00 */
[C---:B---3--:R-:W-:Y:S01]  /*0440*/  @P0 IMAD.WIDE.U32 R42, R0.reuse, 0x8, R42 ;  /* 0x00000008002a0825 */ /* 0x048fe200078e002a */
[----:B------:R-:W5:Y:S06]  /*0450*/  @P0 LDG.E.64 R8, desc[UR8][R40.64] ;  /* 0x0000000828080981 */ /* 0x000f6c000c1e1b00 */
[----:B------:R-:W3:Y:S01]  /*0460*/  LDC.64 R50, c[0x0][0x3d8] ;  /* 0x0000f600ff327b82 */ /* 0x000ee20000000a00 */
[----:B------:R-:W-:Y:S01]  /*0470*/  @P0 VIADD R0, R0, 0x80 ;  /* 0x0000008000000836 */ /* 0x000fe20000000000 */
[----:B------:R-:W5:Y:S06]  /*0480*/  @P0 LDG.E.64 R2, desc[UR8][R42.64] ;  /* 0x000000082a020981 */ /* 0x000f6c000c1e1b00 */
[----:B------:R-:W4:Y:S01]  /*0490*/  LDC.64 R52, c[0x0][0x3d0] ;  /* 0x0000f400ff347b82 */ /* 0x000f220000000a00 */
[----:B0-----:R-:W-:-:S07]  /*04a0*/  @P1 IMAD.WIDE.U32 R44, R0, 0x8, R44 ;  /* 0x00000008002c1825 */ /* 0x001fce00078e002c */
[----:B------:R-:W0:Y:S01]  /*04b0*/  LDC.64 R54, c[0x0][0x3d8] ;  /* 0x0000f600ff367b82 */ /* 0x000e220000000a00 */
[C---:B-1----:R-:W-:Y:S01]  /*04c0*/  @P1 IMAD.WIDE.U32 R46, R0.reuse, 0x8, R46 ;  /* 0x00000008002e1825 */ /* 0x042fe200078e002e */
[----:B------:R-:W5:Y:S01]  /*04d0*/  @P1 LDG.E.64 R10, desc[UR8][R44.64] ;  /* 0x000000082c0a1981 */ /* 0x000f62000c1e1b00 */
[----:B------:R-:W-:Y:S02]  /*04e0*/  ISETP.GE.U32.AND P4, PT, R15, 0x300, PT ;  /* 0x000003000f00780c */ /* 0x000fe40003f86070 */
[----:B------:R-:W-:Y:S01]  /*04f0*/  @P1 VIADD R0, R0, 0x80 ;  /* 0x0000008000001836 */ /* 0x000fe20000000000 */
[----:B------:R-:W5:Y:S01]  /*0500*/  @P1 LDG.E.64 R28, desc[UR8][R46.64] ;  /* 0x000000082e1c1981 */ /* 0x000f62000c1e1b00 */
[----:B------:R-:W-:Y:S02]  /*0510*/  @P5 CS2R R24, SRZ ;  /* 0x0000000000185805 */ /* 0x000fe4000001ff00 */
[----:B------:R-:W-:Y:S01]  /*0520*/  P2R R84, PR, RZ, 0x20 ;  /* 0x00000020ff547803 */ /* 0x000fe20000000000 */
[----:B--2---:R-:W-:Y:S01]  /*0530*/  @P2 IMAD.WIDE.U32 R48, R0, 0x8, R48 ;  /* 0x0000000800302825 */ /* 0x004fe200078e0030 */
[----:B------:R-:W-:-:S02]  /*0540*/  @P0 CS2R R22, SRZ ;  /* 0x0000000000160805 */ /* 0x000fc4000001ff00 */
[----:B------:R-:W-:Y:S02]  /*0550*/  @P1 CS2R R20, SRZ ;  /* 0x0000000000141805 */ /* 0x000fe4000001ff00 */
[----:B------:R-:W-:Y:S01]  /*0560*/  @P2 CS2R R18, SRZ ;  /* 0x0000000000122805 */ /* 0x000fe2000001ff00 */
[C---:B---3--:R-:W-:Y:S01]  /*0570*/  @P2 IMAD.WIDE.U32 R50, R0.reuse, 0x8, R50 ;  /* 0x0000000800322825 */ /* 0x048fe200078e0032 */
[----:B------:R-:W-:Y:S01]  /*0580*/  @P2 IADD3 R0, PT, PT, R0, 0x80, RZ ;  /* 0x0000008000002810 */ /* 0x000fe20007ffe0ff */
[----:B------:R-:W5:Y:S04]  /*0590*/  @P2 LDG.E.64 R30, desc[UR8][R48.64] ;  /* 0x00000008301e2981 */ /* 0x000f68000c1e1b00 */
[C---:B----4-:R-:W-:Y:S01]  /*05a0*/  @P3 IMAD.WIDE.U32 R52, R0.reuse, 0x8, R52 ;  /* 0x0000000800343825 */ /* 0x050fe200078e0034 */
[----:B------:R-:W5:Y:S03]  /*05b0*/  @P2 LDG.E.64 R32, desc[UR8][R50.64] ;  /* 0x0000000832202981 */ /* 0x000f66000c1e1b00 */
[----:B0-----:R-:W-:Y:S01]  /*05c0*/  @P3 IMAD.WIDE.U32 R54, R0, 0x8, R54 ;  /* 0x0000000800363825 */ /* 0x001fe200078e0036 */
[----:B------:R-:W5:Y:S04]  /*05d0*/  @P3 LDG.E.64 R34, desc[UR8][R52.64] ;  /* 0x0000000834223981 */ /* 0x000f68000c1e1b00 */
[----:B------:R-:W5:Y:S01]  /*05e0*/  @P3 LDG.E.64 R36, desc[UR8][R54.64] ;  /* 0x0000000836243981 */ /* 0x000f62000c1e1b00 */
[----:B------:R-:W-:-:S02]  /*05f0*/  @P3 CS2R R70, SRZ ;  /* 0x0000000000463805 */ /* 0x000fc4000001ff00 */
[----:B------:R-:W-:Y:S01]  /*0600*/  MOV R74, R18 ;  /* 0x00000012004a7202 */ /* 0x000fe20000000f00 */
[----:B------:R-:W-:Y:S01]  /*0610*/  IMAD.MOV.U32 R75, RZ, RZ, R19 ;  /* 0x000000ffff4b7224 */ /* 0x000fe200078e0013 */
[----:B------:R0:W5:Y:S01]  /*0620*/  @P5 LDG.E.64 R68, desc[UR8][R16.64] ;  /* 0x0000000810445981 */ /* 0x000162000c1e1b00 */
[----:B------:R-:W-:Y:S01]  /*0630*/  IMAD.MOV.U32 R76, RZ, RZ, R20 ;  /* 0x000000ffff4c7224 */ /* 0x000fe200078e0014 */
[----:B------:R-:W-:Y:S01]  /*0640*/  MOV R77, R21 ;  /* 0x00000015004d7202 */ /* 0x000fe20000000f00 */
[----:B------:R-:W-:Y:S02]  /*0650*/  IMAD.MOV.U32 R72, RZ, RZ, R70 ;  /* 0x000000ffff487224 */ /* 0x000fe400078e0046 */
[----:B------:R-:W-:Y:S02]  /*0660*/  IMAD.MOV.U32 R73, RZ, RZ, R71 ;  /* 0x000000ffff497224 */ /* 0x000fe400078e0047 */
[----:B------:R-:W-:Y:S02]  /*0670*/  IMAD.MOV.U32 R78, RZ, RZ, R22 ;  /* 0x000000ffff4e7224 */ /* 0x000fe400078e0016 */
[----:B------:R-:W-:Y:S01]  /*0680*/  IMAD.MOV.U32 R79, RZ, RZ, R23 ;  /* 0x000000ffff4f7224 */ /* 0x000fe200078e0017 */
[----:B0-----:R-:W-:Y:S01]  /*0690*/  MOV R16, R24 ;  /* 0x0000001800107202 */ /* 0x001fe20000000f00 */
[----:B------:R-:W-:-:S02]  /*06a0*/  IMAD.MOV.U32 R17, RZ, RZ, R25 ;  /* 0x000000ffff117224 */ /* 0x000fc400078e0019 */
[----:B------:R-:W-:Y:S01]  /*06b0*/  @P3 VIADD R0, R0, 0x80 ;  /* 0x0000008000003836 */ /* 0x000fe20000000000 */
        /* <DEDUP_REMOVED lines=9> */
[----:B------:R-:W-:Y:S01]  /*0750*/  MOV R72, R70 ;  /* 0x0000004600487202 */ /* 0x000fe20000000f00 */
[----:B------:R-:W-:Y:S01]  /*0760*/  IMAD.MOV.U32 R73, RZ, RZ, R71 ;  /* 0x000000ffff497224 */ /* 0x000fe200078e0047 */
[----:B------:R-:W-:Y:S01]  /*0770*/  MOV R75, R19 ;  /* 0x00000013004b7202 */ /* 0x000fe20000000f00 */
[----:B------:R-:W-:Y:S01]  /*0780*/  IMAD.MOV.U32 R74, RZ, RZ, R18 ;  /* 0x000000ffff4a7224 */ /* 0x000fe200078e0012 */
[----:B------:R-:W-:Y:S01]  /*0790*/  MOV R78, R22 ;  /* 0x00000016004e7202 */ /* 0x000fe20000000f00 */
[----:B------:R-:W-:Y:S01]  /*07a0*/  IMAD.MOV.U32 R76, RZ, RZ, R20 ;  /* 0x000000ffff4c7224 */ /* 0x000fe200078e0014 */
[----:B------:R-:W-:Y:S01]  /*07b0*/  MOV R17, R25 ;  /* 0x0000001900117202 */ /* 0x000fe20000000f00 */
[----:B------:R-:W-:-:S02]  /*07c0*/  IMAD.MOV.U32 R77, RZ, RZ, R21 ;  /* 0x000000ffff4d7224 */ /* 0x000fc400078e0015 */
[----:B------:R-:W-:Y:S02]  /*07d0*/  IMAD.MOV.U32 R79, RZ, RZ, R23 ;  /* 0x000000ffff4f7224 */ /* 0x000fe400078e0017 */
[----:B------:R-:W-:Y:S01]  /*07e0*/  IMAD.MOV.U32 R16, RZ, RZ, R24 ;  /* 0x000000ffff107224 */ /* 0x000fe200078e0018 */
[----:B------:R-:W-:Y:S06]  /*07f0*/  BRA `(.L_x_10823) ;  /* 0x0000000c00b07947 */ /* 0x000fec0003800000 */
.L_x_10822:
[C---:B------:R-:W-:Y:S01]  /*0800*/  ISETP.GE.U32.AND P5, PT, R15.reuse, 0x80, PT ;  /* 0x000000800f00780c */ /* 0x040fe20003fa6070 */
[----:B------:R-:W0:Y:S01]  /*0810*/  LDC.64 R40, c[0x0][0x3d0] ;  /* 0x0000f400ff287b82 */ /* 0x000e220000000a00 */
[C---:B------:R-:W-:Y:S02]  /*0820*/  ISETP.GE.U32.AND P0, PT, R15.reuse, 0x100, PT ;  /* 0x000001000f00780c */ /* 0x040fe40003f06070 */
[C---:B------:R-:W-:Y:S02]  /*0830*/  ISETP.GE.U32.AND P1, PT, R15.reuse, 0x180, PT ;  /* 0x000001800f00780c */ /* 0x040fe40003f26070 */
[C---:B------:R-:W-:Y:S02]  /*0840*/  ISETP.GE.U32.AND P2, PT, R15.reuse, 0x200, PT ;  /* 0x000002000f00780c */ /* 0x040fe40003f46070 */
[----:B------:R-:W-:Y:S01]  /*0850*/  ISETP.GE.U32.AND P3, PT, R15, 0x280, PT ;  /* 0x000002800f00780c */ /* 0x000fe20003f66070 */
[----:B------:R-:W1:Y:S08]  /*0860*/  LDC.64 R42, c[0x0][0x3d8] ;  /* 0x0000f600ff2a7b82 */ /* 0x000e700000000a00 */
[----:B------:R-:W2:Y:S08]  /*0870*/  LDC.64 R44, c[0x0][0x3d0] ;  /* 0x0000f400ff2c7b82 */ /* 0x000eb00000000a00 */
[----:B------:R-:W3:Y:S01]  /*0880*/  LDC.64 R46, c[0x0][0x3d8] ;  /* 0x0000f600ff2e7b82 */ /* 0x000ee20000000a00 */
[----:B0-----:R-:W-:-:S07]  /*0890*/  @P5 IMAD.WIDE.U32 R40, R0, 0x8, R40 ;  /* 0x0000000800285825 */ /* 0x001fce00078e0028 */
[----:B------:R-:W0:Y:S01]  /*08a0*/  LDC.64 R50, c[0x0][0x3d0] ;  /* 0x0000f400ff327b82 */ /* 0x000e220000000a00 */
[----:B-1----:R-:W-:Y:S01]  /*08b0*/  @P5 IMAD.WIDE.U32 R42, R0, 0x8, R42 ;  /* 0x00000008002a5825 */ /* 0x002fe200078e002a */
[----:B------:R1:W5:Y:S06]  /*08c0*/  @P5 LDG.E.64 R68, desc[UR8][R40.64] ;  /* 0x0000000828445981 */ /* 0x00036c000c1e1b00 */
[----:B------:R-:W4:Y:S01]  /*08d0*/  LDC.64 R52, c[0x0][0x3d8] ;  /* 0x0000f600ff347b82 */ /* 0x000f220000000a00 */
[----:B------:R1:W5:Y:S07]  /*08e0*/  @P5 LDG.E.64 R26, desc[UR8][R42.64] ;  /* 0x000000082a1a5981 */ /* 0x00036e000c1e1b00 */
[----:B------:R-:W1:Y:S08]  /*08f0*/  LDC.64 R56, c[0x0][0x3d0] ;  /* 0x0000f400ff387b82 */ /* 0x000e700000000a00 */
[----:B------:R-:W1:Y:S08]  /*0900*/  LDC.64 R58, c[0x0][0x3d8] ;  /* 0x0000f600ff3a7b82 */ /* 0x000e700000000a00 */
[----:B------:R-:W1:Y:S08]  /*0910*/  LDC.64 R62, c[0x0][0x3d0] ;  /* 0x0000f400ff3e7b82 */ /* 0x000e700000000a00 */
[----:B------:R-:W1:Y:S01]  /*0920*/  LDC.64 R64, c[0x0][0x3d8] ;  /* 0x0000f600ff407b82 */ /* 0x000e620000000a00 */
[----:B------:R-:W-:-:S02]  /*0930*/  ISETP.GE.U32.AND P4, PT, R15, 0x300, PT ;  /* 0x000003000f00780c */ /* 0x000fc40003f86070 */
[----:B------:R-:W-:Y:S02]  /*0940*/  @P5 CS2R R24, SRZ ;  /* 0x0000000000185805 */ /* 0x000fe4000001ff00 */
[----:B------:R-:W-:-:S03]  /*0950*/  P2R R84, PR, RZ, 0x20 ;  /* 0x00000020ff547803 */ /* 0x000fc60000000000 */
[----:B------:R-:W2:Y:S08]  /*0960*/  @P5 LDC.64 R38, c[0x0][0x440] ;  /* 0x00011000ff265b82 */ /* 0x000eb00000000a00 */
[----:B------:R-:W0:Y:S08]  /*0970*/  @P0 LDC.64 R48, c[0x0][0x440] ;  /* 0x00011000ff300b82 */ /* 0x000e300000000a00 */
[----:B------:R-:W1:Y:S08]  /*0980*/  @P1 LDC.64 R54, c[0x0][0x440] ;  /* 0x00011000ff361b82 */ /* 0x000e700000000a00 */
[----:B------:R-:W1:Y:S01]  /*0990*/  @P2 LDC.64 R60, c[0x0][0x440] ;  /* 0x00011000ff3c2b82 */ /* 0x000e620000000a00 */
[C---:B--2---:R-:W-:Y:S01]  /*09a0*/  @P5 IMAD.WIDE.U32 R38, R0.reuse, 0x8, R38 ;  /* 0x0000000800265825 */ /* 0x044fe200078e0026 */
[----:B------:R-:W-:-:S04]  /*09b0*/  @P5 LOP3.LUT R0, R0, 0x80, RZ, 0xfc, !PT ;  /* 0x0000008000005812 */ /* 0x000fc800078efcff */
[----:B------:R2:W5:Y:S01]  /*09c0*/  @P5 LD.E.64 R16, desc[UR8][R38.64] ;  /* 0x0000000826105980 */ /* 0x000562000c101b00 */
[C---:B------:R-:W-:Y:S01]  /*09d0*/  @P0 IMAD.WIDE.U32 R44, R0.reuse, 0x8, R44 ;  /* 0x00000008002c0825 */ /* 0x040fe200078e002c */
[----:B------:R-:W2:Y:S03]  /*09e0*/  @P3 LDC.64 R66, c[0x0][0x440] ;  /* 0x00011000ff423b82 */ /* 0x000ea60000000a00 */
[C---:B---3--:R-:W-:Y:S01]  /*09f0*/  @P0 IMAD.WIDE.U32 R46, R0.reuse, 0x8, R46 ;  /* 0x00000008002e0825 */ /* 0x048fe200078e002e */
[----:B------:R3:W5:Y:S03]  /*0a00*/  @P0 LDG.E.64 R8, desc[UR8][R44.64] ;  /* 0x000000082c080981 */ /* 0x000766000c1e1b00 */
[C---:B0-----:R-:W-:Y:S01]  /*0a10*/  @P0 IMAD.WIDE.U32 R48, R0.reuse, 0x8, R48 ;  /* 0x0000000800300825 */ /* 0x041fe200078e0030 */
[----:B------:R3:W5:Y:S03]  /*0a20*/  @P0 LDG.E.64 R2, desc[UR8][R46.64] ;  /* 0x000000082e020981 */ /* 0x000766000c1e1b00 */
[----:B------:R-:W-:Y:S01]  /*0a30*/  @P0 VIADD R0, R0, 0x80 ;  /* 0x0000008000000836 */ /* 0x000fe20000000000 */
[----:B------:R3:W5:Y:S03]  /*0a40*/  @P0 LD.E.64 R78, desc[UR8][R48.64] ;  /* 0x00000008304e0980 */ /* 0x000766000c101b00 */
[----:B------:R-:W-:-:S04]  /*0a50*/  @P1 IMAD.WIDE.U32 R50, R0, 0x8, R50 ;  /* 0x0000000800321825 */ /* 0x000fc800078e0032 */
[C---:B----4-:R-:W-:Y:S01]  /*0a60*/  @P1 IMAD.WIDE.U32 R52, R0.reuse, 0x8, R52 ;  /* 0x0000000800341825 */ /* 0x050fe200078e0034 */
[----:B------:R3:W5:Y:S03]  /*0a70*/  @P1 LDG.E.64 R10, desc[UR8][R50.64] ;  /* 0x00000008320a1981 */ /* 0x000766000c1e1b00 */
[C---:B-1----:R-:W-:Y:S01]  /*0a80*/  @P1 IMAD.WIDE.U32 R54, R0.reuse, 0x8, R54 ;  /* 0x0000000800361825 */ /* 0x042fe200078e0036 */
[----:B------:R3:W5:Y:S03]  /*0a90*/  @P1 LDG.E.64 R28, desc[UR8][R52.64] ;  /* 0x00000008341c1981 */ /* 0x000766000c1e1b00 */
[----:B------:R-:W-:Y:S01]  /*0aa0*/  @P1 VIADD R0, R0, 0x80 ;  /* 0x0000008000001836 */ /* 0x000fe20000000000 */
[----:B------:R3:W5:Y:S03]  /*0ab0*/  @P1 LD.E.64 R76, desc[UR8][R54.64] ;  /* 0x00000008364c1980 */ /* 0x000766000c101b00 */
[----:B------:R-:W-:-:S04]  /*0ac0*/  @P2 IMAD.WIDE.U32 R56, R0, 0x8, R56 ;  /* 0x0000000800382825 */ /* 0x000fc800078e0038 */
[C---:B------:R-:W-:Y:S01]  /*0ad0*/  @P2 IMAD.WIDE.U32 R58, R0.reuse, 0x8, R58 ;  /* 0x00000008003a2825 */ /* 0x040fe200078e003a */
[----:B------:R3:W5:Y:S03]  /*0ae0*/  @P2 LDG.E.64 R30, desc[UR8][R56.64] ;  /* 0x00000008381e2981 */ /* 0x000766000c1e1b00 */
[C---:B------:R-:W-:Y:S01]  /*0af0*/  @P2 IMAD.WIDE.U32 R60, R0.reuse, 0x8, R60 ;  /* 0x00000008003c2825 */ /* 0x040fe200078e003c */
[----:B------:R-:W-:Y:S01]  /*0b00*/  @P2 IADD3 R0, PT, PT, R0, 0x80, RZ ;  /* 0x0000008000002810 */ /* 0x000fe20007ffe0ff */
[----:B------:R3:W5:Y:S04]  /*0b10*/  @P2 LDG.E.64 R32, desc[UR8][R58.64] ;  /* 0x000000083a202981 */ /* 0x000768000c1e1b00 */
[C---:B------:R-:W-:Y:S01]  /*0b20*/  @P3 IMAD.WIDE.U32 R62, R0.reuse, 0x8, R62 ;  /* 0x00000008003e3825 */ /* 0x040fe200078e003e */
[----:B------:R3:W5:Y:S03]  /*0b30*/  @P2 LD.E.64 R74, desc[UR8][R60.64] ;  /* 0x000000083c4a2980 */ /* 0x000766000c101b00 */
[C---:B------:R-:W-:Y:S01]  /*0b40*/  @P3 IMAD.WIDE.U32 R64, R0.reuse, 0x8, R64 ;  /* 0x0000000800403825 */ /* 0x040fe200078e0040 */
[----:B------:R3:W5:Y:S03]  /*0b50*/  @P3 LDG.E.64 R34, desc[UR8][R62.64] ;  /* 0x000000083e223981 */ /* 0x000766000c1e1b00 */
[----:B--2---:R-:W-:Y:S01]  /*0b60*/  @P3 IMAD.WIDE.U32 R66, R0, 0x8, R66 ;  /* 0x0000000800423825 */ /* 0x004fe200078e0042 */
[----:B------:R3:W5:Y:S04]  /*0b70*/  @P3 LDG.E.64 R36, desc[UR8][R64.64] ;  /* 0x0000000840243981 */ /* 0x000768000c1e1b00 */
[----:B------:R3:W5:Y:S01]  /*0b80*/  @P3 LD.E.64 R72, desc[UR8][R66.64] ;  /* 0x0000000842483980 */ /* 0x000762000c101b00 */
[----:B------:R-:W-:-:S02]  /*0b90*/  @P0 CS2R R22, SRZ ;  /* 0x0000000000160805 */ /* 0x000fc4000001ff00 */
[----:B------:R-:W-:Y:S02]  /*0ba0*/  @P1 CS2R R20, SRZ ;  /* 0x0000000000141805 */ /* 0x000fe4000001ff00 */
[----:B------:R-:W-:Y:S02]  /*0bb0*/  @P2 CS2R R18, SRZ ;  /* 0x0000000000122805 */ /* 0x000fe4000001ff00 */
[----:B------:R-:W-:Y:S01]  /*0bc0*/  @P3 CS2R R70, SRZ ;  /* 0x0000000000463805 */ /* 0x000fe2000001ff00 */
[----:B------:R-:W-:Y:S01]  /*0bd0*/  @P3 VIADD R0, R0, 0x80 ;  /* 0x0000008000003836 */ /* 0x000fe20000000000 */
[----:B------:R-:W-:Y:S06]  /*0be0*/  @!P4 BRA `(.L_x_10823) ;  /* 0x0000000800b4c947 */ /* 0x000fec0003800000 */
        /* <DEDUP_REMOVED lines=11> */
.L_x_10821:
        /* <DEDUP_REMOVED lines=11> */
[----:B------:R-:W-:-:S07]  /*0d50*/  P2R R84, PR, RZ, 0x10 ;  /* 0x00000010ff547803 */ /* 0x000fce0000000000 */
[----:B------:R-:W2:Y:S08]  /*0d60*/  @P4 LDC.64 R46, c[0x0][0x440] ;  /* 0x00011000ff2e4b82 */ /* 0x000eb00000000a00 */
[----:B------:R-:W3:Y:S01]  /*0d70*/  @P4 LDC.64 R38, c[0x0][0x438] ;  /* 0x00010e00ff264b82 */ /* 0x000ee20000000a00 */
[----:B0-----:R-:W-:-:S05]  /*0d80*/  @P4 IMAD.WIDE.U32 R44, R0, 0x8, R40 ;  /* 0x00000008002c4825 */ /* 0x001fca00078e0028 */
[----:B------:R0:W5:Y:S02]  /*0d90*/  @P4 LDG.E.64 R68, desc[UR8][R44.64] ;  /* 0x000000082c444981 */ /* 0x000164000c1e1b00 */
[----:B------:R-:W4:Y:S01]  /*0da0*/  LDC.64 R48, c[0x0][0x3d0] ;  /* 0x0000f400ff307b82 */ /* 0x000f220000000a00 */
[----:B-1----:R-:W-:-:S05]  /*0db0*/  @P4 IMAD.WIDE.U32 R40, R0, 0x8, R42 ;  /* 0x0000000800284825 */ /* 0x002fca00078e002a */
[----:B------:R0:W5:Y:S02]  /*0dc0*/  @P4 LDG.E.64 R26, desc[UR8][R40.64] ;  /* 0x00000008281a4981 */ /* 0x000164000c1e1b00 */
[----:B------:R-:W1:Y:S01]  /*0dd0*/  @P0 LDC.64 R50, c[0x0][0x438] ;  /* 0x00010e00ff320b82 */ /* 0x000e620000000a00 */
[----:B--2---:R-:W-:-:S05]  /*0de0*/  @P4 IMAD.WIDE.U32 R42, R0, 0x8, R46 ;  /* 0x00000008002a4825 */ /* 0x004fca00078e002e */
[----:B------:R0:W5:Y:S02]  /*0df0*/  @P4 LD.E.64 R16, desc[UR8][R42.64] ;  /* 0x000000082a104980 */ /* 0x000164000c101b00 */
[----:B------:R-:W2:Y:S01]  /*0e00*/  LDC.64 R52, c[0x0][0x3d8] ;  /* 0x0000f600ff347b82 */ /* 0x000ea20000000a00 */
[C---:B---3--:R-:W-:Y:S01]  /*0e10*/  @P4 IMAD.WIDE.U32 R38, R0.reuse, 0x8, R38 ;  /* 0x0000000800264825 */ /* 0x048fe200078e0026 */
[----:B------:R-:W-:-:S04]  /*0e20*/  @P4 LOP3.LUT R0, R0, 0x80, RZ, 0xfc, !PT ;  /* 0x0000008000004812 */ /* 0x000fc800078efcff */
[----:B------:R0:W5:Y:S02]  /*0e30*/  @P4 LD.E.64 R24, desc[UR8][R38.64] ;  /* 0x0000000826184980 */ /* 0x000164000c101b00 */
[----:B------:R-:W3:Y:S01]  /*0e40*/  @P0 LDC.64 R54, c[0x0][0x440] ;  /* 0x00011000ff360b82 */ /* 0x000ee20000000a00 */
[----:B----4-:R-:W-:-:S05]  /*0e50*/  @P0 IMAD.WIDE.U32 R48, R0, 0x8, R48 ;  /* 0x0000000800300825 */ /* 0x010fca00078e0030 */
[----:B------:R0:W5:Y:S02]  /*0e60*/  @P0 LDG.E.64 R8, desc[UR8][R48.64] ;  /* 0x0000000830080981 */ /* 0x000164000c1e1b00 */
[----:B------:R-:W4:Y:S01]  /*0e70*/  LDC.64 R56, c[0x0][0x3d0] ;  /* 0x0000f400ff387b82 */ /* 0x000f220000000a00 */
[----:B-1----:R-:W-:-:S05]  /*0e80*/  @P0 IMAD.WIDE.U32 R50, R0, 0x8, R50 ;  /* 0x0000000800320825 */ /* 0x002fca00078e0032 */
[----:B------:R0:W5:Y:S02]  /*0e90*/  @P0 LD.E.64 R22, desc[UR8][R50.64] ;  /* 0x0000000832160980 */ /* 0x000164000c101b00 */
[----:B------:R-:W1:Y:S01]  /*0ea0*/  @P1 LDC.64 R58, c[0x0][0x438] ;  /* 0x00010e00ff3a1b82 */ /* 0x000e620000000a00 */
[----:B--2---:R-:W-:-:S05]  /*0eb0*/  @P0 IMAD.WIDE.U32 R52, R0, 0x8, R52 ;  /* 0x0000000800340825 */ /* 0x004fca00078e0034 */
[----:B------:R0:W5:Y:S02]  /*0ec0*/  @P0 LDG.E.64 R2, desc[UR8][R52.64] ;  /* 0x0000000834020981 */ /* 0x000164000c1e1b00 */
[----:B------:R-:W2:Y:S01]  /*0ed0*/  LDC.64 R60, c[0x0][0x3d8] ;  /* 0x0000f600ff3c7b82 */ /* 0x000ea20000000a00 */
[----:B---3--:R-:W-:-:S04]  /*0ee0*/  @P0 IMAD.WIDE.U32 R54, R0, 0x8, R54 ;  /* 0x0000000800360825 */ /* 0x008fc800078e0036 */
[----:B------:R-:W-:Y:S01]  /*0ef0*/  @P0 VIADD R0, R0, 0x80 ;  /* 0x0000008000000836 */ /* 0x000fe20000000000 */
        /* <DEDUP_REMOVED lines=11> */
[C---:B---3--:R-:W-:Y:S01]  /*0fb0*/  @P1 IMAD.WIDE.U32 R62, R0.reuse, 0x8, R62 ;  /* 0x00000008003e1825 */ /* 0x048fe200078e003e */
[----:B------:R-:W-:-:S04]  /*0fc0*/  @P1 IADD3 R0, PT, PT, R0, 0x80, RZ ;  /* 0x0000008000001810 */ /* 0x000fc80007ffe0ff */
[----:B------:R0:W5:Y:S02]  /*0fd0*/  @P1 LD.E.64 R76, desc[UR8][R62.64] ;  /* 0x000000083e4c1980 */ /* 0x000164000c101b00 */
[----:B------:R-:W3:Y:S08]  /*0fe0*/  @P2 LDC.64 R80, c[0x0][0x440] ;  /* 0x00011000ff502b82 */ /* 0x000ef00000000a00 */
[----:B------:R-:W0:Y:S08]  /*0ff0*/  LDC.64 R82, c[0x0][0x3d0] ;  /* 0x0000f400ff527b82 */ /* 0x000e300000000a00 */
[----:B------:R-:W0:Y:S08]  /*1000*/  LDC.64 R88, c[0x0][0x3d8] ;  /* 0x0000f600ff587b82 */ /* 0x000e300000000a00 */
[----:B------:R-:W0:Y:S08]  /*1010*/  @P3 LDC.64 R86, c[0x0][0x438] ;  /* 0x00010e00ff563b82 */ /* 0x000e300000000a00 */
[----:B------:R-:W0:Y:S01]  /*1020*/  @P3 LDC.64 R90, c[0x0][0x440] ;  /* 0x00011000ff5a3b82 */ /* 0x000e220000000a00 */
[----:B----4-:R-:W-:-:S04]  /*1030*/  @P2 IMAD.WIDE.U32 R64, R0, 0x8, R64 ;  /* 0x0000000800402825 */ /* 0x010fc800078e0040 */
[C---:B-1----:R-:W-:Y:S01]  /*1040*/  @P2 IMAD.WIDE.U32 R66, R0.reuse, 0x8, R66 ;  /* 0x0000000800422825 */ /* 0x042fe200078e0042 */
[----:B------:R1:W5:Y:S03]  /*1050*/  @P2 LDG.E.64 R30, desc[UR8][R64.64] ;  /* 0x00000008401e2981 */ /* 0x000366000c1e1b00 */
[C---:B--2---:R-:W-:Y:S01]  /*1060*/  @P2 IMAD.WIDE.U32 R46, R0.reuse, 0x8, R46 ;  /* 0x00000008002e2825 */ /* 0x044fe200078e002e */
[----:B------:R1:W5:Y:S03]  /*1070*/  @P2 LD.E.64 R18, desc[UR8][R66.64] ;  /* 0x0000000842122980 */ /* 0x000366000c101b00 */
[C---:B---3--:R-:W-:Y:S01]  /*1080*/  @P2 IMAD.WIDE.U32 R80, R0.reuse, 0x8, R80 ;  /* 0x0000000800502825 */ /* 0x048fe200078e0050 */
[----:B------:R1:W5:Y:S03]  /*1090*/  @P2 LDG.E.64 R32, desc[UR8][R46.64] ;  /* 0x000000082e202981 */ /* 0x000366000c1e1b00 */
[----:B------:R-:W-:Y:S01]  /*10a0*/  @P2 VIADD R0, R0, 0x80 ;  /* 0x0000008000002836 */ /* 0x000fe20000000000 */
[----:B------:R1:W5:Y:S03]  /*10b0*/  @P2 LD.E.64 R74, desc[UR8][R80.64] ;  /* 0x00000008504a2980 */ /* 0x000366000c101b00 */
[----:B0-----:R-:W-:-:S04]  /*10c0*/  @P3 IMAD.WIDE.U32 R82, R0, 0x8, R82 ;  /* 0x0000000800523825 */ /* 0x001fc800078e0052 */
[C---:B------:R-:W-:Y:S01]  /*10d0*/  @P3 IMAD.WIDE.U32 R88, R0.reuse, 0x8, R88 ;  /* 0x0000000800583825 */ /* 0x040fe200078e0058 */
[----:B------:R1:W5:Y:S03]  /*10e0*/  @P3 LDG.E.64 R34, desc[UR8][R82.64] ;  /* 0x0000000852223981 */ /* 0x000366000c1e1b00 */
[C---:B------:R-:W-:Y:S01]  /*10f0*/  @P3 IMAD.WIDE.U32 R86, R0.reuse, 0x8, R86 ;  /* 0x0000000800563825 */ /* 0x040fe200078e0056 */
[----:B------:R1:W5:Y:S03]  /*1100*/  @P3 LDG.E.64 R36, desc[UR8][R88.64] ;  /* 0x0000000858243981 */ /* 0x000366000c1e1b00 */
[C---:B------:R-:W-:Y:S01]  /*1110*/  @P3 IMAD.WIDE.U32 R90, R0.reuse, 0x8, R90 ;  /* 0x00000008005a3825 */ /* 0x040fe200078e005a */
[----:B------:R1:W5:Y:S04]  /*1120*/  @P3 LD.E.64 R70, desc[UR8][R86.64] ;  /* 0x0000000856463980 */ /* 0x000368000c101b00 */
[----:B------:R1:W5:Y:S01]  /*1130*/  @P3 LD.E.64 R72, desc[UR8][R90.64] ;  /* 0x000000085a483980 */ /* 0x000362000c101b00 */
[----:B------:R-:W-:Y:S01]  /*1140*/  ISETP.GE.U32.AND P0, PT, R15, 0x300, PT ;  /* 0x000003000f00780c */ /* 0x000fe20003f06070 */
[----:B------:R-:W-:-:S12]  /*1150*/  @P3 VIADD R0, R0, 0x80 ;  /* 0x0000008000003836 */ /* 0x000fd80000000000 */
        /* <DEDUP_REMOVED lines=14> */
.L_x_10824:
[C---:B------:R-:W-:Y:S01]  /*1240*/  ISETP.GE.U32.AND P5, PT, R15.reuse, 0x80, PT ;  /* 0x000000800f00780c */ /* 0x040fe20003fa6070 */
[----:B------:R-:W0:Y:S01]  /*1250*/  LDC.64 R42, c[0x0][0x3d0] ;  /* 0x0000f400ff2a7b82 */ /* 0x000e220000000a00 */
[C---:B------:R-:W-:Y:S02]  /*1260*/  ISETP.GE.U32.AND P0, PT, R15.reuse, 0x100, PT ;  /* 0x000001000f00780c */ /* 0x040fe40003f06070 */
[C---:B------:R-:W-:Y:S02]  /*1270*/  ISETP.GE.U32.AND P1, PT, R15.reuse, 0x180, PT ;  /* 0x000001800f00780c */ /* 0x040fe40003f26070 */
[C---:B------:R-:W-:Y:S02]  /*1280*/  ISETP.GE.U32.AND P2, PT, R15.reuse, 0x200, PT ;  /* 0x000002000f00780c */ /* 0x040fe40003f46070 */
[C---:B------:R-:W-:Y:S01]  /*1290*/  ISETP.GE.U32.AND P3, PT, R15.reuse, 0x280, PT ;  /* 0x000002800f00780c */ /* 0x040fe20003f66070 */
[----:B------:R-:W1:Y:S01]  /*12a0*/  LDC.64 R48, c[0x0][0x3d8] ;  /* 0x0000f600ff307b82 */ /* 0x000e620000000a00 */
[----:B------:R-:W-:-:S02]  /*12b0*/  ISETP.GE.U32.AND P4, PT, R15, 0x300, PT ;  /* 0x000003000f00780c */ /* 0x000fc40003f86070 */
[----:B------:R-:W-:-:S05]  /*12c0*/  P2R R84, PR, RZ, 0x20 ;  /* 0x00000020ff547803 */ /* 0x000fca0000000000 */
[----:B------:R-:W2:Y:S08]  /*12d0*/  @P5 LDC.64 R44, c[0x0][0x438] ;  /* 0x00010e00ff2c5b82 */ /* 0x000eb00000000a00 */
[----:B------:R-:W3:Y:S01]  /*12e0*/  LDC.64 R50, c[0x0][0x3d0] ;  /* 0x0000f400ff327b82 */ /* 0x000ee20000000a00 */
[----:B0-----:R-:W-:-:S05]  /*12f0*/  @P5 IMAD.WIDE.U32 R46, R0, 0x8, R42 ;  /* 0x00000008002e5825 */ /* 0x001fca00078e002a */
[----:B------:R0:W5:Y:S02]  /*1300*/  @P5 LDG.E.64 R68, desc[UR8][R46.64] ;  /* 0x000000082e445981 */ /* 0x000164000c1e1b00 */
[----:B------:R-:W4:Y:S01]  /*1310*/  @P0 LDC.64 R54, c[0x0][0x438] ;  /* 0x00010e00ff360b82 */ /* 0x000f220000000a00 */
[----:B-1----:R-:W-:-:S05]  /*1320*/  @P5 IMAD.WIDE.U32 R48, R0, 0x8, R48 ;  /* 0x0000000800305825 */ /* 0x002fca00078e0030 */
[----:B------:R1:W5:Y:S02]  /*1330*/  @P5 LDG.E.64 R26, desc[UR8][R48.64] ;  /* 0x00000008301a5981 */ /* 0x000364000c1e1b00 */
[----:B------:R-:W0:Y:S01]  /*1340*/  LDC.64 R56, c[0x0][0x3d8] ;  /* 0x0000f600ff387b82 */ /* 0x000e220000000a00 */
[C---:B--2---:R-:W-:Y:S01]  /*1350*/  @P5 IMAD.WIDE.U32 R42, R0.reuse, 0x8, R44 ;  /* 0x00000008002a5825 */ /* 0x044fe200078e002c */
[----:B------:R-:W-:-:S04]  /*1360*/  @P5 LOP3.LUT R0, R0, 0x80, RZ, 0xfc, !PT ;  /* 0x0000008000005812 */ /* 0x000fc800078efcff */
[----:B------:R2:W5:Y:S02]  /*1370*/  @P5 LD.E.64 R24, desc[UR8][R42.64] ;  /* 0x000000082a185980 */ /* 0x000564000c101b00 */
[----:B------:R-:W1:Y:S01]  /*1380*/  LDC.64 R58, c[0x0][0x3d0] ;  /* 0x0000f400ff3a7b82 */ /* 0x000e620000000a00 */
[----:B---3--:R-:W-:-:S05]  /*1390*/  @P0 IMAD.WIDE.U32 R52, R0, 0x8, R50 ;  /* 0x0000000800340825 */ /* 0x008fca00078e0032 */
[----:B------:R2:W5:Y:S02]  /*13a0*/  @P0 LDG.E.64 R8, desc[UR8][R52.64] ;  /* 0x0000000834080981 */ /* 0x000564000c1e1b00 */
[----:B------:R-:W3:Y:S01]  /*13b0*/  @P1 LDC.64 R60, c[0x0][0x438] ;  /* 0x00010e00ff3c1b82 */ /* 0x000ee20000000a00 */
[----:B----4-:R-:W-:-:S05]  /*13c0*/  @P0 IMAD.WIDE.U32 R44, R0, 0x8, R54 ;  /* 0x00000008002c0825 */ /* 0x010fca00078e0036 */
[----:B------:R2:W5:Y:S02]  /*13d0*/  @P0 LD.E.64 R22, desc[UR8][R44.64] ;  /* 0x000000082c160980 */ /* 0x000564000c101b00 */
[----:B------:R-:W4:Y:S01]  /*13e0*/  LDC.64 R62, c[0x0][0x3d8] ;  /* 0x0000f600ff3e7b82 */ /* 0x000f220000000a00 */
[C---:B0-----:R-:W-:Y:S01]  /*13f0*/  @P0 IMAD.WIDE.U32 R56, R0.reuse, 0x8, R56 ;  /* 0x0000000800380825 */ /* 0x041fe200078e0038 */
[----:B------:R-:W-:-:S04]  /*1400*/  @P0 IADD3 R0, PT, PT, R0, 0x80, RZ ;  /* 0x0000008000000810 */ /* 0x000fc80007ffe0ff */
[----:B------:R2:W5:Y:S02]  /*1410*/  @P0 LDG.E.64 R2, desc[UR8][R56.64] ;  /* 0x0000000838020981 */ /* 0x000564000c1e1b00 */
[----:B------:R-:W0:Y:S01]  /*1420*/  LDC.64 R64, c[0x0][0x3d0] ;  /* 0x0000f400ff407b82 */ /* 0x000e220000000a00 */
[----:B-1----:R-:W-:-:S05]  /*1430*/  @P1 IMAD.WIDE.U32 R58, R0, 0x8, R58 ;  /* 0x00000008003a1825 */ /* 0x002fca00078e003a */
[----:B------:R2:W5:Y:S02]  /*1440*/  @P1 LDG.E.64 R10, desc[UR8][R58.64] ;  /* 0x000000083a0a1981 */ /* 0x000564000c1e1b00 */
[----:B------:R-:W1:Y:S01]  /*1450*/  LDC.64 R86, c[0x0][0x3d8] ;  /* 0x0000f600ff567b82 */ /* 0x000e620000000a00 */
[----:B---3--:R-:W-:-:S05]  /*1460*/  @P1 IMAD.WIDE.U32 R60, R0, 0x8, R60 ;  /* 0x00000008003c1825 */ /* 0x008fca00078e003c */
[----:B------:R2:W5:Y:S02]  /*1470*/  @P1 LD.E.64 R20, desc[UR8][R60.64] ;  /* 0x000000083c141980 */ /* 0x000564000c101b00 */
[----:B------:R-:W3:Y:S01]  /*1480*/  @P2 LDC.64 R66, c[0x0][0x438] ;  /* 0x00010e00ff422b82 */ /* 0x000ee20000000a00 */
[----:B----4-:R-:W-:-:S04]  /*1490*/  @P1 IMAD.WIDE.U32 R62, R0, 0x8, R62 ;  /* 0x00000008003e1825 */ /* 0x010fc800078e003e */
[----:B------:R-:W-:Y:S01]  /*14a0*/  @P1 VIADD R0, R0, 0x80 ;  /* 0x0000008000001836 */ /* 0x000fe20000000000 */
[----:B------:R2:W5:Y:S02]  /*14b0*/  @P1 LDG.E.64 R28, desc[UR8][R62.64] ;  /* 0x000000083e1c1981 */ /* 0x000564000c1e1b00 */
[----:B------:R-:W4:Y:S01]  /*14c0*/  LDC.64 R88, c[0x0][0x3d0] ;  /* 0x0000f400ff587b82 */ /* 0x000f220000000a00 */
[----:B0-----:R-:W-:-:S05]  /*14d0*/  @P2 IMAD.WIDE.U32 R64, R0, 0x8, R64 ;  /* 0x0000000800402825 */ /* 0x001fca00078e0040 */
[----:B------:R2:W5:Y:S02]  /*14e0*/  @P2 LDG.E.64 R30, desc[UR8][R64.64] ;  /* 0x00000008401e2981 */ /* 0x000564000c1e1b00 */
[----:B------:R-:W0:Y:S01]  /*14f0*/  LDC.64 R92, c[0x0][0x3d8] ;  /* 0x0000f600ff5c7b82 */ /* 0x000e220000000a00 */
[----:B-1----:R-:W-:-:S05]  /*1500*/  @P2 IMAD.WIDE.U32 R86, R0, 0x8, R86 ;  /* 0x0000000800562825 */ /* 0x002fca00078e0056 */
[----:B------:R2:W5:Y:S02]  /*1510*/  @P2 LDG.E.64 R32, desc[UR8][R86.64] ;  /* 0x0000000856202981 */ /* 0x000564000c1e1b00 */
[----:B------:R-:W1:Y:S01]  /*1520*/  @P3 LDC.64 R90, c[0x0][0x438] ;  /* 0x00010e00ff5a3b82 */ /* 0x000e620000000a00 */
[----:B---3--:R-:W-:-:S04]  /*1530*/  @P2 IMAD.WIDE.U32 R66, R0, 0x8, R66 ;  /* 0x0000000800422825 */ /* 0x008fc800078e0042 */
[----:B------:R-:W-:Y:S01]  /*1540*/  @P2 VIADD R0, R0, 0x80 ;  /* 0x0000008000002836 */ /* 0x000fe20000000000 */
[----:B------:R2:W5:Y:S02]  /*1550*/  @P2 LD.E.64 R18, desc[UR8][R66.64] ;  /* 0x0000000842122980 */ /* 0x000564000c101b00 */
[----:B------:R-:W3:Y:S08]  /*1560*/  LDC.64 R50, c[0x0][0x3d8] ;  /* 0x0000f600ff327b82 */ /* 0x000ef00000000a00 */
[----:B------:R-:W2:Y:S08]  /*1570*/  LDC.64 R54, c[0x0][0x3d0] ;  /* 0x0000f400ff367b82 */ /* 0x000eb00000000a00 */
[----:B------:R-:W2:Y:S01]  /*1580*/  @P4 LDC.64 R94, c[0x0][0x438] ;  /* 0x00010e00ff5e4b82 */ /* 0x000ea20000000a00 */
[----:B----4-:R-:W-:-:S04]  /*1590*/  @P3 IMAD.WIDE.U32 R88, R0, 0x8, R88 ;  /* 0x0000000800583825 */ /* 0x010fc800078e0058 */
[C---:B-1----:R-:W-:Y:S01]  /*15a0*/  @P3 IMAD.WIDE.U32 R90, R0.reuse, 0x8, R90 ;  /* 0x00000008005a3825 */ /* 0x042fe200078e005a */
[----:B------:R1:W5:Y:S03]  /*15b0*/  @P3 LDG.E.64 R34, desc[UR8][R88.64] ;  /* 0x0000000858223981 */ /* 0x000366000c1e1b00 */
[C---:B0-----:R-:W-:Y:S01]  /*15c0*/  @P3 IMAD.WIDE.U32 R92, R0.reuse, 0x8, R92 ;  /* 0x00000008005c3825 */ /* 0x041fe200078e005c */
[----:B------:R-:W-:Y:S01]  /*15d0*/  @P3 IADD3 R0, PT, PT, R0, 0x80, RZ ;  /* 0x0000008000003810 */ /* 0x000fe20007ffe0ff */
[----:B------:R1:W5:Y:S04]  /*15e0*/  @P3 LD.E.64 R70, desc[UR8][R90.64] ;  /* 0x000000085a463980 */ /* 0x000368000c101b00 */
[C---:B---3--:R-:W-:Y:S01]  /*15f0*/  @P4 IMAD.WIDE.U32 R50, R0.reuse, 0x8, R50 ;  /* 0x0000000800324825 */ /* 0x048fe200078e0032 */
[----:B------:R1:W5:Y:S03]  /*1600*/  @P3 LDG.E.64 R36, desc[UR8][R92.64] ;  /* 0x000000085c243981 */ /* 0x000366000c1e1b00 */
[C---:B--2---:R-:W-:Y:S01]  /*1610*/  @P4 IMAD.WIDE.U32 R46, R0.reuse, 0x8, R54 ;  /* 0x00000008002e4825 */ /* 0x044fe200078e0036 */
[----:B------:R1:W5:Y:S03]  /*1620*/  @P4 LDG.E.64 R40, desc[UR8][R50.64] ;  /* 0x0000000832284981 */ /* 0x000366000c1e1b00 */
[----:B------:R-:W-:Y:S01]  /*1630*/  @P4 IMAD.WIDE.U32 R48, R0, 0x8, R94 ;  /* 0x0000000800304825 */ /* 0x000fe200078e005e */
[----:B------:R1:W5:Y:S04]  /*1640*/  @P4 LDG.E.64 R38, desc[UR8][R46.64] ;  /* 0x000000082e264981 */ /* 0x000368000c1e1b00 */
[----:B------:R1:W5:Y:S01]  /*1650*/  @P4 LD.E.64 R80, desc[UR8][R48.64] ;  /* 0x0000000830504980 */ /* 0x000362000c101b00 */
[----:B------:R-:W-:-:S02]  /*1660*/  @P5 CS2R R16, SRZ ;  /* 0x0000000000105805 */ /* 0x000fc4000001ff00 */
[----:B------:R-:W-:Y:S02]  /*1670*/  @P0 CS2R R78, SRZ ;  /* 0x00000000004e0805 */ /* 0x000fe4000001ff00 */
[----:B------:R-:W-:Y:S02]  /*1680*/  @P1 CS2R R76, SRZ ;  /* 0x00000000004c1805 */ /* 0x000fe4000001ff00 */
[----:B------:R-:W-:Y:S02]  /*1690*/  @P2 CS2R R74, SRZ ;  /* 0x00000000004a2805 */ /* 0x000fe4000001ff00 */
[----:B------:R-:W-:Y:S02]  /*16a0*/  @P3 CS2R R72, SRZ ;  /* 0x0000000000483805 */ /* 0x000fe4000001ff00 */
[----:B-1----:R-:W-:-:S07]  /*16b0*/  @P4 CS2R R82, SRZ ;  /* 0x0000000000524805 */ /* 0x002fce000001ff00 */
.L_x_10823:
[----:B------:R-:W-:Y:S05]  /*16c0*/  BSYNC.RECONVERGENT B0 ;  /* 0x0000000000007941 */ /* 0x000fea0003800200 */
.L_x_10820:
[----:B------:R-:W0:Y:S02]  /*16d0*/  LDC R0, c[0x0][0x384] ;  /* 0x0000e100ff007b82 */ /* 0x000e240000000800 */
[----:B0-----:R-:W-:-:S13]  /*16e0*/  ISETP.LE.AND P0, PT, R0, UR4, PT ;  /* 0x0000000400007c0c */ /* 0x001fda000bf03270 */
[----:B------:R-:W-:Y:S05]  /*16f0*/  @P0 EXIT ;  /* 0x000000000000094d */ /* 0x000fea0003800000 */
[--C-:B-----5:R-:W-:Y:S01]  /*1700*/  IMAD.MOV.U32 R0, RZ, RZ, R9.reuse ;  /* 0x000000ffff007224 */ /* 0x120fe200078e0009 */
[--C-:B------:R-:W-:Y:S01]  /*1710*/  SHF.R.U64 R112, R8, 0x10, R9.reuse ;  /* 0x0000001008707819 */ /* 0x100fe20000001209 */
[----:B------:R-:W-:Y:S01]  /*1720*/  IMAD.MOV.U32 R117, RZ, RZ, R32 ;  /* 0x000000ffff757224 */ /* 0x000fe200078e0020 */
[----:B------:R-:W-:Y:S01]  /*1730*/  SHF.R.U32.HI R110, RZ, 0x10, R9 ;  /* 0x00000010ff6e7819 */ /* 0x000fe20000011609 */
[----:B------:R-:W-:Y:S01]  /*1740*/  IMAD.MOV.U32 R120, RZ, RZ, R10 ;  /* 0x000000ffff787224 */ /* 0x000fe200078e000a */
[----:B------:R-:W-:Y:S01]  /*1750*/  MOV R9, R33 ;  /* 0x0000002100097202 */ /* 0x000fe20000000f00 */
[----:B------:R-:W-:Y:S01]  /*1760*/  IMAD.MOV.U32 R122, RZ, RZ, R8 ;  /* 0x000000ffff7a7224 */ /* 0x000fe200078e0008 */
[----:B------:R-:W-:Y:S01]  /*1770*/  MOV R121, R2 ;  /* 0x0000000200797202 */ /* 0x000fe20000000f00 */
[----:B------:R-:W-:Y:S01]  /*1780*/  IMAD.MOV.U32 R8, RZ, RZ, R31 ;  /* 0x000000ffff087224 */ /* 0x000fe200078e001f */
[----:B------:R-:W-:Y:S01]  /*1790*/  PRMT R117, R9, 0x5410, R117 ;  /* 0x0000541009757816 */ /* 0x000fe20000000075 */
[----:B------:R-:W-:Y:S01]  /*17a0*/  IMAD.MOV.U32 R114, RZ, RZ, R38 ;  /* 0x000000ffff727224 */ /* 0x000fe200078e0026 */
[----:B------:R-:W0:Y:S01]  /*17b0*/  LDC R9, c[0x0][0x360] ;  /* 0x0000d800ff097b82 */ /* 0x000e220000000800 */
[--C-:B------:R-:W-:Y:S01]  /*17c0*/  SHF.R.U64 R111, R2, 0x10, R3.reuse ;  /* 0x00000010026f7819 */ /* 0x100fe20000001203 */
[----:B------:R-:W-:Y:S01]  /*17d0*/  IMAD.MOV.U32 R116, RZ, RZ, R34 ;  /* 0x000000ffff747224 */ /* 0x000fe200078e0022 */
[----:B------:R-:W-:Y:S01]  /*17e0*/  MOV R2, R11 ;  /* 0x0000000b00027202 */ /* 0x000fe20000000f00 */
[----:B------:R-:W-:Y:S01]  /*17f0*/  UIADD3 UR5, UPT, UPT, UR10, -0x61c88647, URZ ;  /* 0x9e3779b90a057890 */ /* 0x000fe2000fffe0ff */
[----:B------:R-:W-:Y:S01]  /*1800*/  PRMT R122, R0, 0x5410, R122 ;  /* 0x00005410007a7816 */ /* 0x000fe2000000007a */
[----:B------:R-:W-:Y:S01]  /*1810*/  IMAD.MOV.U32 R4, RZ, RZ, R3 ;  /* 0x000000ffff047224 */ /* 0x000fe200078e0003 */
[----:B------:R-:W-:Y:S01]  /*1820*/  PRMT R120, R2, 0x5410, R120 ;  /* 0x0000541002787816 */ /* 0x000fe20000000078 */
[----:B------:R-:W-:Y:S01]  /*1830*/  IMAD.MOV.U32 R2, RZ, RZ, R69 ;  /* 0x000000ffff027224 */ /* 0x000fe200078e0045 */
[----:B------:R-:W-:Y:S01]  /*1840*/  MOV R0, R68 ;  /* 0x0000004400007202 */ /* 0x000fe20000000f00 */
[----:B------:R-:W-:Y:S01]  /*1850*/  IMAD.MOV.U32 R119, RZ, RZ, R28 ;  /* 0x000000ffff777224 */ /* 0x000fe200078e001c */
[----:B------:R-:W-:Y:S01]  /*1860*/  MOV R118, R30 ;  /* 0x0000001e00767202 */ /* 0x000fe20000000f00 */
[----:B------:R-:W-:Y:S01]  /*1870*/  IMAD.MOV.U32 R113, RZ, RZ, R40 ;  /* 0x000000ffff717224 */ /* 0x000fe200078e0028 */
[----:B------:R-:W-:Y:S01]  /*1880*/  MOV R12, R39 ;  /* 0x00000027000c7202 */ /* 0x000fe20000000f00 */
[----:B------:R-:W1:Y:S01]  /*1890*/  LDCU UR21, c[0x0][0x408] ;  /* 0x00008100ff1577ac */ /* 0x000e620008000800 */
[----:B------:R-:W-:Y:S01]  /*18a0*/  PRMT R124, R2, 0x5410, R0 ;  /* 0x00005410027c7816 */ /* 0x000fe20000000000 */
[----:B------:R-:W-:Y:S01]  /*18b0*/  IMAD.MOV.U32 R0, RZ, RZ, R26 ;  /* 0x000000ffff007224 */ /* 0x000fe200078e001a */
[----:B------:R-:W-:Y:S01]  /*18c0*/  PRMT R118, R8, 0x5410, R118 ;  /* 0x0000541008767816 */ /* 0x000fe20000000076 */
[----:B------:R-:W-:Y:S01]  /*18d0*/  IMAD.HI.U32 R2, R14, -0x2daee0ad, RZ ;  /* 0xd2511f530e027827 */ /* 0x000fe200078e00ff */
[----:B------:R-:W-:Y:S01]  /*18e0*/  PRMT R114, R12, 0x5410, R114 ;  /* 0x000054100c727816 */ /* 0x000fe20000000072 */
[----:B------:R-:W2:Y:S01]  /*18f0*/  LDCU UR22, c[0x0][0x388] ;  /* 0x00007100ff1677ac */ /* 0x000ea20008000800 */
[----:B------:R-:W-:-:S02]  /*1900*/  MOV R8, R27 ;  /* 0x0000001b00087202 */ /* 0x000fc40000000f00 */
[----:B------:R-:W-:Y:S01]  /*1910*/  LOP3.LUT R2, R2, UR11, RZ, 0x3c, !PT ;  /* 0x0000000b02027c12 */ /* 0x000fe2000f8e3cff */
[----:B0-----:R-:W-:Y:S01]  /*1920*/  IMAD R12, R9, UR4, R98 ;  /* 0x00000004090c7c24 */ /* 0x001fe2000f8e0262 */
[----:B------:R-:W-:Y:S01]  /*1930*/  PRMT R123, R8, 0x5410, R0 ;  /* 0x00005410087b7816 */ /* 0x000fe20000000000 */
[----:B------:R-:W0:Y:S01]  /*1940*/  LDCU.U8 UR23, c[0x0][0x410] ;  /* 0x00008200ff1777ac */ /* 0x000e220008000000 */
[--C-:B------:R-:W-:Y:S01]  /*1950*/  SHF.R.U64 R108, R10, 0x10, R11.reuse ;  /* 0x000000100a6c7819 */ /* 0x100fe2000000120b */
[----:B------:R-:W-:Y:S01]  /*1960*/  IMAD.HI.U32 R0, R12, -0x326172a9, RZ ;  /* 0xcd9e8d570c007827 */ /* 0x000fe200078e00ff */
[----:B------:R-:W-:Y:S01]  /*1970*/  SHF.R.U32.HI R106, RZ, 0x10, R11 ;  /* 0x00000010ff6a7819 */ /* 0x000fe2000001160b */
[----:B------:R-:W4:Y:S01]  /*1980*/  LDCU UR24, c[0x0][0x400] ;  /* 0x00008000ff1877ac */ /* 0x000f220008000800 */
[----:B------:R-:W-:Y:S01]  /*1990*/  MOV R115, R36 ;  /* 0x0000002400737202 */ /* 0x000fe20000000f00 */
[----:B------:R-:W-:Y:S01]  /*19a0*/  IMAD.MOV.U32 R10, RZ, RZ, R35 ;  /* 0x000000ffff0a7224 */ /* 0x000fe200078e0023 */
[----:B------:R-:W-:Y:S01]  /*19b0*/  LOP3.LUT R0, R13, UR10, R0, 0x96, !PT ;  /* 0x0000000a0d007c12 */ /* 0x000fe2000f8e9600 */
[----:B------:R-:W-:Y:S01]  /*19c0*/  IMAD.MOV.U32 R11, RZ, RZ, R37 ;  /* 0x000000ffff0b7224 */ /* 0x000fe200078e0025 */
[----:B------:R-:W-:Y:S01]  /*19d0*/  SHF.R.U64 R104, R30, 0x10, R31 ;  /* 0x000000101e687819 */ /* 0x000fe2000000121f */
[----:B------:R-:W-:Y:S01]  /*19e0*/  IMAD.HI.U32 R8, R2, -0x326172a9, RZ ;  /* 0xcd9e8d5702087827 */ /* 0x000fe200078e00ff */
[----:B------:R-:W-:Y:S01]  /*19f0*/  PRMT R116, R10, 0x5410, R116 ;  /* 0x000054100a747816 */ /* 0x000fe20000000074 */
[----:B------:R-:W0:Y:S01]  /*1a00*/  LDCU.64 UR12, c[0x0][0x398] ;  /* 0x00007300ff0c77ac */ /* 0x000e220008000a00 */
[----:B------:R-:W-:Y:S01]  /*1a10*/  PRMT R115, R11, 0x5410, R115 ;  /* 0x000054100b737816 */ /* 0x000fe20000000073 */
[----:B------:R-:W-:Y:S01]  /*1a20*/  IMAD R9, R12, -0x326172a9, RZ ;  /* 0xcd9e8d570c097824 */ /* 0x000fe200078e02ff */
[--C-:B------:R-:W-:Y:S01]  /*1a30*/  SHF.R.U64 R92, R38, 0x10, R39.reuse ;  /* 0x00000010265c7819 */ /* 0x100fe20000001227 */
[----:B------:R-:W-:Y:S01]  /*1a40*/  IMAD R11, R14, -0x2daee0ad, RZ ;  /* 0xd2511f530e0b7824 */ /* 0x000fe200078e02ff */
[----:B------:R-:W-:Y:S01]  /*1a50*/  SHF.R.U32.HI R30, RZ, 0x10, R39 ;  /* 0x00000010ff1e7819 */ /* 0x000fe20000011627 */
[----:B------:R-:W-:Y:S01]  /*1a60*/  IMAD.HI.U32 R10, R0, -0x2daee0ad, RZ ;  /* 0xd2511f53000a7827 */ /* 0x000fe200078e00ff */
[----:B------:R-:W-:Y:S01]  /*1a70*/  LOP3.LUT R8, R9, UR5, R8, 0x96, !PT ;  /* 0x0000000509087c12 */ /* 0x000fe2000f8e9608 */
[----:B------:R-:W-:Y:S01]  /*1a80*/  UIADD3 UR5, UPT, UPT, UR10, 0x3c6ef372, URZ ;  /* 0x3c6ef3720a057890 */ /* 0x000fe2000fffe0ff */
[----:B------:R-:W-:Y:S01]  /*1a90*/  SHF.R.U32.HI R109, RZ, 0x10, R3 ;  /* 0x00000010ff6d7819 */ /* 0x000fe20000011603 */
[----:B------:R-:W-:Y:S01]  /*1aa0*/  IMAD R9, R2, -0x326172a9, RZ ;  /* 0xcd9e8d5702097824 */ /* 0x000fe200078e02ff */
[----:B------:R-:W-:Y:S01]  /*1ab0*/  LOP3.LUT R10, R11, UR6, R10, 0x96, !PT ;  /* 0x000000060b0a7c12 */ /* 0x000fe2000f8e960a */
[----:B------:R-:W-:Y:S01]  /*1ac0*/  IMAD R11, R0, -0x2daee0ad, RZ ;  /* 0xd2511f53000b7824 */ /* 0x000fe200078e02ff */
[--C-:B------:R-:W-:Y:S01]  /*1ad0*/  SHF.R.U64 R107, R28, 0x10, R29.reuse ;  /* 0x000000101c6b7819 */ /* 0x100fe2000000121d */
[----:B------:R-:W-:Y:S01]  /*1ae0*/  IMAD.HI.U32 R2, R8, -0x2daee0ad, RZ ;  /* 0xd2511f5308027827 */ /* 0x000fe200078e00ff */
[----:B------:R-:W-:Y:S01]  /*1af0*/  SHF.R.U32.HI R105, RZ, 0x10, R29 ;  /* 0x00000010ff697819 */ /* 0x000fe2000001161d */
[----:B------:R-:W-:Y:S01]  /*1b00*/  UPLOP3.LUT UP1, UPT, UPT, UPT, UPT, 0x40, 0x4 ;  /* 0x000000000004789c */ /* 0x000fe20003f2e870 */
[----:B------:R-:W-:Y:S01]  /*1b10*/  PRMT R92, R30, 0x5410, R92 ;  /* 0x000054101e5c7816 */ /* 0x000fe2000000005c */
[----:B------:R-:W-:Y:S01]  /*1b20*/  IMAD.HI.U32 R0, R10, -0x326172a9, RZ ;  /* 0xcd9e8d570a007827 */ /* 0x000fe200078e00ff */
[----:B------:R-:W-:-:S02]  /*1b30*/  LOP3.LUT R2, R11, UR25, R2, 0x96, !PT ;  /* 0x000000190b027c12 */ /* 0x000fc4000f8e9602 */
[----:B------:R-:W-:Y:S01]  /*1b40*/  PRMT R110, R110, 0x5410, R110 ;  /* 0x000054106e6e7816 */ /* 0x000fe2000000006e */
[----:B------:R-:W-:Y:S01]  /*1b50*/  IMAD R11, R8, -0x2daee0ad, RZ ;  /* 0xd2511f53080b7824 */ /* 0x000fe200078e02ff */
[----:B------:R-:W-:Y:S01]  /*1b60*/  LOP3.LUT R0, R9, UR5, R0, 0x96, !PT ;  /* 0x0000000509007c12 */ /* 0x000fe2000f8e9600 */
[----:B------:R-:W-:Y:S01]  /*1b70*/  IMAD R9, R10, -0x326172a9, RZ ;  /* 0xcd9e8d570a097824 */ /* 0x000fe200078e02ff */
[----:B------:R-:W-:Y:S01]  /*1b80*/  SHF.R.U32.HI R30, RZ, 0x10, R23 ;  /* 0x00000010ff1e7819 */ /* 0x000fe20000011617 */
[----:B------:R-:W-:Y:S01]  /*1b90*/  IMAD.HI.U32 R8, R2, -0x326172a9, RZ ;  /* 0xcd9e8d5702087827 */ /* 0x000fe200078e00ff */
[----:B------:R-:W-:Y:S01]  /*1ba0*/  PRMT R121, R4, 0x5410, R121 ;  /* 0x0000541004797816 */ /* 0x000fe20000000079 */
[----:B------:R-:W-:Y:S01]  /*1bb0*/  UIADD3 UR5, UPT, UPT, UR10, 0x78dde6e4, URZ ;  /* 0x78dde6e40a057890 */ /* 0x000fe2000fffe0ff */
[----:B------:R-:W-:Y:S01]  /*1bc0*/  PRMT R111, R111, 0x5410, R111 ;  /* 0x000054106f6f7816 */ /* 0x000fe2000000006f */
[----:B------:R-:W-:Y:S01]  /*1bd0*/  IMAD.MOV.U32 R3, RZ, RZ, R29 ;  /* 0x000000ffff037224 */ /* 0x000fe200078e001d */
[----:B------:R-:W-:Y:S01]  /*1be0*/  SHF.R.U64 R29, R40, 0x10, R41 ;  /* 0x00000010281d7819 */ /* 0x000fe20000001229 */
[----:B------:R-:W-:Y:S01]  /*1bf0*/  IMAD.HI.U32 R10, R0, -0x2daee0ad, RZ ;  /* 0xd2511f53000a7827 */ /* 0x000fe200078e00ff */
[----:B------:R-:W-:-:S02]  /*1c00*/  LOP3.LUT R8, R9, UR7, R8, 0x96, !PT ;  /* 0x0000000709087c12 */ /* 0x000fc4000f8e9608 */
[----:B------:R-:W-:Y:S01]  /*1c10*/  PRMT R4, R4, 0x5410, R29 ;  /* 0x0000541004047816 */ /* 0x000fe2000000001d */
[----:B------:R-:W-:Y:S01]  /*1c20*/  IMAD.MOV.U32 R28, RZ, RZ, R41 ;  /* 0x000000ffff1c7224 */ /* 0x000fe200078e0029 */
[----:B------:R-:W-:Y:S01]  /*1c30*/  SHF.R.U64 R29, R78, 0x10, R79 ;  /* 0x000000104e1d7819 */ /* 0x000fe2000000124f */
[----:B------:R-:W-:Y:S01]  /*1c40*/  IMAD R9, R2, -0x326172a9, RZ ;  /* 0xcd9e8d5702097824 */ /* 0x000fe200078e02ff */
[----:B------:R-:W-:Y:S01]  /*1c50*/  PRMT R110, R30, 0x7610, R110 ;  /* 0x000076101e6e7816 */ /* 0x000fe2000000006e */
[----:B------:R-:W-:Y:S01]  /*1c60*/  IMAD.HI.U32 R2, R8, -0x2daee0ad, RZ ;  /* 0xd2511f5308027827 */ /* 0x000fe200078e00ff */
[----:B------:R-:W-:Y:S02]  /*1c70*/  LOP3.LUT R10, R11, UR26, R10, 0x96, !PT ;  /* 0x0000001a0b0a7c12 */ /* 0x000fe4000f8e960a */
[----:B------:R-:W-:Y:S01]  /*1c80*/  PRMT R107, R107, 0x5410, R107 ;  /* 0x000054106b6b7816 */ /* 0x000fe2000000006b */
[----:B------:R-:W-:Y:S01]  /*1c90*/  IMAD R11, R0, -0x2daee0ad, RZ ;  /* 0xd2511f53000b7824 */ /* 0x000fe200078e02ff */
[----:B------:R-:W-:Y:S01]  /*1ca0*/  PRMT R113, R28, 0x5410, R113 ;  /* 0x000054101c717816 */ /* 0x000fe20000000071 */
[----:B------:R-:W-:Y:S01]  /*1cb0*/  IMAD.HI.U32 R0, R10, -0x326172a9, RZ ;  /* 0xcd9e8d570a007827 */ /* 0x000fe200078e00ff */
[----:B------:R-:W-:-:S02]  /*1cc0*/  SHF.R.U64 R30, R76, 0x10, R77 ;  /* 0x000000104c1e7819 */ /* 0x000fc4000000124d */
[----:B------:R-:W-:Y:S02]  /*1cd0*/  PRMT R112, R112, 0x5410, R112 ;  /* 0x0000541070707816 */ /* 0x000fe40000000070 */
[----:B------:R-:W-:Y:S02]  /*1ce0*/  SHF.R.U64 R28, R22, 0x10, R23 ;  /* 0x00000010161c7819 */ /* 0x000fe40000001217 */
[----:B------:R-:W-:Y:S02]  /*1cf0*/  PRMT R111, R29, 0x7610, R111 ;  /* 0x000076101d6f7816 */ /* 0x000fe4000000006f */
[----:B------:R-:W-:Y:S02]  /*1d00*/  PRMT R108, R108, 0x5410, R108 ;  /* 0x000054106c6c7816 */ /* 0x000fe4000000006c */
[----:B------:R-:W-:Y:S02]  /*1d10*/  SHF.R.U64 R29, R20, 0x10, R21 ;  /* 0x00000010141d7819 */ /* 0x000fe40000001215 */
[----:B------:R-:W-:-:S02]  /*1d20*/  PRMT R107, R30, 0x7610, R107 ;  /* 0x000076101e6b7816 */ /* 0x000fc4000000006b */
[----:B------:R-:W-:Y:S02]  /*1d30*/  PRMT R104, R104, 0x5410, R104 ;  /* 0x0000541068687816 */ /* 0x000fe40000000068 */
[----:B------:R-:W-:Y:S02]  /*1d40*/  PRMT R112, R28, 0x7610, R112 ;  /* 0x000076101c707816 */ /* 0x000fe40000000070 */
[----:B------:R-:W-:Y:S02]  /*1d50*/  SHF.R.U64 R30, R18, 0x10, R19 ;  /* 0x00000010121e7819 */ /* 0x000fe40000001213 */
[----:B------:R-:W-:Y:S01]  /*1d60*/  LOP3.LUT R2, R11, UR18, R2, 0x96, !PT ;  /* 0x000000120b027c12 */ /* 0x000fe2000f8e9602 */
[----:B------:R-:W-:Y:S01]  /*1d70*/  IMAD R11, R8, -0x2daee0ad, RZ ;  /* 0xd2511f53080b7824 */ /* 0x000fe200078e02ff */
[----:B------:R-:W-:Y:S02]  /*1d80*/  SHF.R.U32.HI R101, RZ, 0x10, R33 ;  /* 0x00000010ff657819 */ /* 0x000fe40000011621 */
[----:B------:R-:W-:Y:S01]  /*1d90*/  PRMT R109, R109, 0x5410, R109 ;  /* 0x000054106d6d7816 */ /* 0x000fe2000000006d */
[----:B------:R-:W-:Y:S01]  /*1da0*/  IMAD.HI.U32 R8, R2, -0x326172a9, RZ ;  /* 0xcd9e8d5702087827 */ /* 0x000fe200078e00ff */
[----:B------:R-:W-:-:S02]  /*1db0*/  SHF.R.U32.HI R28, RZ, 0x10, R79 ;  /* 0x00000010ff1c7819 */ /* 0x000fc4000001164f */
[----:B------:R-:W-:Y:S02]  /*1dc0*/  PRMT R108, R29, 0x7610, R108 ;  /* 0x000076101d6c7816 */ /* 0x000fe4000000006c */
[----:B------:R-:W-:Y:S02]  /*1dd0*/  PRMT R105, R105, 0x5410, R105 ;  /* 0x0000541069697816 */ /* 0x000fe40000000069 */
[----:B------:R-:W-:Y:S02]  /*1de0*/  SHF.R.U32.HI R29, RZ, 0x10, R77 ;  /* 0x00000010ff1d7819 */ /* 0x000fe4000001164d */
[----:B------:R-:W-:Y:S02]  /*1df0*/  PRMT R104, R30, 0x7610, R104 ;  /* 0x000076101e687816 */ /* 0x000fe40000000068 */
[----:B------:R-:W-:Y:S01]  /*1e00*/  LOP3.LUT R0, R9, UR5, R0, 0x96, !PT ;  /* 0x0000000509007c12 */ /* 0x000fe2000f8e9600 */
[----:B------:R-:W-:Y:S01]  /*1e10*/  IMAD R9, R10, -0x326172a9, RZ ;  /* 0xcd9e8d570a097824 */ /* 0x000fe200078e02ff */
[----:B------:R-:W-:Y:S01]  /*1e20*/  SHF.R.U32.HI R102, RZ, 0x10, R31 ;  /* 0x00000010ff667819 */ /* 0x000fe2000001161f */
[----:B------:R-:W-:Y:S01]  /*1e30*/  UIADD3 UR5, UPT, UPT, UR10, 0x5384540f, URZ ;  /* 0x5384540f0a057890 */ /* 0x000fe2000fffe0ff */
[----:B------:R-:W-:Y:S01]  /*1e40*/  PRMT R101, R101, 0x5410, R101 ;  /* 0x0000541065657816 */ /* 0x000fe20000000065 */
[----:B------:R-:W-:Y:S01]  /*1e50*/  IMAD.HI.U32 R10, R0, -0x2daee0ad, RZ ;  /* 0xd2511f53000a7827 */ /* 0x000fe200078e00ff */
[----:B------:R-:W-:-:S02]  /*1e60*/  PRMT R109, R28, 0x7610, R109 ;  /* 0x000076101c6d7816 */ /* 0x000fc4000000006d */
[----:B------:R-:W-:Y:S02]  /*1e70*/  SHF.R.U32.HI R30, RZ, 0x10, R75 ;  /* 0x00000010ff1e7819 */ /* 0x000fe4000001164b */
[----:B------:R-:W-:Y:S02]  /*1e80*/  SHF.R.U32.HI R97, RZ, 0x10, R35 ;  /* 0x00000010ff617819 */ /* 0x000fe40000011623 */
[----:B------:R-:W-:Y:S02]  /*1e90*/  PRMT R106, R106, 0x5410, R106 ;  /* 0x000054106a6a7816 */ /* 0x000fe4000000006a */
[----:B------:R-:W-:Y:S02]  /*1ea0*/  SHF.R.U32.HI R28, RZ, 0x10, R21 ;  /* 0x00000010ff1c7819 */ /* 0x000fe40000011615 */
[----:B------:R-:W-:Y:S02]  /*1eb0*/  SHF.R.U64 R103, R32, 0x10, R33 ;  /* 0x0000001020677819 */ /* 0x000fe40000001221 */
[----:B------:R-:W-:-:S02]  /*1ec0*/  PRMT R105, R29, 0x7610, R105 ;  /* 0x000076101d697816 */ /* 0x000fc40000000069 */
[----:B------:R-:W-:Y:S02]  /*1ed0*/  PRMT R102, R102, 0x5410, R102 ;  /* 0x0000541066667816 */ /* 0x000fe40000000066 */
[----:B------:R-:W-:Y:S02]  /*1ee0*/  SHF.R.U32.HI R29, RZ, 0x10, R19 ;  /* 0x00000010ff1d7819 */ /* 0x000fe40000011613 */
[----:B------:R-:W-:Y:S02]  /*1ef0*/  PRMT R101, R30, 0x7610, R101 ;  /* 0x000076101e657816 */ /* 0x000fe40000000065 */
[----:B------:R-:W-:Y:S02]  /*1f00*/  SHF.R.U64 R99, R36, 0x10, R37 ;  /* 0x0000001024637819 */ /* 0x000fe40000001225 */
[----:B------:R-:W-:Y:S02]  /*1f10*/  PRMT R97, R97, 0x5410, R97 ;  /* 0x0000541061617816 */ /* 0x000fe40000000061 */
[----:B------:R-:W-:-:S02]  /*1f20*/  PRMT R106, R28, 0x7610, R106 ;  /* 0x000076101c6a7816 */ /* 0x000fc4000000006a */
[----:B------:R-:W-:Y:S02]  /*1f30*/  SHF.R.U32.HI R30, RZ, 0x10, R71 ;  /* 0x00000010ff1e7819 */ /* 0x000fe40000011647 */
[----:B------:R-:W-:Y:S02]  /*1f40*/  LOP3.LUT R8, R9, UR27, R8, 0x96, !PT ;  /* 0x0000001b09087c12 */ /* 0x000fe4000f8e9608 */
[----:B------:R-:W-:Y:S02]  /*1f50*/  PRMT R103, R103, 0x5410, R103 ;  /* 0x0000541067677816 */ /* 0x000fe40000000067 */
[----:B------:R-:W-:Y:S02]  /*1f60*/  SHF.R.U64 R28, R74, 0x10, R75 ;  /* 0x000000104a1c7819 */ /* 0x000fe4000000124b */
[----:B------:R-:W-:Y:S02]  /*1f70*/  SHF.R.U64 R100, R34, 0x10, R35 ;  /* 0x0000001022647819 */ /* 0x000fe40000001223 */
[----:B------:R-:W-:-:S02]  /*1f80*/  PRMT R102, R29, 0x7610, R102 ;  /* 0x000076101d667816 */ /* 0x000fc40000000066 */
[----:B------:R-:W-:Y:S02]  /*1f90*/  PRMT R99, R99, 0x5410, R99 ;  /* 0x0000541063637816 */ /* 0x000fe40000000063 */
[----:B------:R-:W-:Y:S02]  /*1fa0*/  SHF.R.U64 R29, R72, 0x10, R73 ;  /* 0x00000010481d7819 */ /* 0x000fe40000001249 */
[----:B------:R-:W-:Y:S01]  /*1fb0*/  PRMT R97, R30, 0x7610, R97 ;  /* 0x000076101e617816 */ /* 0x000fe20000000061 */
[----:B------:R-:W-:Y:S01]  /*1fc0*/  IMAD R30, R0, -0x2daee0ad, RZ ;  /* 0xd2511f53001e7824 */ /* 0x000fe200078e02ff */
[----:B------:R-:W-:Y:S01]  /*1fd0*/  LOP3.LUT R10, R11, UR19, R10, 0x96, !PT ;  /* 0x000000130b0a7c12 */ /* 0x000fe2000f8e960a */
[----:B------:R-:W-:Y:S01]  /*1fe0*/  IMAD.HI.U32 R11, R8, -0x2daee0ad, RZ ;  /* 0xd2511f53080b7827 */ /* 0x000fe200078e00ff */
[----:B------:R-:W-:Y:S02]  /*1ff0*/  PRMT R103, R28, 0x7610, R103 ;  /* 0x000076101c677816 */ /* 0x000fe40000000067 */
[----:B------:R-:W-:Y:S01]  /*2000*/  PRMT R100, R100, 0x5410, R100 ;  /* 0x0000541064647816 */ /* 0x000fe20000000064 */
[----:B------:R-:W-:Y:S01]  /*2010*/  IMAD.HI.U32 R9, R10, -0x326172a9, RZ ;  /* 0xcd9e8d570a097827 */ /* 0x000fe200078e00ff */
[----:B------:R-:W-:-:S02]  /*2020*/  SHF.R.U64 R28, R70, 0x10, R71 ;  /* 0x00000010461c7819 */ /* 0x000fc40000001247 */
[----:B------:R-:W-:Y:S02]  /*2030*/  PRMT R99, R29, 0x7610, R99 ;  /* 0x000076101d637816 */ /* 0x000fe40000000063 */
[----:B------:R-:W-:Y:S02]  /*2040*/  SHF.R.U32.HI R29, RZ, 0x10, R73 ;  /* 0x00000010ff1d7819 */ /* 0x000fe40000011649 */
[----:B------:R-:W-:Y:S02]  /*2050*/  SHF.R.U32.HI R31, RZ, 0x10, R41 ;  /* 0x00000010ff1f7819 */ /* 0x000fe40000011629 */
[----:B------:R-:W-:Y:S01]  /*2060*/  PRMT R100, R28, 0x7610, R100 ;  /* 0x000076101c647816 */ /* 0x000fe20000000064 */
[----:B------:R-:W-:Y:S01]  /*2070*/  IMAD R28, R2, -0x326172a9, RZ ;  /* 0xcd9e8d57021c7824 */ /* 0x000fe200078e02ff */
[----:B------:R-:W-:Y:S02]  /*2080*/  LOP3.LUT R11, R30, UR20, R11, 0x96, !PT ;  /* 0x000000141e0b7c12 */ /* 0x000fe4000f8e960b */
[----:B------:R-:W-:-:S02]  /*2090*/  PRMT R119, R3, 0x5410, R119 ;  /* 0x0000541003777816 */ /* 0x000fc40000000077 */
[----:B------:R-:W-:Y:S01]  /*20a0*/  PRMT R2, R2, 0x5410, R29 ;  /* 0x0000541002027816 */ /* 0x000fe2000000001d */
[----:B------:R-:W-:Y:S01]  /*20b0*/  IMAD R29, R10, -0x326172a9, RZ ;  /* 0xcd9e8d570a1d7824 */ /* 0x000fe200078e02ff */
[----:B------:R-:W-:Y:S01]  /*20c0*/  PRMT R3, R3, 0x5410, R31 ;  /* 0x0000541003037816 */ /* 0x000fe2000000001f */
[----:B------:R-:W-:Y:S01]  /*20d0*/  IMAD.HI.U32 R10, R11, -0x326172a9, RZ ;  /* 0xcd9e8d570b0a7827 */ /* 0x000fe200078e00ff */
[----:B------:R-:W-:Y:S02]  /*20e0*/  SHF.R.U64 R31, R80, 0x10, R81 ;  /* 0x00000010501f7819 */ /* 0x000fe40000001251 */
[----:B------:R-:W-:Y:S02]  /*20f0*/  LOP3.LUT R9, R28, UR28, R9, 0x96, !PT ;  /* 0x0000001c1c097c12 */ /* 0x000fe4000f8e9609 */
[----:B------:R-:W-:Y:S02]  /*2100*/  SHF.R.U32.HI R96, RZ, 0x10, R81 ;  /* 0x00000010ff607819 */ /* 0x000fe40000011651 */
[----:B------:R-:W-:Y:S01]  /*2110*/  SHF.R.U32.HI R28, RZ, 0x10, R83 ;  /* 0x00000010ff1c7819 */ /* 0x000fe20000011653 */
[C---:B------:R-:W-:Y:S01]  /*2120*/  IMAD R30, R9.reuse, -0x2daee0ad, RZ ;  /* 0xd2511f53091e7824 */ /* 0x040fe200078e02ff */
[----:B------:R-:W-:Y:S01]  /*2130*/  PRMT R0, R0, 0x5410, R31 ;  /* 0x0000541000007816 */ /* 0x000fe2000000001f */
[----:B------:R-:W-:Y:S01]  /*2140*/  IMAD R31, R8, -0x2daee0ad, RZ ;  /* 0xd2511f53081f7824 */ /* 0x000fe200078e02ff */
[----:B------:R-:W-:Y:S01]  /*2150*/  SHF.R.U32.HI R93, RZ, 0x10, R37 ;  /* 0x00000010ff5d7819 */ /* 0x000fe20000011625 */
[----:B------:R-:W-:Y:S01]  /*2160*/  IMAD.HI.U32 R8, R9, -0x2daee0ad, RZ ;  /* 0xd2511f5309087827 */ /* 0x000fe200078e00ff */
[----:B------:R-:W-:-:S02]  /*2170*/  SHF.R.U64 R32, R82, 0x10, R83 ;  /* 0x0000001052207819 */ /* 0x000fc40000001253 */
[----:B------:R-:W-:Y:S01]  /*2180*/  LOP3.LUT R10, R29, UR5, R10, 0x96, !PT ;  /* 0x000000051d0a7c12 */ /* 0x000fe2000f8e960a */
[----:B------:R-:W-:Y:S01]  /*2190*/  UIADD3 UR5, UPT, UPT, UR10, -0xe443238, URZ ;  /* 0xf1bbcdc80a057890 */ /* 0x000fe2000fffe0ff */
[----:B------:R-:W-:Y:S02]  /*21a0*/  SHF.R.S32.HI R29, RZ, 0x2, R7 ;  /* 0x00000002ff1d7819 */ /* 0x000fe40000011407 */
[----:B------:R-:W-:Y:S01]  /*21b0*/  PRMT R96, R96, 0x5410, R28 ;  /* 0x0000541060607816 */ /* 0x000fe2000000001c */
[----:B------:R-:W-:Y:S01]  /*21c0*/  IMAD.SHL.U32 R28, R98, 0x20, RZ ;  /* 0x00000020621c7824 */ /* 0x000fe200078e00ff */
[----:B------:R-:W-:Y:S01]  /*21d0*/  PRMT R93, R93, 0x5410, R32 ;  /* 0x000054105d5d7816 */ /* 0x000fe20000000020 */
[----:B------:R-:W-:Y:S01]  /*21e0*/  IMAD.HI.U32 R9, R10, -0x2daee0ad, RZ ;  /* 0xd2511f530a097827 */ /* 0x000fe200078e00ff */
[----:B------:R-:W-:Y:S02]  /*21f0*/  LOP3.LUT R32, R29, 0x7f, RZ, 0xc0, !PT ;  /* 0x0000007f1d207812 */ /* 0x000fe400078ec0ff */
[----:B------:R-:W-:-:S02]  /*2200*/  LOP3.LUT R8, R31, UR16, R8, 0x96, !PT ;  /* 0x000000101f087c12 */ /* 0x000fc4000f8e9608 */
[----:B------:R-:W-:Y:S01]  /*2210*/  LOP3.LUT R31, R28, 0x3e0, RZ, 0xc0, !PT ;  /* 0x000003e01c1f7812 */ /* 0x000fe200078ec0ff */
[----:B------:R-:W-:Y:S01]  /*2220*/  IMAD R28, R11, -0x326172a9, RZ ;  /* 0xcd9e8d570b1c7824 */ /* 0x000fe200078e02ff */
[----:B------:R-:W-:Y:S01]  /*2230*/  VIADDMNMX R5, R32, -R5, RZ, !PT ;  /* 0x8000000520057246 */ /* 0x000fe200078001ff */
[----:B------:R-:W-:Y:S01]  /*2240*/  IMAD.HI.U32 R7, R8, -0x326172a9, RZ ;  /* 0xcd9e8d5708077827 */ /* 0x000fe200078e00ff */
[----:B------:R-:W-:Y:S02]  /*2250*/  VIADDMNMX R31, R32, -R31, RZ, !PT ;  /* 0x8000001f201f7246 */ /* 0x000fe400078001ff */
[----:B------:R-:W-:Y:S01]  /*2260*/  LOP3.LUT R29, R29, 0xffffff80, RZ, 0xc0, !PT ;  /* 0xffffff801d1d7812 */ /* 0x000fe200078ec0ff */
[----:B------:R-:W-:Y:S01]  /*2270*/  IMAD R8, R8, -0x326172a9, RZ ;  /* 0xcd9e8d5708087824 */ /* 0x000fe200078e02ff */
[----:B------:R-:W-:Y:S01]  /*2280*/  VIMNMX R32, PT, PT, R5, 0x20, PT ;  /* 0x0000002005207848 */ /* 0x000fe20003fe0100 */
[----:B------:R-:W-:Y:S01]  /*2290*/  IMAD R5, R10, -0x2daee0ad, RZ ;  /* 0xd2511f530a057824 */ /* 0x000fe200078e02ff */
[----:B------:R-:W-:Y:S01]  /*22a0*/  LOP3.LUT R28, R28, UR5, R7, 0x96, !PT ;  /* 0x000000051c1c7c12 */ /* 0x000fe2000f8e9607 */
[----:B------:R-:W-:Y:S01]  /*22b0*/  IMAD.MOV.U32 R7, RZ, RZ, RZ ;  /* 0x000000ffff077224 */ /* 0x000fe200078e00ff */
[----:B------:R-:W-:Y:S01]  /*22c0*/  LOP3.LUT R30, R30, UR14, R9, 0x96, !PT ;  /* 0x0000000e1e1e7c12 */ /* 0x000fe2000f8e9609 */
[----:B------:R-:W-:Y:S01]  /*22d0*/  IMAD R32, R32, 0x4, R29 ;  /* 0x0000000420207824 */ /* 0x000fe200078e021d */
[----:B------:R-:W-:Y:S01]  /*22e0*/  VIMNMX R34, PT, PT, R31, 0x20, PT ;  /* 0x000000201f227848 */ /* 0x000fe20003fe0100 */
[----:B------:R-:W-:Y:S01]  /*22f0*/  IMAD.HI.U32 R10, R28, -0x2daee0ad, RZ ;  /* 0xd2511f531c0a7827 */ /* 0x000fe200078e00ff */
[----:B------:R-:W-:-:S02]  /*2300*/  LOP3.LUT R9, R6, 0x3, RZ, 0xc0, !PT ;  /* 0x0000000306097812 */ /* 0x000fc400078ec0ff */
[----:B------:R-:W-:Y:S01]  /*2310*/  I2FP.F32.U32 R32, R32 ;  /* 0x0000002000207245 */ /* 0x000fe20000201000 */
[----:B------:R-:W-:Y:S01]  /*2320*/  IMAD.HI.U32 R11, R30, -0x326172a9, RZ ;  /* 0xcd9e8d571e0b7827 */ /* 0x000fe200078e00ff */
[----:B------:R-:W-:Y:S01]  /*2330*/  LOP3.LUT R10, R5, UR17, R10, 0x96, !PT ;  /* 0x00000011050a7c12 */ /* 0x000fe2000f8e960a */
[----:B------:R-:W0:Y:S01]  /*2340*/  LDCU.64 UR16, c[0x0][0x380] ;  /* 0x00007000ff1077ac */ /* 0x000e220008000a00 */
[----:B------:R-:W3:Y:S01]  /*2350*/  MUFU.RCP R5, R32 ;  /* 0x0000002000057308 */ /* 0x000ee20000001000 */
[----:B------:R-:W-:Y:S01]  /*2360*/  LEA R125, R34, R29, 0x2 ;  /* 0x0000001d227d7211 */ /* 0x000fe200078e10ff */
[----:B------:R-:W-:Y:S01]  /*2370*/  IMAD R6, R28, -0x2daee0ad, RZ ;  /* 0xd2511f531c067824 */ /* 0x000fe200078e02ff */
[----:B------:R-:W-:Y:S01]  /*2380*/  LOP3.LUT R11, R8, UR15, R11, 0x96, !PT ;  /* 0x0000000f080b7c12 */ /* 0x000fe2000f8e960b */
[----:B------:R-:W-:Y:S01]  /*2390*/  IMAD R8, R30, -0x326172a9, RZ ;  /* 0xcd9e8d571e087824 */ /* 0x000fe200078e02ff */
[----:B------:R-:W0:Y:S01]  /*23a0*/  LDCU.64 UR14, c[0x0][0x3a0] ;  /* 0x00007400ff0e77ac */ /* 0x000e220008000a00 */
[----:B-1234-:R3:W-:Y:S05]  /*23b0*/  STL [R1], R5 ;  /* 0x0000000501007387 */ /* 0x01e7ea0000100800 */
.L_x_11230:
[----:B------:R-:W-:Y:S01]  /*23c0*/  UIMAD UR5, UR4, UR22, URZ ;  /* 0x00000016040572a4 */ /* 0x000fe2000f8e02ff */
[----:B------:R-:W-:Y:S01]  /*23d0*/  ISETP.NE.AND P0, PT, R84, RZ, PT ;  /* 0x000000ff5400720c */ /* 0x000fe20003f05270 */
[----:B------:R-:W-:Y:S02]  /*23e0*/  BSSY.RECONVERGENT B0, `(.L_x_10825) ;  /* 0x0000481000007945 */ /* 0x000fe40003800200 */
[----:B------:R-:W-:-:S04]  /*23f0*/  USHF.R.S32.HI UR6, URZ, 0x1f, UR5 ;  /* 0x0000001fff067899 */ /* 0x000fc80008011405 */
[----:B------:R-:W-:-:S06]  /*2400*/  ULEA.HI UR6, UR6, UR5, URZ, 0x2 ;  /* 0x0000000506067291 */ /* 0x000fcc000f8f10ff */
[----:B---3--:R-:W-:-:S05]  /*2410*/  IMAD.U32 R5, RZ, RZ, UR6 ;  /* 0x00000006ff057e24 */ /* 0x008fca000f8e00ff */
[----:B------:R-:W-:-:S04]  /*2420*/  LEA.HI.SX32 R5, R5, R98, 0x1e ;  /* 0x0000006205057211 */ /* 0x000fc800078ff2ff */
[----:B012-4-:R-:W-:Y:S01]  /*2430*/  MOV R64, R5 ;  /* 0x0000000500407202 */ /* 0x017fe20000000f00 */
[----:B------:R-:W-:Y:S06]  /*2440*/  @!P0 BRA `(.L_x_10826) ;  /* 0x0000004400e88947 */ /* 0x000fec0003800000 */
[----:B0-----:R-:W-:Y:S01]  /*2450*/  ISETP.NE.U32.AND P0, PT, RZ, UR12, PT ;  /* 0x0000000cff007c0c */ /* 0x001fe2000bf05070 */
        /* <DEDUP_REMOVED lines=31> */
.L_x_10830:
        /* <DEDUP_REMOVED lines=13> */
.L_x_10832:
[----:B------:R-:W-:Y:S05]  /*2720*/  BSYNC.RECONVERGENT B2 ;  /* 0x0000000000027941 */ /* 0x000fea0003800200 */
.L_x_10831:
        /* <DEDUP_REMOVED lines=54> */
[----:B------:R-:W-:-:S07]  /*2a90*/  HFMA2 R61, -RZ, RZ, 0, 0 ;  /* 0x00000000ff3d7431 */ /* 0x000fce00000001ff */
.L_x_10829:
[----:B------:R-:W-:Y:S05]  /*2aa0*/  BSYNC.RECONVERGENT B1 ;  /* 0x0000000000017941 */ /* 0x000fea0003800200 */
.L_x_10828:
[----:B------:R-:W0:Y:S01]  /*2ab0*/  LDC R6, c[0x0][0x404] ;  /* 0x00010100ff067b82 */ /* 0x000e220000000800 */
[----:B------:R-:W-:Y:S01]  /*2ac0*/  ISETP.NE.AND P3, PT, R61, 0x1, PT ;  /* 0x000000013d00780c */ /* 0x000fe20003f65270 */
[----:B------:R-:W-:Y:S01]  /*2ad0*/  IMAD.MOV.U32 R9, RZ, RZ, 0x2f800000 ;  /* 0x2f800000ff097424 */ /* 0x000fe200078e00ff */
[----:B------:R-:W-:Y:S01]  /*2ae0*/  I2FP.F32.U32 R62, R62 ;  /* 0x0000003e003e7245 */ /* 0x000fe20000201000 */
[----:B------:R-:W-:Y:S01]  /*2af0*/  BSSY.RECONVERGENT B1, `(.L_x_10833) ;  /* 0x0000055000017945 */ /* 0x000fe20003800200 */
[----:B------:R-:W-:-:S03]  /*2b00*/  MOV R63, R8 ;  /* 0x00000008003f7202 */ /* 0x000fc60000000f00 */
[----:B------:R-:W-:-:S05]  /*2b10*/  FFMA.FTZ R62, R62, R9, 1.1641532182693481445e-10 ;  /* 0x2f0000003e3e7423 */ /* 0x000fca0000010009 */
[----:B0-----:R-:W-:Y:S01]  /*2b20*/  FSETP.LE.FTZ.AND P2, PT, R62, R6, PT ;  /* 0x000000063e00720b */ /* 0x001fe20003f53000 */
[----:B------:R-:W-:Y:S01]  /*2b30*/  IMAD.MOV.U32 R62, RZ, RZ, 0x2 ;  /* 0x00000002ff3e7424 */ /* 0x000fe200078e00ff */
        /* <DEDUP_REMOVED lines=9> */
.L_x_10835:
        /* <DEDUP_REMOVED lines=13> */
.L_x_10837:
[----:B------:R-:W-:Y:S05]  /*2ca0*/  BSYNC.RECONVERGENT B2 ;  /* 0x0000000000027941 */ /* 0x000fea0003800200 */
.L_x_10836:
        /* <DEDUP_REMOVED lines=57> */
.L_x_10834:
[----:B------:R-:W-:Y:S05]  /*3040*/  BSYNC.RECONVERGENT B1 ;  /* 0x0000000000017941 */ /* 0x000fea0003800200 */
.L_x_10833:
[----:B------:R-:W-:Y:S01]  /*3050*/  ISETP.NE.AND P4, PT, R62, 0x1, PT ;  /* 0x000000013e00780c */ /* 0x000fe20003f85270 */
[----:B------:R-:W-:Y:S01]  /*3060*/  BSSY.RECONVERGENT B1, `(.L_x_10838) ;  /* 0x0000056000017945 */ /* 0x000fe20003800200 */
[----:B------:R-:W-:Y:S01]  /*3070*/  I2FP.F32.U32 R61, R63 ;  /* 0x0000003f003d7245 */ /* 0x000fe20000201000 */
[----:B------:R-:W-:-:S04]  /*3080*/  IMAD.MOV.U32 R63, RZ, RZ, 0x2 ;  /* 0x00000002ff3f7424 */ /* 0x000fc800078e00ff */
        /* <DEDUP_REMOVED lines=12> */
.L_x_10840:
        /* <DEDUP_REMOVED lines=13> */
.L_x_10842:
[----:B------:R-:W-:Y:S05]  /*3220*/  BSYNC.RECONVERGENT B2 ;  /* 0x0000000000027941 */ /* 0x000fea0003800200 */
.L_x_10841:
        /* <DEDUP_REMOVED lines=57> */
.L_x_10839:
[----:B------:R-:W-:Y:S05]  /*35c0*/  BSYNC.RECONVERGENT B1 ;  /* 0x0000000000017941 */ /* 0x000fea0003800200 */
.L_x_10838:
[----:B------:R-:W-:Y:S01]  /*35d0*/  ISETP.NE.AND P5, PT, R63, 0x1, PT ;  /* 0x000000013f00780c */ /* 0x000fe20003fa5270 */
[----:B------:R-:W-:Y:S01]  /*35e0*/  BSSY.RECONVERGENT B1, `(.L_x_10843) ;  /* 0x0000055000017945 */ /* 0x000fe20003800200 */
[----:B------:R-:W-:-:S05]  /*35f0*/  I2FP.F32.U32 R61, R61 ;  /* 0x0000003d003d7245 */ /* 0x000fca0000201000 */
[----:B------:R-:W-:Y:S01]  /*3600*/  FFMA.FTZ R61, R61, R9, 1.1641532182693481445e-10 ;  /* 0x2f0000003d3d7423 */ /* 0x000fe20000010009 */
[----:B------:R-:W-:-:S04]  /*3610*/  HFMA2 R9, -RZ, RZ, 0, 1.1920928955078125e-07 ;  /* 0x00000002ff097431 */ /* 0x000fc800000001ff */
        /* <DEDUP_REMOVED lines=11> */
.L_x_10845:
        /* <DEDUP_REMOVED lines=13> */
.L_x_10847:
[----:B------:R-:W-:Y:S05]  /*37a0*/  BSYNC.RECONVERGENT B2 ;  /* 0x0000000000027941 */ /* 0x000fea0003800200 */
.L_x_10846:
        /* <DEDUP_REMOVED lines=55> */
[----:B------:R-:W-:-:S07]  /*3b20*/  LOP3.LUT R10, R10, UR6, R63, 0x96, !PT ;  /* 0x000000060a0a7c12 */ /* 0x000fce000f8e963f */
.L_x_10844:
[----:B------:R-:W-:Y:S05]  /*3b30*/  BSYNC.RECONVERGENT B1 ;  /* 0x0000000000017941 */ /* 0x000fea0003800200 */
.L_x_10843:
[----:B------:R-:W-:Y:S01]  /*3b40*/  I2FP.F32.U32 R61, R61 ;  /* 0x0000003d003d7245 */ /* 0x000fe20000201000 */
[----:B------:R-:W-:Y:S02]  /*3b50*/  IMAD.MOV.U32 R62, RZ, RZ, 0x2f800000 ;  /* 0x2f800000ff3e7424 */ /* 0x000fe400078e00ff */
[----:B-----5:R-:W-:Y:S01]  /*3b60*/  FMUL.FTZ R37, R37, UR21 ;  /* 0x0000001525257c20 */ /* 0x020fe20008410000 */
[----:B------:R-:W-:Y:S01]  /*3b70*/  FMUL.FTZ R36, R36, UR21 ;  /* 0x0000001524247c20 */ /* 0x000fe20008410000 */
[----:B------:R-:W-:Y:S01]  /*3b80*/  FMUL.FTZ R39, R39, UR21 ;  /* 0x0000001527277c20 */ /* 0x000fe20008410000 */
[----:B------:R-:W-:Y:S01]  /*3b90*/  FFMA.FTZ R61, R61, R62, 1.1641532182693481445e-10 ;  /* 0x2f0000003d3d7423 */ /* 0x000fe2000001003e */
[----:B------:R-:W-:Y:S01]  /*3ba0*/  FMUL.FTZ R38, R38, UR21 ;  /* 0x0000001526267c20 */ /* 0x000fe20008410000 */
[----:B------:R-:W-:Y:S02]  /*3bb0*/  FSEL R37, R37, RZ, P3 ;  /* 0x000000ff25257208 */ /* 0x000fe40001800000 */
[----:B------:R-:W-:-:S02]  /*3bc0*/  FSEL R36, R36, RZ, P2 ;  /* 0x000000ff24247208 */ /* 0x000fc40001000000 */
[----:B------:R-:W-:Y:S01]  /*3bd0*/  FSETP.GTU.FTZ.AND P5, PT, R61, R6, PT ;  /* 0x000000063d00720b */ /* 0x000fe20003fbc000 */
[----:B------:R-:W-:Y:S01]  /*3be0*/  @P1 FADD.FTZ R37, R33, R37 ;  /* 0x0000002521251221 */ /* 0x000fe20000010000 */
[----:B------:R-:W-:Y:S01]  /*3bf0*/  FSEL R38, R38, RZ, P4 ;  /* 0x000000ff26267208 */ /* 0x000fe20002000000 */
[----:B------:R-:W-:Y:S01]  /*3c00*/  @P1 FADD.FTZ R36, R32, R36 ;  /* 0x0000002420241221 */ /* 0x000fe20000010000 */
[----:B------:R-:W-:Y:S02]  /*3c10*/  FSEL R39, R39, RZ, !P5 ;  /* 0x000000ff27277208 */ /* 0x000fe40006800000 */
[----:B------:R-:W-:Y:S01]  /*3c20*/  PLOP3.LUT P5, PT, P5, PT, PT, 0x8, 0x80 ;  /* 0x000000000080781c */ /* 0x000fe20002fae170 */
[----:B------:R-:W-:Y:S02]  /*3c30*/  @P1 FADD.FTZ R38, R34, R38 ;  /* 0x0000002622261221 */ /* 0x000fe40000010000 */
[----:B------:R-:W-:Y:S01]  /*3c40*/  @P1 FADD.FTZ R39, R35, R39 ;  /* 0x0000002723271221 */ /* 0x000fe20000010000 */
[----:B------:R-:W-:Y:S09]  /*3c50*/  BRA `(.L_x_10848) ;  /* 0x0000002c007c7947 */ /* 0x000ff20003800000 */
.L_x_10827:
        /* <DEDUP_REMOVED lines=16> */
.L_x_10851:
        /* <DEDUP_REMOVED lines=13> */
.L_x_10853:
[----:B------:R-:W-:Y:S05]  /*3e30*/  BSYNC.RECONVERGENT B2 ;  /* 0x0000000000027941 */ /* 0x000fea0003800200 */
.L_x_10852:
        /* <DEDUP_REMOVED lines=55> */
.L_x_10850:
[----:B------:R-:W-:Y:S05]  /*41b0*/  BSYNC.RECONVERGENT B1 ;  /* 0x0000000000017941 */ /* 0x000fea0003800200 */
.L_x_10849:
[----:B------:R-:W0:Y:S01]  /*41c0*/  LDC R6, c[0x0][0x404] ;  /* 0x00010100ff067b82 */ /* 0x000e220000000800 */
[----:B------:R-:W-:Y:S01]  /*41d0*/  ISETP.NE.AND P3, PT, R63, 0x1, PT ;  /* 0x000000013f00780c */ /* 0x000fe20003f65270 */
[----:B------:R-:W-:Y:S01]  /*41e0*/  BSSY.RECONVERGENT B1, `(.L_x_10854) ;  /* 0x0000058000017945 */ /* 0x000fe20003800200 */
[----:B------:R-:W-:Y:S01]  /*41f0*/  I2FP.F32.U32 R9, R62 ;  /* 0x0000003e00097245 */ /* 0x000fe20000201000 */
[----:B------:R-:W-:Y:S02]  /*4200*/  IMAD.MOV.U32 R62, RZ, RZ, 0x2f800000 ;  /* 0x2f800000ff3e7424 */ /* 0x000fe400078e00ff */
[----:B------:R-:W-:Y:S02]  /*4210*/  HFMA2 R64, -RZ, RZ, 0, 1.1920928955078125e-07 ;  /* 0x00000002ff407431 */ /* 0x000fe400000001ff */
[----:B------:R-:W1:Y:S01]  /*4220*/  LDC R61, c[0x0][0x408] ;  /* 0x00010200ff3d7b82 */ /* 0x000e620000000800 */
[----:B------:R-:W-:-:S05]  /*4230*/  FFMA.FTZ R9, R9, R62, 1.1641532182693481445e-10 ;  /* 0x2f00000009097423 */ /* 0x000fca000001003e */
[----:B0-----:R-:W-:Y:S01]  /*4240*/  FSETP.LE.FTZ.AND P2, PT, R9, R6, PT ;  /* 0x000000060900720b */ /* 0x001fe20003f53000 */
[----:B------:R-:W-:Y:S02]  /*4250*/  IMAD.MOV.U32 R9, RZ, RZ, R8 ;  /* 0x000000ffff097224 */ /* 0x000fe400078e0008 */
[----:B-1---5:R-:W-:Y:S01]  /*4260*/  FMUL.FTZ R36, R36, R61 ;  /* 0x0000003d24247220 */ /* 0x022fe20000410000 */
        /* <DEDUP_REMOVED lines=9> */
.L_x_10856:
        /* <DEDUP_REMOVED lines=13> */
.L_x_10858:
[----:B------:R-:W-:Y:S05]  /*43d0*/  BSYNC.RECONVERGENT B2 ;  /* 0x0000000000027941 */ /* 0x000fea0003800200 */
.L_x_10857:
        /* <DEDUP_REMOVED lines=55> */
[----:B------:R-:W-:-:S07]  /*4750*/  HFMA2 R64, -RZ, RZ, 0, 0 ;  /* 0x00000000ff407431 */ /* 0x000fce00000001ff */
.L_x_10855:
[----:B------:R-:W-:Y:S05]  /*4760*/  BSYNC.RECONVERGENT B1 ;  /* 0x0000000000017941 */ /* 0x000fea0003800200 */
.L_x_10854:
[----:B------:R-:W-:Y:S01]  /*4770*/  ISETP.NE.AND P3, PT, R64, 0x1, PT ;  /* 0x000000014000780c */ /* 0x000fe20003f65270 */
[----:B------:R-:W-:Y:S01]  /*4780*/  BSSY.RECONVERGENT B1, `(.L_x_10859) ;  /* 0x0000054000017945 */ /* 0x000fe20003800200 */
[----:B------:R-:W-:Y:S01]  /*4790*/  I2FP.F32.U32 R63, R9 ;  /* 0x00000009003f7245 */ /* 0x000fe20000201000 */
[----:B------:R-:W-:Y:S02]  /*47a0*/  IMAD.MOV.U32 R9, RZ, RZ, 0x2 ;  /* 0x00000002ff097424 */ /* 0x000fe400078e00ff */
[----:B------:R-:W-:Y:S02]  /*47b0*/  IMAD.MOV.U32 R65, RZ, RZ, R8 ;  /* 0x000000ffff417224 */ /* 0x000fe400078e0008 */
[----:B------:R-:W-:-:S06]  /*47c0*/  FFMA.FTZ R63, R63, R62, 1.1641532182693481445e-10 ;  /* 0x2f0000003f3f7423 */ /* 0x000fcc000001003e */
        /* <DEDUP_REMOVED lines=9> */
.L_x_10861:
        /* <DEDUP_REMOVED lines=13> */
.L_x_10863:
[----:B------:R-:W-:Y:S05]  /*4930*/  BSYNC.RECONVERGENT B2 ;  /* 0x0000000000027941 */ /* 0x000fea0003800200 */
.L_x_10862:
        /* <DEDUP_REMOVED lines=52> */
[----:B------:R-:W-:Y:S01]  /*4c80*/  IMAD.MOV.U32 R9, RZ, RZ, RZ ;  /* 0x000000ffff097224 */ /* 0x000fe200078e00ff */
[----:B------:R-:W-:Y:S01]  /*4c90*/  LOP3.LUT R10, R10, UR6, R65, 0x96, !PT ;  /* 0x000000060a0a7c12 */ /* 0x000fe2000f8e9641 */
[----:B------:R-:W-:Y:S01]  /*4ca0*/  IMAD.MOV.U32 R65, RZ, RZ, R60 ;  /* 0x000000ffff417224 */ /* 0x000fe200078e003c */
[----:B------:R-:W-:-:S07]  /*4cb0*/  MOV R60, R64 ;  /* 0x00000040003c7202 */ /* 0x000fce0000000f00 */
.L_x_10860:
[----:B------:R-:W-:Y:S05]  /*4cc0*/  BSYNC.RECONVERGENT B1 ;  /* 0x0000000000017941 */ /* 0x000fea0003800200 */
.L_x_10859:
[----:B------:R-:W-:Y:S01]  /*4cd0*/  ISETP.NE.AND P4, PT, R9, 0x1, PT ;  /* 0x000000010900780c */ /* 0x000fe20003f85270 */
[----:B------:R-:W-:Y:S01]  /*4ce0*/  BSSY.RECONVERGENT B1, `(.L_x_10864) ;  /* 0x0000056000017945 */ /* 0x000fe20003800200 */
[----:B------:R-:W-:Y:S01]  /*4cf0*/  I2FP.F32.U32 R64, R65 ;  /* 0x0000004100407245 */ /* 0x000fe20000201000 */
[----:B------:R-:W-:Y:S01]  /*4d00*/  FMUL.FTZ R37, R37, R61 ;  /* 0x0000003d25257220 */ /* 0x000fe20000410000 */
[----:B------:R-:W-:Y:S01]  /*4d10*/  IMAD.MOV.U32 R66, RZ, RZ, 0x2 ;  /* 0x00000002ff427424 */ /* 0x000fe200078e00ff */
[----:B------:R-:W-:Y:S02]  /*4d20*/  MOV R65, R8 ;  /* 0x0000000800417202 */ /* 0x000fe40000000f00 */
        /* <DEDUP_REMOVED lines=11> */
.L_x_10866:
        /* <DEDUP_REMOVED lines=13> */
.L_x_10868:
[----:B------:R-:W-:Y:S05]  /*4eb0*/  BSYNC.RECONVERGENT B2 ;  /* 0x0000000000027941 */ /* 0x000fea0003800200 */
.L_x_10867:
        /* <DEDUP_REMOVED lines=53> */
[----:B------:R-:W-:Y:S02]  /*5210*/  LOP3.LUT R10, R10, UR6, R65, 0x96, !PT ;  /* 0x000000060a0a7c12 */ /* 0x000fe4000f8e9641 */
[----:B------:R-:W-:Y:S01]  /*5220*/  MOV R65, R60 ;  /* 0x0000003c00417202 */ /* 0x000fe20000000f00 */
[----:B------:R-:W-:-:S07]  /*5230*/  IMAD.MOV.U32 R60, RZ, RZ, R64 ;  /* 0x000000ffff3c7224 */ /* 0x000fce00078e0040 */
.L_x_10865:
[----:B------:R-:W-:Y:S05]  /*5240*/  BSYNC.RECONVERGENT B1 ;  /* 0x0000000000017941 */ /* 0x000fea0003800200 */
.L_x_10864:
[----:B------:R-:W-:Y:S01]  /*5250*/  ISETP.NE.AND P4, PT, R66, 0x1, PT ;  /* 0x000000014200780c */ /* 0x000fe20003f85270 */
[----:B------:R-:W-:Y:S01]  /*5260*/  BSSY.RECONVERGENT B1, `(.L_x_10869) ;  /* 0x0000054000017945 */ /* 0x000fe20003800200 */
[----:B------:R-:W-:Y:S01]  /*5270*/  I2FP.F32.U32 R64, R65 ;  /* 0x0000004100407245 */ /* 0x000fe20000201000 */
[----:B------:R-:W-:Y:S02]  /*5280*/  HFMA2 R65, -RZ, RZ, 0, 1.1920928955078125e-07 ;  /* 0x00000002ff417431 */ /* 0x000fe400000001ff */
[----:B------:R-:W-:Y:S02]  /*5290*/  IMAD.MOV.U32 R9, RZ, RZ, R8 ;  /* 0x000000ffff097224 */ /* 0x000fe400078e0008 */
[----:B------:R-:W-:-:S06]  /*52a0*/  FFMA.FTZ R64, R64, R62, 1.1641532182693481445e-10 ;  /* 0x2f00000040407423 */ /* 0x000fcc000001003e */
        /* <DEDUP_REMOVED lines=9> */
.L_x_10871:
        /* <DEDUP_REMOVED lines=13> */
.L_x_10873:
[----:B------:R-:W-:Y:S05]  /*5410*/  BSYNC.RECONVERGENT B2 ;  /* 0x0000000000027941 */ /* 0x000fea0003800200 */
.L_x_10872:
        /* <DEDUP_REMOVED lines=56> */
.L_x_10870:
[----:B------:R-:W-:Y:S05]  /*57a0*/  BSYNC.RECONVERGENT B1 ;  /* 0x0000000000017941 */ /* 0x000fea0003800200 */
.L_x_10869:
[----:B------:R-:W-:Y:S01]  /*57b0*/  ISETP.NE.AND P5, PT, R65, 0x1, PT ;  /* 0x000000014100780c */ /* 0x000fe20003fa5270 */
[----:B------:R-:W-:Y:S01]  /*57c0*/  BSSY.RECONVERGENT B1, `(.L_x_10874) ;  /* 0x0000056000017945 */ /* 0x000fe20003800200 */
[----:B------:R-:W-:Y:S01]  /*57d0*/  I2FP.F32.U32 R9, R9 ;  /* 0x0000000900097245 */ /* 0x000fe20000201000 */
[----:B------:R-:W-:Y:S01]  /*57e0*/  FMUL.FTZ R38, R38, R61 ;  /* 0x0000003d26267220 */ /* 0x000fe20000410000 */
[----:B------:R-:W-:-:S03]  /*57f0*/  IMAD.MOV.U32 R67, RZ, RZ, 0x2 ;  /* 0x00000002ff437424 */ /* 0x000fc600078e00ff */
        /* <DEDUP_REMOVED lines=12> */
.L_x_10876:
        /* <DEDUP_REMOVED lines=13> */
.L_x_10878:
[----:B------:R-:W-:Y:S05]  /*5990*/  BSYNC.RECONVERGENT B2 ;  /* 0x0000000000027941 */ /* 0x000fea0003800200 */
.L_x_10877:
        /* <DEDUP_REMOVED lines=56> */
.L_x_10875:
[----:B------:R-:W-:Y:S05]  /*5d20*/  BSYNC.RECONVERGENT B1 ;  /* 0x0000000000017941 */ /* 0x000fea0003800200 */
.L_x_10874:
[----:B------:R-:W-:Y:S01]  /*5d30*/  ISETP.NE.AND P5, PT, R67, 0x1, PT ;  /* 0x000000014300780c */ /* 0x000fe20003fa5270 */
[----:B------:R-:W-:Y:S01]  /*5d40*/  BSSY.RECONVERGENT B1, `(.L_x_10879) ;  /* 0x0000054000017945 */ /* 0x000fe20003800200 */
[----:B------:R-:W-:Y:S01]  /*5d50*/  I2FP.F32.U32 R65, R9 ;  /* 0x0000000900417245 */ /* 0x000fe20000201000 */
[----:B------:R-:W-:Y:S01]  /*5d60*/  IMAD.MOV.U32 R66, RZ, RZ, 0x2 ;  /* 0x00000002ff427424 */ /* 0x000fe200078e00ff */
[----:B------:R-:W-:-:S03]  /*5d70*/  MOV R9, R8 ;  /* 0x0000000800097202 */ /* 0x000fc60000000f00 */
[----:B------:R-:W-:-:S06]  /*5d80*/  FFMA.FTZ R65, R65, R62, 1.1641532182693481445e-10 ;  /* 0x2f00000041417423 */ /* 0x000fcc000001003e */
        /* <DEDUP_REMOVED lines=9> */
.L_x_10881:
        /* <DEDUP_REMOVED lines=13> */
.L_x_10883:
[----:B------:R-:W-:Y:S05]  /*5ef0*/  BSYNC.RECONVERGENT B2 ;  /* 0x0000000000027941 */ /* 0x000fea0003800200 */
.L_x_10882:
        /* <DEDUP_REMOVED lines=56> */
.L_x_10880:
[----:B------:R-:W-:Y:S05]  /*6280*/  BSYNC.RECONVERGENT B1 ;  /* 0x0000000000017941 */ /* 0x000fea0003800200 */
.L_x_10879:
[----:B------:R-:W-:Y:S01]  /*6290*/  ISETP.NE.AND P6, PT, R66, 0x1, PT ;  /* 0x000000014200780c */ /* 0x000fe20003fc5270 */
[----:B------:R-:W-:Y:S01]  /*62a0*/  BSSY.RECONVERGENT B1, `(.L_x_10884) ;  /* 0x0000058000017945 */ /* 0x000fe20003800200 */
[----:B------:R-:W-:Y:S01]  /*62b0*/  I2FP.F32.U32 R67, R9 ;  /* 0x0000000900437245 */ /* 0x000fe20000201000 */
[----:B------:R-:W-:Y:S02]  /*62c0*/  HFMA2 R9, -RZ, RZ, 0, 1.1920928955078125e-07 ;  /* 0x00000002ff097431 */ /* 0x000fe400000001ff */
[----:B------:R-:W-:Y:S02]  /*62d0*/  FMUL.FTZ R39, R39, R61 ;  /* 0x0000003d27277220 */ /* 0x000fe40000410000 */
        /* <DEDUP_REMOVED lines=12> */
.L_x_10886:
        /* <DEDUP_REMOVED lines=15> */
.L_x_10888:
[----:B------:R-:W-:Y:S05]  /*6490*/  BSYNC.RECONVERGENT B2 ;  /* 0x0000000000027941 */ /* 0x000fea0003800200 */
.L_x_10887:
        /* <DEDUP_REMOVED lines=53> */
[----:B------:R-:W-:Y:S01]  /*67f0*/  LOP3.LUT R10, R10, UR6, R67, 0x96, !PT ;  /* 0x000000060a0a7c12 */ /* 0x000fe2000f8e9643 */
[----:B------:R-:W-:Y:S02]  /*6800*/  IMAD.MOV.U32 R67, RZ, RZ, R60 ;  /* 0x000000ffff437224 */ /* 0x000fe400078e003c */
[----:B------:R-:W-:-:S07]  /*6810*/  IMAD.MOV.U32 R60, RZ, RZ, R66 ;  /* 0x000000ffff3c7224 */ /* 0x000fce00078e0042 */
.L_x_10885:
[----:B------:R-:W-:Y:S05]  /*6820*/  BSYNC.RECONVERGENT B1 ;  /* 0x0000000000017941 */ /* 0x000fea0003800200 */
.L_x_10884:
[-C--:B------:R-:W-:Y:S01]  /*6830*/  FMUL.FTZ R66, R28, R61.reuse ;  /* 0x0000003d1c427220 */ /* 0x080fe20000410000 */
[----:B------:R-:W-:Y:S01]  /*6840*/  FSETP.GTU.FTZ.AND P6, PT, R63, R6, PT ;  /* 0x000000063f00720b */ /* 0x000fe20003fdc000 */
[----:B------:R-:W-:Y:S01]  /*6850*/  FMUL.FTZ R85, R29, R61 ;  /* 0x0000003d1d557220 */ /* 0x000fe20000410000 */
[----:B------:R-:W-:Y:S02]  /*6860*/  I2FP.F32.U32 R67, R67 ;  /* 0x0000004300437245 */ /* 0x000fe40000201000 */
[----:B------:R-:W-:Y:S02]  /*6870*/  FSEL R66, R66, RZ, !P6 ;  /* 0x000000ff42427208 */ /* 0x000fe40007000000 */
[----:B------:R-:W-:Y:S01]  /*6880*/  SEL R63, RZ, 0x1, P6 ;  /* 0x00000001ff3f7807 */ /* 0x000fe20003000000 */
[----:B------:R-:W-:Y:S01]  /*6890*/  FFMA.FTZ R67, R67, R62, 1.1641532182693481445e-10 ;  /* 0x2f00000043437423 */ /* 0x000fe2000001003e */
[----:B------:R-:W-:Y:S01]  /*68a0*/  FSETP.GTU.FTZ.AND P6, PT, R64, R6, PT ;  /* 0x000000064000720b */ /* 0x000fe20003fdc000 */
[-C--:B------:R-:W-:Y:S01]  /*68b0*/  FMUL.FTZ R62, R31, R61.reuse ;  /* 0x0000003d1f3e7220 */ /* 0x080fe20000410000 */
[----:B------:R-:W-:Y:S01]  /*68c0*/  FMUL.FTZ R61, R30, R61 ;  /* 0x0000003d1e3d7220 */ /* 0x000fe20000410000 */
[----:B------:R-:W-:-:S02]  /*68d0*/  FSEL R38, R38, RZ, P4 ;  /* 0x000000ff26267208 */ /* 0x000fc40002000000 */
[----:B------:R-:W-:Y:S02]  /*68e0*/  FSEL R85, R85, RZ, !P6 ;  /* 0x000000ff55557208 */ /* 0x000fe40007000000 */
[----:B------:R-:W-:Y:S02]  /*68f0*/  SEL R64, RZ, 0x1, P6 ;  /* 0x00000001ff407807 */ /* 0x000fe40003000000 */
[-C--:B------:R-:W-:Y:S02]  /*6900*/  FSETP.GTU.FTZ.AND P6, PT, R67, R6.reuse, PT ;  /* 0x000000064300720b */ /* 0x080fe40003fdc000 */
[----:B------:R-:W-:Y:S02]  /*6910*/  FSEL R37, R37, RZ, P3 ;  /* 0x000000ff25257208 */ /* 0x000fe40001800000 */
[----:B------:R-:W-:Y:S02]  /*6920*/  FSEL R67, R62, RZ, !P6 ;  /* 0x000000ff3e437208 */ /* 0x000fe40007000000 */
[----:B------:R-:W-:Y:S01]  /*6930*/  SEL R62, RZ, 0x1, P6 ;  /* 0x00000001ff3e7807 */ /* 0x000fe20003000000 */
[----:B------:R-:W-:Y:S01]  /*6940*/  FADD.FTZ R37, R37, R85 ;  /* 0x0000005525257221 */ /* 0x000fe20000010000 */
[----:B------:R-:W-:-:S02]  /*6950*/  FSETP.GTU.FTZ.AND P6, PT, R65, R6, PT ;  /* 0x000000064100720b */ /* 0x000fc40003fdc000 */
[----:B------:R-:W-:Y:S01]  /*6960*/  FSEL R36, R36, RZ, P2 ;  /* 0x000000ff24247208 */ /* 0x000fe20001000000 */
[----:B------:R-:W-:Y:S01]  /*6970*/  @P1 FADD.FTZ R37, R33, R37 ;  /* 0x0000002521251221 */ /* 0x000fe20000010000 */
[----:B------:R-:W-:Y:S02]  /*6980*/  FSEL R6, R61, RZ, !P6 ;  /* 0x000000ff3d067208 */ /* 0x000fe40007000000 */
[----:B------:R-:W-:Y:S01]  /*6990*/  FSEL R39, R39, RZ, P5 ;  /* 0x000000ff27277208 */ /* 0x000fe20002800000 */
[----:B------:R-:W-:Y:S01]  /*69a0*/  FADD.FTZ R36, R36, R66 ;  /* 0x0000004224247221 */ /* 0x000fe20000010000 */
[----:B------:R-:W-:Y:S01]  /*69b0*/  PRMT R4, R63, 0x7610, R4 ;  /* 0x000076103f047816 */ /* 0x000fe20000000004 */
[----:B------:R-:W-:Y:S01]  /*69c0*/  FADD.FTZ R38, R38, R6 ;  /* 0x0000000626267221 */ /* 0x000fe20000010000 */
[----:B------:R-:W-:Y:S01]  /*69d0*/  SEL R6, RZ, 0x1, P6 ;  /* 0x00000001ff067807 */ /* 0x000fe20003000000 */
[----:B------:R-:W-:Y:S01]  /*69e0*/  FADD.FTZ R39, R67, R39 ;  /* 0x0000002743277221 */ /* 0x000fe20000010000 */
[----:B------:R-:W-:Y:S01]  /*69f0*/  @P1 FADD.FTZ R36, R32, R36 ;  /* 0x0000002420241221 */ /* 0x000fe20000010000 */
[----:B------:R-:W-:Y:S01]  /*6a00*/  @P1 FADD.FTZ R38, R34, R38 ;  /* 0x0000002622261221 */ /* 0x000fe20000010000 */
[----:B------:R-:W-:Y:S01]  /*6a10*/  PRMT R3, R64, 0x7610, R3 ;  /* 0x0000761040037816 */ /* 0x000fe20000000003 */
[----:B------:R-:W-:Y:S01]  /*6a20*/  @P1 FADD.FTZ R39, R35, R39 ;  /* 0x0000002723271221 */ /* 0x000fe20000010000 */
[----:B------:R-:W-:-:S02]  /*6a30*/  PRMT R2, R6, 0x7610, R2 ;  /* 0x0000761006027816 */ /* 0x000fc40000000002 */
[----:B------:R-:W-:-:S07]  /*6a40*/  PRMT R0, R62, 0x7610, R0 ;  /* 0x000076103e007816 */ /* 0x000fce0000000000 */
.L_x_10848:
[----:B------:R-:W0:Y:S01]  /*6a50*/  LDC.64 R64, c[0x0][0x3a8] ;  /* 0x0000ea00ff407b82 */ /* 0x000e220000000a00 */
[----:B------:R-:W-:Y:S02]  /*6a60*/  SEL R6, RZ, 0x1000000, !P5 ;  /* 0x01000000ff067807 */ /* 0x000fe40006800000 */
[----:B------:R-:W-:Y:S02]  /*6a70*/  SEL R61, RZ, 0x10000, !P4 ;  /* 0x00010000ff3d7807 */ /* 0x000fe40006000000 */
[----:B------:R-:W-:-:S03]  /*6a80*/  SEL R66, RZ, 0x100, !P3 ;  /* 0x00000100ff427807 */ /* 0x000fc60005800000 */
[----:B------:R-:W1:Y:S01]  /*6a90*/  LDC.64 R62, c[0x0][0x3b0] ;  /* 0x0000ec00ff3e7b82 */ /* 0x000e620000000a00 */
[----:B------:R-:W-:Y:S02]  /*6aa0*/  IADD3 R6, PT, PT, R66, R6, R61 ;  /* 0x0000000642067210 */ /* 0x000fe40007ffe03d */
[----:B------:R-:W-:-:S05]  /*6ab0*/  SEL R61, RZ, 0x1, !P2 ;  /* 0x00000001ff3d7807 */ /* 0x000fca0005000000 */
[----:B------:R-:W-:Y:S02]  /*6ac0*/  IMAD.IADD R6, R6, 0x1, R61 ;  /* 0x0000000106067824 */ /* 0x000fe400078e023d */
[----:B0-----:R-:W-:-:S05]  /*6ad0*/  IMAD.WIDE.U32 R64, R5, 0x10, R64 ;  /* 0x0000001005407825 */ /* 0x001fca00078e0040 */
[----:B------:R0:W-:Y:S01]  /*6ae0*/  STG.E.128 desc[UR8][R64.64], R36 ;  /* 0x0000002440007986 */ /* 0x0001e2000c101d08 */
[----:B-1----:R-:W-:-:S05]  /*6af0*/  IMAD.WIDE.U32 R62, R5, 0x4, R62 ;  /* 0x00000004053e7825 */ /* 0x002fca00078e003e */
[----:B------:R0:W-:Y:S01]  /*6b00*/  STG.E desc[UR8][R62.64], R6 ;  /* 0x000000063e007986 */ /* 0x0001e2000c101908 */
[----:B------:R-:W-:Y:S05]  /*6b10*/  @!P0 BRA `(.L_x_10889) ;  /* 0x00000000002c8947 */ /* 0x000fea0003800000 */
[----:B0-----:R-:W0:Y:S01]  /*6b20*/  LDC.64 R62, c[0x0][0x3b8] ;  /* 0x0000ee00ff3e7b82 */ /* 0x001e220000000a00 */
[----:B------:R-:W-:Y:S01]  /*6b30*/  IMAD.U32 R61, R2, 0x10000, RZ ;  /* 0x00010000023d7824 */ /* 0x000fe200078e00ff */
[----:B------:R-:W-:-:S04]  /*6b40*/  LOP3.LUT R6, R0, 0xffff, RZ, 0xc0, !PT ;  /* 0x0000ffff00067812 */ /* 0x000fc800078ec0ff */
[----:B------:R-:W-:-:S04]  /*6b50*/  LOP3.LUT R61, R61, 0xff0000, RZ, 0xc0, !PT ;  /* 0x00ff00003d3d7812 */ /* 0x000fc800078ec0ff */
[----:B------:R-:W-:Y:S02]  /*6b60*/  LEA R6, R6, R61, 0x18 ;  /* 0x0000003d06067211 */ /* 0x000fe400078ec0ff */
[----:B------:R-:W-:-:S05]  /*6b70*/  LOP3.LUT R61, R3, 0xff, RZ, 0xc0, !PT ;  /* 0x000000ff033d7812 */ /* 0x000fca00078ec0ff */
[----:B------:R-:W-:Y:S01]  /*6b80*/  IMAD R6, R61, 0x100, R6 ;  /* 0x000001003d067824 */ /* 0x000fe200078e0206 */
[----:B------:R-:W-:-:S05]  /*6b90*/  LOP3.LUT R61, R4, 0xff, RZ, 0xc0, !PT ;  /* 0x000000ff043d7812 */ /* 0x000fca00078ec0ff */
[----:B------:R-:W-:Y:S02]  /*6ba0*/  IMAD.IADD R6, R6, 0x1, R61 ;  /* 0x0000000106067824 */ /* 0x000fe400078e023d */
[----:B0-----:R-:W-:-:S05]  /*6bb0*/  IMAD.WIDE.U32 R62, R5, 0x4, R62 ;  /* 0x00000004053e7825 */ /* 0x001fca00078e003e */
[----:B------:R1:W-:Y:S02]  /*6bc0*/  STG.E desc[UR8][R62.64], R6 ;  /* 0x000000063e007986 */ /* 0x0003e4000c101908 */
.L_x_10889:
[----:B01----:R-:W-:Y:S01]  /*6bd0*/  MOV R6, R60 ;  /* 0x0000003c00067202 */ /* 0x003fe20000000f00 */
[----:B------:R-:W-:-:S07]  /*6be0*/  VIADD R64, R5, 0x80 ;  /* 0x0000008005407836 */ /* 0x000fce0000000000 */
.L_x_10826:
[----:B0-----:R-:W-:Y:S05]  /*6bf0*/  BSYNC.RECONVERGENT B0 ;  /* 0x0000000000007941 */ /* 0x001fea0003800200 */
.L_x_10825:
[----:B------:R-:W-:Y:S01]  /*6c00*/  ISETP.GE.U32.AND P0, PT, R15, 0x100, PT ;  /* 0x000001000f00780c */ /* 0x000fe20003f06070 */
[----:B------:R-:W-:Y:S03]  /*6c10*/  BSSY.RECONVERGENT B0, `(.L_x_10890) ;  /* 0x0000478000007945 */ /* 0x000fe60003800200 */
[----:B------:R-:W-:-:S09]  /*6c20*/  P2R R95, PR, RZ, 0x1 ;  /* 0x00000001ff5f7803 */ /* 0x000fd20000000000 */
        /* <DEDUP_REMOVED lines=11> */
[----:B--2---:R-:W-:-:S05]  /*6ce0*/  @P1 IMAD.WIDE.U32 R60, R64, 0x10, R60 ;  /* 0x00000010403c1825 */ /* 0x004fca00078e003c */
[----:B------:R0:W5:Y:S04]  /*6cf0*/  @P1 LDG.E.128 R32, desc[UR8][R60.64] ;  /* 0x000000083c201981 */ /* 0x000168000c1e1d00 */
[----:B------:R-:W5:Y:S01]  /*6d00*/  LDG.E.128 R40, desc[UR8][R42.64] ;  /* 0x000000082a287981 */ /* 0x000f62000c1e1d00 */
[----:B------:R-:W-:Y:S05]  /*6d10*/  @!P0 BRA `(.L_x_10892) ;  /* 0x0000002c00808947 */ /* 0x000fea0003800000 */
[----:B------:R-:W-:Y:S01]  /*6d20*/  ISETP.NE.AND P2, PT, R9, 0x1, PT ;  /* 0x000000010900780c */ /* 0x000fe20003f45270 */
[----:B------:R-:W-:Y:S01]  /*6d30*/  BSSY.RECONVERGENT B1, `(.L_x_10893) ;  /* 0x0000054000017945 */ /* 0x000fe20003800200 */
[----:B------:R-:W-:Y:S01]  /*6d40*/  IMAD.MOV.U32 R63, RZ, RZ, 0x2 ;  /* 0x00000002ff3f7424 */ /* 0x000fe200078e00ff */
        /* <DEDUP_REMOVED lines=13> */
.L_x_10895:
        /* <DEDUP_REMOVED lines=13> */
.L_x_10897:
[----:B------:R-:W-:Y:S05]  /*6ef0*/  BSYNC.RECONVERGENT B2 ;  /* 0x0000000000027941 */ /* 0x000fea0003800200 */
.L_x_10896:
        /* <DEDUP_REMOVED lines=55> */
.L_x_10894:
[----:B------:R-:W-:Y:S05]  /*7270*/  BSYNC.RECONVERGENT B1 ;  /* 0x0000000000017941 */ /* 0x000fea0003800200 */
.L_x_10893:
        /* <DEDUP_REMOVED lines=20> */
.L_x_10900:
        /* <DEDUP_REMOVED lines=13> */
.L_x_10902:
[----:B------:R-:W-:Y:S05]  /*7490*/  BSYNC.RECONVERGENT B2 ;  /* 0x0000000000027941 */ /* 0x000fea0003800200 */
.L_x_10901:
        /* <DEDUP_REMOVED lines=56> */
.L_x_10899:
[----:B------:R-:W-:Y:S05]  /*7820*/  BSYNC.RECONVERGENT B1 ;  /* 0x0000000000017941 */ /* 0x000fea0003800200 */
.L_x_10898:
        /* <DEDUP_REMOVED lines=15> */
.L_x_10905:
        /* <DEDUP_REMOVED lines=13> */
.L_x_10907:
[----:B------:R-:W-:Y:S05]  /*79f0*/  BSYNC.RECONVERGENT B2 ;  /* 0x0000000000027941 */ /* 0x000fea0003800200 */
.L_x_10906:
        /* <DEDUP_REMOVED lines=56> */
.L_x_10904:
[----:B------:R-:W-:Y:S05]  /*7d80*/  BSYNC.RECONVERGENT B1 ;  /* 0x0000000000017941 */ /* 0x000fea0003800200 */
.L_x_10903:
[----:B------:R-:W-:Y:S01]  /*7d90*/  ISETP.NE.AND P4, PT, R9, 0x1, PT ;  /* 0x000000010900780c */ /* 0x000fe20003f85270 */
[----:B------:R-:W-:Y:S01]  /*7da0*/  BSSY.RECONVERGENT B1, `(.L_x_10908) ;  /* 0x0000056000017945 */ /* 0x000fe20003800200 */
[----:B------:R-:W-:Y:S01]  /*7db0*/  I2FP.F32.U32 R65, R67 ;  /* 0x0000004300417245 */ /* 0x000fe20000201000 */
[----:B------:R-:W-:Y:S01]  /*7dc0*/  FMUL.FTZ R41, R41, R61 ;  /* 0x0000003d29297220 */ /* 0x000fe20000410000 */
[----:B------:R-:W-:-:S03]  /*7dd0*/  IMAD.MOV.U32 R67, RZ, RZ, 0x2 ;  /* 0x00000002ff437424 */ /* 0x000fc600078e00ff */
[----:B------:R-:W-:-:S05]  /*7de0*/  FFMA.FTZ R65, R65, R62, 1.1641532182693481445e-10 ;  /* 0x2f00000041417423 */ /* 0x000fca000001003e */
[----:B------:R-:W-:Y:S02]  /*7df0*/  FSETP.LE.FTZ.AND P3, PT, R65, R6, PT ;  /* 0x000000064100720b */ /* 0x000fe40003f73000 */
        /* <DEDUP_REMOVED lines=10> */
.L_x_10910:
        /* <DEDUP_REMOVED lines=13> */
.L_x_10912:
[----:B------:R-:W-:Y:S05]  /*7f70*/  BSYNC.RECONVERGENT B2 ;  /* 0x0000000000027941 */ /* 0x000fea0003800200 */
.L_x_10911:
        /* <DEDUP_REMOVED lines=56> */
.L_x_10909:
[----:B------:R-:W-:Y:S05]  /*8300*/  BSYNC.RECONVERGENT B1 ;  /* 0x0000000000017941 */ /* 0x000fea0003800200 */
.L_x_10908:
        /* <DEDUP_REMOVED lines=15> */
.L_x_10915:
        /* <DEDUP_REMOVED lines=13> */
.L_x_10917:
[----:B------:R-:W-:Y:S05]  /*84d0*/  BSYNC.RECONVERGENT B2 ;  /* 0x0000000000027941 */ /* 0x000fea0003800200 */
.L_x_10916:
        /* <DEDUP_REMOVED lines=56> */
.L_x_10914:
[----:B------:R-:W-:Y:S05]  /*8860*/  BSYNC.RECONVERGENT B1 ;  /* 0x0000000000017941 */ /* 0x000fea0003800200 */
.L_x_10913:
        /* <DEDUP_REMOVED lines=17> */
.L_x_10920:
        /* <DEDUP_REMOVED lines=13> */
.L_x_10922:
[----:B------:R-:W-:Y:S05]  /*8a50*/  BSYNC.RECONVERGENT B2 ;  /* 0x0000000000027941 */ /* 0x000fea0003800200 */
.L_x_10921:
        /* <DEDUP_REMOVED lines=56> */
.L_x_10919:
[----:B------:R-:W-:Y:S05]  /*8de0*/  BSYNC.RECONVERGENT B1 ;  /* 0x0000000000017941 */ /* 0x000fea0003800200 */
.L_x_10918:
        /* <DEDUP_REMOVED lines=15> */
.L_x_10925:
        /* <DEDUP_REMOVED lines=13> */
.L_x_10927:
[----:B------:R-:W-:Y:S05]  /*8fb0*/  BSYNC.RECONVERGENT B2 ;  /* 0x0000000000027941 */ /* 0x000fea0003800200 */
.L_x_10926:
[----:B------:R-:W-:Y:S01]  /*8fc0*/  LOP3.LUT R8, R7, UR11, R11, 0x96, !PT ;  /* 0x0000000b07087c12 */ /* 0x000fe2000f8e960b */
[----:B------:R-:W-:Y:S01]  /*8fd0*/  IMAD.WIDE.U32 R66, R12, -0x326172a9, RZ ;  /* 0xcd9e8d570c427825 */ /* 0x000fe200078e00ff */
[----:B------:R-:W-:-:S03]  /*8fe0*/  UIADD3 UR5, UPT, UPT, UR10, -0x61c88647, URZ ;  /* 0x9e3779b90a057890 */ /* 0x000fc6000fffe0ff */
[----:B------:R-:W-:Y:S01]  /*8ff0*/  IMAD.WIDE.U32 R8, R8, -0x326172a9, RZ ;  /* 0xcd9e8d5708087825 */ /* 0x000fe200078e00ff */
[----:B------:R-:W-:-:S04]  /*9000*/  LOP3.LUT R67, R13, UR10, R67, 0x96, !PT ;  /* 0x0000000a0d437c12 */ /* 0x000fc8000f8e9643 */
        /* <DEDUP_REMOVED lines=20> */
[----:B------:R-:W-:Y:S01]  /*9150*/  UIADD3 UR5, UPT, UPT, UR10, 0x1715609d, URZ ;  /* 0x1715609d0a057890 */ /* 0x000fe2000fffe0ff */
        /* <DEDUP_REMOVED lines=15> */
[----:B------:R-:W-:Y:S01]  /*9250*/  UIADD3 UR5, UPT, UPT, UR11, -0x24c28bd8, URZ ;  /* 0xdb3d74280b057890 */ /* 0x000fe2000fffe0ff */
        /* <DEDUP_REMOVED lines=9> */
[----:B------:R-:W-:Y:S01]  /*92f0*/  IMAD.WIDE.U32 R66, R67, -0x2daee0ad, RZ ;  /* 0xd2511f5343427825 */ /* 0x000fe200078e00ff */
[----:B------:R-:W-:-:S03]  /*9300*/  MOV R9, R60 ;  /* 0x0000003c00097202 */ /* 0x000fc60000000f00 */
[----:B------:R-:W-:Y:S01]  /*9310*/  IMAD.MOV.U32 R60, RZ, RZ, R66 ;  /* 0x000000ffff3c7224 */ /* 0x000fe200078e0042 */
[----:B------:R-:W-:Y:S01]  /*9320*/  LOP3.LUT R10, R10, UR5, R67, 0x96, !PT ;  /* 0x000000050a0a7c12 */ /* 0x000fe2000f8e9643 */
[----:B------:R-:W-:-:S07]  /*9330*/  IMAD.MOV.U32 R66, RZ, RZ, RZ ;  /* 0x000000ffff427224 */ /* 0x000fce00078e00ff */
.L_x_10924:
[----:B------:R-:W-:Y:S05]  /*9340*/  BSYNC.RECONVERGENT B1 ;  /* 0x0000000000017941 */ /* 0x000fea0003800200 */
.L_x_10923:
[----:B------:R-:W-:Y:S01]  /*9350*/  ISETP.NE.AND P6, PT, R66, 0x1, PT ;  /* 0x000000014200780c */ /* 0x000fe20003fc5270 */
[----:B------:R-:W-:Y:S01]  /*9360*/  BSSY.RECONVERGENT B1, `(.L_x_10928) ;  /* 0x0000058000017945 */ /* 0x000fe20003800200 */
[----:B------:R-:W-:Y:S01]  /*9370*/  I2FP.F32.U32 R86, R9 ;  /* 0x0000000900567245 */ /* 0x000fe20000201000 */
[----:B------:R-:W-:Y:S02]  /*9380*/  HFMA2 R9, -RZ, RZ, 0, 1.1920928955078125e-07 ;  /* 0x00000002ff097431 */ /* 0x000fe400000001ff */
[----:B------:R-:W-:Y:S01]  /*9390*/  FMUL.FTZ R43, R43, R61 ;  /* 0x0000003d2b2b7220 */ /* 0x000fe20000410000 */
        /* <DEDUP_REMOVED lines=12> */
.L_x_10930:
        /* <DEDUP_REMOVED lines=15> */
.L_x_10932:
[----:B------:R-:W-:Y:S05]  /*9550*/  BSYNC.RECONVERGENT B2 ;  /* 0x0000000000027941 */ /* 0x000fea0003800200 */
.L_x_10931:
        /* <DEDUP_REMOVED lines=51> */
[----:B------:R-:W-:-:S04]  /*9890*/  IMAD.WIDE.U32 R66, R67, -0x2daee0ad, RZ ;  /* 0xd2511f5343427825 */ /* 0x000fc800078e00ff */
[----:B------:R-:W-:Y:S01]  /*98a0*/  HFMA2 R9, -RZ, RZ, 0, 0 ;  /* 0x00000000ff097431 */ /* 0x000fe200000001ff */
[----:B------:R-:W-:Y:S01]  /*98b0*/  LOP3.LUT R10, R10, UR5, R67, 0x96, !PT ;  /* 0x000000050a0a7c12 */ /* 0x000fe2000f8e9643 */
[----:B------:R-:W-:Y:S02]  /*98c0*/  IMAD.MOV.U32 R67, RZ, RZ, R60 ;  /* 0x000000ffff437224 */ /* 0x000fe400078e003c */
[----:B------:R-:W-:-:S07]  /*98d0*/  IMAD.MOV.U32 R60, RZ, RZ, R66 ;  /* 0x000000ffff3c7224 */ /* 0x000fce00078e0042 */
.L_x_10929:
[----:B------:R-:W-:Y:S05]  /*98e0*/  BSYNC.RECONVERGENT B1 ;  /* 0x0000000000017941 */ /* 0x000fea0003800200 */
.L_x_10928:
        /* <DEDUP_REMOVED lines=12> */
[----:B------:R-:W-:Y:S01]  /*99b0*/  SEL R63, RZ, 0x1, P6 ;  /* 0x00000001ff3f7807 */ /* 0x000fe20003000000 */
[----:B------:R-:W-:Y:S01]  /*99c0*/  FADD.FTZ R40, R40, R86 ;  /* 0x0000005628287221 */ /* 0x000fe20000010000 */
[-C--:B------:R-:W-:Y:S02]  /*99d0*/  FSETP.GTU.FTZ.AND P6, PT, R85, R6.reuse, PT ;  /* 0x000000065500720b */ /* 0x080fe40003fdc000 */
[----:B------:R-:W-:Y:S01]  /*99e0*/  FSEL R41, R41, RZ, P3 ;  /* 0x000000ff29297208 */ /* 0x000fe20001800000 */
[----:B------:R-:W-:Y:S01]  /*99f0*/  @P1 FADD.FTZ R40, R32, R40 ;  /* 0x0000002820281221 */ /* 0x000fe20000010000 */
        /* <DEDUP_REMOVED lines=9> */
[----:B------:R-:W-:Y:S02]  /*9a90*/  SEL R6, RZ, 0x1, P6 ;  /* 0x00000001ff067807 */ /* 0x000fe40003000000 */
[----:B------:R-:W-:Y:S01]  /*9aa0*/  PRMT R4, R66, 0x7610, R4 ;  /* 0x0000761042047816 */ /* 0x000fe20000000004 */
[----:B------:R-:W-:Y:S01]  /*9ab0*/  FADD.FTZ R43, R61, R43 ;  /* 0x0000002b3d2b7221 */ /* 0x000fe20000010000 */
[----:B------:R-:W-:Y:S01]  /*9ac0*/  @P1 FADD.FTZ R42, R34, R42 ;  /* 0x0000002a222a1221 */ /* 0x000fe20000010000 */
[----:B------:R-:W-:-:S02]  /*9ad0*/  PRMT R3, R63, 0x7610, R3 ;  /* 0x000076103f037816 */ /* 0x000fc40000000003 */
[----:B------:R-:W-:Y:S01]  /*9ae0*/  @P1 FADD.FTZ R43, R35, R43 ;  /* 0x0000002b232b1221 */ /* 0x000fe20000010000 */
[----:B------:R-:W-:Y:S02]  /*9af0*/  PRMT R2, R65, 0x7610, R2 ;  /* 0x0000761041027816 */ /* 0x000fe40000000002 */
[----:B------:R-:W-:Y:S01]  /*9b00*/  PRMT R0, R6, 0x7610, R0 ;  /* 0x0000761006007816 */ /* 0x000fe20000000000 */
[----:B------:R-:W-:Y:S06]  /*9b10*/  BRA `(.L_x_10933) ;  /* 0x0000001400b47947 */ /* 0x000fec0003800000 */
.L_x_10892:
        /* <DEDUP_REMOVED lines=16> */
.L_x_10936:
        /* <DEDUP_REMOVED lines=13> */
.L_x_10938:
[----:B------:R-:W-:Y:S05]  /*9cf0*/  BSYNC.RECONVERGENT B2 ;  /* 0x0000000000027941 */ /* 0x000fea0003800200 */
.L_x_10937:
        /* <DEDUP_REMOVED lines=54> */
[----:B------:R-:W-:-:S07]  /*a060*/  IMAD.MOV.U32 R61, RZ, RZ, R6 ;  /* 0x000000ffff3d7224 */ /* 0x000fce00078e0006 */
.L_x_10935:
[----:B------:R-:W-:Y:S05]  /*a070*/  BSYNC.RECONVERGENT B1 ;  /* 0x0000000000017941 */ /* 0x000fea0003800200 */
.L_x_10934:
[----:B------:R-:W0:Y:S01]  /*a080*/  LDC R6, c[0x0][0x404] ;  /* 0x00010100ff067b82 */ /* 0x000e220000000800 */
[----:B------:R-:W-:Y:S01]  /*a090*/  ISETP.NE.AND P3, PT, R62, 0x1, PT ;  /* 0x000000013e00780c */ /* 0x000fe20003f65270 */
[----:B------:R-:W-:Y:S01]  /*a0a0*/  BSSY.RECONVERGENT B1, `(.L_x_10939) ;  /* 0x0000056000017945 */ /* 0x000fe20003800200 */
[----:B------:R-:W-:Y:S01]  /*a0b0*/  I2FP.F32.U32 R9, R61 ;  /* 0x0000003d00097245 */ /* 0x000fe20000201000 */
[----:B------:R-:W-:Y:S02]  /*a0c0*/  IMAD.MOV.U32 R61, RZ, RZ, 0x2f800000 ;  /* 0x2f800000ff3d7424 */ /* 0x000fe400078e00ff */
[----:B------:R-:W-:Y:S02]  /*a0d0*/  IMAD.MOV.U32 R63, RZ, RZ, 0x2 ;  /* 0x00000002ff3f7424 */ /* 0x000fe400078e00ff */
[----:B------:R-:W-:-:S05]  /*a0e0*/  FFMA.FTZ R9, R9, R61, 1.1641532182693481445e-10 ;  /* 0x2f00000009097423 */ /* 0x000fca000001003d */
[----:B0-----:R-:W-:Y:S02]  /*a0f0*/  FSETP.LE.FTZ.AND P2, PT, R9, R6, PT ;  /* 0x000000060900720b */ /* 0x001fe40003f53000 */
        /* <DEDUP_REMOVED lines=10> */
.L_x_10941:
        /* <DEDUP_REMOVED lines=13> */
.L_x_10943:
[----:B------:R-:W-:Y:S05]  /*a270*/  BSYNC.RECONVERGENT B2 ;  /* 0x0000000000027941 */ /* 0x000fea0003800200 */
.L_x_10942:
        /* <DEDUP_REMOVED lines=56> */
.L_x_10940:
[----:B------:R-:W-:Y:S05]  /*a600*/  BSYNC.RECONVERGENT B1 ;  /* 0x0000000000017941 */ /* 0x000fea0003800200 */
.L_x_10939:
[----:B------:R-:W-:Y:S01]  /*a610*/  ISETP.NE.AND P4, PT, R63, 0x1, PT ;  /* 0x000000013f00780c */ /* 0x000fe20003f85270 */
[----:B------:R-:W-:Y:S01]  /*a620*/  BSSY.RECONVERGENT B1, `(.L_x_10944) ;  /* 0x0000055000017945 */ /* 0x000fe20003800200 */
[----:B------:R-:W-:Y:S01]  /*a630*/  I2FP.F32.U32 R9, R9 ;  /* 0x0000000900097245 */ /* 0x000fe20000201000 */
[----:B------:R-:W-:-:S04]  /*a640*/  HFMA2 R62, -RZ, RZ, 0, 1.1920928955078125e-07 ;  /* 0x00000002ff3e7431 */ /* 0x000fc800000001ff */
        /* <DEDUP_REMOVED lines=12> */
.L_x_10946:
        /* <DEDUP_REMOVED lines=13> */
.L_x_10948:
[----:B------:R-:W-:Y:S05]  /*a7e0*/  BSYNC.RECONVERGENT B2 ;  /* 0x0000000000027941 */ /* 0x000fea0003800200 */
.L_x_10947:
        /* <DEDUP_REMOVED lines=50> */
[----:B------:R-:W-:Y:S01]  /*ab10*/  IMAD.WIDE.U32 R62, R63, -0x2daee0ad, RZ ;  /* 0xd2511f533f3e7825 */ /* 0x000fe200078e00ff */
[----:B------:R-:W-:-:S03]  /*ab20*/  UIADD3 UR5, UPT, UPT, UR11, -0x695add53, URZ ;  /* 0x96a522ad0b057890 */ /* 0x000fc6000fffe0ff */
[----:B------:R-:W-:Y:S02]  /*ab30*/  IMAD.MOV.U32 R9, RZ, RZ, R60 ;  /* 0x000000ffff097224 */ /* 0x000fe400078e003c */
[----:B------:R-:W-:Y:S02]  /*ab40*/  IMAD.MOV.U32 R60, RZ, RZ, R62 ;  /* 0x000000ffff3c7224 */ /* 0x000fe400078e003e */
[----:B------:R-:W-:Y:S01]  /*ab50*/  HFMA2 R62, -RZ, RZ, 0, 0 ;  /* 0x00000000ff3e7431 */ /* 0x000fe200000001ff */
[----:B------:R-:W-:-:S07]  /*ab60*/  LOP3.LUT R10, R10, UR5, R63, 0x96, !PT ;  /* 0x000000050a0a7c12 */ /* 0x000fce000f8e963f */
.L_x_10945:
[----:B------:R-:W-:Y:S05]  /*ab70*/  BSYNC.RECONVERGENT B1 ;  /* 0x0000000000017941 */ /* 0x000fea0003800200 */
.L_x_10944:
[----:B------:R-:W-:Y:S01]  /*ab80*/  ISETP.NE.AND P5, PT, R62, 0x1, PT ;  /* 0x000000013e00780c */ /* 0x000fe20003fa5270 */
[----:B------:R-:W-:Y:S01]  /*ab90*/  BSSY.RECONVERGENT B1, `(.L_x_10949) ;  /* 0x0000055000017945 */ /* 0x000fe20003800200 */
[----:B------:R-:W-:Y:S01]  /*aba0*/  I2FP.F32.U32 R9, R9 ;  /* 0x0000000900097245 */ /* 0x000fe20000201000 */
[----:B------:R-:W-:-:S04]  /*abb0*/  IMAD.MOV.U32 R63, RZ, RZ, R8 ;  /* 0x000000ffff3f7224 */ /* 0x000fc800078e0008 */
[----:B------:R-:W-:-:S05]  /*abc0*/  FFMA.FTZ R9, R9, R61, 1.1641532182693481445e-10 ;  /* 0x2f00000009097423 */ /* 0x000fca000001003d */
[----:B------:R-:W-:Y:S01]  /*abd0*/  FSETP.LE.FTZ.AND P4, PT, R9, R6, PT ;  /* 0x000000060900720b */ /* 0x000fe20003f93000 */
        /* <DEDUP_REMOVED lines=10> */
.L_x_10951:
        /* <DEDUP_REMOVED lines=13> */
.L_x_10953:
[----:B------:R-:W-:Y:S05]  /*ad50*/  BSYNC.RECONVERGENT B2 ;  /* 0x0000000000027941 */ /* 0x000fea0003800200 */
.L_x_10952:
        /* <DEDUP_REMOVED lines=52> */
[----:B------:R-:W-:Y:S01]  /*b0a0*/  IMAD.MOV.U32 R9, RZ, RZ, RZ ;  /* 0x000000ffff097224 */ /* 0x000fe200078e00ff */
[----:B------:R-:W-:Y:S01]  /*b0b0*/  LOP3.LUT R10, R10, UR5, R63, 0x96, !PT ;  /* 0x000000050a0a7c12 */ /* 0x000fe2000f8e963f */
[----:B------:R-:W-:Y:S01]  /*b0c0*/  IMAD.MOV.U32 R63, RZ, RZ, R60 ;  /* 0x000000ffff3f7224 */ /* 0x000fe200078e003c */
[----:B------:R-:W-:-:S07]  /*b0d0*/  MOV R60, R62 ;  /* 0x0000003e003c7202 */ /* 0x000fce0000000f00 */
.L_x_10950:
[----:B------:R-:W-:Y:S05]  /*b0e0*/  BSYNC.RECONVERGENT B1 ;  /* 0x0000000000017941 */ /* 0x000fea0003800200 */
.L_x_10949:
[----:B------:R-:W-:Y:S01]  /*b0f0*/  I2FP.F32.U32 R62, R63 ;  /* 0x0000003f003e7245 */ /* 0x000fe20000201000 */
[----:B-----5:R-:W-:Y:S01]  /*b100*/  FMUL.FTZ R42, R42, UR21 ;  /* 0x000000152a2a7c20 */ /* 0x020fe20008410000 */
[----:B------:R-:W-:Y:S01]  /*b110*/  FMUL.FTZ R41, R41, UR21 ;  /* 0x0000001529297c20 */ /* 0x000fe20008410000 */
[----:B------:R-:W-:Y:S01]  /*b120*/  FMUL.FTZ R40, R40, UR21 ;  /* 0x0000001528287c20 */ /* 0x000fe20008410000 */
[----:B------:R-:W-:Y:S01]  /*b130*/  FMUL.FTZ R43, R43, UR21 ;  /* 0x000000152b2b7c20 */ /* 0x000fe20008410000 */
[----:B------:R-:W-:Y:S01]  /*b140*/  FFMA.FTZ R62, R62, R61, 1.1641532182693481445e-10 ;  /* 0x2f0000003e3e7423 */ /* 0x000fe2000001003d */
[----:B------:R-:W-:Y:S02]  /*b150*/  FSEL R42, R42, RZ, P4 ;  /* 0x000000ff2a2a7208 */ /* 0x000fe40002000000 */
[----:B------:R-:W-:Y:S02]  /*b160*/  FSEL R41, R41, RZ, P3 ;  /* 0x000000ff29297208 */ /* 0x000fe40001800000 */
[----:B------:R-:W-:Y:S01]  /*b170*/  FSETP.GTU.FTZ.AND P5, PT, R62, R6, PT ;  /* 0x000000063e00720b */ /* 0x000fe20003fbc000 */
[----:B------:R-:W-:Y:S01]  /*b180*/  @P1 FADD.FTZ R42, R34, R42 ;  /* 0x0000002a222a1221 */ /* 0x000fe20000010000 */
[----:B------:R-:W-:Y:S01]  /*b190*/  FSEL R40, R40, RZ, P2 ;  /* 0x000000ff28287208 */ /* 0x000fe20001000000 */
[----:B------:R-:W-:Y:S01]  /*b1a0*/  @P1 FADD.FTZ R41, R33, R41 ;  /* 0x0000002921291221 */ /* 0x000fe20000010000 */
[----:B------:R-:W-:-:S02]  /*b1b0*/  FSEL R43, R43, RZ, !P5 ;  /* 0x000000ff2b2b7208 */ /* 0x000fc40006800000 */
[----:B------:R-:W-:Y:S01]  /*b1c0*/  PLOP3.LUT P5, PT, P5, PT, PT, 0x8, 0x80 ;  /* 0x000000000080781c */ /* 0x000fe20002fae170 */
[----:B------:R-:W-:Y:S02]  /*b1d0*/  @P1 FADD.FTZ R40, R32, R40 ;  /* 0x0000002820281221 */ /* 0x000fe40000010000 */
[----:B------:R-:W-:-:S10]  /*b1e0*/  @P1 FADD.FTZ R43, R35, R43 ;  /* 0x0000002b232b1221 */ /* 0x000fd40000010000 */
.L_x_10933:
        /* <DEDUP_REMOVED lines=14> */
[----:B------:R-:W-:Y:S02]  /*b2d0*/  SHF.L.U32 R6, R2, 0x10, RZ ;  /* 0x0000001002067819 */ /* 0x000fe400000006ff */
[----:B------:R-:W-:Y:S02]  /*b2e0*/  LOP3.LUT R61, R0, 0xffff, RZ, 0xc0, !PT ;  /* 0x0000ffff003d7812 */ /* 0x000fe400078ec0ff */
[----:B------:R-:W-:-:S05]  /*b2f0*/  LOP3.LUT R6, R6, 0xff0000, RZ, 0xc0, !PT ;  /* 0x00ff000006067812 */ /* 0x000fca00078ec0ff */
[----:B------:R-:W-:Y:S01]  /*b300*/  IMAD R6, R61, 0x1000000, R6 ;  /* 0x010000003d067824 */ /* 0x000fe200078e0206 */
[----:B------:R-:W-:-:S05]  /*b310*/  LOP3.LUT R61, R3, 0xff, RZ, 0xc0, !PT ;  /* 0x000000ff033d7812 */ /* 0x000fca00078ec0ff */
[----:B------:R-:W-:Y:S01]  /*b320*/  IMAD R6, R61, 0x100, R6 ;  /* 0x000001003d067824 */ /* 0x000fe200078e0206 */
[----:B------:R-:W-:-:S04]  /*b330*/  LOP3.LUT R61, R4, 0xff, RZ, 0xc0, !PT ;  /* 0x000000ff043d7812 */ /* 0x000fc800078ec0ff */
[----:B------:R-:W-:Y:S01]  /*b340*/  IADD3 R6, PT, PT, R6, R61, RZ ;  /* 0x0000003d06067210 */ /* 0x000fe20007ffe0ff */
[----:B0-----:R-:W-:-:S05]  /*b350*/  IMAD.WIDE.U32 R62, R64, 0x4, R62 ;  /* 0x00000004403e7825 */ /* 0x001fca00078e003e */
[----:B------:R1:W-:Y:S02]  /*b360*/  STG.E desc[UR8][R62.64], R6 ;  /* 0x000000063e007986 */ /* 0x0003e4000c101908 */
.L_x_10954:
[----:B01----:R-:W-:Y:S02]  /*b370*/  IMAD.MOV.U32 R6, RZ, RZ, R60 ;  /* 0x000000ffff067224 */ /* 0x003fe400078e003c */
[----:B------:R-:W-:-:S07]  /*b380*/  VIADD R64, R64, 0x80 ;  /* 0x0000008040407836 */ /* 0x000fce0000000000 */
.L_x_10891:
[----:B------:R-:W-:Y:S05]  /*b390*/  BSYNC.RECONVERGENT B0 ;  /* 0x0000000000007941 */ /* 0x000fea0003800200 */
.L_x_10890:
        /* <DEDUP_REMOVED lines=20> */
[----:B------:R-:W-:Y:S02]  /*b4e0*/  HFMA2 R62, -RZ, RZ, 0, 1.1920928955078125e-07 ;  /* 0x00000002ff3e7431 */ /* 0x000fe400000001ff */
[----:B------:R-:W-:Y:S02]  /*b4f0*/  IMAD.MOV.U32 R63, RZ, RZ, R8 ;  /* 0x000000ffff3f7224 */ /* 0x000fe400078e0008 */
[----:B0-----:R-:W-:-:S07]  /*b500*/  IMAD.MOV.U32 R60, RZ, RZ, R6 ;  /* 0x000000ffff3c7224 */ /* 0x001fce00078e0006 */
        /* <DEDUP_REMOVED lines=11> */
.L_x_10960:
        /* <DEDUP_REMOVED lines=13> */
.L_x_10962:
[----:B------:R-:W-:Y:S05]  /*b690*/  BSYNC.RECONVERGENT B2 ;  /* 0x0000000000027941 */ /* 0x000fea0003800200 */
.L_x_10961:
        /* <DEDUP_REMOVED lines=55> */
.L_x_10959:
[----:B------:R-:W-:Y:S05]  /*ba10*/  BSYNC.RECONVERGENT B1 ;  /* 0x0000000000017941 */ /* 0x000fea0003800200 */
.L_x_10958:
[----:B------:R-:W0:Y:S01]  /*ba20*/  LDC R6, c[0x0][0x404] ;  /* 0x00010100ff067b82 */ /* 0x000e220000000800 */
[----:B------:R-:W-:Y:S01]  /*ba30*/  HFMA2 R85, -RZ, RZ, 0.1171875, 0 ;  /* 0x2f800000ff557431 */ /* 0x000fe200000001ff */
[----:B------:R-:W-:Y:S01]  /*ba40*/  ISETP.NE.AND P3, PT, R62, 0x1, PT ;  /* 0x000000013e00780c */ /* 0x000fe20003f65270 */
[----:B------:R-:W-:Y:S01]  /*ba50*/  BSSY.RECONVERGENT B1, `(.L_x_10963) ;  /* 0x0000057000017945 */ /* 0x000fe20003800200 */
[----:B------:R-:W-:Y:S01]  /*ba60*/  I2FP.F32.U32 R9, R63 ;  /* 0x0000003f00097245 */ /* 0x000fe20000201000 */
[----:B------:R-:W-:-:S03]  /*ba70*/  IMAD.MOV.U32 R63, RZ, RZ, 0x2 ;  /* 0x00000002ff3f7424 */ /* 0x000fc600078e00ff */
        /* <DEDUP_REMOVED lines=14> */
.L_x_10965:
        /* <DEDUP_REMOVED lines=13> */
.L_x_10967:
[----:B------:R-:W-:Y:S05]  /*bc30*/  BSYNC.RECONVERGENT B2 ;  /* 0x0000000000027941 */ /* 0x000fea0003800200 */
.L_x_10966:
        /* <DEDUP_REMOVED lines=56> */
.L_x_10964:
[----:B------:R-:W-:Y:S05]  /*bfc0*/  BSYNC.RECONVERGENT B1 ;  /* 0x0000000000017941 */ /* 0x000fea0003800200 */
.L_x_10963:
        /* <DEDUP_REMOVED lines=15> */
.L_x_10970:
        /* <DEDUP_REMOVED lines=13> */
.L_x_10972:
[----:B------:R-:W-:Y:S05]  /*c190*/  BSYNC.RECONVERGENT B2 ;  /* 0x0000000000027941 */ /* 0x000fea0003800200 */
.L_x_10971:
        /* <DEDUP_REMOVED lines=56> */
.L_x_10969:
[----:B------:R-:W-:Y:S05]  /*c520*/  BSYNC.RECONVERGENT B1 ;  /* 0x0000000000017941 */ /* 0x000fea0003800200 */
.L_x_10968:
        /* <DEDUP_REMOVED lines=17> */
.L_x_10975:
        /* <DEDUP_REMOVED lines=13> */
.L_x_10977:
[----:B------:R-:W-:Y:S05]  /*c710*/  BSYNC.RECONVERGENT B2 ;  /* 0x0000000000027941 */ /* 0x000fea0003800200 */
.L_x_10976:
        /* <DEDUP_REMOVED lines=53> */
[----:B------:R-:W-:Y:S02]  /*ca70*/  IMAD.MOV.U32 R60, RZ, RZ, R66 ;  /* 0x000000ffff3c7224 */ /* 0x000fe400078e0042 */
[----:B------:R-:W-:Y:S01]  /*ca80*/  HFMA2 R66, -RZ, RZ, 0, 0 ;  /* 0x00000000ff427431 */ /* 0x000fe200000001ff */
[----:B------:R-:W-:-:S07]  /*ca90*/  LOP3.LUT R10, R10, UR6, R67, 0x96, !PT ;  /* 0x000000060a0a7c12 */ /* 0x000fce000f8e9643 */
.L_x_10974:
[----:B------:R-:W-:Y:S05]  /*caa0*/  BSYNC.RECONVERGENT B1 ;  /* 0x0000000000017941 */ /* 0x000fea0003800200 */
.L_x_10973:
        /* <DEDUP_REMOVED lines=15> */
.L_x_10980:
        /* <DEDUP_REMOVED lines=13> */
.L_x_10982:
[----:B------:R-:W-:Y:S05]  /*cc70*/  BSYNC.RECONVERGENT B2 ;  /* 0x0000000000027941 */ /* 0x000fea0003800200 */
.L_x_10981:
        /* <DEDUP_REMOVED lines=56> */
.L_x_10979:
[----:B------:R-:W-:Y:S05]  /*d000*/  BSYNC.RECONVERGENT B1 ;  /* 0x0000000000017941 */ /* 0x000fea0003800200 */
.L_x_10978:
        /* <DEDUP_REMOVED lines=17> */
.L_x_10985:
        /* <DEDUP_REMOVED lines=13> */
.L_x_10987:
[----:B------:R-:W-:Y:S05]  /*d1f0*/  BSYNC.RECONVERGENT B2 ;  /* 0x0000000000027941 */ /* 0x000fea0003800200 */
.L_x_10986:
        /* <DEDUP_REMOVED lines=56> */
.L_x_10984:
[----:B------:R-:W-:Y:S05]  /*d580*/  BSYNC.RECONVERGENT B1 ;  /* 0x0000000000017941 */ /* 0x000fea0003800200 */
.L_x_10983:
        /* <DEDUP_REMOVED lines=15> */
.L_x_10990:
        /* <DEDUP_REMOVED lines=13> */
.L_x_10992:
[----:B------:R-:W-:Y:S05]  /*d750*/  BSYNC.RECONVERGENT B2 ;  /* 0x0000000000027941 */ /* 0x000fea0003800200 */
.L_x_10991:
        /* <DEDUP_REMOVED lines=56> */
.L_x_10989:
[----:B------:R-:W-:Y:S05]  /*dae0*/  BSYNC.RECONVERGENT B1 ;  /* 0x0000000000017941 */ /* 0x000fea0003800200 */
.L_x_10988:
[----:B------:R-:W-:Y:S01]  /*daf0*/  ISETP.NE.AND P6, PT, R66, 0x1, PT ;  /* 0x000000014200780c */ /* 0x000fe20003fc5270 */
[----:B------:R-:W-:Y:S01]  /*db00*/  BSSY.RECONVERGENT B1, `(.L_x_10993) ;  /* 0x0000058000017945 */ /* 0x000fe20003800200 */
[----:B------:R-:W-:Y:S01]  /*db10*/  I2FP.F32.U32 R86, R9 ;  /* 0x0000000900567245 */ /* 0x000fe20000201000 */
[----:B------:R-:W-:Y:S01]  /*db20*/  FMUL.FTZ R47, R47, R61 ;  /* 0x0000003d2f2f7220 */ /* 0x000fe20000410000 */
[----:B------:R-:W-:Y:S02]  /*db30*/  IMAD.MOV.U32 R9, RZ, RZ, 0x2 ;  /* 0x00000002ff097424 */ /* 0x000fe400078e00ff */
        /* <DEDUP_REMOVED lines=12> */
.L_x_10995:
        /* <DEDUP_REMOVED lines=15> */
.L_x_10997:
[----:B------:R-:W-:Y:S05]  /*dcf0*/  BSYNC.RECONVERGENT B2 ;  /* 0x0000000000027941 */ /* 0x000fea0003800200 */
.L_x_10996:
        /* <DEDUP_REMOVED lines=56> */
.L_x_10994:
[----:B------:R-:W-:Y:S05]  /*e080*/  BSYNC.RECONVERGENT B1 ;  /* 0x0000000000017941 */ /* 0x000fea0003800200 */
.L_x_10993:
[-C--:B------:R-:W-:Y:S01]  /*e090*/  FMUL.FTZ R86, R28, R61.reuse ;  /* 0x0000003d1c567220 */ /* 0x080fe20000410000 */
[-C--:B------:R-:W-:Y:S01]  /*e0a0*/  FSETP.GTU.FTZ.AND P6, PT, R62, R6.reuse, PT ;  /* 0x000000063e00720b */ /* 0x080fe20003fdc000 */
        /* <DEDUP_REMOVED lines=33> */
.L_x_10957:
        /* <DEDUP_REMOVED lines=16> */
.L_x_11001:
        /* <DEDUP_REMOVED lines=13> */
.L_x_11003:
[----:B------:R-:W-:Y:S05]  /*e490*/  BSYNC.RECONVERGENT B2 ;  /* 0x0000000000027941 */ /* 0x000fea0003800200 */
.L_x_11002:
        /* <DEDUP_REMOVED lines=54> */
[----:B------:R-:W-:-:S07]  /*e800*/  MOV R61, R6 ;  /* 0x00000006003d7202 */ /* 0x000fce0000000f00 */
.L_x_11000:
[----:B------:R-:W-:Y:S05]  /*e810*/  BSYNC.RECONVERGENT B1 ;  /* 0x0000000000017941 */ /* 0x000fea0003800200 */
.L_x_10999:
[----:B------:R-:W0:Y:S01]  /*e820*/  LDC R6, c[0x0][0x404] ;  /* 0x00010100ff067b82 */ /* 0x000e220000000800 */
[----:B------:R-:W-:Y:S01]  /*e830*/  ISETP.NE.AND P3, PT, R62, 0x1, PT ;  /* 0x000000013e00780c */ /* 0x000fe20003f65270 */
[----:B------:R-:W-:Y:S01]  /*e840*/  BSSY.RECONVERGENT B1, `(.L_x_11004) ;  /* 0x0000056000017945 */ /* 0x000fe20003800200 */
[----:B------:R-:W-:Y:S01]  /*e850*/  I2FP.F32.U32 R9, R61 ;  /* 0x0000003d00097245 */ /* 0x000fe20000201000 */
[----:B------:R-:W-:Y:S02]  /*e860*/  IMAD.MOV.U32 R61, RZ, RZ, 0x2f800000 ;  /* 0x2f800000ff3d7424 */ /* 0x000fe400078e00ff */
[----:B------:R-:W-:Y:S02]  /*e870*/  HFMA2 R63, -RZ, RZ, 0, 1.1920928955078125e-07 ;  /* 0x00000002ff3f7431 */ /* 0x000fe400000001ff */
[----:B------:R-:W-:-:S05]  /*e880*/  FFMA.FTZ R9, R9, R61, 1.1641532182693481445e-10 ;  /* 0x2f00000009097423 */ /* 0x000fca000001003d */
[----:B0-----:R-:W-:Y:S01]  /*e890*/  FSETP.LE.FTZ.AND P2, PT, R9, R6, PT ;  /* 0x000000060900720b */ /* 0x001fe20003f53000 */
        /* <DEDUP_REMOVED lines=10> */
.L_x_11006:
        /* <DEDUP_REMOVED lines=13> */
.L_x_11008:
[----:B------:R-:W-:Y:S05]  /*ea10*/  BSYNC.RECONVERGENT B2 ;  /* 0x0000000000027941 */ /* 0x000fea0003800200 */
.L_x_11007:
        /* <DEDUP_REMOVED lines=52> */
[----:B------:R-:W-:Y:S01]  /*ed60*/  IMAD.MOV.U32 R9, RZ, RZ, R60 ;  /* 0x000000ffff097224 */ /* 0x000fe200078e003c */
[----:B------:R-:W-:Y:S01]  /*ed70*/  LOP3.LUT R10, R10, UR5, R63, 0x96, !PT ;  /* 0x000000050a0a7c12 */ /* 0x000fe2000f8e963f */
[----:B------:R-:W-:Y:S02]  /*ed80*/  HFMA2 R63, -RZ, RZ, 0, 0 ;  /* 0x00000000ff3f7431 */ /* 0x000fe400000001ff */
[----:B------:R-:W-:-:S07]  /*ed90*/  IMAD.MOV.U32 R60, RZ, RZ, R62 ;  /* 0x000000ffff3c7224 */ /* 0x000fce00078e003e */
.L_x_11005:
[----:B------:R-:W-:Y:S05]  /*eda0*/  BSYNC.RECONVERGENT B1 ;  /* 0x0000000000017941 */ /* 0x000fea0003800200 */
.L_x_11004:
        /* <DEDUP_REMOVED lines=16> */
.L_x_11011:
        /* <DEDUP_REMOVED lines=13> */
.L_x_11013:
[----:B------:R-:W-:Y:S05]  /*ef80*/  BSYNC.RECONVERGENT B2 ;  /* 0x0000000000027941 */ /* 0x000fea0003800200 */
.L_x_11012:
        /* <DEDUP_REMOVED lines=53> */
[----:B------:R-:W-:Y:S01]  /*f2e0*/  MOV R60, R62 ;  /* 0x0000003e003c7202 */ /* 0x000fe20000000f00 */
[----:B------:R-:W-:Y:S01]  /*f2f0*/  IMAD.MOV.U32 R62, RZ, RZ, RZ ;  /* 0x000000ffff3e7224 */ /* 0x000fe200078e00ff */
[----:B------:R-:W-:-:S07]  /*f300*/  LOP3.LUT R10, R10, UR5, R63, 0x96, !PT ;  /* 0x000000050a0a7c12 */ /* 0x000fce000f8e963f */
.L_x_11010:
[----:B------:R-:W-:Y:S05]  /*f310*/  BSYNC.RECONVERGENT B1 ;  /* 0x0000000000017941 */ /* 0x000fea0003800200 */
.L_x_11009:
[----:B------:R-:W-:Y:S01]  /*f320*/  ISETP.NE.AND P5, PT, R62, 0x1, PT ;  /* 0x000000013e00780c */ /* 0x000fe20003fa5270 */
[----:B------:R-:W-:Y:S01]  /*f330*/  BSSY.RECONVERGENT B1, `(.L_x_11014) ;  /* 0x0000055000017945 */ /* 0x000fe20003800200 */
[----:B------:R-:W-:Y:S01]  /*f340*/  I2FP.F32.U32 R65, R9 ;  /* 0x0000000900417245 */ /* 0x000fe20000201000 */
[----:B------:R-:W-:Y:S01]  /*f350*/  IMAD.MOV.U32 R9, RZ, RZ, 0x2 ;  /* 0x00000002ff097424 */ /* 0x000fe200078e00ff */
[----:B------:R-:W-:-:S03]  /*f360*/  MOV R63, R8 ;  /* 0x00000008003f7202 */ /* 0x000fc60000000f00 */
        /* <DEDUP_REMOVED lines=11> */
.L_x_11016:
        /* <DEDUP_REMOVED lines=13> */
.L_x_11018:
[----:B------:R-:W-:Y:S05]  /*f4f0*/  BSYNC.RECONVERGENT B2 ;  /* 0x0000000000027941 */ /* 0x000fea0003800200 */
.L_x_11017:
        /* <DEDUP_REMOVED lines=53> */
[----:B------:R-:W-:Y:S02]  /*f850*/  LOP3.LUT R10, R10, UR5, R63, 0x96, !PT ;  /* 0x000000050a0a7c12 */ /* 0x000fe4000f8e963f */
[----:B------:R-:W-:Y:S01]  /*f860*/  MOV R63, R60 ;  /* 0x0000003c003f7202 */ /* 0x000fe20000000f00 */
[----:B------:R-:W-:-:S07]  /*f870*/  IMAD.MOV.U32 R60, RZ, RZ, R62 ;  /* 0x000000ffff3c7224 */ /* 0x000fce00078e003e */
.L_x_11015:
[----:B------:R-:W-:Y:S05]  /*f880*/  BSYNC.RECONVERGENT B1 ;  /* 0x0000000000017941 */ /* 0x000fea0003800200 */
.L_x_11014:
        /* <DEDUP_REMOVED lines=16> */
.L_x_10998:
[----:B------:R-:W0:Y:S01]  /*f990*/  LDC.64 R62, c[0x0][0x3a8] ;  /* 0x0000ea00ff3e7b82 */ /* 0x000e220000000a00 */
[----:B------:R-:W-:Y:S02]  /*f9a0*/  SEL R6, RZ, 0x1000000, !P5 ;  /* 0x01000000ff067807 */ /* 0x000fe40006800000 */
[----:B------:R-:W-:Y:S02]  /*f9b0*/  SEL R61, RZ, 0x10000, !P4 ;  /* 0x00010000ff3d7807 */ /* 0x000fe40006000000 */
[----:B------:R-:W-:-:S03]  /*f9c0*/  SEL R65, RZ, 0x100, !P3 ;  /* 0x00000100ff417807 */ /* 0x000fc60005800000 */
[----:B------:R-:W1:Y:S01]  /*f9d0*/  LDC.64 R66, c[0x0][0x3b0] ;  /* 0x0000ec00ff427b82 */ /* 0x000e620000000a00 */
[----:B------:R-:W-:Y:S02]  /*f9e0*/  IADD3 R6, PT, PT, R65, R6, R61 ;  /* 0x0000000641067210 */ /* 0x000fe40007ffe03d */
[----:B------:R-:W-:-:S04]  /*f9f0*/  SEL R61, RZ, 0x1, !P2 ;  /* 0x00000001ff3d7807 */ /* 0x000fc80005000000 */
[----:B------:R-:W-:Y:S01]  /*fa00*/  IADD3 R6, PT, PT, R6, R61, RZ ;  /* 0x0000003d06067210 */ /* 0x000fe20007ffe0ff */
        /* <DEDUP_REMOVED lines=8> */
[----:B------:R-:W-:-:S05]  /*fa90*/  LOP3.LUT R6, R6, 0xff0000, RZ, 0xc0, !PT ;  /* 0x00ff000006067812 */ /* 0x000fca00078ec0ff */
[----:B------:R-:W-:Y:S01]  /*faa0*/  IMAD R6, R61, 0x1000000, R6 ;  /* 0x010000003d067824 */ /* 0x000fe200078e0206 */
[----:B------:R-:W-:-:S04]  /*fab0*/  LOP3.LUT R61, R3, 0xff, RZ, 0xc0, !PT ;  /* 0x000000ff033d7812 */ /* 0x000fc800078ec0ff */
[----:B------:R-:W-:Y:S02]  /*fac0*/  LEA R6, R61, R6, 0x8 ;  /* 0x000000063d067211 */ /* 0x000fe400078e40ff */
[----:B------:R-:W-:-:S05]  /*fad0*/  LOP3.LUT R61, R4, 0xff, RZ, 0xc0, !PT ;  /* 0x000000ff043d7812 */ /* 0x000fca00078ec0ff */
[----:B------:R-:W-:Y:S02]  /*fae0*/  IMAD.IADD R6, R6, 0x1, R61 ;  /* 0x0000000106067824 */ /* 0x000fe400078e023d */
[----:B0-----:R-:W-:-:S05]  /*faf0*/  IMAD.WIDE.U32 R62, R64, 0x4, R62 ;  /* 0x00000004403e7825 */ /* 0x001fca00078e003e */
[----:B------:R1:W-:Y:S02]  /*fb00*/  STG.E desc[UR8][R62.64], R6 ;  /* 0x000000063e007986 */ /* 0x0003e4000c101908 */
.L_x_11019:
[----:B01----:R-:W-:Y:S01]  /*fb10*/  IMAD.MOV.U32 R6, RZ, RZ, R60 ;  /* 0x000000ffff067224 */ /* 0x003fe200078e003c */
[----:B------:R-:W-:-:S07]  /*fb20*/  IADD3 R64, PT, PT, R64, 0x80, RZ ;  /* 0x0000008040407810 */ /* 0x000fce0007ffe0ff */
.L_x_10956:
[----:B------:R-:W-:Y:S05]  /*fb30*/  BSYNC.RECONVERGENT B0 ;  /* 0x0000000000007941 */ /* 0x000fea0003800200 */
.L_x_10955:
        /* <DEDUP_REMOVED lines=34> */
.L_x_11025:
        /* <DEDUP_REMOVED lines=13> */
.L_x_11027:
[----:B------:R-:W-:Y:S05]  /*fe30*/  BSYNC.RECONVERGENT B2 ;  /* 0x0000000000027941 */ /* 0x000fea0003800200 */
.L_x_11026:
        /* <DEDUP_REMOVED lines=56> */
.L_x_11024:
[----:B------:R-:W-:Y:S05]  /*101c0*/  BSYNC.RECONVERGENT B1 ;  /* 0x0000000000017941 */ /* 0x000fea0003800200 */
.L_x_11023:
[----:B------:R-:W0:Y:S01]  /*101d0*/  LDC R85, c[0x0][0x404] ;  /* 0x00010100ff557b82 */ /* 0x000e220000000800 */
[----:B------:R-:W-:Y:S01]  /*101e0*/  ISETP.NE.AND P3, PT, R60, 0x1, PT ;  /* 0x000000013c00780c */ /* 0x000fe20003f65270 */
[----:B------:R-:W-:Y:S01]  /*101f0*/  IMAD.MOV.U32 R86, RZ, RZ, 0x2f800000 ;  /* 0x2f800000ff567424 */ /* 0x000fe200078e00ff */
[----:B------:R-:W-:Y:S01]  /*10200*/  I2FP.F32.U32 R61, R61 ;  /* 0x0000003d003d7245 */ /* 0x000fe20000201000 */
[----:B------:R-:W-:Y:S01]  /*10210*/  BSSY.RECONVERGENT B1, `(.L_x_11028) ;  /* 0x0000056000017945 */ /* 0x000fe20003800200 */
[----:B------:R-:W-:-:S03]  /*10220*/  HFMA2 R9, -RZ, RZ, 0, 1.1920928955078125e-07 ;  /* 0x00000002ff097431 */ /* 0x000fc600000001ff */
        /* <DEDUP_REMOVED lines=14> */
.L_x_11030:
        /* <DEDUP_REMOVED lines=13> */
.L_x_11032:
[----:B------:R-:W-:Y:S05]  /*103e0*/  BSYNC.RECONVERGENT B2 ;  /* 0x0000000000027941 */ /* 0x000fea0003800200 */
.L_x_11031:
        /* <DEDUP_REMOVED lines=56> */
.L_x_11029:
[----:B------:R-:W-:Y:S05]  /*10770*/  BSYNC.RECONVERGENT B1 ;  /* 0x0000000000017941 */ /* 0x000fea0003800200 */
.L_x_11028:
        /* <DEDUP_REMOVED lines=15> */
.L_x_11035:
        /* <DEDUP_REMOVED lines=13> */
.L_x_11037:
[----:B------:R-:W-:Y:S05]  /*10940*/  BSYNC.RECONVERGENT B2 ;  /* 0x0000000000027941 */ /* 0x000fea0003800200 */
.L_x_11036:
        /* <DEDUP_REMOVED lines=52> */
[----:B------:R-:W-:-:S04]  /*10c90*/  LOP3.LUT R11, R66, UR5, R9, 0x96, !PT ;  /* 0x00000005420b7c12 */ /* 0x000fc8000f8e9609 */
[----:B------:R-:W-:Y:S01]  /*10ca0*/  LOP3.LUT R10, R10, UR6, R63, 0x96, !PT ;  /* 0x000000060a0a7c12 */ /* 0x000fe2000f8e963f */
[----:B------:R-:W-:Y:S01]  /*10cb0*/  IMAD.MOV.U32 R63, RZ, RZ, R65 ;  /* 0x000000ffff3f7224 */ /* 0x000fe200078e0041 */
[----:B------:R-:W-:-:S07]  /*10cc0*/  MOV R65, R62 ;  /* 0x0000003e00417202 */ /* 0x000fce0000000f00 */
.L_x_11034:
[----:B------:R-:W-:Y:S05]  /*10cd0*/  BSYNC.RECONVERGENT B1 ;  /* 0x0000000000017941 */ /* 0x000fea0003800200 */
.L_x_11033:
        /* <DEDUP_REMOVED lines=17> */
.L_x_11040:
        /* <DEDUP_REMOVED lines=13> */
.L_x_11042:
[----:B------:R-:W-:Y:S05]  /*10ec0*/  BSYNC.RECONVERGENT B2 ;  /* 0x0000000000027941 */ /* 0x000fea0003800200 */
.L_x_11041:
        /* <DEDUP_REMOVED lines=56> */
.L_x_11039:
[----:B------:R-:W-:Y:S05]  /*11250*/  BSYNC.RECONVERGENT B1 ;  /* 0x0000000000017941 */ /* 0x000fea0003800200 */
.L_x_11038:
        /* <DEDUP_REMOVED lines=15> */
.L_x_11045:
        /* <DEDUP_REMOVED lines=13> */
.L_x_11047:
[----:B------:R-:W-:Y:S05]  /*11420*/  BSYNC.RECONVERGENT B2 ;  /* 0x0000000000027941 */ /* 0x000fea0003800200 */
.L_x_11046:
        /* <DEDUP_REMOVED lines=56> */
.L_x_11044:
[----:B------:R-:W-:Y:S05]  /*117b0*/  BSYNC.RECONVERGENT B1 ;  /* 0x0000000000017941 */ /* 0x000fea0003800200 */
.L_x_11043:
        /* <DEDUP_REMOVED lines=17> */
.L_x_11050:
        /* <DEDUP_REMOVED lines=13> */
.L_x_11052:
[----:B------:R-:W-:Y:S05]  /*119a0*/  BSYNC.RECONVERGENT B2 ;  /* 0x0000000000027941 */ /* 0x000fea0003800200 */
.L_x_11051:
        /* <DEDUP_REMOVED lines=56> */
.L_x_11049:
[----:B------:R-:W-:Y:S05]  /*11d30*/  BSYNC.RECONVERGENT B1 ;  /* 0x0000000000017941 */ /* 0x000fea0003800200 */
.L_x_11048:
        /* <DEDUP_REMOVED lines=15> */
.L_x_11055:
        /* <DEDUP_REMOVED lines=13> */
.L_x_11057:
[----:B------:R-:W-:Y:S05]  /*11f00*/  BSYNC.RECONVERGENT B2 ;  /* 0x0000000000027941 */ /* 0x000fea0003800200 */
.L_x_11056:
        /* <DEDUP_REMOVED lines=56> */
.L_x_11054:
[----:B------:R-:W-:Y:S05]  /*12290*/  BSYNC.RECONVERGENT B1 ;  /* 0x0000000000017941 */ /* 0x000fea0003800200 */
.L_x_11053:
        /* <DEDUP_REMOVED lines=17> */
.L_x_11060:
        /* <DEDUP_REMOVED lines=15> */
.L_x_11062:
[----:B------:R-:W-:Y:S05]  /*124a0*/  BSYNC.RECONVERGENT B2 ;  /* 0x0000000000027941 */ /* 0x000fea0003800200 */
.L_x_11061:
        /* <DEDUP_REMOVED lines=56> */
.L_x_11059:
[----:B------:R-:W-:Y:S05]  /*12830*/  BSYNC.RECONVERGENT B1 ;  /* 0x0000000000017941 */ /* 0x000fea0003800200 */
.L_x_11058:
        /* <DEDUP_REMOVED lines=35> */
.L_x_11022:
        /* <DEDUP_REMOVED lines=16> */
.L_x_11066:
        /* <DEDUP_REMOVED lines=13> */
.L_x_11068:
[----:B------:R-:W-:Y:S05]  /*12c40*/  BSYNC.RECONVERGENT B2 ;  /* 0x0000000000027941 */ /* 0x000fea0003800200 */
.L_x_11067:
        /* <DEDUP_REMOVED lines=56> */
.L_x_11065:
[----:B------:R-:W-:Y:S05]  /*12fd0*/  BSYNC.RECONVERGENT B1 ;  /* 0x0000000000017941 */ /* 0x000fea0003800200 */
.L_x_11064:
[----:B------:R-:W0:Y:S01]  /*12fe0*/  LDC R6, c[0x0][0x404] ;  /* 0x00010100ff067b82 */ /* 0x000e220000000800 */
[----:B------:R-:W-:Y:S01]  /*12ff0*/  ISETP.NE.AND P3, PT, R60, 0x1, PT ;  /* 0x000000013c00780c */ /* 0x000fe20003f65270 */
[----:B------:R-:W-:Y:S01]  /*13000*/  IMAD.MOV.U32 R62, RZ, RZ, 0x2f800000 ;  /* 0x2f800000ff3e7424 */ /* 0x000fe200078e00ff */
[----:B------:R-:W-:Y:S01]  /*13010*/  I2FP.F32.U32 R9, R61 ;  /* 0x0000003d00097245 */ /* 0x000fe20000201000 */
[----:B------:R-:W-:Y:S01]  /*13020*/  BSSY.RECONVERGENT B1, `(.L_x_11069) ;  /* 0x0000054000017945 */ /* 0x000fe20003800200 */
[----:B------:R-:W-:-:S03]  /*13030*/  HFMA2 R61, -RZ, RZ, 0, 1.1920928955078125e-07 ;  /* 0x00000002ff3d7431 */ /* 0x000fc600000001ff */
        /* <DEDUP_REMOVED lines=12> */
.L_x_11071:
        /* <DEDUP_REMOVED lines=13> */
.L_x_11073:
[----:B------:R-:W-:Y:S05]  /*131d0*/  BSYNC.RECONVERGENT B2 ;  /* 0x0000000000027941 */ /* 0x000fea0003800200 */
.L_x_11072:
        /* <DEDUP_REMOVED lines=56> */
.L_x_11070:
[----:B------:R-:W-:Y:S05]  /*13560*/  BSYNC.RECONVERGENT B1 ;  /* 0x0000000000017941 */ /* 0x000fea0003800200 */
.L_x_11069:
[----:B------:R-:W-:Y:S01]  /*13570*/  ISETP.NE.AND P4, PT, R61, 0x1, PT ;  /* 0x000000013d00780c */ /* 0x000fe20003f85270 */
[----:B------:R-:W-:Y:S01]  /*13580*/  BSSY.RECONVERGENT B1, `(.L_x_11074) ;  /* 0x0000055000017945 */ /* 0x000fe20003800200 */
[----:B------:R-:W-:Y:S01]  /*13590*/  I2FP.F32.U32 R63, R9 ;  /* 0x00000009003f7245 */ /* 0x000fe20000201000 */
        /* <DEDUP_REMOVED lines=13> */
.L_x_11076:
        /* <DEDUP_REMOVED lines=13> */
.L_x_11078:
[----:B------:R-:W-:Y:S05]  /*13740*/  BSYNC.RECONVERGENT B2 ;  /* 0x0000000000027941 */ /* 0x000fea0003800200 */
.L_x_11077:
        /* <DEDUP_REMOVED lines=56> */
.L_x_11075:
[----:B------:R-:W-:Y:S05]  /*13ad0*/  BSYNC.RECONVERGENT B1 ;  /* 0x0000000000017941 */ /* 0x000fea0003800200 */
.L_x_11074:
        /* <DEDUP_REMOVED lines=16> */
.L_x_11081:
        /* <DEDUP_REMOVED lines=13> */
.L_x_11083:
[----:B------:R-:W-:Y:S05]  /*13cb0*/  BSYNC.RECONVERGENT B2 ;  /* 0x0000000000027941 */ /* 0x000fea0003800200 */
.L_x_11082:
        /* <DEDUP_REMOVED lines=56> */
.L_x_11080:
[----:B------:R-:W-:Y:S05]  /*14040*/  BSYNC.RECONVERGENT B1 ;  /* 0x0000000000017941 */ /* 0x000fea0003800200 */
.L_x_11079:
        /* <DEDUP_REMOVED lines=16> */
.L_x_11063:
        /* <DEDUP_REMOVED lines=24> */
.L_x_11084:
[----:B01----:R-:W-:Y:S01]  /*142d0*/  IMAD.MOV.U32 R6, RZ, RZ, R65 ;  /* 0x000000ffff067224 */ /* 0x003fe200078e0041 */
[----:B------:R-:W-:-:S07]  /*142e0*/  IADD3 R64, PT, PT, R64, 0x80, RZ ;  /* 0x0000008040407810 */ /* 0x000fce0007ffe0ff */
.L_x_11021:
[----:B------:R-:W-:Y:S05]  /*142f0*/  BSYNC.RECONVERGENT B0 ;  /* 0x0000000000007941 */ /* 0x000fea0003800200 */
.L_x_11020:
        /* <DEDUP_REMOVED lines=34> */
.L_x_11090:
        /* <DEDUP_REMOVED lines=13> */
.L_x_11092:
[----:B------:R-:W-:Y:S05]  /*145f0*/  BSYNC.RECONVERGENT B2 ;  /* 0x0000000000027941 */ /* 0x000fea0003800200 */
.L_x_11091:
        /* <DEDUP_REMOVED lines=56> */
.L_x_11089:
[----:B------:R-:W-:Y:S05]  /*14980*/  BSYNC.RECONVERGENT B1 ;  /* 0x0000000000017941 */ /* 0x000fea0003800200 */
.L_x_11088:
[----:B------:R-:W0:Y:S01]  /*14990*/  LDC R85, c[0x0][0x408] ;  /* 0x00010200ff557b82 */ /* 0x000e220000000800 */
[----:B------:R-:W-:Y:S01]  /*149a0*/  ISETP.NE.AND P3, PT, R60, 0x1, PT ;  /* 0x000000013c00780c */ /* 0x000fe20003f65270 */
[----:B------:R-:W-:Y:S01]  /*149b0*/  IMAD.MOV.U32 R87, RZ, RZ, 0x2f800000 ;  /* 0x2f800000ff577424 */ /* 0x000fe200078e00ff */
[----:B------:R-:W-:Y:S01]  /*149c0*/  I2FP.F32.U32 R61, R61 ;  /* 0x0000003d003d7245 */ /* 0x000fe20000201000 */
[----:B------:R-:W-:Y:S01]  /*149d0*/  BSSY.RECONVERGENT B1, `(.L_x_11093) ;  /* 0x0000056000017945 */ /* 0x000fe20003800200 */
[----:B------:R-:W-:Y:S02]  /*149e0*/  HFMA2 R9, -RZ, RZ, 0, 1.1920928955078125e-07 ;  /* 0x00000002ff097431 */ /* 0x000fe400000001ff */
[----:B------:R-:W-:Y:S01]  /*149f0*/  IMAD.MOV.U32 R6, RZ, RZ, R8 ;  /* 0x000000ffff067224 */ /* 0x000fe200078e0008 */
[----:B------:R-:W1:Y:S01]  /*14a00*/  LDC R86, c[0x0][0x404] ;  /* 0x00010100ff567b82 */ /* 0x000e620000000800 */
[----:B------:R-:W-:Y:S01]  /*14a10*/  FFMA.FTZ R61, R61, R87, 1.1641532182693481445e-10 ;  /* 0x2f0000003d3d7423 */ /* 0x000fe20000010057 */
[----:B0----5:R-:W-:-:S04]  /*14a20*/  FMUL.FTZ R52, R52, R85 ;  /* 0x0000005534347220 */ /* 0x021fc80000410000 */
[----:B-1----:R-:W-:Y:S01]  /*14a30*/  FSETP.LE.FTZ.AND P2, PT, R61, R86, PT ;  /* 0x000000563d00720b */ /* 0x002fe20003f53000 */
        /* <DEDUP_REMOVED lines=9> */
.L_x_11095:
        /* <DEDUP_REMOVED lines=13> */
.L_x_11097:
[----:B------:R-:W-:Y:S05]  /*14ba0*/  BSYNC.RECONVERGENT B2 ;  /* 0x0000000000027941 */ /* 0x000fea0003800200 */
.L_x_11096:
        /* <DEDUP_REMOVED lines=56> */
.L_x_11094:
[----:B------:R-:W-:Y:S05]  /*14f30*/  BSYNC.RECONVERGENT B1 ;  /* 0x0000000000017941 */ /* 0x000fea0003800200 */
.L_x_11093:
        /* <DEDUP_REMOVED lines=15> */
.L_x_11100:
        /* <DEDUP_REMOVED lines=13> */
.L_x_11102:
[----:B------:R-:W-:Y:S05]  /*15100*/  BSYNC.RECONVERGENT B2 ;  /* 0x0000000000027941 */ /* 0x000fea0003800200 */
.L_x_11101:
        /* <DEDUP_REMOVED lines=54> */
[----:B------:R-:W-:Y:S01]  /*15470*/  MOV R65, R60 ;  /* 0x0000003c00417202 */ /* 0x000fe20000000f00 */
[----:B------:R-:W-:-:S07]  /*15480*/  IMAD.MOV.U32 R60, RZ, RZ, RZ ;  /* 0x000000ffff3c7224 */ /* 0x000fce00078e00ff */
.L_x_11099:
[----:B------:R-:W-:Y:S05]  /*15490*/  BSYNC.RECONVERGENT B1 ;  /* 0x0000000000017941 */ /* 0x000fea0003800200 */
.L_x_11098:
        /* <DEDUP_REMOVED lines=17> */
.L_x_11105:
        /* <DEDUP_REMOVED lines=13> */
.L_x_11107:
[----:B------:R-:W-:Y:S05]  /*15680*/  BSYNC.RECONVERGENT B2 ;  /* 0x0000000000027941 */ /* 0x000fea0003800200 */
.L_x_11106:
        /* <DEDUP_REMOVED lines=56> */
.L_x_11104:
[----:B------:R-:W-:Y:S05]  /*15a10*/  BSYNC.RECONVERGENT B1 ;  /* 0x0000000000017941 */ /* 0x000fea0003800200 */
.L_x_11103:
        /* <DEDUP_REMOVED lines=15> */
.L_x_11110:
        /* <DEDUP_REMOVED lines=13> */
.L_x_11112:
[----:B------:R-:W-:Y:S05]  /*15be0*/  BSYNC.RECONVERGENT B2 ;  /* 0x0000000000027941 */ /* 0x000fea0003800200 */
.L_x_11111:
        /* <DEDUP_REMOVED lines=56> */
.L_x_11109:
[----:B------:R-:W-:Y:S05]  /*15f70*/  BSYNC.RECONVERGENT B1 ;  /* 0x0000000000017941 */ /* 0x000fea0003800200 */
.L_x_11108:
        /* <DEDUP_REMOVED lines=17> */
.L_x_11115:
        /* <DEDUP_REMOVED lines=13> */
.L_x_11117:
[----:B------:R-:W-:Y:S05]  /*16160*/  BSYNC.RECONVERGENT B2 ;  /* 0x0000000000027941 */ /* 0x000fea0003800200 */
.L_x_11116:
        /* <DEDUP_REMOVED lines=56> */
.L_x_11114:
[----:B------:R-:W-:Y:S05]  /*164f0*/  BSYNC.RECONVERGENT B1 ;  /* 0x0000000000017941 */ /* 0x000fea0003800200 */
.L_x_11113:
        /* <DEDUP_REMOVED lines=15> */
.L_x_11120:
        /* <DEDUP_REMOVED lines=13> */
.L_x_11122:
[----:B------:R-:W-:Y:S05]  /*166c0*/  BSYNC.RECONVERGENT B2 ;  /* 0x0000000000027941 */ /* 0x000fea0003800200 */
.L_x_11121:
        /* <DEDUP_REMOVED lines=56> */
.L_x_11119:
[----:B------:R-:W-:Y:S05]  /*16a50*/  BSYNC.RECONVERGENT B1 ;  /* 0x0000000000017941 */ /* 0x000fea0003800200 */
.L_x_11118:
        /* <DEDUP_REMOVED lines=17> */
.L_x_11125:
        /* <DEDUP_REMOVED lines=15> */
.L_x_11127:
[----:B------:R-:W-:Y:S05]  /*16c60*/  BSYNC.RECONVERGENT B2 ;  /* 0x0000000000027941 */ /* 0x000fea0003800200 */
.L_x_11126:
        /* <DEDUP_REMOVED lines=56> */
.L_x_11124:
[----:B------:R-:W-:Y:S05]  /*16ff0*/  BSYNC.RECONVERGENT B1 ;  /* 0x0000000000017941 */ /* 0x000fea0003800200 */
.L_x_11123:
[-C--:B------:R-:W-:Y:S01]  /*17000*/  FMUL.FTZ R66, R28, R85.reuse ;  /* 0x000000551c427220 */ /* 0x080fe20000410000 */
[-C--:B------:R-:W-:Y:S01]  /*17010*/  FSETP.GTU.FTZ.AND P6, PT, R6, R86.reuse, PT ;  /* 0x000000560600720b */ /* 0x080fe20003fdc000 */
[-C--:B------:R-:W-:Y:S01]  /*17020*/  FMUL.FTZ R67, R29, R85.reuse ;  /* 0x000000551d437220 */ /* 0x080fe20000410000 */
[----:B------:R-:W-:Y:S01]  /*17030*/  FMUL.FTZ R90, R30, R85 ;  /* 0x000000551e5a7220 */ /* 0x000fe20000410000 */
[----:B------:R-:W-:Y:S02]  /*17040*/  FSEL R52, R52, RZ, P2 ;  /* 0x000000ff34347208 */ /* 0x000fe40001000000 */
[----:B------:R-:W-:Y:S02]  /*17050*/  FSEL R66, R66, RZ, !P6 ;  /* 0x000000ff42427208 */ /* 0x000fe40007000000 */
[----:B------:R-:W-:Y:S02]  /*17060*/  SEL R62, RZ, 0x1, P6 ;  /* 0x00000001ff3e7807 */ /* 0x000fe40003000000 */
[----:B------:R-:W-:Y:S01]  /*17070*/  FSETP.GTU.FTZ.AND P6, PT, R60, R86, PT ;  /* 0x000000563c00720b */ /* 0x000fe20003fdc000 */
[----:B------:R-:W-:Y:S01]  /*17080*/  FADD.FTZ R52, R52, R66 ;  /* 0x0000004234347221 */ /* 0x000fe20000010000 */
[----:B------:R-:W-:-:S02]  /*17090*/  FSEL R53, R53, RZ, P3 ;  /* 0x000000ff35357208 */ /* 0x000fc40001800000 */
[----:B------:R-:W-:Y:S01]  /*170a0*/  FSEL R67, R67, RZ, !P6 ;  /* 0x000000ff43437208 */ /* 0x000fe20007000000 */
[----:B------:R-:W-:Y:S01]  /*170b0*/  @P1 FADD.FTZ R52, R32, R52 ;  /* 0x0000003420341221 */ /* 0x000fe20000010000 */
[----:B------:R-:W-:Y:S02]  /*170c0*/  SEL R6, RZ, 0x1, P6 ;  /* 0x00000001ff067807 */ /* 0x000fe40003000000 */
[----:B------:R-:W-:Y:S01]  /*170d0*/  FSETP.GTU.FTZ.AND P6, PT, R61, R86, PT ;  /* 0x000000563d00720b */ /* 0x000fe20003fdc000 */
[----:B------:R-:W-:Y:S01]  /*170e0*/  FADD.FTZ R53, R53, R67 ;  /* 0x0000004335357221 */ /* 0x000fe20000010000 */
[----:B------:R-:W-:Y:S01]  /*170f0*/  I2FP.F32.U32 R61, R63 ;  /* 0x0000003f003d7245 */ /* 0x000fe20000201000 */
[----:B------:R-:W-:Y:S01]  /*17100*/  FMUL.FTZ R63, R31, R85 ;  /* 0x000000551f3f7220 */ /* 0x000fe20000410000 */
[----:B------:R-:W-:Y:S01]  /*17110*/  FSEL R90, R90, RZ, !P6 ;  /* 0x000000ff5a5a7208 */ /* 0x000fe20007000000 */
[----:B------:R-:W-:Y:S01]  /*17120*/  @P1 FADD.FTZ R53, R33, R53 ;  /* 0x0000003521351221 */ /* 0x000fe20000010000 */
[----:B------:R-:W-:Y:S01]  /*17130*/  SEL R60, RZ, 0x1, P6 ;  /* 0x00000001ff3c7807 */ /* 0x000fe20003000000 */
[----:B------:R-:W-:Y:S01]  /*17140*/  FFMA.FTZ R61, R61, R87, 1.1641532182693481445e-10 ;  /* 0x2f0000003d3d7423 */ /* 0x000fe20000010057 */
[----:B------:R-:W-:-:S02]  /*17150*/  FSEL R54, R54, RZ, P4 ;  /* 0x000000ff36367208 */ /* 0x000fc40002000000 */
[----:B------:R-:W-:Y:S02]  /*17160*/  FSEL R55, R55, RZ, P5 ;  /* 0x000000ff37377208 */ /* 0x000fe40002800000 */
[----:B------:R-:W-:Y:S01]  /*17170*/  FSETP.GTU.FTZ.AND P6, PT, R61, R86, PT ;  /* 0x000000563d00720b */ /* 0x000fe20003fdc000 */
[----:B------:R-:W-:Y:S01]  /*17180*/  FADD.FTZ R54, R54, R90 ;  /* 0x0000005a36367221 */ /* 0x000fe20000010000 */
[----:B------:R-:W-:Y:S02]  /*17190*/  PRMT R4, R62, 0x7610, R4 ;  /* 0x000076103e047816 */ /* 0x000fe40000000004 */
[----:B------:R-:W-:Y:S01]  /*171a0*/  FSEL R63, R63, RZ, !P6 ;  /* 0x000000ff3f3f7208 */ /* 0x000fe20007000000 */
[----:B------:R-:W-:Y:S01]  /*171b0*/  @P1 FADD.FTZ R54, R34, R54 ;  /* 0x0000003622361221 */ /* 0x000fe20000010000 */
[----:B------:R-:W-:Y:S02]  /*171c0*/  SEL R61, RZ, 0x1, P6 ;  /* 0x00000001ff3d7807 */ /* 0x000fe40003000000 */
[----:B------:R-:W-:Y:S01]  /*171d0*/  PRMT R3, R6, 0x7610, R3 ;  /* 0x0000761006037816 */ /* 0x000fe20000000003 */
[----:B------:R-:W-:Y:S01]  /*171e0*/  FADD.FTZ R55, R63, R55 ;  /* 0x000000373f377221 */ /* 0x000fe20000010000 */
[----:B------:R-:W-:-:S02]  /*171f0*/  PRMT R2, R60, 0x7610, R2 ;  /* 0x000076103c027816 */ /* 0x000fc40000000002 */
[----:B------:R-:W-:Y:S01]  /*17200*/  PRMT R0, R61, 0x7610, R0 ;  /* 0x000076103d007816 */ /* 0x000fe20000000000 */
[----:B------:R-:W-:Y:S01]  /*17210*/  @P1 FADD.FTZ R55, R35, R55 ;  /* 0x0000003723371221 */ /* 0x000fe20000010000 */
[----:B------:R-:W-:Y:S06]  /*17220*/  BRA `(.L_x_11128) ;  /* 0x0000001400b87947 */ /* 0x000fec0003800000 */
.L_x_11087:
        /* <DEDUP_REMOVED lines=16> */
.L_x_11131:
        /* <DEDUP_REMOVED lines=13> */
.L_x_11133:
[----:B------:R-:W-:Y:S05]  /*17400*/  BSYNC.RECONVERGENT B2 ;  /* 0x0000000000027941 */ /* 0x000fea0003800200 */
.L_x_11132:
        /* <DEDUP_REMOVED lines=53> */
[----:B------:R-:W-:Y:S01]  /*17760*/  HFMA2 R60, -RZ, RZ, 0, 0 ;  /* 0x00000000ff3c7431 */ /* 0x000fe200000001ff */
[----:B------:R-:W-:Y:S01]  /*17770*/  LOP3.LUT R10, R10, UR6, R61, 0x96, !PT ;  /* 0x000000060a0a7c12 */ /* 0x000fe2000f8e963d */
[----:B------:R-:W-:-:S07]  /*17780*/  IMAD.MOV.U32 R61, RZ, RZ, R6 ;  /* 0x000000ffff3d7224 */ /* 0x000fce00078e0006 */
.L_x_11130:
[----:B------:R-:W-:Y:S05]  /*17790*/  BSYNC.RECONVERGENT B1 ;  /* 0x0000000000017941 */ /* 0x000fea0003800200 */
.L_x_11129:
[----:B------:R-:W0:Y:S01]  /*177a0*/  LDC R62, c[0x0][0x404] ;  /* 0x00010100ff3e7b82 */ /* 0x000e220000000800 */
[----:B------:R-:W-:Y:S01]  /*177b0*/  ISETP.NE.AND P3, PT, R60, 0x1, PT ;  /* 0x000000013c00780c */ /* 0x000fe20003f65270 */
[----:B------:R-:W-:Y:S01]  /*177c0*/  IMAD.MOV.U32 R6, RZ, RZ, 0x2f800000 ;  /* 0x2f800000ff067424 */ /* 0x000fe200078e00ff */
[----:B------:R-:W-:Y:S01]  /*177d0*/  I2FP.F32.U32 R63, R61 ;  /* 0x0000003d003f7245 */ /* 0x000fe20000201000 */
[----:B------:R-:W-:Y:S01]  /*177e0*/  BSSY.RECONVERGENT B1, `(.L_x_11134) ;  /* 0x0000054000017945 */ /* 0x000fe20003800200 */
[----:B------:R-:W-:Y:S01]  /*177f0*/  MOV R61, 0x2 ;  /* 0x00000002003d7802 */ /* 0x000fe20000000f00 */
[----:B------:R-:W-:Y:S02]  /*17800*/  IMAD.MOV.U32 R9, RZ, RZ, R8 ;  /* 0x000000ffff097224 */ /* 0x000fe400078e0008 */
[----:B------:R-:W-:-:S05]  /*17810*/  FFMA.FTZ R63, R63, R6, 1.1641532182693481445e-10 ;  /* 0x2f0000003f3f7423 */ /* 0x000fca0000010006 */
[----:B0-----:R-:W-:Y:S01]  /*17820*/  FSETP.LE.FTZ.AND P2, PT, R63, R62, PT ;  /* 0x0000003e3f00720b */ /* 0x001fe20003f53000 */
        /* <DEDUP_REMOVED lines=9> */
.L_x_11136:
        /* <DEDUP_REMOVED lines=13> */
.L_x_11138:
[----:B------:R-:W-:Y:S05]  /*17990*/  BSYNC.RECONVERGENT B2 ;  /* 0x0000000000027941 */ /* 0x000fea0003800200 */
.L_x_11137:
        /* <DEDUP_REMOVED lines=54> */
[----:B------:R-:W-:Y:S01]  /*17d00*/  IMAD.MOV.U32 R61, RZ, RZ, RZ ;  /* 0x000000ffff3d7224 */ /* 0x000fe200078e00ff */
[----:B------:R-:W-:-:S07]  /*17d10*/  MOV R65, R60 ;  /* 0x0000003c00417202 */ /* 0x000fce0000000f00 */
.L_x_11135:
[----:B------:R-:W-:Y:S05]  /*17d20*/  BSYNC.RECONVERGENT B1 ;  /* 0x0000000000017941 */ /* 0x000fea0003800200 */
.L_x_11134:
[----:B------:R-:W-:Y:S01]  /*17d30*/  ISETP.NE.AND P4, PT, R61, 0x1, PT ;  /* 0x000000013d00780c */ /* 0x000fe20003f85270 */
[----:B------:R-:W-:Y:S01]  /*17d40*/  BSSY.RECONVERGENT B1, `(.L_x_11139) ;  /* 0x0000055000017945 */ /* 0x000fe20003800200 */
[----:B------:R-:W-:Y:S01]  /*17d50*/  I2FP.F32.U32 R63, R9 ;  /* 0x00000009003f7245 */ /* 0x000fe20000201000 */
[----:B------:R-:W-:Y:S02]  /*17d60*/  HFMA2 R60, -RZ, RZ, 0, 1.1920928955078125e-07 ;  /* 0x00000002ff3c7431 */ /* 0x000fe400000001ff */
        /* <DEDUP_REMOVED lines=12> */
.L_x_11141:
        /* <DEDUP_REMOVED lines=13> */
.L_x_11143:
[----:B------:R-:W-:Y:S05]  /*17f00*/  BSYNC.RECONVERGENT B2 ;  /* 0x0000000000027941 */ /* 0x000fea0003800200 */
.L_x_11142:
        /* <DEDUP_REMOVED lines=56> */
.L_x_11140:
[----:B------:R-:W-:Y:S05]  /*18290*/  BSYNC.RECONVERGENT B1 ;  /* 0x0000000000017941 */ /* 0x000fea0003800200 */
.L_x_11139:
        /* <DEDUP_REMOVED lines=16> */
.L_x_11146:
        /* <DEDUP_REMOVED lines=13> */
.L_x_11148:
[----:B------:R-:W-:Y:S05]  /*18470*/  BSYNC.RECONVERGENT B2 ;  /* 0x0000000000027941 */ /* 0x000fea0003800200 */
.L_x_11147:
        /* <DEDUP_REMOVED lines=56> */
.L_x_11145:
[----:B------:R-:W-:Y:S05]  /*18800*/  BSYNC.RECONVERGENT B1 ;  /* 0x0000000000017941 */ /* 0x000fea0003800200 */
.L_x_11144:
        /* <DEDUP_REMOVED lines=16> */
.L_x_11128:
        /* <DEDUP_REMOVED lines=20> */
[----:B------:R-:W-:-:S04]  /*18a50*/  LOP3.LUT R62, R4, 0xff, RZ, 0xc0, !PT ;  /* 0x000000ff043e7812 */ /* 0x000fc800078ec0ff */
[----:B------:R-:W-:Y:S01]  /*18a60*/  IADD3 R6, PT, PT, R6, R62, RZ ;  /* 0x0000003e06067210 */ /* 0x000fe20007ffe0ff */
[----:B0-----:R-:W-:-:S05]  /*18a70*/  IMAD.WIDE.U32 R60, R64, 0x4, R60 ;  /* 0x00000004403c7825 */ /* 0x001fca00078e003c */
[----:B------:R1:W-:Y:S02]  /*18a80*/  STG.E desc[UR8][R60.64], R6 ;  /* 0x000000063c007986 */ /* 0x0003e4000c101908 */
.L_x_11149:
[----:B01----:R-:W-:Y:S01]  /*18a90*/  IMAD.MOV.U32 R6, RZ, RZ, R65 ;  /* 0x000000ffff067224 */ /* 0x003fe200078e0041 */
[----:B------:R-:W-:-:S07]  /*18aa0*/  IADD3 R64, PT, PT, R64, 0x80, RZ ;  /* 0x0000008040407810 */ /* 0x000fce0007ffe0ff */
.L_x_11086:
[----:B------:R-:W-:Y:S05]  /*18ab0*/  BSYNC.RECONVERGENT B0 ;  /* 0x0000000000007941 */ /* 0x000fea0003800200 */
.L_x_11085:
        /* <DEDUP_REMOVED lines=34> */
.L_x_11155:
        /* <DEDUP_REMOVED lines=13> */
.L_x_11157:
[----:B------:R-:W-:Y:S05]  /*18db0*/  BSYNC.RECONVERGENT B2 ;  /* 0x0000000000027941 */ /* 0x000fea0003800200 */
.L_x_11156:
        /* <DEDUP_REMOVED lines=56> */
.L_x_11154:
[----:B------:R-:W-:Y:S05]  /*19140*/  BSYNC.RECONVERGENT B1 ;  /* 0x0000000000017941 */ /* 0x000fea0003800200 */
.L_x_11153:
[----:B------:R-:W0:Y:S01]  /*19150*/  LDC R85, c[0x0][0x408] ;  /* 0x00010200ff557b82 */ /* 0x000e220000000800 */
[----:B------:R-:W-:Y:S01]  /*19160*/  HFMA2 R90, -RZ, RZ, 0.1171875, 0 ;  /* 0x2f800000ff5a7431 */ /* 0x000fe200000001ff */
[----:B------:R-:W-:Y:S01]  /*19170*/  ISETP.NE.AND P3, PT, R60, 0x1, PT ;  /* 0x000000013c00780c */ /* 0x000fe20003f65270 */
[----:B------:R-:W-:Y:S01]  /*19180*/  BSSY.RECONVERGENT B1, `(.L_x_11158) ;  /* 0x0000057000017945 */ /* 0x000fe20003800200 */
[----:B------:R-:W-:Y:S01]  /*19190*/  I2FP.F32.U32 R61, R61 ;  /* 0x0000003d003d7245 */ /* 0x000fe20000201000 */
[----:B------:R-:W-:Y:S01]  /*191a0*/  IMAD.MOV.U32 R9, RZ, RZ, 0x2 ;  /* 0x00000002ff097424 */ /* 0x000fe200078e00ff */
[----:B------:R-:W-:Y:S02]  /*191b0*/  MOV R6, R8 ;  /* 0x0000000800067202 */ /* 0x000fe40000000f00 */
        /* <DEDUP_REMOVED lines=13> */
.L_x_11160:
        /* <DEDUP_REMOVED lines=13> */
.L_x_11162:
[----:B------:R-:W-:Y:S05]  /*19360*/  BSYNC.RECONVERGENT B2 ;  /* 0x0000000000027941 */ /* 0x000fea0003800200 */
.L_x_11161:
        /* <DEDUP_REMOVED lines=56> */
.L_x_11159:
[----:B------:R-:W-:Y:S05]  /*196f0*/  BSYNC.RECONVERGENT B1 ;  /* 0x0000000000017941 */ /* 0x000fea0003800200 */
.L_x_11158:
        /* <DEDUP_REMOVED lines=15> */
.L_x_11165:
        /* <DEDUP_REMOVED lines=13> */
.L_x_11167:
[----:B------:R-:W-:Y:S05]  /*198c0*/  BSYNC.RECONVERGENT B2 ;  /* 0x0000000000027941 */ /* 0x000fea0003800200 */
.L_x_11166:
        /* <DEDUP_REMOVED lines=52> */
[----:B------:R-:W-:Y:S02]  /*19c10*/  LOP3.LUT R10, R10, UR6, R61, 0x96, !PT ;  /* 0x000000060a0a7c12 */ /* 0x000fe4000f8e963d */
[----:B------:R-:W-:Y:S01]  /*19c20*/  MOV R61, R65 ;  /* 0x00000041003d7202 */ /* 0x000fe20000000f00 */
[----:B------:R-:W-:Y:S02]  /*19c30*/  IMAD.MOV.U32 R65, RZ, RZ, R60 ;  /* 0x000000ffff417224 */ /* 0x000fe400078e003c */
[----:B------:R-:W-:-:S07]  /*19c40*/  HFMA2 R60, -RZ, RZ, 0, 0 ;  /* 0x00000000ff3c7431 */ /* 0x000fce00000001ff */
.L_x_11164:
[----:B------:R-:W-:Y:S05]  /*19c50*/  BSYNC.RECONVERGENT B1 ;  /* 0x0000000000017941 */ /* 0x000fea0003800200 */
.L_x_11163:
        /* <DEDUP_REMOVED lines=17> */
.L_x_11170:
        /* <DEDUP_REMOVED lines=13> */
.L_x_11172:
[----:B------:R-:W-:Y:S05]  /*19e40*/  BSYNC.RECONVERGENT B2 ;  /* 0x0000000000027941 */ /* 0x000fea0003800200 */
.L_x_11171:
        /* <DEDUP_REMOVED lines=55> */
[----:B------:R-:W-:-:S07]  /*1a1c0*/  LOP3.LUT R10, R10, UR6, R61, 0x96, !PT ;  /* 0x000000060a0a7c12 */ /* 0x000fce000f8e963d */
.L_x_11169:
[----:B------:R-:W-:Y:S05]  /*1a1d0*/  BSYNC.RECONVERGENT B1 ;  /* 0x0000000000017941 */ /* 0x000fea0003800200 */
.L_x_11168:
        /* <DEDUP_REMOVED lines=15> */
.L_x_11175:
        /* <DEDUP_REMOVED lines=13> */
.L_x_11177:
[----:B------:R-:W-:Y:S05]  /*1a3a0*/  BSYNC.RECONVERGENT B2 ;  /* 0x0000000000027941 */ /* 0x000fea0003800200 */
.L_x_11176:
        /* <DEDUP_REMOVED lines=56> */
.L_x_11174:
[----:B------:R-:W-:Y:S05]  /*1a730*/  BSYNC.RECONVERGENT B1 ;  /* 0x0000000000017941 */ /* 0x000fea0003800200 */
.L_x_11173:
        /* <DEDUP_REMOVED lines=17> */
.L_x_11180:
        /* <DEDUP_REMOVED lines=13> */
.L_x_11182:
[----:B------:R-:W-:Y:S05]  /*1a920*/  BSYNC.RECONVERGENT B2 ;  /* 0x0000000000027941 */ /* 0x000fea0003800200 */
.L_x_11181:
        /* <DEDUP_REMOVED lines=56> */
.L_x_11179:
[----:B------:R-:W-:Y:S05]  /*1acb0*/  BSYNC.RECONVERGENT B1 ;  /* 0x0000000000017941 */ /* 0x000fea0003800200 */
.L_x_11178:
        /* <DEDUP_REMOVED lines=15> */
.L_x_11185:
        /* <DEDUP_REMOVED lines=13> */
.L_x_11187:
[----:B------:R-:W-:Y:S05]  /*1ae80*/  BSYNC.RECONVERGENT B2 ;  /* 0x0000000000027941 */ /* 0x000fea0003800200 */
.L_x_11186:
        /* <DEDUP_REMOVED lines=51> */
[----:B------:R-:W-:Y:S01]  /*1b1c0*/  UIADD3 UR5, UPT, UPT, UR11, -0x695add53, URZ ;  /* 0x96a522ad0b057890 */ /* 0x000fe2000fffe0ff */
[----:B------:R-:W-:Y:S02]  /*1b1d0*/  MOV R9, R65 ;  /* 0x0000004100097202 */ /* 0x000fe40000000f00 */
[----:B------:R-:W-:Y:S02]  /*1b1e0*/  IMAD.MOV.U32 R65, RZ, RZ, R62 ;  /* 0x000000ffff417224 */ /* 0x000fe400078e003e */
[----:B------:R-:W-:Y:S01]  /*1b1f0*/  HFMA2 R62, -RZ, RZ, 0, 0 ;  /* 0x00000000ff3e7431 */ /* 0x000fe200000001ff */
[----:B------:R-:W-:-:S07]  /*1b200*/  LOP3.LUT R10, R10, UR5, R63, 0x96, !PT ;  /* 0x000000050a0a7c12 */ /* 0x000fce000f8e963f */
.L_x_11184:
[----:B------:R-:W-:Y:S05]  /*1b210*/  BSYNC.RECONVERGENT B1 ;  /* 0x0000000000017941 */ /* 0x000fea0003800200 */
.L_x_11183:
        /* <DEDUP_REMOVED lines=17> */
.L_x_11190:
        /* <DEDUP_REMOVED lines=15> */
.L_x_11192:
[----:B------:R-:W-:Y:S05]  /*1b420*/  BSYNC.RECONVERGENT B2 ;  /* 0x0000000000027941 */ /* 0x000fea0003800200 */
.L_x_11191:
        /* <DEDUP_REMOVED lines=53> */
[----:B------:R-:W-:Y:S02]  /*1b780*/  LOP3.LUT R10, R10, UR5, R63, 0x96, !PT ;  /* 0x000000050a0a7c12 */ /* 0x000fe4000f8e963f */
[----:B------:R-:W-:Y:S01]  /*1b790*/  MOV R63, R65 ;  /* 0x00000041003f7202 */ /* 0x000fe20000000f00 */
[----:B------:R-:W-:-:S07]  /*1b7a0*/  IMAD.MOV.U32 R65, RZ, RZ, R62 ;  /* 0x000000ffff417224 */ /* 0x000fce00078e003e */
.L_x_11189:
[----:B------:R-:W-:Y:S05]  /*1b7b0*/  BSYNC.RECONVERGENT B1 ;  /* 0x0000000000017941 */ /* 0x000fea0003800200 */
.L_x_11188:
        /* <DEDUP_REMOVED lines=35> */
.L_x_11152:
        /* <DEDUP_REMOVED lines=16> */
.L_x_11196:
        /* <DEDUP_REMOVED lines=13> */
.L_x_11198:
[----:B------:R-:W-:Y:S05]  /*1bbc0*/  BSYNC.RECONVERGENT B2 ;  /* 0x0000000000027941 */ /* 0x000fea0003800200 */
.L_x_11197:
        /* <DEDUP_REMOVED lines=56> */
.L_x_11195:
[----:B------:R-:W-:Y:S05]  /*1bf50*/  BSYNC.RECONVERGENT B1 ;  /* 0x0000000000017941 */ /* 0x000fea0003800200 */
.L_x_11194:
[----:B------:R-:W0:Y:S01]  /*1bf60*/  LDC R62, c[0x0][0x404] ;  /* 0x00010100ff3e7b82 */ /* 0x000e220000000800 */
[----:B------:R-:W-:Y:S01]  /*1bf70*/  HFMA2 R6, -RZ, RZ, 0.1171875, 0 ;  /* 0x2f800000ff067431 */ /* 0x000fe200000001ff */
[----:B------:R-:W-:Y:S01]  /*1bf80*/  ISETP.NE.AND P3, PT, R60, 0x1, PT ;  /* 0x000000013c00780c */ /* 0x000fe20003f65270 */
[----:B------:R-:W-:Y:S01]  /*1bf90*/  BSSY.RECONVERGENT B1, `(.L_x_11199) ;  /* 0x0000055000017945 */ /* 0x000fe20003800200 */
[----:B------:R-:W-:Y:S01]  /*1bfa0*/  I2FP.F32.U32 R63, R61 ;  /* 0x0000003d003f7245 */ /* 0x000fe20000201000 */
[----:B------:R-:W-:Y:S01]  /*1bfb0*/  IMAD.MOV.U32 R61, RZ, RZ, 0x2 ;  /* 0x00000002ff3d7424 */ /* 0x000fe200078e00ff */
[----:B------:R-:W-:-:S03]  /*1bfc0*/  MOV R9, R8 ;  /* 0x0000000800097202 */ /* 0x000fc60000000f00 */
[----:B------:R-:W-:-:S05]  /*1bfd0*/  FFMA.FTZ R63, R63, R6, 1.1641532182693481445e-10 ;  /* 0x2f0000003f3f7423 */ /* 0x000fca0000010006 */
[----:B0-----:R-:W-:Y:S01]  /*1bfe0*/  FSETP.LE.FTZ.AND P2, PT, R63, R62, PT ;  /* 0x0000003e3f00720b */ /* 0x001fe20003f53000 */
        /* <DEDUP_REMOVED lines=9> */
.L_x_11201:
        /* <DEDUP_REMOVED lines=13> */
.L_x_11203:
[----:B------:R-:W-:Y:S05]  /*1c150*/  BSYNC.RECONVERGENT B2 ;  /* 0x0000000000027941 */ /* 0x000fea0003800200 */
.L_x_11202:
        /* <DEDUP_REMOVED lines=55> */
[----:B------:R-:W-:-:S07]  /*1c4d0*/  HFMA2 R61, -RZ, RZ, 0, 0 ;  /* 0x00000000ff3d7431 */ /* 0x000fce00000001ff */
.L_x_11200:
[----:B------:R-:W-:Y:S05]  /*1c4e0*/  BSYNC.RECONVERGENT B1 ;  /* 0x0000000000017941 */ /* 0x000fea0003800200 */
.L_x_11199:
        /* <DEDUP_REMOVED lines=16> */
.L_x_11206:
        /* <DEDUP_REMOVED lines=13> */
.L_x_11208:
[----:B------:R-:W-:Y:S05]  /*1c6c0*/  BSYNC.RECONVERGENT B2 ;  /* 0x0000000000027941 */ /* 0x000fea0003800200 */
.L_x_11207:
        /* <DEDUP_REMOVED lines=56> */
.L_x_11205:
[----:B------:R-:W-:Y:S05]  /*1ca50*/  BSYNC.RECONVERGENT B1 ;  /* 0x0000000000017941 */ /* 0x000fea0003800200 */
.L_x_11204:
        /* <DEDUP_REMOVED lines=16> */
.L_x_11211:
        /* <DEDUP_REMOVED lines=13> */
.L_x_11213:
[----:B------:R-:W-:Y:S05]  /*1cc30*/  BSYNC.RECONVERGENT B2 ;  /* 0x0000000000027941 */ /* 0x000fea0003800200 */
.L_x_11212:
        /* <DEDUP_REMOVED lines=56> */
.L_x_11210:
[----:B------:R-:W-:Y:S05]  /*1cfc0*/  BSYNC.RECONVERGENT B1 ;  /* 0x0000000000017941 */ /* 0x000fea0003800200 */
.L_x_11209:
        /* <DEDUP_REMOVED lines=16> */
.L_x_11193:
[----:B------:R-:W0:Y:S01]  /*1d0d0*/  LDC.64 R60, c[0x0][0x3a8] ;  /* 0x0000ea00ff3c7b82 */ /* 0x000e220000000a00 */
[----:B------:R-:W-:Y:S02]  /*1d0e0*/  SEL R6, RZ, 0x1000000, !P5 ;  /* 0x01000000ff067807 */ /* 0x000fe40006800000 */
[----:B------:R-:W-:Y:S02]  /*1d0f0*/  SEL R66, RZ, 0x10000, !P4 ;  /* 0x00010000ff427807 */ /* 0x000fe40006000000 */
[----:B------:R-:W-:Y:S02]  /*1d100*/  SEL R67, RZ, 0x100, !P3 ;  /* 0x00000100ff437807 */ /* 0x000fe40005800000 */
[----:B------:R-:W-:Y:S01]  /*1d110*/  SEL R85, RZ, 0x1, !P2 ;  /* 0x00000001ff557807 */ /* 0x000fe20005000000 */
[----:B------:R-:W1:Y:S01]  /*1d120*/  LDC.64 R62, c[0x0][0x3b0] ;  /* 0x0000ec00ff3e7b82 */ /* 0x000e620000000a00 */
[----:B------:R-:W-:-:S05]  /*1d130*/  IADD3 R6, PT, PT, R67, R6, R66 ;  /* 0x0000000643067210 */ /* 0x000fca0007ffe042 */
[----:B------:R-:W-:Y:S02]  /*1d140*/  IMAD.IADD R6, R6, 0x1, R85 ;  /* 0x0000000106067824 */ /* 0x000fe400078e0255 */
[----:B0-----:R-:W-:-:S05]  /*1d150*/  IMAD.WIDE.U32 R60, R64, 0x10, R60 ;  /* 0x00000010403c7825 */ /* 0x001fca00078e003c */
[----:B------:R-:W-:Y:S01]  /*1d160*/  STG.E.128 desc[UR8][R60.64], R56 ;  /* 0x000000383c007986 */ /* 0x000fe2000c101d08 */
[----:B-1----:R-:W-:-:S05]  /*1d170*/  IMAD.WIDE.U32 R62, R64, 0x4, R62 ;  /* 0x00000004403e7825 */ /* 0x002fca00078e003e */
[----:B------:R0:W-:Y:S02]  /*1d180*/  STG.E desc[UR8][R62.64], R6 ;  /* 0x000000063e007986 */ /* 0x0001e4000c101908 */
[----:B0-----:R-:W-:Y:S01]  /*1d190*/  MOV R6, R65 ;  /* 0x0000004100067202 */ /* 0x001fe20000000f00 */
[----:B------:R-:W-:Y:S06]  /*1d1a0*/  @!P0 BRA `(.L_x_11151) ;  /* 0x00000000002c8947 */ /* 0x000fec0003800000 */
[----:B------:R-:W0:Y:S01]  /*1d1b0*/  LDC.64 R60, c[0x0][0x3b8] ;  /* 0x0000ee00ff3c7b82 */ /* 0x000e220000000a00 */
        /* <DEDUP_REMOVED lines=10> */
.L_x_11151:
[----:B------:R-:W-:Y:S05]  /*1d260*/  BSYNC.RECONVERGENT B0 ;  /* 0x0000000000007941 */ /* 0x000fea0003800200 */
.L_x_11150:
[----:B0-----:R-:W2:Y:S01]  /*1d270*/  LDL R62, [R1] ;  /* 0x00000000013e7983 */ /* 0x001ea20000100800 */
[----:B------:R-:W-:Y:S01]  /*1d280*/  FADD.FTZ R60, RZ, R36 ;  /* 0x00000024ff3c7221 */ /* 0x000fe20000010000 */
[C---:B------:R-:W-:Y:S01]  /*1d290*/  ISETP.GE.U32.AND P0, PT, R15.reuse, 0x80, PT ;  /* 0x000000800f00780c */ /* 0x040fe20003f06070 */
[----:B------:R-:W-:Y:S01]  /*1d2a0*/  BSSY.RECONVERGENT B0, `(.L_x_11214) ;  /* 0x000006f000007945 */ /* 0x000fe20003800200 */
[----:B------:R-:W-:Y:S01]  /*1d2b0*/  ISETP.GT.U32.AND P1, PT, R15, 0xff, PT ;  /* 0x000000ff0f00780c */ /* 0x000fe20003f24070 */
[----:B------:R-:W-:Y:S01]  /*1d2c0*/  FADD.FTZ R60, R37, R60 ;  /* 0x0000003c253c7221 */ /* 0x000fe20000010000 */
[C---:B------:R-:W-:Y:S01]  /*1d2d0*/  ISETP.GT.U32.AND P2, PT, R15.reuse, 0x17f, PT ;  /* 0x0000017f0f00780c */ /* 0x040fe20003f44070 */
[----:B------:R-:W0:Y:S01]  /*1d2e0*/  S2R R98, SR_TID.X ;  /* 0x0000000000627919 */ /* 0x000e220000002100 */
[C---:B------:R-:W-:Y:S01]  /*1d2f0*/  ISETP.GT.U32.AND P3, PT, R15.reuse, 0x1ff, PT ;  /* 0x000001ff0f00780c */ /* 0x040fe20003f64070 */
[----:B------:R-:W-:Y:S01]  /*1d300*/  FADD.FTZ R60, R38, R60 ;  /* 0x0000003c263c7221 */ /* 0x000fe20000010000 */
[----:B------:R-:W-:-:S02]  /*1d310*/  ISETP.GT.U32.AND P4, PT, R15, 0x27f, PT ;  /* 0x0000027f0f00780c */ /* 0x000fc40003f84070 */
[----:B------:R-:W-:Y:S01]  /*1d320*/  ISETP.GT.U32.AND P5, PT, R15, 0x2ff, PT ;  /* 0x000002ff0f00780c */ /* 0x000fe20003fa4070 */
        /* <DEDUP_REMOVED lines=32> */
[----:B--2---:R-:W-:-:S04]  /*1d530*/  FMUL.FTZ R60, R62, R60 ;  /* 0x0000003c3e3c7220 */ /* 0x004fc80000410000 */
[--C-:B------:R-:W-:Y:S01]  /*1d540*/  FADD.FTZ R63, R36, -R60.reuse ;  /* 0x8000003c243f7221 */ /* 0x100fe20000010000 */
[--C-:B------:R-:W-:Y:S01]  /*1d550*/  FADD.FTZ R62, R37, -R60.reuse ;  /* 0x8000003c253e7221 */ /* 0x100fe20000010000 */
[----:B------:R-:W-:Y:S02]  /*1d560*/  FADD.FTZ R61, R38, -R60 ;  /* 0x8000003c263d7221 */ /* 0x000fe40000010000 */
[----:B------:R-:W-:-:S04]  /*1d570*/  FFMA.FTZ R63, R63, R63, RZ ;  /* 0x0000003f3f3f7223 */ /* 0x000fc800000100ff */
        /* <DEDUP_REMOVED lines=9> */
[----:B------:R-:W-:-:S04]  /*1d610*/  FADD.FTZ R62, R42, -R60 ;  /* 0x8000003c2a3e7221 */ /* 0x000fc80000010000 */
[----:B------:R-:W-:Y:S01]  /*1d620*/  FFMA.FTZ R63, R62, R62, R63 ;  /* 0x0000003e3e3f7223 */ /* 0x000fe2000001003f */
[----:B------:R-:W-:-:S04]  /*1d630*/  FADD.FTZ R62, R43, -R60 ;  /* 0x8000003c2b3e7221 */ /* 0x000fc80000010000 */
[----:B------:R-:W-:Y:S01]  /*1d640*/  @P1 FFMA.FTZ R61, R62, R62, R63 ;  /* 0x0000003e3e3d1223 */ /* 0x000fe2000001003f */
[--C-:B------:R-:W-:Y:S01]  /*1d650*/  FADD.FTZ R63, R44, -R60.reuse ;  /* 0x8000003c2c3f7221 */ /* 0x100fe20000010000 */
[----:B------:R-:W-:Y:S01]  /*1d660*/  FADD.FTZ R62, R45, -R60 ;  /* 0x8000003c2d3e7221 */ /* 0x000fe20000010000 */
[----:B0-----:R-:W-:Y:S02]  /*1d670*/  LOP3.LUT P1, RZ, R98, 0x1f, RZ, 0xc0, !PT ;  /* 0x0000001f62ff7812 */ /* 0x001fe4000782c0ff */
[----:B------:R-:W-:-:S04]  /*1d680*/  FFMA.FTZ R63, R63, R63, R61 ;  /* 0x0000003f3f3f7223 */ /* 0x000fc8000001003d */
[----:B------:R-:W-:Y:S01]  /*1d690*/  FFMA.FTZ R63, R62, R62, R63 ;  /* 0x0000003e3e3f7223 */ /* 0x000fe2000001003f */
[----:B------:R-:W-:-:S04]  /*1d6a0*/  FADD.FTZ R62, R46, -R60 ;  /* 0x8000003c2e3e7221 */ /* 0x000fc80000010000 */
[----:B------:R-:W-:Y:S01]  /*1d6b0*/  FFMA.FTZ R63, R62, R62, R63 ;  /* 0x0000003e3e3f7223 */ /* 0x000fe2000001003f */
[----:B------:R-:W-:-:S04]  /*1d6c0*/  FADD.FTZ R62, R47, -R60 ;  /* 0x8000003c2f3e7221 */ /* 0x000fc80000010000 */
[----:B------:R-:W-:Y:S01]  /*1d6d0*/  @P2 FFMA.FTZ R61, R62, R62, R63 ;  /* 0x0000003e3e3d2223 */ /* 0x000fe2000001003f */
[--C-:B------:R-:W-:Y:S01]  /*1d6e0*/  FADD.FTZ R63, R48, -R60.reuse ;  /* 0x8000003c303f7221 */ /* 0x100fe20000010000 */
[----:B------:R-:W-:-:S03]  /*1d6f0*/  FADD.FTZ R62, R49, -R60 ;  /* 0x8000003c313e7221 */ /* 0x000fc60000010000 */
        /* <DEDUP_REMOVED lines=21> */
[----:B------:R-:W-:-:S05]  /*1d850*/  @P5 FFMA.FTZ R61, R62, R62, R63 ;  /* 0x0000003e3e3d5223 */ /* 0x000fca000001003f */
        /* <DEDUP_REMOVED lines=19> */
.L_x_11215:
[----:B------:R-:W-:Y:S05]  /*1d990*/  BSYNC.RECONVERGENT B0 ;  /* 0x0000000000007941 */ /* 0x000fea0003800200 */
.L_x_11214:
[----:B0-----:R-:W-:Y:S01]  /*1d9a0*/  LOP3.LUT R63, R98, 0x1f, RZ, 0xc0, !PT ;  /* 0x0000001f623f7812 */ /* 0x001fe200078ec0ff */
[----:B------:R-:W-:Y:S01]  /*1d9b0*/  BAR.SYNC.DEFER_BLOCKING 0x0 ;  /* 0x0000000000007b1d */ /* 0x000fe20000010000 */
[----:B------:R-:W-:Y:S02]  /*1d9c0*/  CS2R R60, SRZ ;  /* 0x00000000003c7805 */ /* 0x000fe4000001ff00 */
[----:B------:R-:W-:-:S03]  /*1d9d0*/  ISETP.GT.U32.AND P1, PT, R63, 0x3, PT ;  /* 0x000000033f00780c */ /* 0x000fc60003f24070 */
[----:B------:R-:W-:Y:S10]  /*1d9e0*/  BSSY.RECONVERGENT B0, `(.L_x_11216) ;  /* 0x000000a000007945 */ /* 0x000ff40003800200 */
        /* <DEDUP_REMOVED lines=9> */
.L_x_11217:
[----:B------:R-:W-:Y:S05]  /*1da80*/  BSYNC.RECONVERGENT B0 ;  /* 0x0000000000007941 */ /* 0x000fea0003800200 */
.L_x_11216:
        /* <DEDUP_REMOVED lines=9> */
[C---:B0-----:R-:W-:Y:S01]  /*1db20*/  FADD.FTZ R85, -R86.reuse, R60 ;  /* 0x0000003c56557221 */ /* 0x041fe20000010100 */
[----:B------:R-:W-:Y:S01]  /*1db30*/  I2FP.F32.S32 R62, R62 ;  /* 0x0000003e003e7245 */ /* 0x000fe20000201400 */
[----:B------:R-:W-:Y:S01]  /*1db40*/  FMUL.FTZ R86, R86, R63 ;  /* 0x0000003f56567220 */ /* 0x000fe20000410000 */
[----:B------:R-:W0:Y:S01]  /*1db50*/  MUFU.RCP R66, R65 ;  /* 0x0000004100427308 */ /* 0x000e220000001000 */
[----:B------:R-:W-:Y:S01]  /*1db60*/  FMUL.FTZ R85, R85, R85 ;  /* 0x0000005555557220 */ /* 0x000fe20000410000 */
[----:B--2---:R-:W-:Y:S01]  /*1db70*/  FADD.FTZ R67, R67, R61 ;  /* 0x0000003d43437221 */ /* 0x004fe20000010000 */
[----:B------:R-:W-:Y:S02]  /*1db80*/  FFMA.FTZ R86, R62, R60, R86 ;  /* 0x0000003c3e567223 */ /* 0x000fe40000010056 */
[----:B------:R-:W1:Y:S01]  /*1db90*/  SHFL.DOWN PT, R60, R64, 0x1, 0x1f ;  /* 0x08201f00403c7f89 */ /* 0x000e6200000e0000 */
[----:B------:R-:W-:-:S04]  /*1dba0*/  FMUL.FTZ R85, R85, R62 ;  /* 0x0000003e55557220 */ /* 0x000fc80000410000 */
[----:B------:R-:W-:Y:S01]  /*1dbb0*/  FMUL.FTZ R85, R85, R63 ;  /* 0x0000003f55557220 */ /* 0x000fe20000410000 */
[----:B0-----:R-:W-:-:S03]  /*1dbc0*/  FMUL.FTZ R86, R66, R86 ;  /* 0x0000005642567220 */ /* 0x001fc60000410000 */
[----:B------:R-:W-:Y:S02]  /*1dbd0*/  FFMA.FTZ R85, R66, R85, R67 ;  /* 0x0000005542557223 */ /* 0x000fe40000010043 */
[----:B------:R-:W0:Y:S04]  /*1dbe0*/  SHFL.DOWN PT, R62, R86, 0x1, 0x1f ;  /* 0x08201f00563e7f89 */ /* 0x000e2800000e0000 */
[----:B------:R-:W2:Y:S01]  /*1dbf0*/  SHFL.DOWN PT, R61, R85, 0x1, 0x1f ;  /* 0x08201f00553d7f89 */ /* 0x000ea200000e0000 */
[----:B-1----:R-:W-:Y:S01]  /*1dc00*/  IMAD.IADD R64, R64, 0x1, R60 ;  /* 0x0000000140407824 */ /* 0x002fe200078e023c */
[----:B------:R-:W-:-:S04]  /*1dc10*/  I2FP.F32.S32 R60, R60 ;  /* 0x0000003c003c7245 */ /* 0x000fc80000201400 */
[----:B------:R-:W-:-:S06]  /*1dc20*/  I2FP.F32.S32 R63, R64 ;  /* 0x00000040003f7245 */ /* 0x000fcc0000201400 */
[----:B------:R-:W1:Y:S01]  /*1dc30*/  MUFU.RCP R63, R63 ;  /* 0x0000003f003f7308 */ /* 0x000e620000001000 */
[----:B0-----:R-:W-:Y:S01]  /*1dc40*/  FADD.FTZ R64, R86, -R62 ;  /* 0x8000003e56407221 */ /* 0x001fe20000010000 */
[----:B------:R-:W-:-:S03]  /*1dc50*/  FMUL.FTZ R62, R62, R60 ;  /* 0x0000003c3e3e7220 */ /* 0x000fc60000410000 */
[----:B------:R-:W-:Y:S01]  /*1dc60*/  FMUL.FTZ R64, R64, R64 ;  /* 0x0000004040407220 */ /* 0x000fe20000410000 */
[----:B------:R-:W-:Y:S01]  /*1dc70*/  FFMA.FTZ R62, R65, R86, R62 ;  /* 0x00000056413e7223 */ /* 0x000fe2000001003e */
[----:B--2---:R-:W-:Y:S02]  /*1dc80*/  FADD.FTZ R61, R85, R61 ;  /* 0x0000003d553d7221 */ /* 0x004fe40000010000 */
[----:B------:R-:W-:Y:S01]  /*1dc90*/  FMUL.FTZ R64, R65, R64 ;  /* 0x0000004041407220 */ /* 0x000fe20000410000 */
[----:B-1----:R-:W-:-:S03]  /*1dca0*/  FMUL.FTZ R62, R63, R62 ;  /* 0x0000003e3f3e7220 */ /* 0x002fc60000410000 */
[----:B------:R-:W-:-:S04]  /*1dcb0*/  FMUL.FTZ R64, R64, R60 ;  /* 0x0000003c40407220 */ /* 0x000fc80000410000 */
[----:B------:R-:W-:Y:S01]  /*1dcc0*/  FFMA.FTZ R61, R63, R64, R61 ;  /* 0x000000403f3d7223 */ /* 0x000fe2000001003d */
[----:B------:R0:W1:Y:S01]  /*1dcd0*/  SHFL.IDX PT, R85, R62, RZ, 0x1f ;  /* 0x00001fff3e557589 */ /* 0x00006200000e0000 */
[----:B------:R-:W2:Y:S04]  /*1dce0*/  LDC R64, c[0x0][0x448] ;  /* 0x00011200ff407b82 */ /* 0x000ea80000000800 */
[----:B------:R-:W2:Y:S04]  /*1dcf0*/  SHFL.IDX PT, R61, R61, RZ, 0x1f ;  /* 0x00001fff3d3d7589 */ /* 0x000ea800000e0000 */
[----:B0-----:R-:W0:Y:S01]  /*1dd00*/  @!P2 LDC.64 R62, c[0x0][0x3c0] ;  /* 0x0000f000ff3eab82 */ /* 0x001e220000000a00 */
[----:B-1----:R-:W-:Y:S01]  /*1dd10*/  FMUL.FTZ R65, R85, R85 ;  /* 0x0000005555417220 */ /* 0x002fe20000410000 */
[----:B--2---:R-:W-:-:S04]  /*1dd20*/  FFMA.FTZ R64, R61, UR24, R64 ;  /* 0x000000183d407c23 */ /* 0x004fc80008010040 */
[----:B------:R-:W-:Y:S02]  /*1dd30*/  FSEL R65, R65, RZ, P1 ;  /* 0x000000ff41417208 */ /* 0x000fe40000800000 */
[----:B------:R-:W1:Y:S03]  /*1dd40*/  @!P2 LDC.64 R60, c[0x0][0x3c8] ;  /* 0x0000f200ff3cab82 */ /* 0x000e660000000a00 */
[----:B------:R-:W-:Y:S01]  /*1dd50*/  FADD.FTZ R64, R64, R65 ;  /* 0x0000004140407221 */ /* 0x000fe20000010000 */
[----:B------:R-:W-:-:S03]  /*1dd60*/  MOV R65, UR4 ;  /* 0x0000000400417c02 */ /* 0x000fc60008000f00 */
[----:B------:R2:W3:Y:S02]  /*1dd70*/  MUFU.RSQ R86, R64 ;  /* 0x0000004000567308 */ /* 0x0004e40000001400 */
[----:B0-----:R-:W-:-:S05]  /*1dd80*/  @!P2 IMAD.WIDE R62, R65, 0x4, R62 ;  /* 0x00000004413ea825 */ /* 0x001fca00078e023e */
[----:B------:R0:W-:Y:S01]  /*1dd90*/  @!P2 STG.E desc[UR8][R62.64], R85 ;  /* 0x000000553e00a986 */ /* 0x0001e2000c101908 */
[----:B--2---:R-:W-:-:S04]  /*1dda0*/  IMAD.U32 R64, RZ, RZ, UR4 ;  /* 0x00000004ff407e24 */ /* 0x004fc8000f8e00ff */
[----:B-1----:R-:W-:Y:S01]  /*1ddb0*/  @!P2 IMAD.WIDE R60, R64, 0x4, R60 ;  /* 0x00000004403ca825 */ /* 0x002fe200078e023c */
[----:B0-----:R-:W-:-:S04]  /*1ddc0*/  FSEL R85, R85, RZ, !P1 ;  /* 0x000000ff55557208 */ /* 0x001fc80004800000 */
[----:B---3--:R0:W-:Y:S01]  /*1ddd0*/  @!P2 STG.E desc[UR8][R60.64], R86 ;  /* 0x000000563c00a986 */ /* 0x0081e2000c101908 */
[----:B------:R-:W-:Y:S05]  /*1dde0*/  @!P0 BRA `(.L_x_11219) ;  /* 0x0000000000bc8947 */ /* 0x000fea0003800000 */
[----:B0-----:R-:W-:Y:S01]  /*1ddf0*/  SHF.R.U64 R61, R68, 0x10, R69 ;  /* 0x00000010443d7819 */ /* 0x001fe20000001245 */
[----:B------:R-:W-:Y:S01]  /*1de00*/  FADD.FTZ R65, R37, -R85 ;  /* 0x8000005525417221 */ /* 0x000fe20000010000 */
[----:B------:R-:W-:Y:S01]  /*1de10*/  SHF.R.U64 R63, R24, 0x10, R25 ;  /* 0x00000010183f7819 */ /* 0x000fe20000001219 */
[----:B------:R-:W-:Y:S01]  /*1de20*/  FADD.FTZ R64, R36, -R85 ;  /* 0x8000005524407221 */ /* 0x000fe20000010000 */
[----:B------:R-:W-:Y:S01]  /*1de30*/  SHF.R.U64 R60, R26, 0x10, R27 ;  /* 0x000000101a3c7819 */ /* 0x000fe2000000121b */
[----:B------:R-:W-:Y:S01]  /*1de40*/  HADD2.F32 R61, -RZ, R61.H0_H0 ;  /* 0x2000003dff3d7230 */ /* 0x000fe20000004100 */
[----:B------:R-:W-:Y:S01]  /*1de50*/  SHF.R.U64 R62, R16, 0x10, R17 ;  /* 0x00000010103e7819 */ /* 0x000fe20000001211 */
[----:B------:R-:W-:Y:S02]  /*1de60*/  HADD2.F32 R63, -RZ, R63.H0_H0 ;  /* 0x2000003fff3f7230 */ /* 0x000fe40000004100 */
[----:B------:R-:W-:Y:S01]  /*1de70*/  FMUL.FTZ R65, R86, R65 ;  /* 0x0000004156417220 */ /* 0x000fe20000410000 */
[----:B------:R-:W-:-:S02]  /*1de80*/  HADD2.F32 R60, -RZ, R60.H0_H0 ;  /* 0x2000003cff3c7230 */ /* 0x000fc40000004100 */
[----:B------:R-:W-:Y:S01]  /*1de90*/  FMUL.FTZ R64, R86, R64 ;  /* 0x0000004056407220 */ /* 0x000fe20000410000 */
[----:B------:R-:W-:Y:S02]  /*1dea0*/  HADD2.F32 R62, -RZ, R62.H0_H0 ;  /* 0x2000003eff3e7230 */ /* 0x000fe40000004100 */
[C---:B------:R-:W-:Y:S01]  /*1deb0*/  FFMA.FTZ R61, R65.reuse, R61, R63 ;  /* 0x0000003d413d7223 */ /* 0x040fe2000001003f */
[----:B------:R-:W-:Y:S01]  /*1dec0*/  HADD2.F32 R66, -RZ, R24.H0_H0 ;  /* 0x20000018ff427230 */ /* 0x000fe20000004100 */
[----:B------:R-:W-:Y:S01]  /*1ded0*/  SHF.R.U32.HI R91, RZ, 0x10, R27 ;  /* 0x00000010ff5b7819 */ /* 0x000fe2000001161b */
[----:B------:R-:W-:Y:S02]  /*1dee0*/  HADD2.F32 R63, -RZ, R16.H0_H0 ;  /* 0x20000010ff3f7230 */ /* 0x000fe40000004100 */
[----:B------:R-:W-:Y:S01]  /*1def0*/  FFMA.FTZ R65, R65, R60, R62 ;  /* 0x0000003c41417223 */ /* 0x000fe2000001003e */
[----:B------:R-:W-:Y:S02]  /*1df00*/  HADD2.F32 R60, -RZ, R124.H1_H1 ;  /* 0x3000007cff3c7230 */ /* 0x000fe40000004100 */
[----:B------:R-:W-:-:S02]  /*1df10*/  HADD2.F32 R62, -RZ, R123.H1_H1 ;  /* 0x3000007bff3e7230 */ /* 0x000fc40000004100 */
[----:B------:R-:W-:Y:S02]  /*1df20*/  HADD2.F32 R90, -RZ, R25.H0_H0 ;  /* 0x20000019ff5a7230 */ /* 0x000fe40000004100 */
[----:B------:R-:W-:Y:S01]  /*1df30*/  FFMA.FTZ R60, R64, R60, R66 ;  /* 0x0000003c403c7223 */ /* 0x000fe20000010042 */
[----:B------:R-:W-:Y:S01]  /*1df40*/  FADD.FTZ R66, R38, -R85 ;  /* 0x8000005526427221 */ /* 0x000fe20000010000 */
[----:B------:R-:W-:Y:S01]  /*1df50*/  FFMA.FTZ R64, R64, R62, R63 ;  /* 0x0000003e40407223 */ /* 0x000fe2000001003f */
[----:B------:R-:W-:Y:S02]  /*1df60*/  HADD2.F32 R62, -RZ, R124.H0_H0 ;  /* 0x2000007cff3e7230 */ /* 0x000fe40000004100 */
[----:B------:R-:W-:Y:S01]  /*1df70*/  FMUL.FTZ R66, R86, R66 ;  /* 0x0000004256427220 */ /* 0x000fe20000410000 */
[----:B------:R-:W-:Y:S02]  /*1df80*/  HADD2.F32 R63, -RZ, R123.H0_H0 ;  /* 0x2000007bff3f7230 */ /* 0x000fe40000004100 */
[----:B------:R-:W-:-:S02]  /*1df90*/  HADD2.F32 R67, -RZ, R17.H0_H0 ;  /* 0x20000011ff437230 */ /* 0x000fc40000004100 */
[C---:B------:R-:W-:Y:S01]  /*1dfa0*/  FFMA.FTZ R62, R66.reuse, R62, R90 ;  /* 0x0000003e423e7223 */ /* 0x040fe2000001005a */
[----:B------:R-:W-:Y:S01]  /*1dfb0*/  SHF.R.U32.HI R90, RZ, 0x10, R25 ;  /* 0x00000010ff5a7819 */ /* 0x000fe20000011619 */
[----:B------:R-:W-:Y:S02]  /*1dfc0*/  HADD2.F32 R91, -RZ, R91.H0_H0 ;  /* 0x2000005bff5b7230 */ /* 0x000fe40000004100 */
[----:B------:R-:W-:Y:S01]  /*1dfd0*/  FFMA.FTZ R66, R66, R63, R67 ;  /* 0x0000003f42427223 */ /* 0x000fe20000010043 */
[----:B------:R-:W-:Y:S01]  /*1dfe0*/  SHF.R.U32.HI R63, RZ, 0x10, R69 ;  /* 0x00000010ff3f7819 */ /* 0x000fe20000011645 */
[----:B------:R-:W-:Y:S01]  /*1dff0*/  FADD.FTZ R67, R39, -R85 ;  /* 0x8000005527437221 */ /* 0x000fe20000010000 */
[----:B------:R-:W-:-:S03]  /*1e000*/  HADD2.F32 R90, -RZ, R90.H0_H0 ;  /* 0x2000005aff5a7230 */ /* 0x000fc60000004100 */
[----:B------:R-:W-:Y:S02]  /*1e010*/  HADD2.F32 R63, -RZ, R63.H0_H0 ;  /* 0x2000003fff3f7230 */ /* 0x000fe40000004100 */
[----:B------:R-:W-:-:S04]  /*1e020*/  FMUL.FTZ R67, R86, R67 ;  /* 0x0000004356437220 */ /* 0x000fc80000410000 */
[----:B------:R-:W-:Y:S01]  /*1e030*/  FFMA.FTZ R63, R67, R63, R90 ;  /* 0x0000003f433f7223 */ /* 0x000fe2000001005a */
[----:B------:R-:W-:-:S05]  /*1e040*/  SHF.R.U32.HI R90, RZ, 0x10, R17 ;  /* 0x00000010ff5a7819 */ /* 0x000fca0000011611 */
[----:B------:R-:W-:-:S05]  /*1e050*/  HADD2.F32 R90, -RZ, R90.H0_H0 ;  /* 0x2000005aff5a7230 */ /* 0x000fca0000004100 */
[----:B------:R-:W-:Y:S02]  /*1e060*/  FFMA.FTZ R67, R67, R91, R90 ;  /* 0x0000005b43437223 */ /* 0x000fe4000001005a */
[----:B------:R-:W0:Y:S02]  /*1e070*/  LDC.64 R90, c[0x0][0x428] ;  /* 0x00010a00ff5a7b82 */ /* 0x000e240000000a00 */
[----:B0-----:R-:W-:-:S05]  /*1e080*/  IMAD.WIDE.U32 R90, R5, 0x10, R90 ;  /* 0x00000010055a7825 */ /* 0x001fca00078e005a */
[----:B------:R0:W-:Y:S02]  /*1e090*/  STG.E.128 desc[UR8][R90.64], R60 ;  /* 0x0000003c5a007986 */ /* 0x0001e4000c101d08 */
[----:B0-----:R-:W0:Y:S02]  /*1e0a0*/  LDC.64 R60, c[0x0][0x430] ;  /* 0x00010c00ff3c7b82 */ /* 0x001e240000000a00 */
[C---:B0-----:R-:W-:Y:S01]  /*1e0b0*/  IMAD.WIDE.U32 R60, R5.reuse, 0x10, R60 ;  /* 0x00000010053c7825 */ /* 0x041fe200078e003c */
[----:B------:R-:W-:-:S04]  /*1e0c0*/  IADD3 R5, PT, PT, R5, 0x80, RZ ;  /* 0x0000008005057810 */ /* 0x000fc80007ffe0ff */
[----:B------:R1:W-:Y:S03]  /*1e0d0*/  STG.E.128 desc[UR8][R60.64], R64 ;  /* 0x000000403c007986 */ /* 0x0003e6000c101d08 */
.L_x_11219:
[----:B------:R-:W-:Y:S05]  /*1e0e0*/  BSYNC.RECONVERGENT B0 ;  /* 0x0000000000007941 */ /* 0x000fea0003800200 */
.L_x_11218:
[----:B------:R-:W-:Y:S01]  /*1e0f0*/  ISETP.NE.AND P0, PT, R95, RZ, PT ;  /* 0x000000ff5f00720c */ /* 0x000fe20003f05270 */
[----:B------:R-:W-:-:S12]  /*1e100*/  BSSY.RECONVERGENT B0, `(.L_x_11220) ;  /* 0x0000029000007945 */ /* 0x000fd80003800200 */
[----:B------:R-:W-:Y:S05]  /*1e110*/  @!P0 BRA `(.L_x_11221) ;  /* 0x00000000009c8947 */ /* 0x000fea0003800000 */
[--C-:B-1----:R-:W-:Y:S01]  /*1e120*/  FADD.FTZ R64, R40, -R85.reuse ;  /* 0x8000005528407221 */ /* 0x102fe20000010000 */
[----:B0-----:R-:W-:Y:S02]  /*1e130*/  HADD2.F32 R60, -RZ, R122.H1_H1 ;  /* 0x3000007aff3c7230 */ /* 0x001fe40000004100 */
[----:B------:R-:W-:Y:S01]  /*1e140*/  FADD.FTZ R65, R41, -R85 ;  /* 0x8000005529417221 */ /* 0x000fe20000010000 */
[----:B------:R-:W-:Y:S02]  /*1e150*/  HADD2.F32 R63, -RZ, R22.H0_H0 ;  /* 0x20000016ff3f7230 */ /* 0x000fe40000004100 */
[C---:B------:R-:W-:Y:S01]  /*1e160*/  FMUL.FTZ R64, R86.reuse, R64 ;  /* 0x0000004056407220 */ /* 0x040fe20000410000 */
[----:B------:R-:W-:Y:S02]  /*1e170*/  HADD2.F32 R61, -RZ, R121.H1_H1 ;  /* 0x30000079ff3d7230 */ /* 0x000fe40000004100 */
[----:B------:R-:W-:Y:S01]  /*1e180*/  FMUL.FTZ R65, R86, R65 ;  /* 0x0000004156417220 */ /* 0x000fe20000410000 */
[----:B------:R-:W-:-:S02]  /*1e190*/  HADD2.F32 R62, -RZ, R78.H0_H0 ;  /* 0x2000004eff3e7230 */ /* 0x000fc40000004100 */
[C---:B------:R-:W-:Y:S01]  /*1e1a0*/  FFMA.FTZ R60, R64.reuse, R60, R63 ;  /* 0x0000003c403c7223 */ /* 0x040fe2000001003f */
[--C-:B------:R-:W-:Y:S02]  /*1e1b0*/  HADD2.F32 R66, -RZ, R112.reuse.H0_H0 ;  /* 0x20000070ff427230 */ /* 0x100fe40000004100 */
[--C-:B------:R-:W-:Y:S02]  /*1e1c0*/  HADD2.F32 R63, -RZ, R111.reuse.H0_H0 ;  /* 0x2000006fff3f7230 */ /* 0x100fe40000004100 */
[----:B------:R-:W-:Y:S01]  /*1e1d0*/  FFMA.FTZ R64, R64, R61, R62 ;  /* 0x0000003d40407223 */ /* 0x000fe2000001003e */
[----:B------:R-:W-:Y:S02]  /*1e1e0*/  HADD2.F32 R61, -RZ, R112.H1_H1 ;  /* 0x30000070ff3d7230 */ /* 0x000fe40000004100 */
[----:B------:R-:W-:Y:S02]  /*1e1f0*/  HADD2.F32 R62, -RZ, R111.H1_H1 ;  /* 0x3000006fff3e7230 */ /* 0x000fe40000004100 */
[----:B------:R-:W-:-:S02]  /*1e200*/  HADD2.F32 R90, -RZ, R23.H0_H0 ;  /* 0x20000017ff5a7230 */ /* 0x000fc40000004100 */
[C---:B------:R-:W-:Y:S01]  /*1e210*/  FFMA.FTZ R61, R65.reuse, R61, R66 ;  /* 0x0000003d413d7223 */ /* 0x040fe20000010042 */
[----:B------:R-:W-:Y:S01]  /*1e220*/  FADD.FTZ R66, R42, -R85 ;  /* 0x800000552a427221 */ /* 0x000fe20000010000 */
[----:B------:R-:W-:Y:S01]  /*1e230*/  FFMA.FTZ R65, R65, R62, R63 ;  /* 0x0000003e41417223 */ /* 0x000fe2000001003f */
[----:B------:R-:W-:Y:S02]  /*1e240*/  HADD2.F32 R62, -RZ, R122.H0_H0 ;  /* 0x2000007aff3e7230 */ /* 0x000fe40000004100 */
[----:B------:R-:W-:Y:S01]  /*1e250*/  FMUL.FTZ R66, R86, R66 ;  /* 0x0000004256427220 */ /* 0x000fe20000410000 */
[----:B------:R-:W-:Y:S02]  /*1e260*/  HADD2.F32 R63, -RZ, R121.H0_H0 ;  /* 0x20000079ff3f7230 */ /* 0x000fe40000004100 */
[----:B------:R-:W-:Y:S02]  /*1e270*/  HADD2.F32 R67, -RZ, R79.H0_H0 ;  /* 0x2000004fff437230 */ /* 0x000fe40000004100 */
[----:B------:R-:W-:Y:S01]  /*1e280*/  FFMA.FTZ R62, R66, R62, R90 ;  /* 0x0000003e423e7223 */ /* 0x000fe2000001005a */
[----:B------:R-:W-:-:S02]  /*1e290*/  HADD2.F32 R90, -RZ, R110.H0_H0 ;  /* 0x2000006eff5a7230 */ /* 0x000fc40000004100 */
[----:B------:R-:W-:Y:S02]  /*1e2a0*/  HADD2.F32 R91, -RZ, R109.H0_H0 ;  /* 0x2000006dff5b7230 */ /* 0x000fe40000004100 */
[----:B------:R-:W-:Y:S01]  /*1e2b0*/  FFMA.FTZ R66, R66, R63, R67 ;  /* 0x0000003f42427223 */ /* 0x000fe20000010043 */
[----:B------:R-:W-:Y:S01]  /*1e2c0*/  FADD.FTZ R67, R43, -R85 ;  /* 0x800000552b437221 */ /* 0x000fe20000010000 */
[----:B------:R-:W-:-:S03]  /*1e2d0*/  HADD2.F32 R63, -RZ, R110.H1_H1 ;  /* 0x3000006eff3f7230 */ /* 0x000fc60000004100 */
[----:B------:R-:W-:-:S04]  /*1e2e0*/  FMUL.FTZ R67, R86, R67 ;  /* 0x0000004356437220 */ /* 0x000fc80000410000 */
[----:B------:R-:W-:Y:S01]  /*1e2f0*/  FFMA.FTZ R63, R67, R63, R90 ;  /* 0x0000003f433f7223 */ /* 0x000fe2000001005a */
[----:B------:R-:W-:-:S05]  /*1e300*/  HADD2.F32 R90, -RZ, R109.H1_H1 ;  /* 0x3000006dff5a7230 */ /* 0x000fca0000004100 */
[----:B------:R-:W-:Y:S02]  /*1e310*/  FFMA.FTZ R67, R67, R90, R91 ;  /* 0x0000005a43437223 */ /* 0x000fe4000001005b */
[----:B------:R-:W0:Y:S02]  /*1e320*/  LDC.64 R90, c[0x0][0x428] ;  /* 0x00010a00ff5a7b82 */ /* 0x000e240000000a00 */
[----:B0-----:R-:W-:-:S05]  /*1e330*/  IMAD.WIDE.U32 R90, R5, 0x10, R90 ;  /* 0x00000010055a7825 */ /* 0x001fca00078e005a */
[----:B------:R0:W-:Y:S02]  /*1e340*/  STG.E.128 desc[UR8][R90.64], R60 ;  /* 0x0000003c5a007986 */ /* 0x0001e4000c101d08 */
[----:B0-----:R-:W0:Y:S02]  /*1e350*/  LDC.64 R60, c[0x0][0x430] ;  /* 0x00010c00ff3c7b82 */ /* 0x001e240000000a00 */
[----:B0-----:R-:W-:-:S04]  /*1e360*/  IMAD.WIDE.U32 R60, R5, 0x10, R60 ;  /* 0x00000010053c7825 */ /* 0x001fc800078e003c */
[----:B------:R-:W-:Y:S01]  /*1e370*/  VIADD R5, R5, 0x80 ;  /* 0x0000008005057836 */ /* 0x000fe20000000000 */
[----:B------:R2:W-:Y:S06]  /*1e380*/  STG.E.128 desc[UR8][R60.64], R64 ;  /* 0x000000403c007986 */ /* 0x0005ec000c101d08 */
.L_x_11221:
[----:B------:R-:W-:Y:S05]  /*1e390*/  BSYNC.RECONVERGENT B0 ;  /* 0x0000000000007941 */ /* 0x000fea0003800200 */
.L_x_11220:
[----:B------:R-:W-:Y:S01]  /*1e3a0*/  ISETP.NE.AND P0, PT, R94, RZ, PT ;  /* 0x000000ff5e00720c */ /* 0x000fe20003f05270 */
[----:B------:R-:W-:-:S12]  /*1e3b0*/  BSSY.RECONVERGENT B0, `(.L_x_11222) ;  /* 0x0000029000007945 */ /* 0x000fd80003800200 */
[----:B------:R-:W-:Y:S05]  /*1e3c0*/  @!P0 BRA `(.L_x_11223) ;  /* 0x00000000009c8947 */ /* 0x000fea0003800000 */
[--C-:B-12---:R-:W-:Y:S01]  /*1e3d0*/  FADD.FTZ R64, R44, -R85.reuse ;  /* 0x800000552c407221 */ /* 0x106fe20000010000 */
        /* <DEDUP_REMOVED lines=38> */
.L_x_11223:
[----:B------:R-:W-:Y:S05]  /*1e640*/  BSYNC.RECONVERGENT B0 ;  /* 0x0000000000007941 */ /* 0x000fea0003800200 */
.L_x_11222:
[----:B------:R-:W-:Y:S01]  /*1e650*/  ISETP.NE.AND P0, PT, R89, RZ, PT ;  /* 0x000000ff5900720c */ /* 0x000fe20003f05270 */
[----:B------:R-:W-:-:S12]  /*1e660*/  BSSY.RECONVERGENT B0, `(.L_x_11224) ;  /* 0x0000029000007945 */ /* 0x000fd80003800200 */
[----:B------:R-:W-:Y:S05]  /*1e670*/  @!P0 BRA `(.L_x_11225) ;  /* 0x00000000009c8947 */ /* 0x000fea0003800000 */
[--C-:B-123--:R-:W-:Y:S01]  /*1e680*/  FADD.FTZ R64, R48, -R85.reuse ;  /* 0x8000005530407221 */ /* 0x10efe20000010000 */
        /* <DEDUP_REMOVED lines=38> */
.L_x_11225:
[----:B------:R-:W-:Y:S05]  /*1e8f0*/  BSYNC.RECONVERGENT B0 ;  /* 0x0000000000007941 */ /* 0x000fea0003800200 */
.L_x_11224:
[----:B------:R-:W-:Y:S01]  /*1e900*/  ISETP.NE.AND P0, PT, R88, RZ, PT ;  /* 0x000000ff5800720c */ /* 0x000fe20003f05270 */
[----:B------:R-:W-:-:S12]  /*1e910*/  BSSY.RECONVERGENT B0, `(.L_x_11226) ;  /* 0x0000029000007945 */ /* 0x000fd80003800200 */
[----:B------:R-:W-:Y:S05]  /*1e920*/  @!P0 BRA `(.L_x_11227) ;  /* 0x00000000009c8947 */ /* 0x000fea0003800000 */
[--C-:B-1234-:R-:W-:Y:S01]  /*1e930*/  FADD.FTZ R64, R52, -R85.reuse ;  /* 0x8000005534407221 */ /* 0x11efe20000010000 */
        /* <DEDUP_REMOVED lines=23> */
[----:B------:R-:W-:Y:S02]  /*1eab0*/  HADD2.F32 R89, -RZ, R2.H1_H1 ;  /* 0x30000002ff597230 */ /* 0x000fe40000004100 */
[----:B------:R-:W-:Y:S01]  /*1eac0*/  FFMA.FTZ R66, R66, R63, R67 ;  /* 0x0000003f42427223 */ /* 0x000fe20000010043 */
[----:B------:R-:W-:Y:S01]  /*1ead0*/  FADD.FTZ R67, R55, -R85 ;  /* 0x8000005537437221 */ /* 0x000fe20000010000 */
[----:B------:R-:W-:-:S03]  /*1eae0*/  HADD2.F32 R63, -RZ, R97.H1_H1 ;  /* 0x30000061ff3f7230 */ /* 0x000fc60000004100 */
[----:B------:R-:W-:-:S04]  /*1eaf0*/  FMUL.FTZ R67, R86, R67 ;  /* 0x0000004356437220 */ /* 0x000fc80000410000 */
[----:B------:R-:W-:Y:S01]  /*1eb00*/  FFMA.FTZ R63, R67, R63, R88 ;  /* 0x0000003f433f7223 */ /* 0x000fe20000010058 */
        /* <DEDUP_REMOVED lines=9> */
.L_x_11227:
[----:B------:R-:W-:Y:S05]  /*1eba0*/  BSYNC.RECONVERGENT B0 ;  /* 0x0000000000007941 */ /* 0x000fea0003800200 */
.L_x_11226:
[----:B------:R-:W-:Y:S01]  /*1ebb0*/  ISETP.NE.AND P0, PT, R87, RZ, PT ;  /* 0x000000ff5700720c */ /* 0x000fe20003f05270 */
[----:B------:R-:W-:-:S12]  /*1ebc0*/  BSSY.RECONVERGENT B0, `(.L_x_11228) ;  /* 0x0000028000007945 */ /* 0x000fd80003800200 */
[----:B------:R-:W-:Y:S05]  /*1ebd0*/  @!P0 BRA `(.L_x_11229) ;  /* 0x0000000000988947 */ /* 0x000fea0003800000 */
[--C-:B01234-:R-:W-:Y:S01]  /*1ebe0*/  FADD.FTZ R64, R56, -R85.reuse ;  /* 0x8000005538407221 */ /* 0x11ffe20000010000 */
[----:B------:R-:W-:Y:S02]  /*1ebf0*/  HADD2.F32 R60, -RZ, R114.H1_H1 ;  /* 0x30000072ff3c7230 */ /* 0x000fe40000004100 */
[----:B------:R-:W-:Y:S01]  /*1ec00*/  FADD.FTZ R65, R57, -R85 ;  /* 0x8000005539417221 */ /* 0x000fe20000010000 */
[----:B------:R-:W-:Y:S02]  /*1ec10*/  HADD2.F32 R63, -RZ, R80.H0_H0 ;  /* 0x20000050ff3f7230 */ /* 0x000fe40000004100 */
[C---:B------:R-:W-:Y:S01]  /*1ec20*/  FMUL.FTZ R64, R86.reuse, R64 ;  /* 0x0000004056407220 */ /* 0x040fe20000410000 */
[----:B------:R-:W-:Y:S02]  /*1ec30*/  HADD2.F32 R61, -RZ, R113.H1_H1 ;  /* 0x30000071ff3d7230 */ /* 0x000fe40000004100 */
[----:B------:R-:W-:Y:S01]  /*1ec40*/  FMUL.FTZ R65, R86, R65 ;  /* 0x0000004156417220 */ /* 0x000fe20000410000 */
[----:B------:R-:W-:-:S02]  /*1ec50*/  HADD2.F32 R62, -RZ, R82.H0_H0 ;  /* 0x20000052ff3e7230 */ /* 0x000fc40000004100 */
[C---:B------:R-:W-:Y:S01]  /*1ec60*/  FFMA.FTZ R60, R64.reuse, R60, R63 ;  /* 0x0000003c403c7223 */ /* 0x040fe2000001003f */
[----:B------:R-:W-:Y:S02]  /*1ec70*/  HADD2.F32 R66, -RZ, R0.H1_H1 ;  /* 0x30000000ff427230 */ /* 0x000fe40000004100 */
[----:B------:R-:W-:Y:S02]  /*1ec80*/  HADD2.F32 R63, -RZ, R93.H1_H1 ;  /* 0x3000005dff3f7230 */ /* 0x000fe40000004100 */
        /* <DEDUP_REMOVED lines=13> */
[----:B------:R-:W-:Y:S01]  /*1ed60*/  FFMA.FTZ R66, R66, R63, R67 ;  /* 0x0000003f42427223 */ /* 0x000fe20000010043 */
[----:B------:R-:W-:Y:S01]  /*1ed70*/  FADD.FTZ R67, R59, -R85 ;  /* 0x800000553b437221 */ /* 0x000fe20000010000 */
[----:B------:R-:W-:Y:S02]  /*1ed80*/  HADD2.F32 R63, -RZ, R92.H0_H0 ;  /* 0x2000005cff3f7230 */ /* 0x000fe40000004100 */
[----:B------:R-:W-:Y:S02]  /*1ed90*/  HADD2.F32 R85, -RZ, R3.H1_H1 ;  /* 0x30000003ff557230 */ /* 0x000fe40000004100 */
[----:B------:R-:W-:Y:S01]  /*1eda0*/  FMUL.FTZ R67, R86, R67 ;  /* 0x0000004356437220 */ /* 0x000fe20000410000 */
[----:B------:R-:W-:-:S03]  /*1edb0*/  HADD2.F32 R86, -RZ, R96.H1_H1 ;  /* 0x30000060ff567230 */ /* 0x000fc60000004100 */
[C---:B------:R-:W-:Y:S02]  /*1edc0*/  FFMA.FTZ R63, R67.reuse, R63, R87 ;  /* 0x0000003f433f7223 */ /* 0x040fe40000010057 */
[----:B------:R-:W-:Y:S02]  /*1edd0*/  FFMA.FTZ R67, R67, R85, R86 ;  /* 0x0000005543437223 */ /* 0x000fe40000010056 */
[----:B------:R-:W0:Y:S02]  /*1ede0*/  LDC.64 R86, c[0x0][0x428] ;  /* 0x00010a00ff567b82 */ /* 0x000e240000000a00 */
[----:B0-----:R-:W-:-:S05]  /*1edf0*/  IMAD.WIDE.U32 R86, R5, 0x10, R86 ;  /* 0x0000001005567825 */ /* 0x001fca00078e0056 */
[----:B------:R0:W-:Y:S02]  /*1ee00*/  STG.E.128 desc[UR8][R86.64], R60 ;  /* 0x0000003c56007986 */ /* 0x0001e4000c101d08 */
[----:B0-----:R-:W0:Y:S02]  /*1ee10*/  LDC.64 R60, c[0x0][0x430] ;  /* 0x00010c00ff3c7b82 */ /* 0x001e240000000a00 */
[----:B0-----:R-:W-:-:S05]  /*1ee20*/  IMAD.WIDE.U32 R60, R5, 0x10, R60 ;  /* 0x00000010053c7825 */ /* 0x001fca00078e003c */
[----:B------:R0:W-:Y:S02]  /*1ee30*/  STG.E.128 desc[UR8][R60.64], R64 ;  /* 0x000000403c007986 */ /* 0x0001e4000c101d08 */
.L_x_11229:
[----:B------:R-:W-:Y:S05]  /*1ee40*/  BSYNC.RECONVERGENT B0 ;  /* 0x0000000000007941 */ /* 0x000fea0003800200 */
.L_x_11228:
[----:B------:R-:W-:Y:S02]  /*1ee50*/  UIADD3 UR4, UPT, UPT, UR4, UR16, URZ ;  /* 0x0000001004047290 */ /* 0x000fe4000fffe0ff */
[----:B------:R-:W-:Y:S02]  /*1ee60*/  UPLOP3.LUT UP1, UPT, UPT, UPT, UP1, 0x40, 0x4 ;  /* 0x000000000004789c */ /* 0x000fe40003f2e810 */
[----:B------:R-:W-:-:S09]  /*1ee70*/  UISETP.GE.AND UP0, UPT, UR4, UR17, UPT ;  /* 0x000000110400728c */ /* 0x000fd2000bf06270 */
[----:B------:R-:W-:Y:S05]  /*1ee80*/  BRA.U !UP0, `(.L_x_11230) ;  /* 0xfffffe35084c7547 */ /* 0x000fea000b83ffff */
[----:B------:R-:W-:Y:S05]  /*1ee90*/  EXIT ;  /* 0x000000000000794d */ /* 0x000fea0003800000 */
.L_x_11231:
        /* <DEDUP_REMOVED lines=14> */
.L_x_13632:


//--------------------- .text._ZN10layer_norm31ln_parallel_residual_fwd_kernelINS_13Kernel_traitsI6__halfffffjLj3072ELj1ELj1ELj4ELj16ENS_18Kernel_traits_baseILj3072ES2_ffffjLj128EEEEELb1ELb0ELb1EEEvNS_9FwdParamsE --------------------------
	.section	.text._ZN10layer_norm31ln_parallel_residual_fwd_kernelINS_13Kernel_traitsI6__halfffffjLj3072ELj1ELj1ELj4ELj16ENS_18Kernel_traits_baseILj3072ES2_ffffjLj128EEEEELb1ELb0ELb1EEEvNS_9FwdParamsE,"ax",@progbits
	.align	128
        .global         _ZN10layer_norm31ln_parallel_residual_fwd_kernelINS_13Kernel_traitsI6__halfffffjLj3072ELj1ELj1ELj4ELj16ENS_18Kernel_traits_baseILj3072ES2_ffffjLj128EEEEELb1ELb0ELb1EEEvNS_9FwdParamsE
        .type           _ZN10layer_norm31ln_parallel_residual_fwd_kernelINS_13Kernel_traitsI6__halfffffjLj3072ELj1ELj1ELj4ELj16ENS_18Kernel_traits_baseILj3072ES2_ffffjLj128EEEEELb1ELb0ELb1EEEvNS_9FwdParamsE,@function
        .size           _ZN10layer_norm31ln_parallel_residual_fwd_kernelINS_13Kernel_traitsI6__halfffffjLj3072ELj1ELj1ELj4ELj16ENS_18Kernel_traits_baseILj3072ES2_ffffjLj128EEEEELb1ELb0ELb1EEEvNS_9FwdParamsE,(.L_x_13633 - _ZN10layer_norm31ln_parallel_residual_fwd_kernelINS_13Kernel_traitsI6__halfffffjLj3072ELj1ELj1ELj4ELj16ENS_18Kernel_traits_baseILj3072ES2_ffffjLj128EEEEELb1ELb0ELb1EEEvNS_9FwdParamsE)
        .other          _ZN10layer_norm31ln_parallel_residual_fwd_kernelINS_13Kernel_traitsI6__halfffffjLj3072ELj1ELj1ELj4ELj16ENS_18Kernel_traits_baseILj3072ES2_ffffjLj128EEEEELb1ELb0ELb1EEEvNS_9FwdParamsE,@"STO_CUDA_ENTRY STV_DEFAULT"
_ZN10layer_norm31ln_parallel_residual_fwd_kernelINS_13Kernel_traitsI6__halfffffjLj3072ELj1ELj1ELj4ELj16ENS_18Kernel_traits_baseILj3072ES2_ffffjLj128EEEEELb1ELb0ELb1EEEvNS_9FwdParamsE:
.text._ZN10layer_norm31ln_parallel_residual_fwd_kernelINS_13Kernel_traitsI6__halfffffjLj3072ELj1ELj1ELj4ELj16ENS_18Kernel_traits_baseILj3072ES2_ffffjLj128EEEEELb1ELb0ELb1EEEvNS_9FwdParamsE:
        /* <DEDUP_REMOVED lines=24> */
[----:B------:R-:W-:Y:S01]  /*0180*/  UIADD3 UR23, UPT, UPT, UR10, 0x3c6ef372, URZ ;  /* 0x3c6ef3720a177890 */ /* 0x000fe2000fffe0ff */
[----:B------:R-:W-:Y:S01]  /*0190*/  SHF.R.U32.HI R3, RZ, 0x2, R77 ;  /* 0x00000002ff037819 */ /* 0x000fe2000001164d */
[----:B------:R-:W-:Y:S02]  /*01a0*/  UIADD3 UR6, UPT, UPT, UR11, -0x4498517b, URZ ;  /* 0xbb67ae850b067890 */ /* 0x000fe4000fffe0ff */
[----:B------:R-:W-:Y:S02]  /*01b0*/  UIADD3 UR7, UPT, UPT, UR11, 0x76cf5d0a, URZ ;  /* 0x76cf5d0a0b077890 */ /* 0x000fe4000fffe0ff */
[----:B------:R-:W-:Y:S02]  /*01c0*/  UIADD3 UR12, UPT, UPT, UR10, -0x255992d5, URZ ;  /* 0xdaa66d2b0a0c7890 */ /* 0x000fe4000fffe0ff */
[----:B------:R-:W-:Y:S02]  /*01d0*/  UIADD3 UR13, UPT, UPT, UR11, 0x32370b8f, URZ ;  /* 0x32370b8f0b0d7890 */ /* 0x000fe4000fffe0ff */
[----:B------:R-:W-:-:S02]  /*01e0*/  UIADD3 UR14, UPT, UPT, UR10, 0x78dde6e4, URZ ;  /* 0x78dde6e40a0e7890 */ /* 0x000fc4000fffe0ff */
[----:B------:R-:W-:Y:S02]  /*01f0*/  UIADD3 UR15, UPT, UPT, UR11, -0x126145ec, URZ ;  /* 0xed9eba140b0f7890 */ /* 0x000fe4000fffe0ff */
[----:B------:R-:W-:Y:S02]  /*0200*/  UIADD3 UR24, UPT, UPT, UR10, 0x1715609d, URZ ;  /* 0x1715609d0a187890 */ /* 0x000fe4000fffe0ff */
[----:B------:R-:W-:Y:S02]  /*0210*/  UIADD3 UR25, UPT, UPT, UR11, -0x56f99767, URZ ;  /* 0xa90668990b197890 */ /* 0x000fe4000fffe0ff */
[----:B------:R-:W-:Y:S02]  /*0220*/  UIADD3 UR26, UPT, UPT, UR10, -0x4ab325aa, URZ ;  /* 0xb54cda560a1a7890 */ /* 0x000fe4000fffe0ff */
[----:B------:R-:W-:Y:S02]  /*0230*/  UIADD3 UR27, UPT, UPT, UR11, 0x646e171e, URZ ;  /* 0x646e171e0b1b7890 */ /* 0x000fe4000fffe0ff */
[----:B------:R-:W-:-:S02]  /*0240*/  UIADD3 UR16, UPT, UPT, UR10, 0x5384540f, URZ ;  /* 0x5384540f0a107890 */ /* 0x000fc4000fffe0ff */
[----:B------:R-:W-:Y:S02]  /*0250*/  UIADD3 UR28, UPT, UPT, UR11, 0x1fd5c5a3, URZ ;  /* 0x1fd5c5a30b1c7890 */ /* 0x000fe4000fffe0ff */
        /* <DEDUP_REMOVED lines=9> */
[----:B------:R0:W5:Y:S01]  /*02f0*/  LDG.E.64 R12, desc[UR8][R8.64] ;  /* 0x00000008080c7981 */ /* 0x000162000c1e1b00 */
[----:B-1----:R-:W-:-:S03]  /*0300*/  IMAD.WIDE.U32 R10, R81, 0x8, R10 ;  /* 0x00000008510a7825 */ /* 0x002fc600078e000a */
        /* <DEDUP_REMOVED lines=24> */
.L_x_11233:
[----:B------:R-:W0:Y:S08]  /*0490*/  LDC.64 R4, c[0x0][0x3d0] ;  /* 0x0000f400ff047b82 */ /* 0x000e300000000a00 */
[----:B------:R-:W1:Y:S08]  /*04a0*/  LDC.64 R8, c[0x0][0x440] ;  /* 0x00011000ff087b82 */ /* 0x000e700000000a00 */
[----:B------:R-:W2:Y:S01]  /*04b0*/  LDC.64 R6, c[0x0][0x3d8] ;  /* 0x0000f600ff067b82 */ /* 0x000ea20000000a00 */
[----:B0-----:R-:W-:-:S05]  /*04c0*/  IMAD.WIDE.U32 R10, R81, 0x8, R4 ;  /* 0x00000008510a7825 */ /* 0x001fca00078e0004 */
        /* <DEDUP_REMOVED lines=13> */
[----:B------:R-:W5:Y:S01]  /*05a0*/  LDG.E.64 R24, desc[UR8][R8.64+0x1400] ;  /* 0x0014000808187981 */ /* 0x000f62000c1e1b00 */
[----:B------:R-:W-:-:S02]  /*05b0*/  CS2R R16, SRZ ;  /* 0x0000000000107805 */ /* 0x000fc4000001ff00 */
[----:B------:R-:W-:Y:S02]  /*05c0*/  CS2R R18, SRZ ;  /* 0x0000000000127805 */ /* 0x000fe4000001ff00 */
[----:B------:R-:W-:Y:S01]  /*05d0*/  CS2R R22, SRZ ;  /* 0x0000000000167805 */ /* 0x000fe2000001ff00 */
[----:B------:R-:W5:Y:S01]  /*05e0*/  LDG.E.64 R14, desc[UR8][R20.64] ;  /* 0x00000008140e7981 */ /* 0x000f62000c1e1b00 */
[----:B------:R-:W-:Y:S02]  /*05f0*/  CS2R R72, SRZ ;  /* 0x0000000000487805 */ /* 0x000fe4000001ff00 */
[----:B------:R-:W-:Y:S01]  /*0600*/  CS2R R74, SRZ ;  /* 0x00000000004a7805 */ /* 0x000fe2000001ff00 */
[----:B------:R-:W5:Y:S04]  /*0610*/  LDG.E.64 R78, desc[UR8][R20.64+0x400] ;  /* 0x00040008144e7981 */ /* 0x000f68000c1e1b00 */
[----:B------:R-:W5:Y:S04]  /*0620*/  LDG.E.64 R38, desc[UR8][R20.64+0x800] ;  /* 0x0008000814267981 */ /* 0x000f68000c1e1b00 */
[----:B------:R-:W5:Y:S04]  /*0630*/  LDG.E.64 R42, desc[UR8][R20.64+0xc00] ;  /* 0x000c0008142a7981 */ /* 0x000f68000c1e1b00 */
[----:B------:R-:W5:Y:S04]  /*0640*/  LDG.E.64 R46, desc[UR8][R20.64+0x1000] ;  /* 0x00100008142e7981 */ /* 0x000f68000c1e1b00 */
[----:B------:R0:W5:Y:S02]  /*0650*/  LDG.E.64 R6, desc[UR8][R20.64+0x1400] ;  /* 0x0014000814067981 */ /* 0x000164000c1e1b00 */
[----:B0-----:R-:W-:Y:S01]  /*0660*/  CS2R R20, SRZ ;  /* 0x0000000000147805 */ /* 0x001fe2000001ff00 */
[----:B------:R-:W-:Y:S06]  /*0670*/  BRA `(.L_x_11234) ;  /* 0x00000004000c7947 */ /* 0x000fec0003800000 */
.L_x_11232:
        /* <DEDUP_REMOVED lines=37> */
.L_x_11235:
        /* <DEDUP_REMOVED lines=29> */
[----:B0-----:R-:W-:-:S07]  /*0aa0*/  CS2R R28, SRZ ;  /* 0x00000000001c7805 */ /* 0x001fce000001ff00 */
.L_x_11234:
[----:B------:R-:W1:Y:S02]  /*0ab0*/  LDCU UR4, c[0x0][0x384] ;  /* 0x00007080ff0477ac */ /* 0x000e640008000800 */
[----:B-1----:R-:W-:-:S06]  /*0ac0*/  UISETP.GE.AND UP0, UPT, UR18, UR4, UPT ;  /* 0x000000041200728c */ /* 0x002fcc000bf06270 */
[----:B------:R-:W-:-:S13]  /*0ad0*/  PLOP3.LUT P0, PT, PT, PT, UP0, 0x80, 0x8 ;  /* 0x000000000008781c */ /* 0x000fda0003f0f008 */
[----:B------:R-:W-:Y:S05]  /*0ae0*/  @P0 EXIT ;  /* 0x000000000000094d */ /* 0x000fea0003800000 */
[----:B0----5:R-:W-:Y:S01]  /*0af0*/  IMAD.MOV.U32 R9, RZ, RZ, R39 ;  /* 0x000000ffff097224 */ /* 0x021fe200078e0027 */
[----:B------:R-:W-:Y:S01]  /*0b00*/  MOV R118, R38 ;  /* 0x0000002600767202 */ /* 0x000fe20000000f00 */
[----:B------:R-:W-:Y:S01]  /*0b10*/  IMAD.MOV.U32 R113, RZ, RZ, R4 ;  /* 0x000000ffff717224 */ /* 0x000fe200078e0004 */
[----:B------:R-:W-:Y:S01]  /*0b20*/  SHF.R.U64 R4, R4, 0x10, R5 ;  /* 0x0000001004047819 */ /* 0x000fe20000001205 */
[----:B------:R-:W-:Y:S01]  /*0b30*/  IMAD.MOV.U32 R117, RZ, RZ, R40 ;  /* 0x000000ffff757224 */ /* 0x000fe200078e0028 */
[----:B------:R-:W-:Y:S01]  /*0b40*/  SHF.R.U64 R108, R38, 0x10, R39 ;  /* 0x00000010266c7819 */ /* 0x000fe20000001227 */
[----:B------:R-:W-:Y:S01]  /*0b50*/  IMAD.MOV.U32 R116, RZ, RZ, R42 ;  /* 0x000000ffff747224 */ /* 0x000fe200078e002a */
[----:B------:R-:W-:Y:S01]  /*0b60*/  SHF.R.U64 R105, R40, 0x10, R41 ;  /* 0x0000001028697819 */ /* 0x000fe20000001229 */
[----:B------:R-:W-:Y:S01]  /*0b70*/  IMAD.MOV.U32 R11, RZ, RZ, R43 ;  /* 0x000000ffff0b7224 */ /* 0x000fe200078e002b */
[C---:B------:R-:W-:Y:S01]  /*0b80*/  PRMT R118, R9.reuse, 0x5410, R118 ;  /* 0x0000541009767816 */ /* 0x040fe20000000076 */
[--C-:B------:R-:W-:Y:S01]  /*0b90*/  IMAD.MOV.U32 R38, RZ, RZ, R5.reuse ;  /* 0x000000ffff267224 */ /* 0x100fe200078e0005 */
[----:B------:R-:W-:Y:S01]  /*0ba0*/  SHF.R.U32.HI R40, RZ, 0x10, R5 ;  /* 0x00000010ff287819 */ /* 0x000fe20000011605 */
[--C-:B------:R-:W-:Y:S01]  /*0bb0*/  IMAD.MOV.U32 R5, RZ, RZ, R7.reuse ;  /* 0x000000ffff057224 */ /* 0x100fe200078e0007 */
[----:B------:R-:W-:Y:S01]  /*0bc0*/  PRMT R9, R9, 0x5410, R4 ;  /* 0x0000541009097816 */ /* 0x000fe20000000004 */
[----:B------:R-:W-:Y:S01]  /*0bd0*/  IMAD.MOV.U32 R4, RZ, RZ, R12 ;  /* 0x000000ffff047224 */ /* 0x000fe200078e000c */
[----:B------:R-:W-:Y:S01]  /*0be0*/  MOV R112, R6 ;  /* 0x0000000600707202 */ /* 0x000fe20000000f00 */
[----:B------:R-:W-:Y:S01]  /*0bf0*/  IMAD.MOV.U32 R119, RZ, RZ, R36 ;  /* 0x000000ffff777224 */ /* 0x000fe200078e0024 */
[----:B------:R-:W-:Y:S01]  /*0c00*/  SHF.R.U64 R6, R6, 0x10, R7 ;  /* 0x0000001006067819 */ /* 0x000fe20000001207 */
[----:B------:R-:W-:Y:S01]  /*0c10*/  IMAD.MOV.U32 R8, RZ, RZ, R37 ;  /* 0x000000ffff087224 */ /* 0x000fe200078e0025 */
[----:B------:R-:W-:Y:S01]  /*0c20*/  PRMT R116, R11, 0x5410, R116 ;  /* 0x000054100b747816 */ /* 0x000fe20000000074 */
[----:B------:R-:W-:Y:S01]  /*0c30*/  IMAD.MOV.U32 R114, RZ, RZ, R46 ;  /* 0x000000ffff727224 */ /* 0x000fe200078e002e */
[----:B------:R-:W-:Y:S01]  /*0c40*/  PRMT R112, R5, 0x5410, R112 ;  /* 0x0000541005707816 */ /* 0x000fe20000000070 */
[----:B------:R-:W-:Y:S01]  /*0c50*/  IMAD.MOV.U32 R5, RZ, RZ, R14 ;  /* 0x000000ffff057224 */ /* 0x000fe200078e000e */
[----:B------:R-:W-:Y:S01]  /*0c60*/  PRMT R11, R11, 0x5410, R6 ;  /* 0x000054100b0b7816 */ /* 0x000fe20000000006 */
[----:B------:R-:W-:Y:S01]  /*0c70*/  IMAD.MOV.U32 R6, RZ, RZ, R15 ;  /* 0x000000ffff067224 */ /* 0x000fe200078e000f */
[----:B------:R-:W-:Y:S01]  /*0c80*/  PRMT R123, R123, 0x5410, R4 ;  /* 0x000054107b7b7816 */ /* 0x000fe20000000004 */
[----:B------:R-:W-:Y:S01]  /*0c90*/  UIADD3 UR4, UPT, UPT, UR10, -0x61c88647, URZ ;  /* 0x9e3779b90a047890 */ /* 0x000fe2000fffe0ff */
[----:B------:R-:W-:Y:S01]  /*0ca0*/  MOV R4, R13 ;  /* 0x0000000d00047202 */ /* 0x000fe20000000f00 */
[----:B------:R-:W-:Y:S01]  /*0cb0*/  UIADD3 UR19, UPT, UPT, UR10, -0x700cb87f, URZ ;  /* 0x8ff347810a137890 */ /* 0x000fe2000fffe0ff */
[----:B------:R-:W-:Y:S01]  /*0cc0*/  PRMT R119, R8, 0x5410, R119 ;  /* 0x0000541008777816 */ /* 0x000fe20000000077 */
[----:B------:R-:W0:Y:S01]  /*0cd0*/  LDCU UR20, c[0x0][0x388] ;  /* 0x00007100ff1477ac */ /* 0x000e220008000800 */
[----:B------:R-:W-:-:S02]  /*0ce0*/  MOV R8, R82 ;  /* 0x0000005200087202 */ /* 0x000fc40000000f00 */
[----:B------:R-:W-:Y:S01]  /*0cf0*/  PRMT R123, R4, 0x7610, R123 ;  /* 0x00007610047b7816 */ /* 0x000fe2000000007b */
[----:B------:R-:W-:Y:S01]  /*0d00*/  IMAD.MOV.U32 R4, RZ, RZ, R83 ;  /* 0x000000ffff047224 */ /* 0x000fe200078e0053 */
[----:B------:R-:W-:Y:S01]  /*0d10*/  PRMT R122, R6, 0x5410, R5 ;  /* 0x00005410067a7816 */ /* 0x000fe20000000005 */
[----:B------:R-:W-:Y:S01]  /*0d20*/  IMAD.MOV.U32 R5, RZ, RZ, R78 ;  /* 0x000000ffff057224 */ /* 0x000fe200078e004e */
[----:B------:R-:W-:Y:S01]  /*0d30*/  PRMT R121, R121, 0x5410, R8 ;  /* 0x0000541079797816 */ /* 0x000fe20000000008 */
[----:B------:R-:W1:Y:S01]  /*0d40*/  LDCU.U8 UR21, c[0x0][0x410] ;  /* 0x00008200ff1577ac */ /* 0x000e620008000000 */
[----:B------:R-:W-:Y:S02]  /*0d50*/  MOV R6, R79 ;  /* 0x0000004f00067202 */ /* 0x000fe40000000f00 */
[----:B------:R-:W-:Y:S01]  /*0d60*/  PRMT R121, R4, 0x7610, R121 ;  /* 0x0000761004797816 */ /* 0x000fe20000000079 */
[----:B------:R-:W-:Y:S01]  /*0d70*/  IMAD.HI.U32 R4, R0, -0x326172a9, RZ ;  /* 0xcd9e8d5700047827 */ /* 0x000fe200078e00ff */
[----:B------:R-:W-:Y:S01]  /*0d80*/  PRMT R120, R6, 0x5410, R5 ;  /* 0x0000541006787816 */ /* 0x000fe20000000005 */
[----:B------:R-:W2:Y:S01]  /*0d90*/  LDCU UR22, c[0x0][0x400] ;  /* 0x00008000ff1677ac */ /* 0x000ea20008000800 */
[----:B------:R-:W-:Y:S01]  /*0da0*/  SHF.R.U32.HI R106, RZ, 0x10, R39 ;  /* 0x00000010ff6a7819 */ /* 0x000fe20000011627 */
[----:B------:R-:W-:Y:S01]  /*0db0*/  IMAD.HI.U32 R5, R2, -0x2daee0ad, RZ ;  /* 0xd2511f5302057827 */ /* 0x000fe200078e00ff */
[--C-:B------:R-:W-:Y:S01]  /*0dc0*/  SHF.R.U64 R109, R36, 0x10, R37.reuse ;  /* 0x00000010246d7819 */ /* 0x100fe20000001225 */
[----:B------:R-:W-:Y:S01]  /*0dd0*/  UPLOP3.LUT UP1, UPT, UPT, UPT, UPT, 0x40, 0x4 ;  /* 0x000000000004789c */ /* 0x000fe20003f2e870 */
[----:B------:R-:W-:Y:S01]  /*0de0*/  SHF.R.U32.HI R107, RZ, 0x10, R37 ;  /* 0x00000010ff6b7819 */ /* 0x000fe20000011625 */
[----:B------:R-:W-:Y:S01]  /*0df0*/  IMAD.MOV.U32 R36, RZ, RZ, R45 ;  /* 0x000000ffff247224 */ /* 0x000fe200078e002d */
[----:B------:R-:W-:-:S02]  /*0e00*/  SHF.R.U32.HI R39, RZ, 0x10, R47 ;  /* 0x00000010ff277819 */ /* 0x000fc4000001162f */
[----:B------:R-:W-:Y:S02]  /*0e10*/  LOP3.LUT R4, R3, UR10, R4, 0x96, !PT ;  /* 0x0000000a03047c12 */ /* 0x000fe4000f8e9604 */
[----:B------:R-:W-:Y:S02]  /*0e20*/  MOV R37, R47 ;  /* 0x0000002f00257202 */ /* 0x000fe40000000f00 */
[----:B------:R-:W-:Y:S01]  /*0e30*/  LOP3.LUT R5, R5, UR11, RZ, 0x3c, !PT ;  /* 0x0000000b05057c12 */ /* 0x000fe2000f8e3cff */
[----:B------:R-:W-:Y:S01]  /*0e40*/  IMAD.HI.U32 R8, R4, -0x2daee0ad, RZ ;  /* 0xd2511f5304087827 */ /* 0x000fe200078e00ff */
[----:B------:R-:W-:Y:S02]  /*0e50*/  SHF.R.U32.HI R88, RZ, 0x10, R7 ;  /* 0x00000010ff587819 */ /* 0x000fe40000011607 */
[----:B------:R-:W-:Y:S01]  /*0e60*/  PRMT R7, R7, 0x5410, R39 ;  /* 0x0000541007077816 */ /* 0x000fe20000000027 */
[----:B------:R-:W-:Y:S01]  /*0e70*/  IMAD R39, R2, -0x2daee0ad, RZ ;  /* 0xd2511f5302277824 */ /* 0x000fe200078e02ff */
[----:B------:R-:W-:Y:S01]  /*0e80*/  PRMT R114, R37, 0x5410, R114 ;  /* 0x0000541025727816 */ /* 0x000fe20000000072 */
[----:B------:R-:W-:Y:S01]  /*0e90*/  IMAD R37, R0, -0x326172a9, RZ ;  /* 0xcd9e8d5700257824 */ /* 0x000fe200078e02ff */
[----:B------:R-:W-:Y:S01]  /*0ea0*/  MOV R115, R44 ;  /* 0x0000002c00737202 */ /* 0x000fe20000000f00 */
[----:B------:R-:W-:Y:S01]  /*0eb0*/  IMAD.HI.U32 R6, R5, -0x326172a9, RZ ;  /* 0xcd9e8d5705067827 */ /* 0x000fe200078e00ff */
[----:B------:R-:W-:-:S02]  /*0ec0*/  SHF.R.U32.HI R111, RZ, 0x10, R83 ;  /* 0x00000010ff6f7819 */ /* 0x000fc40000011653 */
[----:B------:R-:W-:Y:S01]  /*0ed0*/  PRMT R115, R36, 0x5410, R115 ;  /* 0x0000541024737816 */ /* 0x000fe20000000073 */
[----:B------:R-:W-:Y:S01]  /*0ee0*/  IMAD R5, R5, -0x326172a9, RZ ;  /* 0xcd9e8d5705057824 */ /* 0x000fe200078e02ff */
[----:B------:R-:W-:Y:S01]  /*0ef0*/  LOP3.LUT R8, R39, UR6, R8, 0x96, !PT ;  /* 0x0000000627087c12 */ /* 0x000fe2000f8e9608 */
[----:B------:R-:W3:Y:S01]  /*0f00*/  LDCU UR6, c[0x0][0x404] ;  /* 0x00008080ff0677ac */ /* 0x000ee20008000800 */
[----:B------:R-:W-:Y:S02]  /*0f10*/  PRMT R111, R111, 0x5410, R111 ;  /* 0x000054106f6f7816 */ /* 0x000fe4000000006f */
[----:B------:R-:W-:Y:S02]  /*0f20*/  SHF.R.U32.HI R36, RZ, 0x10, R21 ;  /* 0x00000010ff247819 */ /* 0x000fe40000011615 */
[----:B------:R-:W-:Y:S01]  /*0f30*/  LOP3.LUT R6, R37, UR4, R6, 0x96, !PT ;  /* 0x0000000425067c12 */ /* 0x000fe2000f8e9606 */
[----:B------:R-:W-:Y:S01]  /*0f40*/  IMAD R37, R4, -0x2daee0ad, RZ ;  /* 0xd2511f5304257824 */ /* 0x000fe200078e02ff */
[----:B------:R-:W-:Y:S01]  /*0f50*/  PRMT R111, R36, 0x7610, R111 ;  /* 0x00007610246f7816 */ /* 0x000fe2000000006f */
[----:B------:R-:W-:Y:S01]  /*0f60*/  IMAD.HI.U32 R4, R8, -0x326172a9, RZ ;  /* 0xcd9e8d5708047827 */ /* 0x000fe200078e00ff */
[----:B------:R-:W-:Y:S01]  /*0f70*/  PRMT R108, R108, 0x5410, R108 ;  /* 0x000054106c6c7816 */ /* 0x000fe2000000006c */
[----:B------:R-:W4:Y:S01]  /*0f80*/  LDCU.64 UR4, c[0x0][0x398] ;  /* 0x00007300ff0477ac */ /* 0x000f220008000a00 */
[----:B------:R-:W-:Y:S01]  /*0f90*/  SHF.R.U64 R39, R30, 0x10, R31 ;  /* 0x000000101e277819 */ /* 0x000fe2000000121f */
        /* <DEDUP_REMOVED lines=8> */
[----:B------:R-:W-:Y:S01]  /*1020*/  SHF.R.U32.HI R39, RZ, 0x10, R31 ;  /* 0x00000010ff277819 */ /* 0x000fe2000001161f */
[----:B------:R-:W0:Y:S01]  /*1030*/  LDCU UR7, c[0x0][0x408] ;  /* 0x00008100ff0777ac */ /* 0x000e220008000800 */
[----:B------:R-:W-:Y:S01]  /*1040*/  SHF.R.U32.HI R102, RZ, 0x10, R43 ;  /* 0x00000010ff667819 */ /* 0x000fe2000001162b */
[----:B------:R-:W-:Y:S01]  /*1050*/  IMAD.HI.U32 R5, R36, -0x326172a9, RZ ;  /* 0xcd9e8d5724057827 */ /* 0x000fe200078e00ff */
[----:B------:R-:W-:-:S02]  /*1060*/  LOP3.LUT R6, R37, UR13, R6, 0x96, !PT ;  /* 0x0000000d25067c12 */ /* 0x000fc4000f8e9606 */
[----:B------:R-:W-:Y:S01]  /*1070*/  PRMT R106, R39, 0x7610, R106 ;  /* 0x00007610276a7816 */ /* 0x000fe2000000006a */
[----:B------:R-:W-:Y:S01]  /*1080*/  IMAD R37, R36, -0x326172a9, RZ ;  /* 0xcd9e8d5724257824 */ /* 0x000fe200078e02ff */
[----:B------:R-:W-:Y:S01]  /*1090*/  LOP3.LUT R5, R8, UR12, R5, 0x96, !PT ;  /* 0x0000000c08057c12 */ /* 0x000fe2000f8e9605 */
[----:B------:R-:W-:Y:S01]  /*10a0*/  IMAD.HI.U32 R8, R6, -0x326172a9, RZ ;  /* 0xcd9e8d5706087827 */ /* 0x000fe200078e00ff */
[----:B------:R-:W-:Y:S01]  /*10b0*/  PRMT R102, R102, 0x5410, R102 ;  /* 0x0000541066667816 */ /* 0x000fe20000000066 */
[----:B----4-:R-:W-:Y:S01]  /*10c0*/  UISETP.NE.U32.AND UP0, UPT, UR4, URZ, UPT ;  /* 0x000000ff0400728c */ /* 0x010fe2000bf05070 */
[----:B------:R-:W-:Y:S01]  /*10d0*/  PRMT R113, R38, 0x5410, R113 ;  /* 0x0000541026717816 */ /* 0x000fe20000000071 */
[----:B------:R-:W-:Y:S01]  /*10e0*/  IMAD R39, R4, -0x2daee0ad, RZ ;  /* 0xd2511f5304277824 */ /* 0x000fe200078e02ff */
[----:B------:R-:W-:Y:S01]  /*10f0*/  LOP3.LUT R8, R37, UR14, R8, 0x96, !PT ;  /* 0x0000000e25087c12 */ /* 0x000fe2000f8e9608 */
[C---:B------:R-:W-:Y:S01]  /*1100*/  IMAD.HI.U32 R4, R5.reuse, -0x2daee0ad, RZ ;  /* 0xd2511f5305047827 */ /* 0x040fe200078e00ff */
[----:B------:R-:W-:Y:S01]  /*1110*/  SHF.R.U32.HI R110, RZ, 0x10, R79 ;  /* 0x00000010ff6e7819 */ /* 0x000fe2000001164f */
[----:B------:R-:W-:Y:S01]  /*1120*/  UIADD3 UR4, UPT, UPT, UR10, -0xe443238, URZ ;  /* 0xf1bbcdc80a047890 */ /* 0x000fe2000fffe0ff */
[----:B------:R-:W-:Y:S01]  /*1130*/  SHF.R.U32.HI R38, RZ, 0x10, R33 ;  /* 0x00000010ff267819 */ /* 0x000fe20000011621 */
[----:B------:R-:W-:Y:S01]  /*1140*/  IMAD R37, R5, -0x2daee0ad, RZ ;  /* 0xd2511f5305257824 */ /* 0x000fe200078e02ff */
[----:B------:R-:W-:Y:S01]  /*1150*/  LOP3.LUT R4, R39, UR15, R4, 0x96, !PT ;  /* 0x0000000f27047c12 */ /* 0x000fe2000f8e9604 */
[----:B------:R-:W-:Y:S01]  /*1160*/  IMAD.HI.U32 R36, R8, -0x2daee0ad, RZ ;  /* 0xd2511f5308247827 */ /* 0x000fe200078e00ff */
[----:B------:R-:W-:Y:S01]  /*1170*/  SHF.R.U32.HI R39, RZ, 0x10, R29 ;  /* 0x00000010ff277819 */ /* 0x000fe2000001161d */
[----:B------:R-:W-:Y:S01]  /*1180*/  UISETP.NE.AND.EX UP0, UPT, UR5, URZ, UPT, UP0 ;  /* 0x000000ff0500728c */ /* 0x000fe2000bf05300 */
[----:B------:R-:W-:Y:S01]  /*1190*/  PRMT R110, R38, 0x5410, R110 ;  /* 0x00005410266e7816 */ /* 0x000fe2000000006e */
[----:B------:R-:W-:Y:S01]  /*11a0*/  IMAD R6, R6, -0x326172a9, RZ ;  /* 0xcd9e8d5706067824 */ /* 0x000fe200078e02ff */
[----:B------:R-:W-:Y:S01]  /*11b0*/  LOP3.LUT R36, R37, UR25, R36, 0x96, !PT ;  /* 0x0000001925247c12 */ /* 0x000fe2000f8e9624 */
[C---:B------:R-:W-:Y:S01]  /*11c0*/  IMAD.HI.U32 R5, R4.reuse, -0x326172a9, RZ ;  /* 0xcd9e8d5704057827 */ /* 0x040fe200078e00ff */
[----:B------:R-:W-:Y:S01]  /*11d0*/  PRMT R102, R39, 0x7610, R102 ;  /* 0x0000761027667816 */ /* 0x000fe20000000066 */
[----:B------:R-:W-:Y:S01]  /*11e0*/  UIADD3 UR5, UPT, UPT, UR11, -0x695add53, URZ ;  /* 0x96a522ad0b057890 */ /* 0x000fe2000fffe0ff */
[----:B------:R-:W-:Y:S01]  /*11f0*/  PRMT R109, R109, 0x5410, R109 ;  /* 0x000054106d6d7816 */ /* 0x000fe2000000006d */
[----:B------:R-:W-:Y:S01]  /*1200*/  IMAD R37, R4, -0x326172a9, RZ ;  /* 0xcd9e8d5704257824 */ /* 0x000fe200078e02ff */
[----:B------:R-:W-:Y:S01]  /*1210*/  LOP3.LUT R5, R6, UR24, R5, 0x96, !PT ;  /* 0x0000001806057c12 */ /* 0x000fe2000f8e9605 */
[----:B------:R-:W-:Y:S01]  /*1220*/  IMAD.HI.U32 R4, R36, -0x326172a9, RZ ;  /* 0xcd9e8d5724047827 */ /* 0x000fe200078e00ff */
[----:B------:R-:W-:Y:S01]  /*1230*/  SHF.R.U64 R38, R18, 0x10, R19 ;  /* 0x0000001012267819 */ /* 0x000fe20000001213 */
[----:B------:R-:W4:Y:S01]  /*1240*/  LDCU.64 UR12, c[0x0][0x398] ;  /* 0x00007300ff0c77ac */ /* 0x000f220008000a00 */
[----:B------:R-:W-:Y:S01]  /*1250*/  PRMT R107, R107, 0x5410, R107 ;  /* 0x000054106b6b7816 */ /* 0x000fe2000000006b */
[----:B------:R-:W-:Y:S01]  /*1260*/  IMAD R39, R8, -0x2daee0ad, RZ ;  /* 0xd2511f5308277824 */ /* 0x000fe200078e02ff */
[----:B------:R-:W-:Y:S01]  /*1270*/  LOP3.LUT R4, R37, UR26, R4, 0x96, !PT ;  /* 0x0000001a25047c12 */ /* 0x000fe2000f8e9604 */
[C---:B------:R-:W-:Y:S01]  /*1280*/  IMAD.HI.U32 R6, R5.reuse, -0x2daee0ad, RZ ;  /* 0xd2511f5305067827 */ /* 0x040fe200078e00ff */
[----:B------:R-:W-:Y:S01]  /*1290*/  PRMT R109, R38, 0x7610, R109 ;  /* 0x00007610266d7816 */ /* 0x000fe2000000006d */
[----:B------:R-:W0:Y:S01]  /*12a0*/  LDCU.64 UR14, c[0x0][0x380] ;  /* 0x00007000ff0e77ac */ /* 0x000e220008000a00 */
[----:B------:R-:W-:Y:S01]  /*12b0*/  SHF.R.U32.HI R38, RZ, 0x10, R19 ;  /* 0x00000010ff267819 */ /* 0x000fe20000011613 */
[----:B------:R-:W-:Y:S01]  /*12c0*/  IMAD R37, R5, -0x2daee0ad, RZ ;  /* 0xd2511f5305257824 */ /* 0x000fe200078e02ff */
[----:B------:R-:W-:Y:S01]  /*12d0*/  LOP3.LUT R6, R39, UR27, R6, 0x96, !PT ;  /* 0x0000001b27067c12 */ /* 0x000fe2000f8e9606 */
[----:B------:R-:W-:Y:S01]  /*12e0*/  IMAD.HI.U32 R8, R4, -0x2daee0ad, RZ ;  /* 0xd2511f5304087827 */ /* 0x000fe200078e00ff */
[----:B------:R-:W-:-:S02]  /*12f0*/  SHF.R.U64 R104, R42, 0x10, R43 ;  /* 0x000000102a687819 */ /* 0x000fc4000000122b */
[----:B------:R-:W-:Y:S01]  /*1300*/  PRMT R107, R38, 0x7610, R107 ;  /* 0x00007610266b7816 */ /* 0x000fe2000000006b */
[----:B------:R-:W-:Y:S01]  /*1310*/  IMAD R36, R36, -0x326172a9, RZ ;  /* 0xcd9e8d5724247824 */ /* 0x000fe200078e02ff */
[----:B------:R-:W-:Y:S01]  /*1320*/  PRMT R104, R104, 0x5410, R104 ;  /* 0x0000541068687816 */ /* 0x000fe20000000068 */
[----:B------:R-:W-:Y:S01]  /*1330*/  IMAD.HI.U32 R5, R6, -0x326172a9, RZ ;  /* 0xcd9e8d5706057827 */ /* 0x000fe200078e00ff */
[----:B------:R-:W-:Y:S02]  /*1340*/  SHF.R.U64 R38, R28, 0x10, R29 ;  /* 0x000000101c267819 */ /* 0x000fe4000000121d */
[----:B------:R-:W-:Y:S01]  /*1350*/  SHF.R.U32.HI R103, RZ, 0x10, R41 ;  /* 0x00000010ff677819 */ /* 0x000fe20000011629 */
[----:B------:R-:W-:Y:S01]  /*1360*/  IMAD R39, R4, -0x2daee0ad, RZ ;  /* 0xd2511f5304277824 */ /* 0x000fe200078e02ff */
[----:B------:R-:W-:Y:S01]  /*1370*/  LOP3.LUT R8, R37, UR28, R8, 0x96, !PT ;  /* 0x0000001c25087c12 */ /* 0x000fe2000f8e9608 */
[----:B------:R-:W-:Y:S01]  /*1380*/  IMAD R37, R6, -0x326172a9, RZ ;  /* 0xcd9e8d5706257824 */ /* 0x000fe200078e02ff */
[----:B------:R-:W-:-:S02]  /*1390*/  LOP3.LUT R5, R36, UR16, R5, 0x96, !PT ;  /* 0x0000001024057c12 */ /* 0x000fc4000f8e9605 */
[----:B------:R-:W-:Y:S01]  /*13a0*/  PRMT R104, R38, 0x7610, R104 ;  /* 0x0000761026687816 */ /* 0x000fe20000000068 */
[----:B------:R-:W-:Y:S01]  /*13b0*/  IMAD.HI.U32 R6, R8, -0x326172a9, RZ ;  /* 0xcd9e8d5708067827 */ /* 0x000fe200078e00ff */
[----:B------:R-:W-:Y:S02]  /*13c0*/  PRMT R103, R103, 0x5410, R103 ;  /* 0x0000541067677816 */ /* 0x000fe40000000067 */
[----:B------:R-:W-:Y:S01]  /*13d0*/  SHF.R.U32.HI R38, RZ, 0x10, R17 ;  /* 0x00000010ff267819 */ /* 0x000fe20000011611 */
[C---:B------:R-:W-:Y:S01]  /*13e0*/  IMAD.HI.U32 R4, R5.reuse, -0x2daee0ad, RZ ;  /* 0xd2511f5305047827 */ /* 0x040fe200078e00ff */
[----:B------:R-:W-:Y:S02]  /*13f0*/  SHF.R.U64 R99, R44, 0x10, R45 ;  /* 0x000000102c637819 */ /* 0x000fe4000000122d */
[----:B------:R-:W-:Y:S01]  /*1400*/  MOV R10, R41 ;  /* 0x00000029000a7202 */ /* 0x000fe20000000f00 */
[----:B------:R-:W-:Y:S01]  /*1410*/  IMAD R5, R5, -0x2daee0ad, RZ ;  /* 0xd2511f5305057824 */ /* 0x000fe200078e02ff */
[----:B------:R-:W-:Y:S01]  /*1420*/  PRMT R103, R38, 0x7610, R103 ;  /* 0x0000761026677816 */ /* 0x000fe20000000067 */
[----:B------:R-:W-:Y:S01]  /*1430*/  IMAD R41, R8, -0x326172a9, RZ ;  /* 0xcd9e8d5708297824 */ /* 0x000fe200078e02ff */
[----:B------:R-:W-:-:S02]  /*1440*/  PRMT R99, R99, 0x5410, R99 ;  /* 0x0000541063637816 */ /* 0x000fc40000000063 */
[----:B------:R-:W-:Y:S02]  /*1450*/  SHF.R.U64 R38, R72, 0x10, R73 ;  /* 0x0000001048267819 */ /* 0x000fe40000001249 */
[----:B------:R-:W-:Y:S02]  /*1460*/  LOP3.LUT R37, R37, UR4, R6, 0x96, !PT ;  /* 0x0000000425257c12 */ /* 0x000fe4000f8e9606 */
[C---:B------:R-:W-:Y:S02]  /*1470*/  PRMT R117, R10.reuse, 0x5410, R117 ;  /* 0x000054100a757816 */ /* 0x040fe40000000075 */
[----:B------:R-:W-:Y:S01]  /*1480*/  LOP3.LUT R39, R39, UR17, R4, 0x96, !PT ;  /* 0x0000001127277c12 */ /* 0x000fe2000f8e9604 */
[----:B------:R-:W-:Y:S01]  /*1490*/  IMAD.HI.U32 R4, R37, -0x2daee0ad, RZ ;  /* 0xd2511f5325047827 */ /* 0x000fe200078e00ff */
[----:B------:R-:W-:Y:S01]  /*14a0*/  PRMT R10, R10, 0x5410, R40 ;  /* 0x000054100a0a7816 */ /* 0x000fe20000000028 */
[----:B------:R-:W0:Y:S01]  /*14b0*/  LDCU.64 UR16, c[0x0][0x3a0] ;  /* 0x00007400ff1077ac */ /* 0x000e220008000a00 */
[----:B------:R-:W-:Y:S01]  /*14c0*/  PRMT R99, R38, 0x7610, R99 ;  /* 0x0000761026637816 */ /* 0x000fe20000000063 */
[----:B------:R-:W-:Y:S01]  /*14d0*/  IMAD.HI.U32 R6, R39, -0x326172a9, RZ ;  /* 0xcd9e8d5727067827 */ /* 0x000fe200078e00ff */
[----:B------:R-:W-:-:S02]  /*14e0*/  PRMT R105, R105, 0x5410, R105 ;  /* 0x0000541069697816 */ /* 0x000fc40000000069 */
[----:B------:R-:W-:Y:S01]  /*14f0*/  SHF.R.U64 R40, R16, 0x10, R17 ;  /* 0x0000001010287819 */ /* 0x000fe20000001211 */
[----:B------:R-:W-:Y:S01]  /*1500*/  IMAD R77, R37, -0x2daee0ad, RZ ;  /* 0xd2511f53254d7824 */ /* 0x000fe200078e02ff */
[----:B------:R-:W-:Y:S01]  /*1510*/  SHF.R.U32.HI R38, RZ, 0x10, R73 ;  /* 0x00000010ff267819 */ /* 0x000fe20000011649 */
[----:B------:R-:W-:Y:S01]  /*1520*/  IMAD R8, R39, -0x326172a9, RZ ;  /* 0xcd9e8d5727087824 */ /* 0x000fe200078e02ff */
[----:B------:R-:W-:Y:S02]  /*1530*/  SHF.R.U32.HI R89, RZ, 0x10, R27 ;  /* 0x00000010ff597819 */ /* 0x000fe4000001161b */
[----:B------:R-:W-:Y:S02]  /*1540*/  SHF.R.U64 R36, R74, 0x10, R75 ;  /* 0x000000104a247819 */ /* 0x000fe4000000124b */
[----:B------:R-:W-:Y:S02]  /*1550*/  SHF.R.U32.HI R95, RZ, 0x10, R45 ;  /* 0x00000010ff5f7819 */ /* 0x000fe4000001162d */
[----:B------:R-:W-:-:S02]  /*1560*/  SHF.R.U64 R98, R46, 0x10, R47 ;  /* 0x000000102e627819 */ /* 0x000fc4000000122f */
[----:B------:R-:W-:Y:S02]  /*1570*/  PRMT R105, R40, 0x7610, R105 ;  /* 0x0000761028697816 */ /* 0x000fe40000000069 */
[----:B------:R-:W-:Y:S02]  /*1580*/  PRMT R88, R88, 0x5410, R38 ;  /* 0x0000541058587816 */ /* 0x000fe40000000026 */
[----:B------:R-:W-:Y:S02]  /*1590*/  PRMT R89, R89, 0x5410, R36 ;  /* 0x0000541059597816 */ /* 0x000fe40000000024 */
[----:B------:R-:W-:Y:S02]  /*15a0*/  PRMT R95, R95, 0x5410, R95 ;  /* 0x000054105f5f7816 */ /* 0x000fe4000000005f */
[----:B------:R-:W-:Y:S02]  /*15b0*/  PRMT R98, R98, 0x5410, R98 ;  /* 0x0000541062627816 */ /* 0x000fe40000000062 */
[----:B------:R-:W-:-:S02]  /*15c0*/  SHF.R.U64 R40, R26, 0x10, R27 ;  /* 0x000000101a287819 */ /* 0x000fc4000000121b */
[----:B------:R-:W-:Y:S02]  /*15d0*/  SHF.R.U64 R94, R24, 0x10, R25 ;  /* 0x00000010185e7819 */ /* 0x000fe40000001219 */
[----:B------:R-:W-:Y:S02]  /*15e0*/  SHF.R.U32.HI R36, RZ, 0x10, R75 ;  /* 0x00000010ff247819 */ /* 0x000fe4000001164b */
[----:B------:R-:W-:Y:S02]  /*15f0*/  SHF.R.U32.HI R38, RZ, 0x10, R25 ;  /* 0x00000010ff267819 */ /* 0x000fe40000011619 */
[----:B------:R-:W-:Y:S02]  /*1600*/  LOP3.LUT R4, R5, UR5, R4, 0x96, !PT ;  /* 0x0000000505047c12 */ /* 0x000fe4000f8e9604 */
[----:B------:R-:W-:Y:S01]  /*1610*/  LOP3.LUT R5, R41, UR19, R6, 0x96, !PT ;  /* 0x0000001329057c12 */ /* 0x000fe2000f8e9606 */
[----:B------:R-:W-:Y:S01]  /*1620*/  IMAD.MOV.U32 R6, RZ, RZ, RZ ;  /* 0x000000ffff067224 */ /* 0x000fe200078e00ff */
[----:B------:R-:W-:-:S02]  /*1630*/  PRMT R98, R40, 0x7610, R98 ;  /* 0x0000761028627816 */ /* 0x000fc40000000062 */
[----:B------:R-:W-:Y:S02]  /*1640*/  PRMT R94, R94, 0x5410, R36 ;  /* 0x000054105e5e7816 */ /* 0x000fe40000000024 */
[----:B------:R-:W-:Y:S02]  /*1650*/  PRMT R95, R38, 0x7610, R95 ;  /* 0x00007610265f7816 */ /* 0x000fe4000000005f */
[----:B------:R-:W-:Y:S02]  /*1660*/  PLOP3.LUT P0, PT, PT, PT, UP0, 0x80, 0x8 ;  /* 0x000000000008781c */ /* 0x000fe40003f0f008 */
[----:B01234-:R-:W-:-:S11]  /*1670*/  LOP3.LUT R76, R76, 0x3, RZ, 0xc0, !PT ;  /* 0x000000034c4c7812 */ /* 0x01ffd600078ec0ff */
.L_x_11474:
[----:B------:R-:W-:Y:S01]  /*1680*/  ISETP.NE.U32.AND P1, PT, RZ, UR16, PT ;  /* 0x00000010ff007c0c */ /* 0x000fe2000bf25070 */
[----:B------:R-:W-:Y:S01]  /*1690*/  UIMAD UR4, UR18, UR20, URZ ;  /* 0x00000014120472a4 */ /* 0x000fe2000f8e02ff */
[----:B0-----:R-:W0:Y:S02]  /*16a0*/  @P0 LDC.64 R46, c[0x0][0x398] ;  /* 0x0000e600ff2e0b82 */ /* 0x001e240000000a00 */
[----:B------:R-:W-:Y:S01]  /*16b0*/  ISETP.NE.AND.EX P1, PT, RZ, UR17, PT, P1 ;  /* 0x00000011ff007c0c */ /* 0x000fe2000bf25310 */
[----:B------:R-:W-:-:S04]  /*16c0*/  USHF.R.S32.HI UR5, URZ, 0x1f, UR4 ;  /* 0x0000001fff057899 */ /* 0x000fc80008011404 */
[----:B------:R-:W-:Y:S01]  /*16d0*/  ULEA.HI UR5, UR5, UR4, URZ, 0x2 ;  /* 0x0000000405057291 */ /* 0x000fe2000f8f10ff */
[----:B------:R-:W1:Y:S05]  /*16e0*/  LDC.64 R90, c[0x0][0x390] ;  /* 0x0000e400ff5a7b82 */ /* 0x000e6a0000000a00 */
[----:B------:R-:W-:-:S03]  /*16f0*/  IMAD.U32 R86, RZ, RZ, UR5 ;  /* 0x00000005ff567e24 */ /* 0x000fc6000f8e00ff */
[----:B------:R-:W2:Y:S02]  /*1700*/  @P1 LDC.64 R44, c[0x0][0x3a0] ;  /* 0x0000e800ff2c1b82 */ /* 0x000ea40000000a00 */
[----:B------:R-:W-:-:S05]  /*1710*/  LEA.HI.SX32 R86, R86, R81, 0x1e ;  /* 0x0000005156567211 */ /* 0x000fca00078ff2ff */
[----:B0-----:R-:W-:-:S05]  /*1720*/  @P0 IMAD.WIDE.U32 R46, R86, 0x10, R46 ;  /* 0x00000010562e0825 */ /* 0x001fca00078e002e */
[----:B------:R0:W5:Y:S01]  /*1730*/  @P0 LDG.E.128 R36, desc[UR8][R46.64] ;  /* 0x000000082e240981 */ /* 0x000162000c1e1d00 */
[----:B-1----:R-:W-:-:S04]  /*1740*/  IMAD.WIDE.U32 R48, R86, 0x10, R90 ;  /* 0x0000001056307825 */ /* 0x002fc800078e005a */
[----:B--2---:R-:W-:-:S05]  /*1750*/  @P1 IMAD.WIDE.U32 R44, R86, 0x10, R44 ;  /* 0x00000010562c1825 */ /* 0x004fca00078e002c */
[----:B------:R0:W5:Y:S04]  /*1760*/  @P1 LDG.E.128 R40, desc[UR8][R44.64] ;  /* 0x000000082c281981 */ /* 0x000168000c1e1d00 */
[----:B------:R0:W5:Y:S01]  /*1770*/  LDG.E.128 R44, desc[UR8][R48.64] ;  /* 0x00000008302c7981 */ /* 0x000162000c1e1d00 */
        /* <DEDUP_REMOVED lines=8> */
[----:B------:R-:W-:Y:S02]  /*1800*/  UIADD3 UR33, UPT, UPT, UR10, 0x78dde6e4, URZ ;  /* 0x78dde6e40a217890 */ /* 0x000fe4000fffe0ff */
[----:B------:R-:W-:Y:S02]  /*1810*/  UIADD3 UR34, UPT, UPT, UR10, -0x255992d5, URZ ;  /* 0xdaa66d2b0a227890 */ /* 0x000fe4000fffe0ff */
[----:B------:R-:W-:Y:S02]  /*1820*/  UIADD3 UR35, UPT, UPT, UR11, 0x76cf5d0a, URZ ;  /* 0x76cf5d0a0b237890 */ /* 0x000fe4000fffe0ff */
[----:B------:R-:W-:Y:S02]  /*1830*/  UIADD3 UR36, UPT, UPT, UR11, -0x695add53, URZ ;  /* 0x96a522ad0b247890 */ /* 0x000fe4000fffe0ff */
[----:B------:R-:W-:Y:S02]  /*1840*/  UIADD3 UR37, UPT, UPT, UR10, -0xe443238, URZ ;  /* 0xf1bbcdc80a257890 */ /* 0x000fe4000fffe0ff */
[----:B------:R-:W-:-:S02]  /*1850*/  UIADD3 UR38, UPT, UPT, UR10, -0x700cb87f, URZ ;  /* 0x8ff347810a267890 */ /* 0x000fc4000fffe0ff */
        /* <DEDUP_REMOVED lines=17> */
.L_x_11238:
        /* <DEDUP_REMOVED lines=12> */
.L_x_11239:
        /* <DEDUP_REMOVED lines=42> */
.L_x_11237:
[----:B------:R-:W-:Y:S01]  /*1cd0*/  ISETP.NE.AND P0, PT, R50, 0x1, PT ;  /* 0x000000013200780c */ /* 0x000fe20003f05270 */
[----:B------:R-:W-:Y:S01]  /*1ce0*/  UMOV UR4, UR6 ;  /* 0x0000000600047c82 */ /* 0x000fe20008000000 */
        /* <DEDUP_REMOVED lines=14> */
.L_x_11241:
        /* <DEDUP_REMOVED lines=12> */
.L_x_11242:
        /* <DEDUP_REMOVED lines=43> */
.L_x_11240:
[----:B------:R-:W-:Y:S01]  /*2140*/  ISETP.NE.AND P0, PT, R48, 0x1, PT ;  /* 0x000000013000780c */ /* 0x000fe20003f05270 */
[----:B------:R-:W-:Y:S01]  /*2150*/  IMAD.MOV.U32 R50, RZ, RZ, 0x2 ;  /* 0x00000002ff327424 */ /* 0x000fe200078e00ff */
[----:B------:R-:W-:-:S05]  /*2160*/  I2FP.F32.U32 R49, R49 ;  /* 0x0000003100317245 */ /* 0x000fca0000201000 */
        /* <DEDUP_REMOVED lines=12> */
.L_x_11244:
        /* <DEDUP_REMOVED lines=12> */
.L_x_11245:
        /* <DEDUP_REMOVED lines=43> */
.L_x_11243:
[----:B------:R-:W-:Y:S01]  /*25a0*/  ISETP.NE.AND P0, PT, R50, 0x1, PT ;  /* 0x000000013200780c */ /* 0x000fe20003f05270 */
[----:B------:R-:W-:Y:S01]  /*25b0*/  HFMA2 R56, -RZ, RZ, 0, 1.1920928955078125e-07 ;  /* 0x00000002ff387431 */ /* 0x000fe200000001ff */
        /* <DEDUP_REMOVED lines=13> */
.L_x_11247:
        /* <DEDUP_REMOVED lines=12> */
.L_x_11248:
        /* <DEDUP_REMOVED lines=43> */
.L_x_11246:
[----:B------:R-:W-:Y:S01]  /*2a00*/  I2FP.F32.U32 R49, R49 ;  /* 0x0000003100317245 */ /* 0x000fe20000201000 */
[----:B------:R-:W-:Y:S02]  /*2a10*/  UMOV UR5, UR7 ;  /* 0x0000000700057c82 */ /* 0x000fe40008000000 */
[----:B-----5:R-:W-:Y:S01]  /*2a20*/  FMUL.FTZ R46, R46, UR5 ;  /* 0x000000052e2e7c20 */ /* 0x020fe20008410000 */
[----:B------:R-:W-:Y:S01]  /*2a30*/  FMUL.FTZ R44, R44, UR5 ;  /* 0x000000052c2c7c20 */ /* 0x000fe20008410000 */
[----:B------:R-:W-:Y:S01]  /*2a40*/  FFMA.FTZ R48, R49, R68, 1.1641532182693481445e-10 ;  /* 0x2f00000031307423 */ /* 0x000fe20000010044 */
[----:B------:R-:W-:Y:S01]  /*2a50*/  FMUL.FTZ R45, R45, UR5 ;  /* 0x000000052d2d7c20 */ /* 0x000fe20008410000 */
[----:B------:R-:W-:Y:S01]  /*2a60*/  FMUL.FTZ R47, R47, UR5 ;  /* 0x000000052f2f7c20 */ /* 0x000fe20008410000 */
[----:B------:R-:W-:Y:S02]  /*2a70*/  FSEL R62, R46, RZ, P4 ;  /* 0x000000ff2e3e7208 */ /* 0x000fe40002000000 */
[----:B------:R-:W-:-:S02]  /*2a80*/  FSETP.GTU.FTZ.AND P0, PT, R48, UR4, PT ;  /* 0x0000000430007c0b */ /* 0x000fc4000bf1c000 */
[----:B------:R-:W-:Y:S01]  /*2a90*/  FSEL R60, R44, RZ, P2 ;  /* 0x000000ff2c3c7208 */ /* 0x000fe20001000000 */
[----:B------:R-:W-:Y:S01]  /*2aa0*/  @P1 FADD.FTZ R62, R42, R62 ;  /* 0x0000003e2a3e1221 */ /* 0x000fe20000010000 */
[----:B------:R-:W-:Y:S02]  /*2ab0*/  FSEL R61, R45, RZ, P3 ;  /* 0x000000ff2d3d7208 */ /* 0x000fe40001800000 */
[----:B------:R-:W-:Y:S01]  /*2ac0*/  FSEL R63, R47, RZ, !P0 ;  /* 0x000000ff2f3f7208 */ /* 0x000fe20004000000 */
[----:B------:R-:W-:Y:S01]  /*2ad0*/  @P1 FADD.FTZ R60, R40, R60 ;  /* 0x0000003c283c1221 */ /* 0x000fe20000010000 */
[----:B------:R-:W-:Y:S01]  /*2ae0*/  PLOP3.LUT P5, PT, P0, PT, PT, 0x8, 0x80 ;  /* 0x000000000080781c */ /* 0x000fe200007ae170 */
[----:B------:R-:W-:Y:S02]  /*2af0*/  @P1 FADD.FTZ R61, R41, R61 ;  /* 0x0000003d293d1221 */ /* 0x000fe40000010000 */
[----:B------:R-:W-:Y:S01]  /*2b00*/  @P1 FADD.FTZ R63, R43, R63 ;  /* 0x0000003f2b3f1221 */ /* 0x000fe20000010000 */
[----:B------:R-:W-:Y:S09]  /*2b10*/  BRA `(.L_x_11249) ;  /* 0x0000002400507947 */ /* 0x000ff20003800000 */
.L_x_11236:
        /* <DEDUP_REMOVED lines=15> */
.L_x_11251:
        /* <DEDUP_REMOVED lines=12> */
.L_x_11252:
        /* <DEDUP_REMOVED lines=42> */
.L_x_11250:
[----:B------:R-:W-:Y:S01]  /*2f70*/  ISETP.NE.AND P0, PT, R50, 0x1, PT ;  /* 0x000000013200780c */ /* 0x000fe20003f05270 */
[----:B------:R-:W-:Y:S01]  /*2f80*/  UMOV UR4, UR6 ;  /* 0x0000000600047c82 */ /* 0x000fe20008000000 */
[----:B------:R-:W-:Y:S01]  /*2f90*/  I2FP.F32.U32 R49, R48 ;  /* 0x0000003000317245 */ /* 0x000fe20000201000 */
[----:B------:R-:W-:Y:S01]  /*2fa0*/  UMOV UR5, UR7 ;  /* 0x0000000700057c82 */ /* 0x000fe20008000000 */
[----:B------:R-:W-:Y:S02]  /*2fb0*/  HFMA2 R52, -RZ, RZ, 0, 1.1920928955078125e-07 ;  /* 0x00000002ff347431 */ /* 0x000fe400000001ff */
[----:B-----5:R-:W-:Y:S01]  /*2fc0*/  FMUL.FTZ R44, R44, UR5 ;  /* 0x000000052c2c7c20 */ /* 0x020fe20008410000 */
        /* <DEDUP_REMOVED lines=12> */
.L_x_11254:
        /* <DEDUP_REMOVED lines=12> */
.L_x_11255:
        /* <DEDUP_REMOVED lines=43> */
.L_x_11253:
[----:B------:R-:W-:Y:S01]  /*3400*/  ISETP.NE.AND P0, PT, R52, 0x1, PT ;  /* 0x000000013400780c */ /* 0x000fe20003f05270 */
[----:B------:R-:W-:Y:S01]  /*3410*/  IMAD.MOV.U32 R50, RZ, RZ, 0x2 ;  /* 0x00000002ff327424 */ /* 0x000fe200078e00ff */
[----:B------:R-:W-:Y:S02]  /*3420*/  I2FP.F32.U32 R49, R49 ;  /* 0x0000003100317245 */ /* 0x000fe40000201000 */
        /* <DEDUP_REMOVED lines=11> */
.L_x_11257:
        /* <DEDUP_REMOVED lines=12> */
.L_x_11258:
        /* <DEDUP_REMOVED lines=43> */
.L_x_11256:
[----:B------:R-:W-:Y:S01]  /*3850*/  ISETP.NE.AND P0, PT, R50, 0x1, PT ;  /* 0x000000013200780c */ /* 0x000fe20003f05270 */
[----:B------:R-:W-:Y:S01]  /*3860*/  FMUL.FTZ R45, R45, UR5 ;  /* 0x000000052d2d7c20 */ /* 0x000fe20008410000 */
        /* <DEDUP_REMOVED lines=14> */
.L_x_11260:
        /* <DEDUP_REMOVED lines=12> */
.L_x_11261:
        /* <DEDUP_REMOVED lines=43> */
.L_x_11259:
[----:B------:R-:W-:Y:S01]  /*3cc0*/  ISETP.NE.AND P0, PT, R52, 0x1, PT ;  /* 0x000000013400780c */ /* 0x000fe20003f05270 */
[----:B------:R-:W-:Y:S01]  /*3cd0*/  HFMA2 R50, -RZ, RZ, 0, 1.1920928955078125e-07 ;  /* 0x00000002ff327431 */ /* 0x000fe200000001ff */
[----:B------:R-:W-:Y:S01]  /*3ce0*/  I2FP.F32.U32 R49, R49 ;  /* 0x0000003100317245 */ /* 0x000fe20000201000 */
[----:B------:R-:W-:-:S04]  /*3cf0*/  IMAD.MOV.U32 R51, RZ, RZ, R8 ;  /* 0x000000ffff337224 */ /* 0x000fc800078e0008 */
        /* <DEDUP_REMOVED lines=10> */
.L_x_11263:
        /* <DEDUP_REMOVED lines=12> */
.L_x_11264:
        /* <DEDUP_REMOVED lines=43> */
.L_x_11262:
[----:B------:R-:W-:Y:S01]  /*4110*/  ISETP.NE.AND P0, PT, R50, 0x1, PT ;  /* 0x000000013200780c */ /* 0x000fe20003f05270 */
[----:B------:R-:W-:Y:S01]  /*4120*/  FMUL.FTZ R46, R46, UR5 ;  /* 0x000000052e2e7c20 */ /* 0x000fe20008410000 */
        /* <DEDUP_REMOVED lines=14> */
.L_x_11266:
        /* <DEDUP_REMOVED lines=12> */
.L_x_11267:
        /* <DEDUP_REMOVED lines=43> */
.L_x_11265:
[----:B------:R-:W-:Y:S01]  /*4580*/  ISETP.NE.AND P0, PT, R52, 0x1, PT ;  /* 0x000000013400780c */ /* 0x000fe20003f05270 */
[----:B------:R-:W-:Y:S01]  /*4590*/  IMAD.MOV.U32 R50, RZ, RZ, 0x2 ;  /* 0x00000002ff327424 */ /* 0x000fe200078e00ff */
[----:B------:R-:W-:Y:S01]  /*45a0*/  I2FP.F32.U32 R55, R51 ;  /* 0x0000003300377245 */ /* 0x000fe20000201000 */
[----:B------:R-:W-:-:S04]  /*45b0*/  IMAD.MOV.U32 R51, RZ, RZ, R8 ;  /* 0x000000ffff337224 */ /* 0x000fc800078e0008 */
        /* <DEDUP_REMOVED lines=10> */
.L_x_11269:
        /* <DEDUP_REMOVED lines=12> */
.L_x_11270:
        /* <DEDUP_REMOVED lines=43> */
.L_x_11268:
[----:B------:R-:W-:Y:S01]  /*49d0*/  ISETP.NE.AND P0, PT, R50, 0x1, PT ;  /* 0x000000013200780c */ /* 0x000fe20003f05270 */
[----:B------:R-:W-:Y:S01]  /*49e0*/  FMUL.FTZ R47, R47, UR5 ;  /* 0x000000052f2f7c20 */ /* 0x000fe20008410000 */
[----:B------:R-:W-:Y:S01]  /*49f0*/  I2FP.F32.U32 R51, R51 ;  /* 0x0000003300337245 */ /* 0x000fe20000201000 */
[----:B------:R-:W-:-:S04]  /*4a00*/  HFMA2 R56, -RZ, RZ, 0, 1.1920928955078125e-07 ;  /* 0x00000002ff387431 */ /* 0x000fc800000001ff */
        /* <DEDUP_REMOVED lines=12> */
.L_x_11272:
        /* <DEDUP_REMOVED lines=12> */
.L_x_11273:
        /* <DEDUP_REMOVED lines=43> */
.L_x_11271:
[----:B------:R-:W-:Y:S01]  /*4e40*/  I2FP.F32.U32 R51, R51 ;  /* 0x0000003300337245 */ /* 0x000fe20000201000 */
[----:B------:R-:W-:Y:S01]  /*4e50*/  FMUL.FTZ R61, R37, UR5 ;  /* 0x00000005253d7c20 */ /* 0x000fe20008410000 */
[----:B------:R-:W-:Y:S01]  /*4e60*/  FMUL.FTZ R60, R36, UR5 ;  /* 0x00000005243c7c20 */ /* 0x000fe20008410000 */
[----:B------:R-:W-:Y:S01]  /*4e70*/  FSETP.GTU.FTZ.AND P0, PT, R49, UR4, PT ;  /* 0x0000000431007c0b */ /* 0x000fe2000bf1c000 */
[----:B------:R-:W-:Y:S01]  /*4e80*/  FMUL.FTZ R62, R38, UR5 ;  /* 0x00000005263e7c20 */ /* 0x000fe20008410000 */
[----:B------:R-:W-:Y:S01]  /*4e90*/  FFMA.FTZ R50, R51, R68, 1.1641532182693481445e-10 ;  /* 0x2f00000033327423 */ /* 0x000fe20000010044 */
[----:B------:R-:W-:Y:S02]  /*4ea0*/  FSETP.GTU.FTZ.AND P6, PT, R48, UR4, PT ;  /* 0x0000000430007c0b */ /* 0x000fe4000bfdc000 */
[----:B------:R-:W-:Y:S02]  /*4eb0*/  FSEL R61, R61, RZ, !P0 ;  /* 0x000000ff3d3d7208 */ /* 0x000fe40004000000 */
[----:B------:R-:W-:-:S02]  /*4ec0*/  SEL R49, RZ, 0x1, P0 ;  /* 0x00000001ff317807 */ /* 0x000fc40000000000 */
[----:B------:R-:W-:Y:S02]  /*4ed0*/  FSEL R60, R60, RZ, !P6 ;  /* 0x000000ff3c3c7208 */ /* 0x000fe40007000000 */
[----:B------:R-:W-:Y:S01]  /*4ee0*/  FSETP.GTU.FTZ.AND P0, PT, R50, UR4, PT ;  /* 0x0000000432007c0b */ /* 0x000fe2000bf1c000 */
[----:B------:R-:W-:Y:S01]  /*4ef0*/  FMUL.FTZ R50, R39, UR5 ;  /* 0x0000000527327c20 */ /* 0x000fe20008410000 */
[----:B------:R-:W-:Y:S02]  /*4f00*/  FSEL R44, R44, RZ, P2 ;  /* 0x000000ff2c2c7208 */ /* 0x000fe40001000000 */
[----:B------:R-:W-:Y:S02]  /*4f10*/  SEL R48, RZ, 0x1, P6 ;  /* 0x00000001ff307807 */ /* 0x000fe40003000000 */
[----:B------:R-:W-:Y:S01]  /*4f20*/  FSETP.GTU.FTZ.AND P6, PT, R55, UR4, PT ;  /* 0x0000000437007c0b */ /* 0x000fe2000bfdc000 */
[----:B------:R-:W-:Y:S01]  /*4f30*/  FADD.FTZ R60, R44, R60 ;  /* 0x0000003c2c3c7221 */ /* 0x000fe20000010000 */
[----:B------:R-:W-:-:S02]  /*4f40*/  FSEL R46, R46, RZ, P4 ;  /* 0x000000ff2e2e7208 */ /* 0x000fc40002000000 */
[----:B------:R-:W-:Y:S01]  /*4f50*/  FSEL R62, R62, RZ, !P6 ;  /* 0x000000ff3e3e7208 */ /* 0x000fe20007000000 */
[----:B------:R-:W-:Y:S01]  /*4f60*/  @P1 FADD.FTZ R60, R40, R60 ;  /* 0x0000003c283c1221 */ /* 0x000fe20000010000 */
[----:B------:R-:W-:Y:S02]  /*4f70*/  FSEL R45, R45, RZ, P3 ;  /* 0x000000ff2d2d7208 */ /* 0x000fe40001800000 */
[----:B------:R-:W-:Y:S01]  /*4f80*/  FSEL R47, R47, RZ, P5 ;  /* 0x000000ff2f2f7208 */ /* 0x000fe20002800000 */
[----:B------:R-:W-:Y:S01]  /*4f90*/  FADD.FTZ R62, R46, R62 ;  /* 0x0000003e2e3e7221 */ /* 0x000fe20000010000 */
[----:B------:R-:W-:Y:S01]  /*4fa0*/  FSEL R50, R50, RZ, !P0 ;  /* 0x000000ff32327208 */ /* 0x000fe20004000000 */
[----:B------:R-:W-:Y:S01]  /*4fb0*/  FADD.FTZ R61, R45, R61 ;  /* 0x0000003d2d3d7221 */ /* 0x000fe20000010000 */
[----:B------:R-:W-:Y:S01]  /*4fc0*/  SEL R44, RZ, 0x1, P6 ;  /* 0x00000001ff2c7807 */ /* 0x000fe20003000000 */
[----:B------:R-:W-:Y:S01]  /*4fd0*/  @P1 FADD.FTZ R62, R42, R62 ;  /* 0x0000003e2a3e1221 */ /* 0x000fe20000010000 */
[----:B------:R-:W-:Y:S01]  /*4fe0*/  PRMT R7, R48, 0x7610, R7 ;  /* 0x0000761030077816 */ /* 0x000fe20000000007 */
[----:B------:R-:W-:Y:S01]  /*4ff0*/  FADD.FTZ R63, R50, R47 ;  /* 0x0000002f323f7221 */ /* 0x000fe20000010000 */
[----:B------:R-:W-:Y:S01]  /*5000*/  PRMT R10, R44, 0x7610, R10 ;  /* 0x000076102c0a7816 */ /* 0x000fe2000000000a */
[----:B------:R-:W-:Y:S01]  /*5010*/  @P1 FADD.FTZ R61, R41, R61 ;  /* 0x0000003d293d1221 */ /* 0x000fe20000010000 */
[----:B------:R-:W-:Y:S01]  /*5020*/  SEL R44, RZ, 0x1, P0 ;  /* 0x00000001ff2c7807 */ /* 0x000fe20000000000 */
[----:B------:R-:W-:Y:S01]  /*5030*/  @P1 FADD.FTZ R63, R43, R63 ;  /* 0x0000003f2b3f1221 */ /* 0x000fe20000010000 */
[----:B------:R-:W-:-:S02]  /*5040*/  PRMT R9, R49, 0x7610, R9 ;  /* 0x0000761031097816 */ /* 0x000fc40000000009 */
[----:B------:R-:W-:-:S07]  /*5050*/  PRMT R11, R44, 0x7610, R11 ;  /* 0x000076102c0b7816 */ /* 0x000fce000000000b */
.L_x_11249:
[----:B------:R-:W0:Y:S01]  /*5060*/  LDC.64 R96, c[0x0][0x3a8] ;  /* 0x0000ea00ff607b82 */ /* 0x000e220000000a00 */
[----:B------:R-:W-:Y:S01]  /*5070*/  ISETP.NE.U32.AND P0, PT, RZ, UR12, PT ;  /* 0x0000000cff007c0c */ /* 0x000fe2000bf05070 */
[----:B------:R-:W-:Y:S01]  /*5080*/  VIADD R52, R86, 0x80 ;  /* 0x0000008056347836 */ /* 0x000fe20000000000 */
[----:B------:R-:W-:Y:S02]  /*5090*/  SEL R53, RZ, 0x1000000, !P5 ;  /* 0x01000000ff357807 */ /* 0x000fe40006800000 */
[----:B------:R-:W-:Y:S02]  /*50a0*/  ISETP.NE.AND.EX P0, PT, RZ, UR13, PT, P0 ;  /* 0x0000000dff007c0c */ /* 0x000fe4000bf05300 */
[----:B------:R-:W-:Y:S01]  /*50b0*/  SEL R44, RZ, 0x10000, !P4 ;  /* 0x00010000ff2c7807 */ /* 0x000fe20006000000 */
[----:B------:R-:W1:Y:S01]  /*50c0*/  LDC.64 R100, c[0x0][0x3b0] ;  /* 0x0000ec00ff647b82 */ /* 0x000e620000000a00 */
[----:B------:R-:W-:Y:S02]  /*50d0*/  SEL R45, RZ, 0x100, !P3 ;  /* 0x00000100ff2d7807 */ /* 0x000fe40005800000 */
[----:B------:R-:W-:-:S02]  /*50e0*/  SEL R48, RZ, 0x1, !P2 ;  /* 0x00000001ff307807 */ /* 0x000fc40005000000 */
[----:B------:R-:W-:-:S03]  /*50f0*/  IADD3 R53, PT, PT, R45, R53, R44 ;  /* 0x000000352d357210 */ /* 0x000fc60007ffe02c */
[----:B------:R-:W2:Y:S01]  /*5100*/  @P1 LDC.64 R50, c[0x0][0x3a0] ;  /* 0x0000e800ff321b82 */ /* 0x000ea20000000a00 */
[----:B------:R-:W-:Y:S01]  /*5110*/  IADD3 R53, PT, PT, R53, R48, RZ ;  /* 0x0000003035357210 */ /* 0x000fe20007ffe0ff */
[----:B0-----:R-:W-:-:S06]  /*5120*/  IMAD.WIDE.U32 R44, R86, 0x10, R96 ;  /* 0x00000010562c7825 */ /* 0x001fcc00078e0060 */
[----:B------:R-:W0:Y:S01]  /*5130*/  @P0 LDC.64 R46, c[0x0][0x398] ;  /* 0x0000e600ff2e0b82 */ /* 0x000e220000000a00 */
[----:B------:R3:W-:Y:S01]  /*5140*/  STG.E.128 desc[UR8][R44.64], R60 ;  /* 0x0000003c2c007986 */ /* 0x0007e2000c101d08 */
[----:B-1----:R-:W-:-:S05]  /*5150*/  IMAD.WIDE.U32 R48, R86, 0x4, R100 ;  /* 0x0000000456307825 */ /* 0x002fca00078e0064 */
[----:B------:R1:W-:Y:S01]  /*5160*/  STG.E desc[UR8][R48.64], R53 ;  /* 0x0000003530007986 */ /* 0x0003e2000c101908 */
[----:B--2---:R-:W-:-:S04]  /*5170*/  @P1 IMAD.WIDE.U32 R50, R52, 0x10, R50 ;  /* 0x0000001034321825 */ /* 0x004fc800078e0032 */
[----:B---3--:R-:W-:-:S04]  /*5180*/  IMAD.WIDE.U32 R44, R52, 0x10, R90 ;  /* 0x00000010342c7825 */ /* 0x008fc800078e005a */
[----:B0-----:R-:W-:Y:S01]  /*5190*/  @P0 IMAD.WIDE.U32 R46, R52, 0x10, R46 ;  /* 0x00000010342e0825 */ /* 0x001fe200078e002e */
[----:B-1----:R-:W-:Y:S06]  /*51a0*/  @!P0 BRA `(.L_x_11274) ;  /* 0x00000000002c8947 */ /* 0x002fec0003800000 */
[----:B------:R-:W0:Y:S01]  /*51b0*/  LDC.64 R48, c[0x0][0x3b8] ;  /* 0x0000ee00ff307b82 */ /* 0x000e220000000a00 */
[----:B------:R-:W-:Y:S01]  /*51c0*/  IMAD.U32 R57, R10, 0x10000, RZ ;  /* 0x000100000a397824 */ /* 0x000fe200078e00ff */
[----:B------:R-:W-:Y:S02]  /*51d0*/  LOP3.LUT R53, R11, 0xffff, RZ, 0xc0, !PT ;  /* 0x0000ffff0b357812 */ /* 0x000fe400078ec0ff */
[----:B------:R-:W-:Y:S02]  /*51e0*/  LOP3.LUT R55, R9, 0xff, RZ, 0xc0, !PT ;  /* 0x000000ff09377812 */ /* 0x000fe400078ec0ff */
[----:B------:R-:W-:-:S05]  /*51f0*/  LOP3.LUT R57, R57, 0xff0000, RZ, 0xc0, !PT ;  /* 0x00ff000039397812 */ /* 0x000fca00078ec0ff */
[----:B------:R-:W-:Y:S01]  /*5200*/  IMAD R57, R53, 0x1000000, R57 ;  /* 0x0100000035397824 */ /* 0x000fe200078e0239 */
[----:B------:R-:W-:-:S04]  /*5210*/  LOP3.LUT R53, R7, 0xff, RZ, 0xc0, !PT ;  /* 0x000000ff07357812 */ /* 0x000fc800078ec0ff */
[----:B------:R-:W-:-:S05]  /*5220*/  LEA R55, R55, R57, 0x8 ;  /* 0x0000003937377211 */ /* 0x000fca00078e40ff */
[----:B------:R-:W-:Y:S02]  /*5230*/  IMAD.IADD R53, R55, 0x1, R53 ;  /* 0x0000000137357824 */ /* 0x000fe400078e0235 */
[----:B0-----:R-:W-:-:S05]  /*5240*/  IMAD.WIDE.U32 R48, R86, 0x4, R48 ;  /* 0x0000000456307825 */ /* 0x001fca00078e0030 */
[----:B------:R0:W-:Y:S02]  /*5250*/  STG.E desc[UR8][R48.64], R53 ;  /* 0x0000003530007986 */ /* 0x0001e4000c101908 */
.L_x_11274:
[----:B------:R1:W5:Y:S04]  /*5260*/  @P0 LDG.E.128 R36, desc[UR8][R46.64] ;  /* 0x000000082e240981 */ /* 0x000368000c1e1d00 */
[----:B------:R1:W5:Y:S04]  /*5270*/  @P1 LDG.E.128 R40, desc[UR8][R50.64] ;  /* 0x0000000832281981 */ /* 0x000368000c1e1d00 */
[----:B------:R-:W5:Y:S01]  /*5280*/  LDG.E.128 R44, desc[UR8][R44.64] ;  /* 0x000000082c2c7981 */ /* 0x000f62000c1e1d00 */
[----:B------:R-:W-:Y:S05]  /*5290*/  @!P0 BRA `(.L_x_11275) ;  /* 0x0000002400588947 */ /* 0x000fea0003800000 */
[----:B------:R-:W-:Y:S01]  /*52a0*/  ISETP.NE.AND P2, PT, R56, 0x1, PT ;  /* 0x000000013800780c */ /* 0x000fe20003f45270 */
[----:B0-----:R-:W-:Y:S01]  /*52b0*/  IMAD.MOV.U32 R49, RZ, RZ, 0x2 ;  /* 0x00000002ff317424 */ /* 0x001fe200078e00ff */
        /* <DEDUP_REMOVED lines=13> */
.L_x_11277:
        /* <DEDUP_REMOVED lines=12> */
.L_x_11278:
        /* <DEDUP_REMOVED lines=43> */
.L_x_11276:
[----:B------:R-:W-:Y:S01]  /*5700*/  ISETP.NE.AND P3, PT, R49, 0x1, PT ;  /* 0x000000013100780c */ /* 0x000fe20003f65270 */
[----:B-1----:R-:W-:Y:S01]  /*5710*/  IMAD.MOV.U32 R51, RZ, RZ, 0x2 ;  /* 0x00000002ff337424 */ /* 0x002fe200078e00ff */
[----:B------:R-:W-:-:S05]  /*5720*/  I2FP.F32.U32 R48, R48 ;  /* 0x0000003000307245 */ /* 0x000fca0000201000 */
[----:B------:R-:W-:-:S05]  /*5730*/  FFMA.FTZ R48, R48, R68, 1.1641532182693481445e-10 ;  /* 0x2f00000030307423 */ /* 0x000fca0000010044 */
[----:B------:R-:W-:Y:S01]  /*5740*/  FSETP.LE.FTZ.AND P2, PT, R48, UR4, PT ;  /* 0x0000000430007c0b */ /* 0x000fe2000bf53000 */
[----:B-----5:R-:W-:Y:S01]  /*5750*/  FMUL.FTZ R48, R44, UR5 ;  /* 0x000000052c307c20 */ /* 0x020fe20008410000 */
[----:B------:R-:W-:Y:S01]  /*5760*/  IMAD.MOV.U32 R44, RZ, RZ, R8 ;  /* 0x000000ffff2c7224 */ /* 0x000fe200078e0008 */
        /* <DEDUP_REMOVED lines=9> */
.L_x_11280:
        /* <DEDUP_REMOVED lines=12> */
.L_x_11281:
        /* <DEDUP_REMOVED lines=43> */
.L_x_11279:
        /* <DEDUP_REMOVED lines=14> */
.L_x_11283:
        /* <DEDUP_REMOVED lines=12> */
.L_x_11284:
        /* <DEDUP_REMOVED lines=43> */
.L_x_11282:
        /* <DEDUP_REMOVED lines=16> */
.L_x_11286:
        /* <DEDUP_REMOVED lines=12> */
.L_x_11287:
        /* <DEDUP_REMOVED lines=43> */
.L_x_11285:
        /* <DEDUP_REMOVED lines=14> */
.L_x_11289:
        /* <DEDUP_REMOVED lines=12> */
.L_x_11290:
        /* <DEDUP_REMOVED lines=43> */
.L_x_11288:
        /* <DEDUP_REMOVED lines=16> */
.L_x_11292:
        /* <DEDUP_REMOVED lines=12> */
.L_x_11293:
        /* <DEDUP_REMOVED lines=43> */
.L_x_11291:
        /* <DEDUP_REMOVED lines=14> */
.L_x_11295:
        /* <DEDUP_REMOVED lines=12> */
.L_x_11296:
        /* <DEDUP_REMOVED lines=43> */
.L_x_11294:
        /* <DEDUP_REMOVED lines=16> */
.L_x_11298:
        /* <DEDUP_REMOVED lines=14> */
.L_x_11299:
        /* <DEDUP_REMOVED lines=43> */
.L_x_11297:
[----:B------:R-:W-:Y:S01]  /*75d0*/  FMUL.FTZ R64, R36, UR5 ;  /* 0x0000000524407c20 */ /* 0x000fe20008410000 */
[----:B------:R-:W-:Y:S01]  /*75e0*/  FSETP.GTU.FTZ.AND P6, PT, R44, UR4, PT ;  /* 0x000000042c007c0b */ /* 0x000fe2000bfdc000 */
[----:B------:R-:W-:Y:S01]  /*75f0*/  FMUL.FTZ R65, R37, UR5 ;  /* 0x0000000525417c20 */ /* 0x000fe20008410000 */
[----:B------:R-:W-:Y:S01]  /*7600*/  I2FP.F32.U32 R50, R51 ;  /* 0x0000003300327245 */ /* 0x000fe20000201000 */
[----:B------:R-:W-:Y:S01]  /*7610*/  FMUL.FTZ R66, R38, UR5 ;  /* 0x0000000526427c20 */ /* 0x000fe20008410000 */
[----:B------:R-:W-:Y:S02]  /*7620*/  FSEL R64, R64, RZ, !P6 ;  /* 0x000000ff40407208 */ /* 0x000fe40007000000 */
[----:B------:R-:W-:Y:S01]  /*7630*/  SEL R44, RZ, 0x1, P6 ;  /* 0x00000001ff2c7807 */ /* 0x000fe20003000000 */
[----:B------:R-:W-:Y:S01]  /*7640*/  FFMA.FTZ R51, R50, R68, 1.1641532182693481445e-10 ;  /* 0x2f00000032337423 */ /* 0x000fe20000010044 */
[----:B------:R-:W-:Y:S02]  /*7650*/  FSETP.GTU.FTZ.AND P6, PT, R49, UR4, PT ;  /* 0x0000000431007c0b */ /* 0x000fe4000bfdc000 */
[----:B------:R-:W-:-:S02]  /*7660*/  FSEL R46, R46, RZ, P4 ;  /* 0x000000ff2e2e7208 */ /* 0x000fc40002000000 */
[----:B------:R-:W-:Y:S02]  /*7670*/  FSEL R65, R65, RZ, !P6 ;  /* 0x000000ff41417208 */ /* 0x000fe40007000000 */
[----:B------:R-:W-:Y:S02]  /*7680*/  SEL R49, RZ, 0x1, P6 ;  /* 0x00000001ff317807 */ /* 0x000fe40003000000 */
[----:B------:R-:W-:Y:S02]  /*7690*/  FSETP.GTU.FTZ.AND P6, PT, R58, UR4, PT ;  /* 0x000000043a007c0b */ /* 0x000fe4000bfdc000 */
[----:B------:R-:W-:Y:S02]  /*76a0*/  FSEL R45, R45, RZ, P3 ;  /* 0x000000ff2d2d7208 */ /* 0x000fe40001800000 */
[----:B------:R-:W-:Y:S02]  /*76b0*/  FSEL R66, R66, RZ, !P6 ;  /* 0x000000ff42427208 */ /* 0x000fe40007000000 */
[----:B------:R-:W-:Y:S01]  /*76c0*/  SEL R50, RZ, 0x1, P6 ;  /* 0x00000001ff327807 */ /* 0x000fe20003000000 */
[----:B------:R-:W-:Y:S01]  /*76d0*/  FADD.FTZ R65, R45, R65 ;  /* 0x000000412d417221 */ /* 0x000fe20000010000 */
[----:B------:R-:W-:Y:S01]  /*76e0*/  FSETP.GTU.FTZ.AND P6, PT, R51, UR4, PT ;  /* 0x0000000433007c0b */ /* 0x000fe2000bfdc000 */
[----:B------:R-:W-:Y:S01]  /*76f0*/  FMUL.FTZ R51, R39, UR5 ;  /* 0x0000000527337c20 */ /* 0x000fe20008410000 */
[----:B------:R-:W-:Y:S01]  /*7700*/  FSEL R48, R48, RZ, P2 ;  /* 0x000000ff30307208 */ /* 0x000fe20001000000 */
[----:B------:R-:W-:Y:S01]  /*7710*/  FADD.FTZ R66, R46, R66 ;  /* 0x000000422e427221 */ /* 0x000fe20000010000 */
[----:B------:R-:W-:Y:S01]  /*7720*/  FSEL R47, R47, RZ, P5 ;  /* 0x000000ff2f2f7208 */ /* 0x000fe20002800000 */
[----:B------:R-:W-:Y:S01]  /*7730*/  @P1 FADD.FTZ R65, R41, R65 ;  /* 0x0000004129411221 */ /* 0x000fe20000010000 */
[----:B------:R-:W-:Y:S01]  /*7740*/  FSEL R51, R51, RZ, !P6 ;  /* 0x000000ff33337208 */ /* 0x000fe20007000000 */
[----:B------:R-:W-:Y:S01]  /*7750*/  FADD.FTZ R64, R48, R64 ;  /* 0x0000004030407221 */ /* 0x000fe20000010000 */
[----:B------:R-:W-:Y:S01]  /*7760*/  PRMT R7, R44, 0x7610, R7 ;  /* 0x000076102c077816 */ /* 0x000fe20000000007 */
[----:B------:R-:W-:Y:S01]  /*7770*/  @P1 FADD.FTZ R66, R42, R66 ;  /* 0x000000422a421221 */ /* 0x000fe20000010000 */
[----:B------:R-:W-:Y:S01]  /*7780*/  SEL R44, RZ, 0x1, P6 ;  /* 0x00000001ff2c7807 */ /* 0x000fe20003000000 */
[----:B------:R-:W-:Y:S01]  /*7790*/  FADD.FTZ R67, R51, R47 ;  /* 0x0000002f33437221 */ /* 0x000fe20000010000 */
[----:B------:R-:W-:Y:S01]  /*77a0*/  PRMT R9, R49, 0x7610, R9 ;  /* 0x0000761031097816 */ /* 0x000fe20000000009 */
[----:B------:R-:W-:Y:S01]  /*77b0*/  @P1 FADD.FTZ R64, R40, R64 ;  /* 0x0000004028401221 */ /* 0x000fe20000010000 */
[----:B------:R-:W-:Y:S01]  /*77c0*/  PRMT R10, R50, 0x7610, R10 ;  /* 0x00007610320a7816 */ /* 0x000fe2000000000a */
[----:B------:R-:W-:Y:S01]  /*77d0*/  @P1 FADD.FTZ R67, R43, R67 ;  /* 0x000000432b431221 */ /* 0x000fe20000010000 */
[----:B------:R-:W-:Y:S01]  /*77e0*/  PRMT R11, R44, 0x7610, R11 ;  /* 0x000076102c0b7816 */ /* 0x000fe2000000000b */
[----:B------:R-:W-:Y:S06]  /*77f0*/  BRA `(.L_x_11300) ;  /* 0x0000001000a07947 */ /* 0x000fec0003800000 */
.L_x_11275:
[----:B------:R-:W-:Y:S01]  /*7800*/  ISETP.NE.AND P2, PT, R56, 0x1, PT ;  /* 0x000000013800780c */ /* 0x000fe20003f45270 */
[----:B0-----:R-:W-:Y:S02]  /*7810*/  HFMA2 R48, -RZ, RZ, 0, 1.1920928955078125e-07 ;  /* 0x00000002ff307431 */ /* 0x001fe400000001ff */
        /* <DEDUP_REMOVED lines=13> */
.L_x_11302:
        /* <DEDUP_REMOVED lines=12> */
.L_x_11303:
        /* <DEDUP_REMOVED lines=43> */
.L_x_11301:
[----:B------:R-:W-:Y:S01]  /*7c60*/  ISETP.NE.AND P3, PT, R48, 0x1, PT ;  /* 0x000000013000780c */ /* 0x000fe20003f65270 */
[----:B-1----:R-:W-:Y:S01]  /*7c70*/  IMAD.MOV.U32 R50, RZ, RZ, 0x2 ;  /* 0x00000002ff327424 */ /* 0x002fe200078e00ff */
[----:B------:R-:W-:-:S05]  /*7c80*/  I2FP.F32.U32 R49, R49 ;  /* 0x0000003100317245 */ /* 0x000fca0000201000 */
        /* <DEDUP_REMOVED lines=12> */
.L_x_11305:
        /* <DEDUP_REMOVED lines=12> */
.L_x_11306:
        /* <DEDUP_REMOVED lines=43> */
.L_x_11304:
[----:B------:R-:W-:Y:S02]  /*80c0*/  ISETP.NE.AND P4, PT, R50, 0x1, PT ;  /* 0x000000013200780c */ /* 0x000fe40003f85270 */
[----:B------:R-:W-:Y:S01]  /*80d0*/  I2FP.F32.U32 R48, R49 ;  /* 0x0000003100307245 */ /* 0x000fe20000201000 */
[----:B------:R-:W-:-:S04]  /*80e0*/  IMAD.MOV.U32 R49, RZ, RZ, R8 ;  /* 0x000000ffff317224 */ /* 0x000fc800078e0008 */
        /* <DEDUP_REMOVED lines=12> */
.L_x_11308:
        /* <DEDUP_REMOVED lines=12> */
.L_x_11309:
        /* <DEDUP_REMOVED lines=43> */
.L_x_11307:
        /* <DEDUP_REMOVED lines=15> */
.L_x_11311:
        /* <DEDUP_REMOVED lines=12> */
.L_x_11312:
        /* <DEDUP_REMOVED lines=43> */
.L_x_11310:
        /* <DEDUP_REMOVED lines=8> */
[----:B------:R-:W-:Y:S01]  /*8a00*/  FSETP.GTU.FTZ.AND P6, PT, R48, UR4, PT ;  /* 0x0000000430007c0b */ /* 0x000fe2000bfdc000 */
[----:B------:R-:W-:Y:S01]  /*8a10*/  @P1 FADD.FTZ R66, R42, R66 ;  /* 0x000000422a421221 */ /* 0x000fe20000010000 */
[----:B------:R-:W-:Y:S01]  /*8a20*/  FSEL R65, R45, RZ, P3 ;  /* 0x000000ff2d417208 */ /* 0x000fe20001800000 */
[----:B------:R-:W-:Y:S01]  /*8a30*/  @P1 FADD.FTZ R64, R40, R64 ;  /* 0x0000004028401221 */ /* 0x000fe20000010000 */
[----:B------:R-:W-:-:S02]  /*8a40*/  FSEL R67, R47, RZ, !P6 ;  /* 0x000000ff2f437208 */ /* 0x000fc40007000000 */
[----:B------:R-:W-:Y:S01]  /*8a50*/  PLOP3.LUT P5, PT, P6, PT, PT, 0x8, 0x80 ;  /* 0x000000000080781c */ /* 0x000fe200037ae170 */
[----:B------:R-:W-:Y:S02]  /*8a60*/  @P1 FADD.FTZ R65, R41, R65 ;  /* 0x0000004129411221 */ /* 0x000fe40000010000 */
[----:B------:R-:W-:-:S10]  /*8a70*/  @P1 FADD.FTZ R67, R43, R67 ;  /* 0x000000432b431221 */ /* 0x000fd40000010000 */
.L_x_11300:
[----:B------:R-:W-:Y:S01]  /*8a80*/  SEL R55, RZ, 0x1000000, !P5 ;  /* 0x01000000ff377807 */ /* 0x000fe20006800000 */
[----:B------:R-:W0:Y:S01]  /*8a90*/  @P0 LDC.64 R50, c[0x0][0x398] ;  /* 0x0000e600ff320b82 */ /* 0x000e220000000a00 */
[----:B------:R-:W-:Y:S01]  /*8aa0*/  SEL R44, RZ, 0x10000, !P4 ;  /* 0x00010000ff2c7807 */ /* 0x000fe20006000000 */
[----:B------:R-:W-:Y:S01]  /*8ab0*/  VIADD R87, R86, 0x100 ;  /* 0x0000010056577836 */ /* 0x000fe20000000000 */
[----:B------:R-:W-:Y:S02]  /*8ac0*/  SEL R45, RZ, 0x100, !P3 ;  /* 0x00000100ff2d7807 */ /* 0x000fe40005800000 */
[----:B------:R-:W-:Y:S02]  /*8ad0*/  SEL R48, RZ, 0x1, !P2 ;  /* 0x00000001ff307807 */ /* 0x000fe40005000000 */
[----:B------:R-:W-:Y:S01]  /*8ae0*/  IADD3 R55, PT, PT, R45, R55, R44 ;  /* 0x000000372d377210 */ /* 0x000fe20007ffe02c */
[C---:B------:R-:W-:Y:S01]  /*8af0*/  IMAD.WIDE.U32 R44, R52.reuse, 0x10, R96 ;  /* 0x00000010342c7825 */ /* 0x040fe200078e0060 */
[----:B------:R-:W1:Y:S02]  /*8b00*/  @P1 LDC.64 R46, c[0x0][0x3a0] ;  /* 0x0000e800ff2e1b82 */ /* 0x000e640000000a00 */
[----:B------:R-:W-:Y:S01]  /*8b10*/  IADD3 R55, PT, PT, R55, R48, RZ ;  /* 0x0000003037377210 */ /* 0x000fe20007ffe0ff */
[----:B------:R-:W-:Y:S01]  /*8b20*/  IMAD.WIDE.U32 R48, R52, 0x4, R100 ;  /* 0x0000000434307825 */ /* 0x000fe200078e0064 */
[----:B------:R2:W-:Y:S04]  /*8b30*/  STG.E.128 desc[UR8][R44.64], R64 ;  /* 0x000000402c007986 */ /* 0x0005e8000c101d08 */
[----:B------:R3:W-:Y:S01]  /*8b40*/  STG.E desc[UR8][R48.64], R55 ;  /* 0x0000003730007986 */ /* 0x0007e2000c101908 */
[----:B0-----:R-:W-:-:S04]  /*8b50*/  @P0 IMAD.WIDE.U32 R50, R87, 0x10, R50 ;  /* 0x0000001057320825 */ /* 0x001fc800078e0032 */
[----:B--2---:R-:W-:-:S04]  /*8b60*/  IMAD.WIDE.U32 R44, R87, 0x10, R90 ;  /* 0x00000010572c7825 */ /* 0x004fc800078e005a */
[----:B-1----:R-:W-:Y:S01]  /*8b70*/  @P1 IMAD.WIDE.U32 R46, R87, 0x10, R46 ;  /* 0x00000010572e1825 */ /* 0x002fe200078e002e */
[----:B---3--:R-:W-:Y:S06]  /*8b80*/  @!P0 BRA `(.L_x_11313) ;  /* 0x00000000002c8947 */ /* 0x008fec0003800000 */
        /* <DEDUP_REMOVED lines=11> */
.L_x_11313:
        /* <DEDUP_REMOVED lines=19> */
.L_x_11316:
        /* <DEDUP_REMOVED lines=12> */
.L_x_11317:
        /* <DEDUP_REMOVED lines=41> */
[----:B------:R-:W-:Y:S01]  /*90c0*/  LOP3.LUT R4, R4, UR36, R49, 0x96, !PT ;  /* 0x0000002404047c12 */ /* 0x000fe2000f8e9631 */
[----:B------:R-:W-:-:S07]  /*90d0*/  IMAD.MOV.U32 R49, RZ, RZ, R53 ;  /* 0x000000ffff317224 */ /* 0x000fce00078e0035 */
.L_x_11315:
[----:B------:R-:W-:Y:S01]  /*90e0*/  ISETP.NE.AND P3, PT, R48, 0x1, PT ;  /* 0x000000013000780c */ /* 0x000fe20003f65270 */
[----:B-----5:R-:W-:Y:S01]  /*90f0*/  FMUL.FTZ R44, R44, UR5 ;  /* 0x000000052c2c7c20 */ /* 0x020fe20008410000 */
[----:B------:R-:W-:Y:S01]  /*9100*/  I2FP.F32.U32 R49, R49 ;  /* 0x0000003100317245 */ /* 0x000fe20000201000 */
[----:B-1----:R-:W-:-:S04]  /*9110*/  IMAD.MOV.U32 R51, RZ, RZ, 0x2 ;  /* 0x00000002ff337424 */ /* 0x002fc800078e00ff */
        /* <DEDUP_REMOVED lines=12> */
.L_x_11319:
        /* <DEDUP_REMOVED lines=12> */
.L_x_11320:
        /* <DEDUP_REMOVED lines=43> */
.L_x_11318:
        /* <DEDUP_REMOVED lines=14> */
.L_x_11322:
        /* <DEDUP_REMOVED lines=12> */
.L_x_11323:
        /* <DEDUP_REMOVED lines=43> */
.L_x_11321:
        /* <DEDUP_REMOVED lines=16> */
.L_x_11325:
        /* <DEDUP_REMOVED lines=12> */
.L_x_11326:
        /* <DEDUP_REMOVED lines=43> */
.L_x_11324:
        /* <DEDUP_REMOVED lines=14> */
.L_x_11328:
        /* <DEDUP_REMOVED lines=12> */
.L_x_11329:
        /* <DEDUP_REMOVED lines=43> */
.L_x_11327:
        /* <DEDUP_REMOVED lines=16> */
.L_x_11331:
        /* <DEDUP_REMOVED lines=12> */
.L_x_11332:
        /* <DEDUP_REMOVED lines=43> */
.L_x_11330:
        /* <DEDUP_REMOVED lines=14> */
.L_x_11334:
        /* <DEDUP_REMOVED lines=12> */
.L_x_11335:
        /* <DEDUP_REMOVED lines=43> */
.L_x_11333:
        /* <DEDUP_REMOVED lines=16> */
.L_x_11337:
        /* <DEDUP_REMOVED lines=14> */
.L_x_11338:
        /* <DEDUP_REMOVED lines=43> */
.L_x_11336:
        /* <DEDUP_REMOVED lines=11> */
[----:B------:R-:W-:Y:S01]  /*b060*/  SEL R49, RZ, 0x1, P6 ;  /* 0x00000001ff317807 */ /* 0x000fe20003000000 */
[----:B------:R-:W-:Y:S01]  /*b070*/  FADD.FTZ R56, R44, R56 ;  /* 0x000000382c387221 */ /* 0x000fe20000010000 */
[----:B------:R-:W-:Y:S02]  /*b080*/  FSETP.GTU.FTZ.AND P6, PT, R50, UR4, PT ;  /* 0x0000000432007c0b */ /* 0x000fe4000bfdc000 */
[----:B------:R-:W-:Y:S01]  /*b090*/  FSEL R46, R46, RZ, P4 ;  /* 0x000000ff2e2e7208 */ /* 0x000fe20002000000 */
[----:B------:R-:W-:Y:S01]  /*b0a0*/  @P1 FADD.FTZ R56, R40, R56 ;  /* 0x0000003828381221 */ /* 0x000fe20000010000 */
[----:B------:R-:W-:Y:S02]  /*b0b0*/  FSEL R58, R58, RZ, !P6 ;  /* 0x000000ff3a3a7208 */ /* 0x000fe40007000000 */
[----:B------:R-:W-:-:S02]  /*b0c0*/  SEL R50, RZ, 0x1, P6 ;  /* 0x00000001ff327807 */ /* 0x000fc40003000000 */
[----:B------:R-:W-:Y:S01]  /*b0d0*/  FSETP.GTU.FTZ.AND P6, PT, R51, UR4, PT ;  /* 0x0000000433007c0b */ /* 0x000fe2000bfdc000 */
[----:B------:R-:W-:Y:S01]  /*b0e0*/  FMUL.FTZ R51, R39, UR5 ;  /* 0x0000000527337c20 */ /* 0x000fe20008410000 */
[----:B------:R-:W-:Y:S01]  /*b0f0*/  FSEL R45, R45, RZ, P3 ;  /* 0x000000ff2d2d7208 */ /* 0x000fe20001800000 */
[----:B------:R-:W-:Y:S01]  /*b100*/  FADD.FTZ R58, R46, R58 ;  /* 0x0000003a2e3a7221 */ /* 0x000fe20000010000 */
[----:B------:R-:W-:Y:S02]  /*b110*/  FSEL R47, R47, RZ, P5 ;  /* 0x000000ff2f2f7208 */ /* 0x000fe40002800000 */
        /* <DEDUP_REMOVED lines=8> */
[----:B------:R-:W-:Y:S01]  /*b1a0*/  PRMT R10, R50, 0x7610, R10 ;  /* 0x00007610320a7816 */ /* 0x000fe2000000000a */
[----:B------:R-:W-:Y:S01]  /*b1b0*/  @P1 FADD.FTZ R59, R43, R59 ;  /* 0x0000003b2b3b1221 */ /* 0x000fe20000010000 */
[----:B------:R-:W-:Y:S01]  /*b1c0*/  PRMT R11, R44, 0x7610, R11 ;  /* 0x000076102c0b7816 */ /* 0x000fe2000000000b */
[----:B------:R-:W-:Y:S06]  /*b1d0*/  BRA `(.L_x_11339) ;  /* 0x0000001000a07947 */ /* 0x000fec0003800000 */
.L_x_11314:
        /* <DEDUP_REMOVED lines=15> */
.L_x_11341:
        /* <DEDUP_REMOVED lines=12> */
.L_x_11342:
        /* <DEDUP_REMOVED lines=43> */
.L_x_11340:
        /* <DEDUP_REMOVED lines=15> */
.L_x_11344:
        /* <DEDUP_REMOVED lines=12> */
.L_x_11345:
        /* <DEDUP_REMOVED lines=43> */
.L_x_11343:
        /* <DEDUP_REMOVED lines=15> */
.L_x_11347:
        /* <DEDUP_REMOVED lines=12> */
.L_x_11348:
        /* <DEDUP_REMOVED lines=43> */
.L_x_11346:
        /* <DEDUP_REMOVED lines=15> */
.L_x_11350:
        /* <DEDUP_REMOVED lines=12> */
.L_x_11351:
        /* <DEDUP_REMOVED lines=43> */
.L_x_11349:
        /* <DEDUP_REMOVED lines=16> */
.L_x_11339:
[----:B------:R-:W-:Y:S01]  /*c460*/  SEL R48, RZ, 0x1000000, !P5 ;  /* 0x01000000ff307807 */ /* 0x000fe20006800000 */
[----:B------:R-:W0:Y:S01]  /*c470*/  @P0 LDC.64 R44, c[0x0][0x398] ;  /* 0x0000e600ff2c0b82 */ /* 0x000e220000000a00 */
[----:B------:R-:W-:Y:S02]  /*c480*/  SEL R49, RZ, 0x10000, !P4 ;  /* 0x00010000ff317807 */ /* 0x000fe40006000000 */
[----:B------:R-:W-:Y:S02]  /*c490*/  SEL R50, RZ, 0x100, !P3 ;  /* 0x00000100ff327807 */ /* 0x000fe40005800000 */
[----:B------:R-:W-:Y:S02]  /*c4a0*/  SEL R54, RZ, 0x1, !P2 ;  /* 0x00000001ff367807 */ /* 0x000fe40005000000 */
[----:B------:R-:W-:Y:S01]  /*c4b0*/  IADD3 R48, PT, PT, R50, R48, R49 ;  /* 0x0000003032307210 */ /* 0x000fe20007ffe031 */
[----:B------:R-:W-:Y:S01]  /*c4c0*/  IMAD.WIDE.U32 R50, R87, 0x4, R100 ;  /* 0x0000000457327825 */ /* 0x000fe200078e0064 */
[----:B------:R-:W1:Y:S01]  /*c4d0*/  @P1 LDC.64 R46, c[0x0][0x3a0] ;  /* 0x0000e800ff2e1b82 */ /* 0x000e620000000a00 */
[----:B------:R-:W-:-:S02]  /*c4e0*/  IADD3 R84, PT, PT, R86, 0x180, RZ ;  /* 0x0000018056547810 */ /* 0x000fc40007ffe0ff */
[----:B------:R-:W-:Y:S02]  /*c4f0*/  IMAD.IADD R54, R48, 0x1, R54 ;  /* 0x0000000130367824 */ /* 0x000fe400078e0236 */
[----:B------:R-:W-:-:S05]  /*c500*/  IMAD.WIDE.U32 R48, R87, 0x10, R96 ;  /* 0x0000001057307825 */ /* 0x000fca00078e0060 */
[----:B------:R2:W-:Y:S04]  /*c510*/  STG.E.128 desc[UR8][R48.64], R56 ;  /* 0x0000003830007986 */ /* 0x0005e8000c101d08 */
[----:B------:R3:W-:Y:S01]  /*c520*/  STG.E desc[UR8][R50.64], R54 ;  /* 0x0000003632007986 */ /* 0x0007e2000c101908 */
[----:B0-----:R-:W-:-:S04]  /*c530*/  @P0 IMAD.WIDE.U32 R44, R84, 0x10, R44 ;  /* 0x00000010542c0825 */ /* 0x001fc800078e002c */
[----:B-1----:R-:W-:-:S04]  /*c540*/  @P1 IMAD.WIDE.U32 R46, R84, 0x10, R46 ;  /* 0x00000010542e1825 */ /* 0x002fc800078e002e */
[----:B--2---:R-:W-:Y:S01]  /*c550*/  IMAD.WIDE.U32 R48, R84, 0x10, R90 ;  /* 0x0000001054307825 */ /* 0x004fe200078e005a */
[----:B---3--:R-:W-:Y:S06]  /*c560*/  @!P0 BRA `(.L_x_11352) ;  /* 0x00000000002c8947 */ /* 0x008fec0003800000 */
[----:B------:R-:W0:Y:S01]  /*c570*/  LDC.64 R50, c[0x0][0x3b8] ;  /* 0x0000ee00ff327b82 */ /* 0x000e220000000a00 */
        /* <DEDUP_REMOVED lines=10> */
.L_x_11352:
[----:B------:R1:W5:Y:S04]  /*c620*/  @P0 LDG.E.128 R36, desc[UR8][R44.64] ;  /* 0x000000082c240981 */ /* 0x000368000c1e1d00 */
[----:B------:R1:W5:Y:S04]  /*c630*/  @P1 LDG.E.128 R40, desc[UR8][R46.64] ;  /* 0x000000082e281981 */ /* 0x000368000c1e1d00 */
[----:B------:R1:W5:Y:S01]  /*c640*/  LDG.E.128 R44, desc[UR8][R48.64] ;  /* 0x00000008302c7981 */ /* 0x000362000c1e1d00 */
[----:B------:R-:W-:Y:S05]  /*c650*/  @!P0 BRA `(.L_x_11353) ;  /* 0x0000002400548947 */ /* 0x000fea0003800000 */
[----:B------:R-:W-:Y:S01]  /*c660*/  ISETP.NE.AND P2, PT, R53, 0x1, PT ;  /* 0x000000013500780c */ /* 0x000fe20003f45270 */
[----:B-1----:R-:W-:Y:S01]  /*c670*/  IMAD.MOV.U32 R48, RZ, RZ, 0x2 ;  /* 0x00000002ff307424 */ /* 0x002fe200078e00ff */
        /* <DEDUP_REMOVED lines=13> */
.L_x_11355:
        /* <DEDUP_REMOVED lines=12> */
.L_x_11356:
        /* <DEDUP_REMOVED lines=42> */
.L_x_11354:
[----:B------:R-:W-:Y:S01]  /*cab0*/  ISETP.NE.AND P3, PT, R48, 0x1, PT ;  /* 0x000000013000780c */ /* 0x000fe20003f65270 */
[----:B-----5:R-:W-:Y:S01]  /*cac0*/  FMUL.FTZ R44, R44, UR5 ;  /* 0x000000052c2c7c20 */ /* 0x020fe20008410000 */
        /* <DEDUP_REMOVED lines=14> */
.L_x_11358:
        /* <DEDUP_REMOVED lines=12> */
.L_x_11359:
        /* <DEDUP_REMOVED lines=43> */
.L_x_11357:
        /* <DEDUP_REMOVED lines=14> */
.L_x_11361:
        /* <DEDUP_REMOVED lines=12> */
.L_x_11362:
        /* <DEDUP_REMOVED lines=43> */
.L_x_11360:
        /* <DEDUP_REMOVED lines=16> */
.L_x_11364:
        /* <DEDUP_REMOVED lines=12> */
.L_x_11365:
        /* <DEDUP_REMOVED lines=43> */
.L_x_11363:
        /* <DEDUP_REMOVED lines=14> */
.L_x_11367:
        /* <DEDUP_REMOVED lines=12> */
.L_x_11368:
        /* <DEDUP_REMOVED lines=43> */
.L_x_11366:
        /* <DEDUP_REMOVED lines=16> */
.L_x_11370:
        /* <DEDUP_REMOVED lines=12> */
.L_x_11371:
        /* <DEDUP_REMOVED lines=43> */
.L_x_11369:
[----:B------:R-:W-:Y:S01]  /*e0a0*/  ISETP.NE.AND P5, PT, R52, 0x1, PT ;  /* 0x000000013400780c */ /* 0x000fe20003fa5270 */
[----:B------:R-:W-:Y:S01]  /*e0b0*/  IMAD.MOV.U32 R53, RZ, RZ, R8 ;  /* 0x000000ffff357224 */ /* 0x000fe200078e0008 */
[----:B------:R-:W-:Y:S01]  /*e0c0*/  I2FP.F32.U32 R50, R51 ;  /* 0x0000003300327245 */ /* 0x000fe20000201000 */
[----:B------:R-:W-:-:S04]  /*e0d0*/  IMAD.MOV.U32 R51, RZ, RZ, 0x2 ;  /* 0x00000002ff337424 */ /* 0x000fc800078e00ff */
        /* <DEDUP_REMOVED lines=10> */
.L_x_11373:
        /* <DEDUP_REMOVED lines=12> */
.L_x_11374:
        /* <DEDUP_REMOVED lines=43> */
.L_x_11372:
[----:B------:R-:W-:Y:S01]  /*e4f0*/  ISETP.NE.AND P6, PT, R51, 0x1, PT ;  /* 0x000000013300780c */ /* 0x000fe20003fc5270 */
[----:B------:R-:W-:Y:S01]  /*e500*/  FMUL.FTZ R47, R47, UR5 ;  /* 0x000000052f2f7c20 */ /* 0x000fe20008410000 */
        /* <DEDUP_REMOVED lines=14> */
.L_x_11376:
        /* <DEDUP_REMOVED lines=14> */
.L_x_11377:
        /* <DEDUP_REMOVED lines=43> */
.L_x_11375:
        /* <DEDUP_REMOVED lines=35> */
.L_x_11353:
        /* <DEDUP_REMOVED lines=15> */
.L_x_11380:
        /* <DEDUP_REMOVED lines=12> */
.L_x_11381:
        /* <DEDUP_REMOVED lines=42> */
.L_x_11379:
        /* <DEDUP_REMOVED lines=15> */
.L_x_11383:
        /* <DEDUP_REMOVED lines=12> */
.L_x_11384:
        /* <DEDUP_REMOVED lines=43> */
.L_x_11382:
[----:B------:R-:W-:Y:S02]  /*f460*/  ISETP.NE.AND P4, PT, R50, 0x1, PT ;  /* 0x000000013200780c */ /* 0x000fe40003f85270 */
[----:B------:R-:W-:Y:S02]  /*f470*/  I2FP.F32.U32 R48, R49 ;  /* 0x0000003100307245 */ /* 0x000fe40000201000 */
[----:B------:R-:W-:-:S03]  /*f480*/  MOV R49, R8 ;  /* 0x0000000800317202 */ /* 0x000fc60000000f00 */
[----:B------:R-:W-:-:S05]  /*f490*/  FFMA.FTZ R48, R48, R68, 1.1641532182693481445e-10 ;  /* 0x2f00000030307423 */ /* 0x000fca0000010044 */
[----:B------:R-:W-:Y:S01]  /*f4a0*/  FSETP.LE.FTZ.AND P3, PT, R48, UR4, PT ;  /* 0x0000000430007c0b */ /* 0x000fe2000bf73000 */
        /* <DEDUP_REMOVED lines=10> */
.L_x_11386:
        /* <DEDUP_REMOVED lines=12> */
.L_x_11387:
        /* <DEDUP_REMOVED lines=43> */
.L_x_11385:
        /* <DEDUP_REMOVED lines=15> */
.L_x_11389:
        /* <DEDUP_REMOVED lines=12> */
.L_x_11390:
        /* <DEDUP_REMOVED lines=43> */
.L_x_11388:
        /* <DEDUP_REMOVED lines=16> */
.L_x_11378:
[----:B------:R-:W-:Y:S01]  /*fe20*/  IMAD.WIDE.U32 R48, R84, 0x10, R96 ;  /* 0x0000001054307825 */ /* 0x000fe200078e0060 */
[----:B------:R-:W-:Y:S01]  /*fe30*/  SEL R69, RZ, 0x1000000, !P5 ;  /* 0x01000000ff457807 */ /* 0x000fe20006800000 */
[----:B------:R-:W0:Y:S01]  /*fe40*/  @P0 LDC.64 R50, c[0x0][0x398] ;  /* 0x0000e600ff320b82 */ /* 0x000e220000000a00 */
[----:B------:R-:W-:Y:S01]  /*fe50*/  SEL R52, RZ, 0x1, !P2 ;  /* 0x00000001ff347807 */ /* 0x000fe20005000000 */
[----:B------:R-:W-:Y:S01]  /*fe60*/  VIADD R80, R86, 0x200 ;  /* 0x0000020056507836 */ /* 0x000fe20000000000 */
[----:B------:R1:W-:Y:S02]  /*fe70*/  STG.E.128 desc[UR8][R48.64], R44 ;  /* 0x0000002c30007986 */ /* 0x0003e4000c101d08 */
[----:B-1----:R-:W-:Y:S02]  /*fe80*/  SEL R48, RZ, 0x10000, !P4 ;  /* 0x00010000ff307807 */ /* 0x002fe40006000000 */
[----:B------:R-:W-:Y:S01]  /*fe90*/  SEL R49, RZ, 0x100, !P3 ;  /* 0x00000100ff317807 */ /* 0x000fe20005800000 */
[----:B0-----:R-:W-:-:S03]  /*fea0*/  @P0 IMAD.WIDE.U32 R50, R80, 0x10, R50 ;  /* 0x0000001050320825 */ /* 0x001fc600078e0032 */
[----:B------:R-:W-:Y:S02]  /*feb0*/  IADD3 R69, PT, PT, R49, R69, R48 ;  /* 0x0000004531457210 */ /* 0x000fe40007ffe030 */
[----:B------:R-:W0:Y:S02]  /*fec0*/  @P1 LDC.64 R48, c[0x0][0x3a0] ;  /* 0x0000e800ff301b82 */ /* 0x000e240000000a00 */
[----:B------:R-:W-:Y:S01]  /*fed0*/  IADD3 R69, PT, PT, R69, R52, RZ ;  /* 0x0000003445457210 */ /* 0x000fe20007ffe0ff */
[----:B------:R-:W-:-:S05]  /*fee0*/  IMAD.WIDE.U32 R52, R84, 0x4, R100 ;  /* 0x0000000454347825 */ /* 0x000fca00078e0064 */
[----:B------:R1:W-:Y:S01]  /*fef0*/  STG.E desc[UR8][R52.64], R69 ;  /* 0x0000004534007986 */ /* 0x0003e2000c101908 */
[----:B------:R-:W-:Y:S05]  /*ff00*/  @!P0 BRA `(.L_x_11391) ;  /* 0x00000000002c8947 */ /* 0x000fea0003800000 */
[----:B-1----:R-:W1:Y:S01]  /*ff10*/  LDC.64 R52, c[0x0][0x3b8] ;  /* 0x0000ee00ff347b82 */ /* 0x002e620000000a00 */
        /* <DEDUP_REMOVED lines=8> */
[----:B-1----:R-:W-:-:S05]  /*ffa0*/  IMAD.WIDE.U32 R52, R84, 0x4, R52 ;  /* 0x0000000454347825 */ /* 0x002fca00078e0034 */
[----:B------:R2:W-:Y:S02]  /*ffb0*/  STG.E desc[UR8][R52.64], R69 ;  /* 0x0000004534007986 */ /* 0x0005e4000c101908 */
.L_x_11391:
[----:B------:R3:W5:Y:S01]  /*ffc0*/  @P0 LDG.E.128 R36, desc[UR8][R50.64] ;  /* 0x0000000832240981 */ /* 0x000762000c1e1d00 */
[----:B0-----:R-:W-:-:S05]  /*ffd0*/  @P1 IMAD.WIDE.U32 R48, R80, 0x10, R48 ;  /* 0x0000001050301825 */ /* 0x001fca00078e0030 */
[----:B------:R0:W5:Y:S01]  /*ffe0*/  @P1 LDG.E.128 R40, desc[UR8][R48.64] ;  /* 0x0000000830281981 */ /* 0x000162000c1e1d00 */
[----:B---3--:R-:W-:-:S06]  /*fff0*/  IMAD.WIDE.U32 R50, R80, 0x10, R90 ;  /* 0x0000001050327825 */ /* 0x008fcc00078e005a */
[----:B------:R-:W5:Y:S01]  /*10000*/  LDG.E.128 R48, desc[UR8][R50.64] ;  /* 0x0000000832307981 */ /* 0x000f62000c1e1d00 */
[----:B------:R-:W-:Y:S05]  /*10010*/  @!P0 BRA `(.L_x_11392) ;  /* 0x0000002400588947 */ /* 0x000fea0003800000 */
[----:B------:R-:W-:Y:S01]  /*10020*/  ISETP.NE.AND P2, PT, R55, 0x1, PT ;  /* 0x000000013700780c */ /* 0x000fe20003f45270 */
[----:B-12---:R-:W-:Y:S02]  /*10030*/  HFMA2 R52, -RZ, RZ, 0, 1.1920928955078125e-07 ;  /* 0x00000002ff347431 */ /* 0x006fe400000001ff */
        /* <DEDUP_REMOVED lines=13> */
.L_x_11394:
        /* <DEDUP_REMOVED lines=12> */
.L_x_11395:
        /* <DEDUP_REMOVED lines=43> */
.L_x_11393:
[----:B------:R-:W-:Y:S01]  /*10480*/  ISETP.NE.AND P3, PT, R52, 0x1, PT ;  /* 0x000000013400780c */ /* 0x000fe20003f65270 */
[----:B0----5:R-:W-:Y:S01]  /*10490*/  FMUL.FTZ R48, R48, UR5 ;  /* 0x0000000530307c20 */ /* 0x021fe20008410000 */
        /* <DEDUP_REMOVED lines=14> */
.L_x_11397:
        /* <DEDUP_REMOVED lines=12> */
.L_x_11398:
        /* <DEDUP_REMOVED lines=43> */
.L_x_11396:
        /* <DEDUP_REMOVED lines=14> */
.L_x_11400:
        /* <DEDUP_REMOVED lines=12> */
.L_x_11401:
        /* <DEDUP_REMOVED lines=43> */
.L_x_11399:
        /* <DEDUP_REMOVED lines=16> */
.L_x_11403:
        /* <DEDUP_REMOVED lines=12> */
.L_x_11404:
        /* <DEDUP_REMOVED lines=43> */
.L_x_11402:
        /* <DEDUP_REMOVED lines=14> */
.L_x_11406:
        /* <DEDUP_REMOVED lines=12> */
.L_x_11407:
        /* <DEDUP_REMOVED lines=40> */
[----:B------:R-:W-:Y:S01]  /*115d0*/  IMAD.MOV.U32 R55, RZ, RZ, R69 ;  /* 0x000000ffff377224 */ /* 0x000fe200078e0045 */
[----:B------:R-:W-:Y:S01]  /*115e0*/  MOV R69, R54 ;  /* 0x0000003600457202 */ /* 0x000fe20000000f00 */
[----:B------:R-:W-:-:S07]  /*115f0*/  IMAD.MOV.U32 R54, RZ, RZ, RZ ;  /* 0x000000ffff367224 */ /* 0x000fce00078e00ff */
.L_x_11405:
        /* <DEDUP_REMOVED lines=16> */
.L_x_11409:
        /* <DEDUP_REMOVED lines=12> */
.L_x_11410:
        /* <DEDUP_REMOVED lines=43> */
.L_x_11408:
        /* <DEDUP_REMOVED lines=14> */
.L_x_11412:
        /* <DEDUP_REMOVED lines=12> */
.L_x_11413:
        /* <DEDUP_REMOVED lines=40> */
[----:B------:R-:W-:Y:S01]  /*11e90*/  IMAD.MOV.U32 R55, RZ, RZ, R69 ;  /* 0x000000ffff377224 */ /* 0x000fe200078e0045 */
[----:B------:R-:W-:Y:S01]  /*11ea0*/  MOV R69, R54 ;  /* 0x0000003600457202 */ /* 0x000fe20000000f00 */
[----:B------:R-:W-:-:S07]  /*11eb0*/  IMAD.MOV.U32 R54, RZ, RZ, RZ ;  /* 0x000000ffff367224 */ /* 0x000fce00078e00ff */
.L_x_11411:
        /* <DEDUP_REMOVED lines=16> */
.L_x_11415:
        /* <DEDUP_REMOVED lines=14> */
.L_x_11416:
        /* <DEDUP_REMOVED lines=43> */
.L_x_11414:
[----:B------:R-:W-:Y:S01]  /*12350*/  FMUL.FTZ R54, R36, UR5 ;  /* 0x0000000524367c20 */ /* 0x000fe20008410000 */
[----:B------:R-:W-:Y:S01]  /*12360*/  FSETP.GTU.FTZ.AND P6, PT, R52, UR4, PT ;  /* 0x0000000434007c0b */ /* 0x000fe2000bfdc000 */
[----:B------:R-:W-:Y:S01]  /*12370*/  FMUL.FTZ R76, R37, UR5 ;  /* 0x00000005254c7c20 */ /* 0x000fe20008410000 */
[----:B------:R-:W-:Y:S02]  /*12380*/  FSEL R50, R50, RZ, P4 ;  /* 0x000000ff32327208 */ /* 0x000fe40002000000 */
[----:B------:R-:W-:Y:S02]  /*12390*/  FSEL R54, R54, RZ, !P6 ;  /* 0x000000ff36367208 */ /* 0x000fe40007000000 */
[----:B------:R-:W-:Y:S02]  /*123a0*/  SEL R52, RZ, 0x1, P6 ;  /* 0x00000001ff347807 */ /* 0x000fe40003000000 */
[----:B------:R-:W-:Y:S02]  /*123b0*/  FSETP.GTU.FTZ.AND P6, PT, R53, UR4, PT ;  /* 0x0000000435007c0b */ /* 0x000fe4000bfdc000 */
[----:B------:R-:W-:-:S02]  /*123c0*/  FSEL R49, R49, RZ, P3 ;  /* 0x000000ff31317208 */ /* 0x000fc40001800000 */
[----:B------:R-:W-:Y:S02]  /*123d0*/  FSEL R76, R76, RZ, !P6 ;  /* 0x000000ff4c4c7208 */ /* 0x000fe40007000000 */
[----:B------:R-:W-:Y:S02]  /*123e0*/  SEL R53, RZ, 0x1, P6 ;  /* 0x00000001ff357807 */ /* 0x000fe40003000000 */
[----:B------:R-:W-:Y:S01]  /*123f0*/  FSETP.GTU.FTZ.AND P6, PT, R71, UR4, PT ;  /* 0x0000000447007c0b */ /* 0x000fe2000bfdc000 */
[----:B------:R-:W-:Y:S01]  /*12400*/  FADD.FTZ R49, R49, R76 ;  /* 0x0000004c31317221 */ /* 0x000fe20000010000 */
[----:B------:R-:W-:Y:S01]  /*12410*/  I2FP.F32.U32 R71, R55 ;  /* 0x0000003700477245 */ /* 0x000fe20000201000 */
[----:B------:R-:W-:Y:S01]  /*12420*/  FMUL.FTZ R55, R38, UR5 ;  /* 0x0000000526377c20 */ /* 0x000fe20008410000 */
[----:B------:R-:W-:Y:S01]  /*12430*/  FSEL R48, R48, RZ, P2 ;  /* 0x000000ff30307208 */ /* 0x000fe20001000000 */
[----:B------:R-:W-:Y:S01]  /*12440*/  @P1 FADD.FTZ R49, R41, R49 ;  /* 0x0000003129311221 */ /* 0x000fe20000010000 */
[----:B------:R-:W-:Y:S01]  /*12450*/  FSEL R51, R51, RZ, P5 ;  /* 0x000000ff33337208 */ /* 0x000fe20002800000 */
[----:B------:R-:W-:Y:S01]  /*12460*/  FFMA.FTZ R71, R71, R68, 1.1641532182693481445e-10 ;  /* 0x2f00000047477423 */ /* 0x000fe20000010044 */
[----:B------:R-:W-:Y:S01]  /*12470*/  FSEL R77, R55, RZ, !P6 ;  /* 0x000000ff374d7208 */ /* 0x000fe20007000000 */
[----:B------:R-:W-:Y:S01]  /*12480*/  FADD.FTZ R48, R48, R54 ;  /* 0x0000003630307221 */ /* 0x000fe20000010000 */
[----:B------:R-:W-:-:S02]  /*12490*/  SEL R55, RZ, 0x1, P6 ;  /* 0x00000001ff377807 */ /* 0x000fc40003000000 */
[----:B------:R-:W-:Y:S01]  /*124a0*/  FSETP.GTU.FTZ.AND P6, PT, R71, UR4, PT ;  /* 0x0000000447007c0b */ /* 0x000fe2000bfdc000 */
[----:B------:R-:W-:Y:S01]  /*124b0*/  FMUL.FTZ R71, R39, UR5 ;  /* 0x0000000527477c20 */ /* 0x000fe20008410000 */
[----:B------:R-:W-:Y:S01]  /*124c0*/  PRMT R7, R52, 0x7610, R7 ;  /* 0x0000761034077816 */ /* 0x000fe20000000007 */
[----:B------:R-:W-:Y:S01]  /*124d0*/  FADD.FTZ R50, R50, R77 ;  /* 0x0000004d32327221 */ /* 0x000fe20000010000 */
[----:B------:R-:W-:Y:S01]  /*124e0*/  SEL R52, RZ, 0x1, P6 ;  /* 0x00000001ff347807 */ /* 0x000fe20003000000 */
[----:B------:R-:W-:Y:S01]  /*124f0*/  @P1 FADD.FTZ R48, R40, R48 ;  /* 0x0000003028301221 */ /* 0x000fe20000010000 */
[----:B------:R-:W-:Y:S01]  /*12500*/  FSEL R71, R71, RZ, !P6 ;  /* 0x000000ff47477208 */ /* 0x000fe20007000000 */
[----:B------:R-:W-:Y:S01]  /*12510*/  @P1 FADD.FTZ R50, R42, R50 ;  /* 0x000000322a321221 */ /* 0x000fe20000010000 */
[----:B------:R-:W-:Y:S02]  /*12520*/  PRMT R9, R53, 0x7610, R9 ;  /* 0x0000761035097816 */ /* 0x000fe40000000009 */
[----:B------:R-:W-:Y:S01]  /*12530*/  PRMT R10, R55, 0x7610, R10 ;  /* 0x00007610370a7816 */ /* 0x000fe2000000000a */
[----:B------:R-:W-:Y:S01]  /*12540*/  FADD.FTZ R51, R71, R51 ;  /* 0x0000003347337221 */ /* 0x000fe20000010000 */
[----:B------:R-:W-:-:S03]  /*12550*/  PRMT R11, R52, 0x7610, R11 ;  /* 0x00007610340b7816 */ /* 0x000fc6000000000b */
[----:B------:R-:W-:Y:S01]  /*12560*/  @P1 FADD.FTZ R51, R43, R51 ;  /* 0x000000332b331221 */ /* 0x000fe20000010000 */
[----:B------:R-:W-:Y:S06]  /*12570*/  BRA `(.L_x_11417) ;  /* 0x0000001000a07947 */ /* 0x000fec0003800000 */
.L_x_11392:
[----:B------:R-:W-:Y:S01]  /*12580*/  ISETP.NE.AND P2, PT, R55, 0x1, PT ;  /* 0x000000013700780c */ /* 0x000fe20003f45270 */
[----:B-12---:R-:W-:Y:S01]  /*12590*/  IMAD.MOV.U32 R52, RZ, RZ, 0x2 ;  /* 0x00000002ff347424 */ /* 0x006fe200078e00ff */
        /* <DEDUP_REMOVED lines=13> */
.L_x_11419:
        /* <DEDUP_REMOVED lines=12> */
.L_x_11420:
        /* <DEDUP_REMOVED lines=41> */
[----:B------:R-:W-:Y:S01]  /*129c0*/  LOP3.LUT R4, R4, UR36, R53, 0x96, !PT ;  /* 0x0000002404047c12 */ /* 0x000fe2000f8e9635 */
[----:B------:R-:W-:-:S07]  /*129d0*/  IMAD.MOV.U32 R53, RZ, RZ, R54 ;  /* 0x000000ffff357224 */ /* 0x000fce00078e0036 */
.L_x_11418:
[----:B------:R-:W-:Y:S01]  /*129e0*/  ISETP.NE.AND P3, PT, R52, 0x1, PT ;  /* 0x000000013400780c */ /* 0x000fe20003f65270 */
[----:B------:R-:W-:Y:S01]  /*129f0*/  IMAD.MOV.U32 R54, RZ, RZ, 0x2 ;  /* 0x00000002ff367424 */ /* 0x000fe200078e00ff */
        /* <DEDUP_REMOVED lines=13> */
.L_x_11422:
        /* <DEDUP_REMOVED lines=12> */
.L_x_11423:
        /* <DEDUP_REMOVED lines=43> */
.L_x_11421:
[----:B------:R-:W-:Y:S02]  /*12e40*/  ISETP.NE.AND P4, PT, R54, 0x1, PT ;  /* 0x000000013600780c */ /* 0x000fe40003f85270 */
[----:B------:R-:W-:Y:S01]  /*12e50*/  I2FP.F32.U32 R52, R53 ;  /* 0x0000003500347245 */ /* 0x000fe20000201000 */
[----:B------:R-:W-:-:S04]  /*12e60*/  IMAD.MOV.U32 R53, RZ, RZ, R8 ;  /* 0x000000ffff357224 */ /* 0x000fc800078e0008 */
[----:B------:R-:W-:-:S05]  /*12e70*/  FFMA.FTZ R52, R52, R68, 1.1641532182693481445e-10 ;  /* 0x2f00000034347423 */ /* 0x000fca0000010044 */
[----:B------:R-:W-:Y:S01]  /*12e80*/  FSETP.LE.FTZ.AND P3, PT, R52, UR4, PT ;  /* 0x0000000434007c0b */ /* 0x000fe2000bf73000 */
[----:B------:R-:W-:Y:S01]  /*12e90*/  HFMA2 R52, -RZ, RZ, 0, 1.1920928955078125e-07 ;  /* 0x00000002ff347431 */ /* 0x000fe200000001ff */
        /* <DEDUP_REMOVED lines=9> */
.L_x_11425:
        /* <DEDUP_REMOVED lines=12> */
.L_x_11426:
        /* <DEDUP_REMOVED lines=42> */
[----:B------:R-:W-:-:S07]  /*13290*/  HFMA2 R52, -RZ, RZ, 0, 0 ;  /* 0x00000000ff347431 */ /* 0x000fce00000001ff */
.L_x_11424:
        /* <DEDUP_REMOVED lines=15> */
.L_x_11428:
        /* <DEDUP_REMOVED lines=12> */
.L_x_11429:
        /* <DEDUP_REMOVED lines=42> */
[----:B------:R-:W-:-:S07]  /*136f0*/  MOV R69, R52 ;  /* 0x0000003400457202 */ /* 0x000fce0000000f00 */
.L_x_11427:
[----:B------:R-:W-:Y:S01]  /*13700*/  I2FP.F32.U32 R52, R53 ;  /* 0x0000003500347245 */ /* 0x000fe20000201000 */
[----:B-----5:R-:W-:Y:S01]  /*13710*/  FMUL.FTZ R50, R50, UR5 ;  /* 0x0000000532327c20 */ /* 0x020fe20008410000 */
[----:B0-----:R-:W-:Y:S01]  /*13720*/  FMUL.FTZ R48, R48, UR5 ;  /* 0x0000000530307c20 */ /* 0x001fe20008410000 */
        /* <DEDUP_REMOVED lines=13> */
.L_x_11417:
[----:B------:R-:W-:Y:S01]  /*13800*/  IMAD.WIDE.U32 R52, R80, 0x10, R96 ;  /* 0x0000001050347825 */ /* 0x000fe200078e0060 */
[----:B------:R-:W-:Y:S01]  /*13810*/  SEL R71, RZ, 0x1000000, !P5 ;  /* 0x01000000ff477807 */ /* 0x000fe20006800000 */
[----:B------:R-:W0:Y:S03]  /*13820*/  @P0 LDC.64 R54, c[0x0][0x398] ;  /* 0x0000e600ff360b82 */ /* 0x000e260000000a00 */
[----:B------:R1:W-:Y:S02]  /*13830*/  STG.E.128 desc[UR8][R52.64], R48 ;  /* 0x0000003034007986 */ /* 0x0003e4000c101d08 */
[----:B-1----:R-:W-:Y:S02]  /*13840*/  SEL R52, RZ, 0x10000, !P4 ;  /* 0x00010000ff347807 */ /* 0x002fe40006000000 */
[----:B------:R-:W-:-:S04]  /*13850*/  SEL R53, RZ, 0x100, !P3 ;  /* 0x00000100ff357807 */ /* 0x000fc80005800000 */
[----:B------:R-:W-:Y:S02]  /*13860*/  IADD3 R71, PT, PT, R53, R71, R52 ;  /* 0x0000004735477210 */ /* 0x000fe40007ffe034 */
[----:B------:R-:W-:-:S04]  /*13870*/  SEL R52, RZ, 0x1, !P2 ;  /* 0x00000001ff347807 */ /* 0x000fc80005000000 */
        /* <DEDUP_REMOVED lines=13> */
[----:B-1----:R-:W-:-:S05]  /*13950*/  IMAD.WIDE.U32 R52, R80, 0x4, R52 ;  /* 0x0000000450347825 */ /* 0x002fca00078e0034 */
[----:B------:R2:W-:Y:S02]  /*13960*/  STG.E desc[UR8][R52.64], R71 ;  /* 0x0000004734007986 */ /* 0x0005e4000c101908 */
.L_x_11430:
[----:B-12---:R-:W1:Y:S01]  /*13970*/  @P1 LDC.64 R52, c[0x0][0x3a0] ;  /* 0x0000e800ff341b82 */ /* 0x006e620000000a00 */
[----:B------:R-:W-:-:S04]  /*13980*/  VIADD R85, R86, 0x280 ;  /* 0x0000028056557836 */ /* 0x000fc80000000000 */
[----:B0-----:R-:W-:-:S05]  /*13990*/  @P0 IMAD.WIDE.U32 R54, R85, 0x10, R54 ;  /* 0x0000001055360825 */ /* 0x001fca00078e0036 */
[----:B------:R-:W5:Y:S01]  /*139a0*/  @P0 LDG.E.128 R36, desc[UR8][R54.64] ;  /* 0x0000000836240981 */ /* 0x000f62000c1e1d00 */
[----:B-1----:R-:W-:-:S05]  /*139b0*/  @P1 IMAD.WIDE.U32 R52, R85, 0x10, R52 ;  /* 0x0000001055341825 */ /* 0x002fca00078e0034 */
[----:B------:R0:W5:Y:S02]  /*139c0*/  @P1 LDG.E.128 R40, desc[UR8][R52.64] ;  /* 0x0000000834281981 */ /* 0x000164000c1e1d00 */
[----:B0-----:R-:W-:-:S06]  /*139d0*/  IMAD.WIDE.U32 R52, R85, 0x10, R90 ;  /* 0x0000001055347825 */ /* 0x001fcc00078e005a */
[----:B------:R-:W5:Y:S01]  /*139e0*/  LDG.E.128 R52, desc[UR8][R52.64] ;  /* 0x0000000834347981 */ /* 0x000f62000c1e1d00 */
[----:B------:R-:W-:Y:S05]  /*139f0*/  @!P0 BRA `(.L_x_11431) ;  /* 0x0000002400588947 */ /* 0x000fea0003800000 */
[----:B------:R-:W-:Y:S01]  /*13a00*/  ISETP.NE.AND P2, PT, R70, 0x1, PT ;  /* 0x000000014600780c */ /* 0x000fe20003f45270 */
[----:B------:R-:W-:Y:S02]  /*13a10*/  HFMA2 R71, -RZ, RZ, 0, 1.1920928955078125e-07 ;  /* 0x00000002ff477431 */ /* 0x000fe400000001ff */
[----:B------:R-:W-:Y:S01]  /*13a20*/  IMAD.MOV.U32 R76, RZ, RZ, R8 ;  /* 0x000000ffff4c7224 */ /* 0x000fe200078e0008 */
        /* <DEDUP_REMOVED lines=9> */
[----:B------:R-:W-:Y:S01]  /*13ac0*/  @!P2 IMAD.MOV.U32 R76, RZ, RZ, R4 ;  /* 0x000000ffff4ca224 */ /* 0x000fe200078e0004 */
[----:B------:R-:W-:Y:S01]  /*13ad0*/  @P2 MOV R76, R5 ;  /* 0x00000005004c2202 */ /* 0x000fe20000000f00 */
[----:B------:R-:W-:Y:S06]  /*13ae0*/  BRA `(.L_x_11432) ;  /* 0x0000000000dc7947 */ /* 0x000fec0003800000 */
.L_x_11433:
        /* <DEDUP_REMOVED lines=12> */
.L_x_11434:
        /* <DEDUP_REMOVED lines=38> */
[----:B------:R-:W-:Y:S01]  /*13e10*/  IMAD.WIDE.U32 R70, R77, -0x2daee0ad, RZ ;  /* 0xd2511f534d467825 */ /* 0x000fe200078e00ff */
[----:B------:R-:W-:-:S03]  /*13e20*/  MOV R76, R69 ;  /* 0x00000045004c7202 */ /* 0x000fc60000000f00 */
[----:B------:R-:W-:Y:S01]  /*13e30*/  IMAD.MOV.U32 R77, RZ, RZ, R70 ;  /* 0x000000ffff4d7224 */ /* 0x000fe200078e0046 */
[----:B------:R-:W-:Y:S01]  /*13e40*/  LOP3.LUT R4, R4, UR36, R71, 0x96, !PT ;  /* 0x0000002404047c12 */ /* 0x000fe2000f8e9647 */
[----:B------:R-:W-:-:S07]  /*13e50*/  IMAD.MOV.U32 R71, RZ, RZ, RZ ;  /* 0x000000ffff477224 */ /* 0x000fce00078e00ff */
.L_x_11432:
[----:B------:R-:W-:Y:S01]  /*13e60*/  ISETP.NE.AND P3, PT, R71, 0x1, PT ;  /* 0x000000014700780c */ /* 0x000fe20003f65270 */
[----:B-----5:R-:W-:Y:S01]  /*13e70*/  FMUL.FTZ R52, R52, UR5 ;  /* 0x0000000534347c20 */ /* 0x020fe20008410000 */
        /* <DEDUP_REMOVED lines=14> */
.L_x_11436:
        /* <DEDUP_REMOVED lines=12> */
.L_x_11437:
        /* <DEDUP_REMOVED lines=43> */
.L_x_11435:
        /* <DEDUP_REMOVED lines=14> */
.L_x_11439:
        /* <DEDUP_REMOVED lines=12> */
.L_x_11440:
        /* <DEDUP_REMOVED lines=43> */
.L_x_11438:
        /* <DEDUP_REMOVED lines=16> */
.L_x_11442:
        /* <DEDUP_REMOVED lines=12> */
.L_x_11443:
        /* <DEDUP_REMOVED lines=43> */
.L_x_11441:
        /* <DEDUP_REMOVED lines=14> */
.L_x_11445:
        /* <DEDUP_REMOVED lines=12> */
.L_x_11446:
        /* <DEDUP_REMOVED lines=41> */
[----:B------:R-:W-:Y:S02]  /*14fc0*/  LOP3.LUT R4, R4, UR36, R91, 0x96, !PT ;  /* 0x0000002404047c12 */ /* 0x000fe4000f8e965b */
[----:B------:R-:W-:-:S07]  /*14fd0*/  MOV R77, R90 ;  /* 0x0000005a004d7202 */ /* 0x000fce0000000f00 */
.L_x_11444:
        /* <DEDUP_REMOVED lines=16> */
.L_x_11448:
        /* <DEDUP_REMOVED lines=12> */
.L_x_11449:
        /* <DEDUP_REMOVED lines=40> */
[----:B------:R-:W-:Y:S02]  /*15420*/  IMAD.MOV.U32 R77, RZ, RZ, R90 ;  /* 0x000000ffff4d7224 */ /* 0x000fe400078e005a */
[----:B------:R-:W-:Y:S01]  /*15430*/  HFMA2 R90, -RZ, RZ, 0, 0 ;  /* 0x00000000ff5a7431 */ /* 0x000fe200000001ff */
[----:B------:R-:W-:-:S07]  /*15440*/  LOP3.LUT R4, R4, UR36, R91, 0x96, !PT ;  /* 0x0000002404047c12 */ /* 0x000fce000f8e965b */
.L_x_11447:
        /* <DEDUP_REMOVED lines=14> */
.L_x_11451:
        /* <DEDUP_REMOVED lines=12> */
.L_x_11452:
        /* <DEDUP_REMOVED lines=43> */
.L_x_11450:
[----:B------:R-:W-:Y:S01]  /*158a0*/  ISETP.NE.AND P6, PT, R81, 0x1, PT ;  /* 0x000000015100780c */ /* 0x000fe20003fc5270 */
[----:B------:R-:W-:Y:S01]  /*158b0*/  FMUL.FTZ R55, R55, UR5 ;  /* 0x0000000537377c20 */ /* 0x000fe20008410000 */
        /* <DEDUP_REMOVED lines=14> */
.L_x_11454:
        /* <DEDUP_REMOVED lines=14> */
.L_x_11455:
        /* <DEDUP_REMOVED lines=43> */
.L_x_11453:
[----:B------:R-:W-:Y:S01]  /*15d30*/  FMUL.FTZ R81, R36, UR5 ;  /* 0x0000000524517c20 */ /* 0x000fe20008410000 */
[----:B------:R-:W-:Y:S01]  /*15d40*/  FSETP.GTU.FTZ.AND P6, PT, R69, UR4, PT ;  /* 0x0000000445007c0b */ /* 0x000fe2000bfdc000 */
[----:B------:R-:W-:Y:S01]  /*15d50*/  FMUL.FTZ R90, R37, UR5 ;  /* 0x00000005255a7c20 */ /* 0x000fe20008410000 */
[----:B------:R-:W-:Y:S02]  /*15d60*/  I2FP.F32.U32 R91, R91 ;  /* 0x0000005b005b7245 */ /* 0x000fe40000201000 */
[----:B------:R-:W-:Y:S02]  /*15d70*/  FSEL R81, R81, RZ, !P6 ;  /* 0x000000ff51517208 */ /* 0x000fe40007000000 */
[----:B------:R-:W-:Y:S01]  /*15d80*/  SEL R69, RZ, 0x1, P6 ;  /* 0x00000001ff457807 */ /* 0x000fe20003000000 */
[----:B------:R-:W-:Y:S01]  /*15d90*/  FFMA.FTZ R91, R91, R68, 1.1641532182693481445e-10 ;  /* 0x2f0000005b5b7423 */ /* 0x000fe20000010044 */
[----:B------:R-:W-:Y:S01]  /*15da0*/  FSETP.GTU.FTZ.AND P6, PT, R70, UR4, PT ;  /* 0x0000000446007c0b */ /* 0x000fe2000bfdc000 */
[----:B------:R-:W-:Y:S01]  /*15db0*/  FMUL.FTZ R68, R38, UR5 ;  /* 0x0000000526447c20 */ /* 0x000fe20008410000 */
        /* <DEDUP_REMOVED lines=9> */
[----:B------:R-:W-:Y:S01]  /*15e50*/  FADD.FTZ R54, R54, R71 ;  /* 0x0000004736367221 */ /* 0x000fe20000010000 */
[----:B------:R-:W-:Y:S01]  /*15e60*/  FMUL.FTZ R71, R39, UR5 ;  /* 0x0000000527477c20 */ /* 0x000fe20008410000 */
[----:B------:R-:W-:Y:S01]  /*15e70*/  FSEL R52, R52, RZ, P2 ;  /* 0x000000ff34347208 */ /* 0x000fe20001000000 */
[----:B------:R-:W-:Y:S01]  /*15e80*/  @P1 FADD.FTZ R53, R41, R53 ;  /* 0x0000003529351221 */ /* 0x000fe20000010000 */
[----:B------:R-:W-:Y:S01]  /*15e90*/  FSEL R55, R55, RZ, P5 ;  /* 0x000000ff37377208 */ /* 0x000fe20002800000 */
[----:B------:R-:W-:Y:S01]  /*15ea0*/  @P1 FADD.FTZ R54, R42, R54 ;  /* 0x000000362a361221 */ /* 0x000fe20000010000 */
[----:B------:R-:W-:Y:S01]  /*15eb0*/  FSEL R71, R71, RZ, !P6 ;  /* 0x000000ff47477208 */ /* 0x000fe20007000000 */
[----:B------:R-:W-:Y:S01]  /*15ec0*/  FADD.FTZ R52, R52, R81 ;  /* 0x0000005134347221 */ /* 0x000fe20000010000 */
[----:B------:R-:W-:-:S02]  /*15ed0*/  PRMT R10, R68, 0x7610, R10 ;  /* 0x00007610440a7816 */ /* 0x000fc4000000000a */
        /* <DEDUP_REMOVED lines=8> */
.L_x_11431:
        /* <DEDUP_REMOVED lines=15> */
.L_x_11458:
        /* <DEDUP_REMOVED lines=12> */
.L_x_11459:
        /* <DEDUP_REMOVED lines=41> */
[----:B------:R-:W-:Y:S01]  /*163a0*/  HFMA2 R71, -RZ, RZ, 0, 0 ;  /* 0x00000000ff477431 */ /* 0x000fe200000001ff */
[----:B------:R-:W-:-:S07]  /*163b0*/  MOV R77, R70 ;  /* 0x00000046004d7202 */ /* 0x000fce0000000f00 */
.L_x_11457:
        /* <DEDUP_REMOVED lines=15> */
.L_x_11461:
        /* <DEDUP_REMOVED lines=12> */
.L_x_11462:
        /* <DEDUP_REMOVED lines=40> */
[----:B------:R-:W-:Y:S01]  /*167f0*/  MOV R77, R70 ;  /* 0x00000046004d7202 */ /* 0x000fe20000000f00 */
[----:B------:R-:W-:Y:S01]  /*16800*/  IMAD.MOV.U32 R70, RZ, RZ, RZ ;  /* 0x000000ffff467224 */ /* 0x000fe200078e00ff */
[----:B------:R-:W-:-:S07]  /*16810*/  LOP3.LUT R4, R4, UR36, R71, 0x96, !PT ;  /* 0x0000002404047c12 */ /* 0x000fce000f8e9647 */
.L_x_11460:
        /* <DEDUP_REMOVED lines=15> */
.L_x_11464:
        /* <DEDUP_REMOVED lines=12> */
.L_x_11465:
        /* <DEDUP_REMOVED lines=43> */
.L_x_11463:
        /* <DEDUP_REMOVED lines=15> */
.L_x_11467:
        /* <DEDUP_REMOVED lines=12> */
.L_x_11468:
        /* <DEDUP_REMOVED lines=43> */
.L_x_11466:
        /* <DEDUP_REMOVED lines=16> */
.L_x_11456:
[----:B------:R-:W-:Y:S01]  /*171e0*/  IMAD.WIDE.U32 R68, R85, 0x10, R96 ;  /* 0x0000001055447825 */ /* 0x000fe200078e0060 */
[----:B------:R-:W-:-:S04]  /*171f0*/  SEL R70, RZ, 0x100, !P3 ;  /* 0x00000100ff467807 */ /* 0x000fc80005800000 */
[----:B------:R0:W-:Y:S02]  /*17200*/  STG.E.128 desc[UR8][R68.64], R52 ;  /* 0x0000003444007986 */ /* 0x0001e4000c101d08 */
[----:B0-----:R-:W-:Y:S02]  /*17210*/  SEL R68, RZ, 0x1000000, !P5 ;  /* 0x01000000ff447807 */ /* 0x001fe40006800000 */
[----:B------:R-:W-:-:S04]  /*17220*/  SEL R69, RZ, 0x10000, !P4 ;  /* 0x00010000ff457807 */ /* 0x000fc80006000000 */
[----:B------:R-:W-:Y:S02]  /*17230*/  IADD3 R70, PT, PT, R70, R68, R69 ;  /* 0x0000004446467210 */ /* 0x000fe40007ffe045 */
[----:B------:R-:W-:-:S04]  /*17240*/  SEL R68, RZ, 0x1, !P2 ;  /* 0x00000001ff447807 */ /* 0x000fc80005000000 */
[----:B------:R-:W-:Y:S01]  /*17250*/  IADD3 R70, PT, PT, R70, R68, RZ ;  /* 0x0000004446467210 */ /* 0x000fe20007ffe0ff */
[----:B------:R-:W-:-:S05]  /*17260*/  IMAD.WIDE.U32 R68, R85, 0x4, R100 ;  /* 0x0000000455447825 */ /* 0x000fca00078e0064 */
[----:B------:R0:W-:Y:S02]  /*17270*/  STG.E desc[UR8][R68.64], R70 ;  /* 0x0000004644007986 */ /* 0x0001e4000c101908 */
[----:B0-----:R-:W-:-:S04]  /*17280*/  FADD.FTZ R68, RZ, R60 ;  /* 0x0000003cff447221 */ /* 0x001fc80000010000 */
        /* <DEDUP_REMOVED lines=35> */
.L_x_11469:
[----:B0-----:R-:W0:Y:S01]  /*174c0*/  SHFL.BFLY PT, R68, R70, 0x1, 0x1f ;  /* 0x0c201f0046447f89 */ /* 0x001e2200000e0000 */
[----:B------:R-:W-:Y:S01]  /*174d0*/  BSSY.RECONVERGENT B0, `(.L_x_11470) ;  /* 0x000004f000007945 */ /* 0x000fe20003800200 */
[----:B------:R-:W1:Y:S01]  /*174e0*/  S2R R81, SR_TID.X ;  /* 0x0000000000517919 */ /* 0x000e620000002100 */
[----:B0-----:R-:W-:-:S05]  /*174f0*/  FADD.FTZ R68, R70, R68 ;  /* 0x0000004446447221 */ /* 0x001fca0000010000 */
[----:B------:R-:W0:Y:S01]  /*17500*/  SHFL.BFLY PT, R69, R68, 0x2, 0x1f ;  /* 0x0c401f0044457f89 */ /* 0x000e2200000e0000 */
[----:B-1----:R-:W-:Y:S01]  /*17510*/  LOP3.LUT P1, RZ, R81, 0x1f, RZ, 0xc0, !PT ;  /* 0x0000001f51ff7812 */ /* 0x002fe2000782c0ff */
        /* <DEDUP_REMOVED lines=74> */
.L_x_11471:
[----:B------:R-:W-:Y:S05]  /*179c0*/  BSYNC.RECONVERGENT B0 ;  /* 0x0000000000007941 */ /* 0x000fea0003800200 */
.L_x_11470:
[----:B0-----:R-:W-:Y:S01]  /*179d0*/  LOP3.LUT R68, R81, 0x1f, RZ, 0xc0, !PT ;  /* 0x0000001f51447812 */ /* 0x001fe200078ec0ff */
[----:B------:R-:W-:Y:S01]  /*179e0*/  BAR.SYNC.DEFER_BLOCKING 0x0 ;  /* 0x0000000000007b1d */ /* 0x000fe20000010000 */
[----:B------:R-:W-:Y:S02]  /*179f0*/  IMAD.MOV.U32 R92, RZ, RZ, RZ ;  /* 0x000000ffff5c7224 */ /* 0x000fe400078e00ff */
[----:B------:R-:W-:Y:S02]  /*17a00*/  ISETP.GT.U32.AND P1, PT, R68, 0x3, PT ;  /* 0x000000034400780c */ /* 0x000fe40003f24070 */
[----:B------:R-:W-:Y:S01]  /*17a10*/  CS2R R68, SRZ ;  /* 0x0000000000447805 */ /* 0x000fe2000001ff00 */
[----:B------:R-:W-:Y:S10]  /*17a20*/  BSSY.RECONVERGENT B0, `(.L_x_11472) ;  /* 0x000000a000007945 */ /* 0x000ff40003800200 */
        /* <DEDUP_REMOVED lines=9> */
.L_x_11473:
[----:B------:R-:W-:Y:S05]  /*17ac0*/  BSYNC.RECONVERGENT B0 ;  /* 0x0000000000007941 */ /* 0x000fea0003800200 */
.L_x_11472:
[----:B------:R-:W1:Y:S01]  /*17ad0*/  SHFL.DOWN PT, R70, R92, 0x2, 0x1f ;  /* 0x08401f005c467f89 */ /* 0x000e6200000e0000 */
[----:B------:R-:W-:Y:S01]  /*17ae0*/  ISETP.NE.AND P1, PT, R81, RZ, PT ;  /* 0x000000ff5100720c */ /* 0x000fe20003f25270 */
[----:B------:R-:W2:Y:S01]  /*17af0*/  LDC.64 R100, c[0x0][0x428] ;  /* 0x00010a00ff647b82 */ /* 0x000ea20000000a00 */
[----:B------:R-:W-:Y:S01]  /*17b00*/  ISETP.NE.AND P2, PT, RZ, UR21, PT ;  /* 0x00000015ff007c0c */ /* 0x000fe2000bf45270 */
[----:B0-----:R-:W0:Y:S01]  /*17b10*/  SHFL.DOWN PT, R93, R68, 0x2, 0x1f ;  /* 0x08401f00445d7f89 */ /* 0x001e2200000e0000 */
[----:B------:R-:W-:-:S05]  /*17b20*/  UPLOP3.LUT UP1, UPT, UPT, UPT, UP1, 0x40, 0x4 ;  /* 0x000000000004789c */ /* 0x000fca0003f2e810 */
[----:B------:R-:W3:Y:S01]  /*17b30*/  LDC.64 R96, c[0x0][0x430] ;  /* 0x00010c00ff607b82 */ /* 0x000ee20000000a00 */
[----:B-1----:R-:W-:Y:S02]  /*17b40*/  I2FP.F32.S32 R91, R70 ;  /* 0x00000046005b7245 */ /* 0x002fe40000201400 */
[-C--:B------:R-:W-:Y:S01]  /*17b50*/  IADD3 R70, PT, PT, R70, R92.reuse, RZ ;  /* 0x0000005c46467210 */ /* 0x080fe20007ffe0ff */
[C---:B0-----:R-:W-:Y:S01]  /*17b60*/  FADD.FTZ R71, -R93.reuse, R68 ;  /* 0x000000445d477221 */ /* 0x041fe20000010100 */
[----:B------:R-:W-:Y:S01]  /*17b70*/  I2FP.F32.U32 R92, R92 ;  /* 0x0000005c005c7245 */ /* 0x000fe20000201000 */
[----:B------:R-:W-:Y:S02]  /*17b80*/  FMUL.FTZ R93, R93, R91 ;  /* 0x0000005b5d5d7220 */ /* 0x000fe40000410000 */
[----:B------:R-:W-:Y:S02]  /*17b90*/  FMUL.FTZ R71, R71, R71 ;  /* 0x0000004747477220 */ /* 0x000fe40000410000 */
[----:B------:R-:W-:Y:S01]  /*17ba0*/  FFMA.FTZ R93, R92, R68, R93 ;  /* 0x000000445c5d7223 */ /* 0x000fe2000001005d */
[----:B------:R-:W-:Y:S01]  /*17bb0*/  I2FP.F32.S32 R68, R70 ;  /* 0x0000004600447245 */ /* 0x000fe20000201400 */
[----:B------:R-:W-:-:S02]  /*17bc0*/  FMUL.FTZ R92, R71, R92 ;  /* 0x0000005c475c7220 */ /* 0x000fc40000410000 */
[----:B------:R-:W0:Y:S01]  /*17bd0*/  SHFL.DOWN PT, R71, R69, 0x2, 0x1f ;  /* 0x08401f0045477f89 */ /* 0x000e2200000e0000 */
[----:B------:R-:W1:Y:S01]  /*17be0*/  MUFU.RCP R90, R68 ;  /* 0x00000044005a7308 */ /* 0x000e620000001000 */
[----:B------:R-:W-:Y:S02]  /*17bf0*/  FMUL.FTZ R91, R92, R91 ;  /* 0x0000005b5c5b7220 */ /* 0x000fe40000410000 */
[----:B------:R-:W4:Y:S01]  /*17c00*/  SHFL.DOWN PT, R92, R70, 0x1, 0x1f ;  /* 0x08201f00465c7f89 */ /* 0x000f2200000e0000 */
[----:B-1----:R-:W-:Y:S01]  /*17c10*/  FMUL.FTZ R93, R90, R93 ;  /* 0x0000005d5a5d7220 */ /* 0x002fe20000410000 */
[----:B0-----:R-:W-:-:S04]  /*17c20*/  FADD.FTZ R71, R71, R69 ;  /* 0x0000004547477221 */ /* 0x001fc80000010000 */
[----:B------:R-:W0:Y:S01]  /*17c30*/  SHFL.DOWN PT, R69, R93, 0x1, 0x1f ;  /* 0x08201f005d457f89 */ /* 0x000e2200000e0000 */
[----:B------:R-:W-:Y:S01]  /*17c40*/  FFMA.FTZ R91, R90, R91, R71 ;  /* 0x0000005b5a5b7223 */ /* 0x000fe20000010047 */
[----:B----4-:R-:W-:Y:S01]  /*17c50*/  IMAD.IADD R70, R70, 0x1, R92 ;  /* 0x0000000146467824 */ /* 0x010fe200078e025c */
[----:B------:R-:W-:-:S03]  /*17c60*/  I2FP.F32.S32 R92, R92 ;  /* 0x0000005c005c7245 */ /* 0x000fc60000201400 */
[----:B------:R-:W1:Y:S01]  /*17c70*/  SHFL.DOWN PT, R71, R91, 0x1, 0x1f ;  /* 0x08201f005b477f89 */ /* 0x000e6200000e0000 */
[----:B------:R-:W-:-:S06]  /*17c80*/  I2FP.F32.S32 R70, R70 ;  /* 0x0000004600467245 */ /* 0x000fcc0000201400 */
[----:B------:R-:W4:Y:S01]  /*17c90*/  MUFU.RCP R70, R70 ;  /* 0x0000004600467308 */ /* 0x000f220000001000 */
[----:B0-----:R-:W-:Y:S01]  /*17ca0*/  FADD.FTZ R90, R93, -R69 ;  /* 0x800000455d5a7221 */ /* 0x001fe20000010000 */
[----:B------:R-:W-:-:S03]  /*17cb0*/  FMUL.FTZ R69, R69, R92 ;  /* 0x0000005c45457220 */ /* 0x000fc60000410000 */
[----:B------:R-:W-:Y:S01]  /*17cc0*/  FMUL.FTZ R90, R90, R90 ;  /* 0x0000005a5a5a7220 */ /* 0x000fe20000410000 */
[C---:B------:R-:W-:Y:S01]  /*17cd0*/  FFMA.FTZ R69, R68.reuse, R93, R69 ;  /* 0x0000005d44457223 */ /* 0x040fe20000010045 */
[----:B------:R-:W-:Y:S01]  /*17ce0*/  MOV R93, UR18 ;  /* 0x00000012005d7c02 */ /* 0x000fe20008000f00 */
[----:B-1----:R-:W-:Y:S01]  /*17cf0*/  FADD.FTZ R71, R91, R71 ;  /* 0x000000475b477221 */ /* 0x002fe20000010000 */
[----:B------:R-:W-:Y:S01]  /*17d00*/  FMUL.FTZ R90, R68, R90 ;  /* 0x0000005a445a7220 */ /* 0x000fe20000410000 */
[----:B----4-:R-:W-:-:S03]  /*17d10*/  FMUL.FTZ R69, R70, R69 ;  /* 0x0000004546457220 */ /* 0x010fc60000410000 */
[----:B------:R-:W-:Y:S02]  /*17d20*/  FMUL.FTZ R90, R90, R92 ;  /* 0x0000005c5a5a7220 */ /* 0x000fe40000410000 */
[----:B------:R0:W1:Y:S02]  /*17d30*/  SHFL.IDX PT, R91, R69, RZ, 0x1f ;  /* 0x00001fff455b7589 */ /* 0x00006400000e0000 */
[----:B------:R-:W-:Y:S02]  /*17d40*/  FFMA.FTZ R71, R70, R90, R71 ;  /* 0x0000005a46477223 */ /* 0x000fe40000010047 */
[----:B------:R-:W4:Y:S04]  /*17d50*/  LDC R90, c[0x0][0x448] ;  /* 0x00011200ff5a7b82 */ /* 0x000f280000000800 */
[----:B------:R-:W4:Y:S04]  /*17d60*/  SHFL.IDX PT, R71, R71, RZ, 0x1f ;  /* 0x00001fff47477589 */ /* 0x000f2800000e0000 */
[----:B0-----:R-:W0:Y:S01]  /*17d70*/  @!P1 LDC.64 R68, c[0x0][0x3c8] ;  /* 0x0000f200ff449b82 */ /* 0x001e220000000a00 */
[----:B-1----:R-:W-:-:S05]  /*17d80*/  FMUL.FTZ R92, R91, R91 ;  /* 0x0000005b5b5c7220 */ /* 0x002fca0000410000 */
[----:B------:R-:W-:Y:S01]  /*17d90*/  FSEL R92, R92, RZ, P2 ;  /* 0x000000ff5c5c7208 */ /* 0x000fe20001000000 */
[----:B----4-:R-:W-:Y:S02]  /*17da0*/  FFMA.FTZ R90, R71, UR22, R90 ;  /* 0x00000016475a7c23 */ /* 0x010fe4000801005a */
[----:B------:R-:W1:Y:S02]  /*17db0*/  @!P1 LDC.64 R70, c[0x0][0x3c0] ;  /* 0x0000f000ff469b82 */ /* 0x000e640000000a00 */
[----:B------:R-:W-:Y:S01]  /*17dc0*/  FADD.FTZ R90, R90, R92 ;  /* 0x0000005c5a5a7221 */ /* 0x000fe20000010000 */
[----:B------:R-:W-:Y:S01]  /*17dd0*/  IMAD.U32 R92, RZ, RZ, UR18 ;  /* 0x00000012ff5c7e24 */ /* 0x000fe2000f8e00ff */
[----:B------:R-:W-:-:S03]  /*17de0*/  UIADD3 UR18, UPT, UPT, UR18, UR14, URZ ;  /* 0x0000000e12127290 */ /* 0x000fc6000fffe0ff */
[----:B0-----:R-:W-:Y:S01]  /*17df0*/  @!P1 IMAD.WIDE R68, R92, 0x4, R68 ;  /* 0x000000045c449825 */ /* 0x001fe200078e0244 */
[----:B------:R-:W0:Y:S01]  /*17e00*/  MUFU.RSQ R90, R90 ;  /* 0x0000005a005a7308 */ /* 0x000e220000001400 */
[----:B------:R-:W-:Y:S01]  /*17e10*/  SHF.R.U64 R92, R14, 0x10, R15 ;  /* 0x000000100e5c7819 */ /* 0x000fe2000000120f */
[----:B------:R-:W-:Y:S01]  /*17e20*/  UISETP.GE.AND UP0, UPT, UR18, UR15, UPT ;  /* 0x0000000f1200728c */ /* 0x000fe2000bf06270 */
[----:B-1----:R-:W-:-:S04]  /*17e30*/  @!P1 IMAD.WIDE R70, R93, 0x4, R70 ;  /* 0x000000045d469825 */ /* 0x002fc800078e0246 */
[----:B------:R-:W-:Y:S01]  /*17e40*/  HADD2.F32 R93, -RZ, R23.H0_H0 ;  /* 0x20000017ff5d7230 */ /* 0x000fe20000004100 */
[----:B------:R1:W-:Y:S04]  /*17e50*/  @!P1 STG.E desc[UR8][R70.64], R91 ;  /* 0x0000005b46009986 */ /* 0x0003e8000c101908 */
[----:B0-----:R0:W-:Y:S01]  /*17e60*/  @!P1 STG.E desc[UR8][R68.64], R90 ;  /* 0x0000005a44009986 */ /* 0x0011e2000c101908 */
[----:B-1----:R-:W-:Y:S02]  /*17e70*/  FSEL R91, R91, RZ, !P2 ;  /* 0x000000ff5b5b7208 */ /* 0x002fe40005000000 */
[----:B------:R-:W-:Y:S02]  /*17e80*/  SHF.R.U64 R70, R22, 0x10, R23 ;  /* 0x0000001016467819 */ /* 0x000fe40000001217 */
[----:B0-----:R-:W-:Y:S01]  /*17e90*/  SHF.R.U64 R69, R12, 0x10, R13 ;  /* 0x000000100c457819 */ /* 0x001fe2000000120d */
[----:B------:R-:W-:Y:S01]  /*17ea0*/  FADD.FTZ R71, -R91, R61 ;  /* 0x0000003d5b477221 */ /* 0x000fe20000010100 */
[----:B------:R-:W-:Y:S01]  /*17eb0*/  SHF.R.U64 R68, R34, 0x10, R35 ;  /* 0x0000001022447819 */ /* 0x000fe20000001223 */
[----:B------:R-:W-:-:S02]  /*17ec0*/  HADD2.F32 R70, -RZ, R70.H0_H0 ;  /* 0x20000046ff467230 */ /* 0x000fc40000004100 */
[----:B------:R-:W-:Y:S01]  /*17ed0*/  FADD.FTZ R60, -R91, R60 ;  /* 0x0000003c5b3c7221 */ /* 0x000fe20000010100 */
[----:B------:R-:W-:Y:S02]  /*17ee0*/  HADD2.F32 R69, -RZ, R69.H0_H0 ;  /* 0x20000045ff457230 */ /* 0x000fe40000004100 */
[C---:B------:R-:W-:Y:S01]  /*17ef0*/  FMUL.FTZ R71, R90.reuse, R71 ;  /* 0x000000475a477220 */ /* 0x040fe20000410000 */
[----:B------:R-:W-:Y:S02]  /*17f00*/  HADD2.F32 R61, -RZ, R92.H0_H0 ;  /* 0x2000005cff3d7230 */ /* 0x000fe40000004100 */
[----:B------:R-:W-:Y:S01]  /*17f10*/  FMUL.FTZ R60, R90, R60 ;  /* 0x0000003c5a3c7220 */ /* 0x000fe20000410000 */
[----:B------:R-:W-:Y:S02]  /*17f20*/  HADD2.F32 R68, -RZ, R68.H0_H0 ;  /* 0x20000044ff447230 */ /* 0x000fe40000004100 */
[----:B------:R-:W-:Y:S01]  /*17f30*/  FFMA.FTZ R69, R71, R69, R70 ;  /* 0x0000004547457223 */ /* 0x000fe20000010046 */
[----:B------:R-:W-:-:S02]  /*17f40*/  HADD2.F32 R70, -RZ, R22.H0_H0 ;  /* 0x20000016ff467230 */ /* 0x000fc40000004100 */
[----:B------:R-:W-:Y:S01]  /*17f50*/  FADD.FTZ R62, -R91, R62 ;  /* 0x0000003e5b3e7221 */ /* 0x000fe20000010100 */
[----:B------:R-:W-:Y:S02]  /*17f60*/  HADD2.F32 R92, -RZ, R35.H0_H0 ;  /* 0x20000023ff5c7230 */ /* 0x000fe40000004100 */
[----:B------:R-:W-:Y:S01]  /*17f70*/  FFMA.FTZ R61, R71, R61, R68 ;  /* 0x0000003d473d7223 */ /* 0x000fe20000010044 */
[----:B------:R-:W-:Y:S02]  /*17f80*/  HADD2.F32 R68, -RZ, R123.H1_H1 ;  /* 0x3000007bff447230 */ /* 0x000fe40000004100 */
[----:B------:R-:W-:Y:S01]  /*17f90*/  FMUL.FTZ R62, R90, R62 ;  /* 0x0000003e5a3e7220 */ /* 0x000fe20000410000 */
[----:B------:R-:W-:Y:S02]  /*17fa0*/  HADD2.F32 R71, -RZ, R34.H0_H0 ;  /* 0x20000022ff477230 */ /* 0x000fe40000004100 */
[C---:B------:R-:W-:Y:S01]  /*17fb0*/  FADD.FTZ R63, -R91.reuse, R63 ;  /* 0x0000003f5b3f7221 */ /* 0x040fe20000010100 */
[----:B------:R-:W-:Y:S01]  /*17fc0*/  FADD.FTZ R47, -R91, R47 ;  /* 0x0000002f5b2f7221 */ /* 0x000fe20000010100 */
[----:B------:R-:W-:Y:S01]  /*17fd0*/  FFMA.FTZ R68, R60, R68, R70 ;  /* 0x000000443c447223 */ /* 0x000fe20000010046 */
[----:B------:R-:W-:-:S02]  /*17fe0*/  HADD2.F32 R70, -RZ, R122.H1_H1 ;  /* 0x3000007aff467230 */ /* 0x000fc40000004100 */
[----:B------:R-:W-:Y:S01]  /*17ff0*/  FMUL.FTZ R63, R90, R63 ;  /* 0x0000003f5a3f7220 */ /* 0x000fe20000410000 */
[C---:B------:R-:W-:Y:S01]  /*18000*/  FADD.FTZ R44, -R91.reuse, R44 ;  /* 0x0000002c5b2c7221 */ /* 0x040fe20000010100 */
[C---:B------:R-:W-:Y:S01]  /*18010*/  FADD.FTZ R45, -R91.reuse, R45 ;  /* 0x0000002d5b2d7221 */ /* 0x040fe20000010100 */
[C---:B------:R-:W-:Y:S01]  /*18020*/  FADD.FTZ R46, -R91.reuse, R46 ;  /* 0x0000002e5b2e7221 */ /* 0x040fe20000010100 */
[----:B------:R-:W-:Y:S01]  /*18030*/  FFMA.FTZ R60, R60, R70, R71 ;  /* 0x000000463c3c7223 */ /* 0x000fe20000010047 */
[----:B------:R-:W-:Y:S02]  /*18040*/  HADD2.F32 R70, -RZ, R123.H0_H0 ;  /* 0x2000007bff467230 */ /* 0x000fe40000004100 */
[C---:B------:R-:W-:Y:S01]  /*18050*/  FADD.FTZ R54, -R91.reuse, R54 ;  /* 0x000000365b367221 */ /* 0x040fe20000010100 */
[----:B------:R-:W-:Y:S02]  /*18060*/  HADD2.F32 R71, -RZ, R122.H0_H0 ;  /* 0x2000007aff477230 */ /* 0x000fe40000004100 */
[C---:B------:R-:W-:Y:S01]  /*18070*/  FADD.FTZ R51, -R91.reuse, R51 ;  /* 0x000000335b337221 */ /* 0x040fe20000010100 */
[C---:B------:R-:W-:Y:S01]  /*18080*/  FADD.FTZ R55, -R91.reuse, R55 ;  /* 0x000000375b377221 */ /* 0x040fe20000010100 */
[C---:B------:R-:W-:Y:S01]  /*18090*/  FFMA.FTZ R70, R62.reuse, R70, R93 ;  /* 0x000000463e467223 */ /* 0x040fe2000001005d */
[----:B------:R-:W-:Y:S01]  /*180a0*/  SHF.R.U32.HI R93, RZ, 0x10, R15 ;  /* 0x00000010ff5d7819 */ /* 0x000fe2000001160f */
[----:B------:R-:W-:Y:S01]  /*180b0*/  FFMA.FTZ R62, R62, R71, R92 ;  /* 0x000000473e3e7223 */ /* 0x000fe2000001005c */
[----:B------:R-:W-:Y:S01]  /*180c0*/  SHF.R.U32.HI R92, RZ, 0x10, R13 ;  /* 0x00000010ff5c7819 */ /* 0x000fe2000001160d */
[----:B------:R-:W-:Y:S01]  /*180d0*/  FADD.FTZ R50, -R91, R50 ;  /* 0x000000325b327221 */ /* 0x000fe20000010100 */
[----:B------:R-:W-:Y:S01]  /*180e0*/  SHF.R.U32.HI R71, RZ, 0x10, R23 ;  /* 0x00000010ff477819 */ /* 0x000fe20000011617 */
[----:B------:R-:W-:-:S02]  /*180f0*/  HADD2.F32 R93, -RZ, R93.H0_H0 ;  /* 0x2000005dff5d7230 */ /* 0x000fc40000004100 */
[C---:B------:R-:W-:Y:S01]  /*18100*/  FMUL.FTZ R51, R90.reuse, R51 ;  /* 0x000000335a337220 */ /* 0x040fe20000410000 */
[----:B------:R-:W-:Y:S02]  /*18110*/  HADD2.F32 R92, -RZ, R92.H0_H0 ;  /* 0x2000005cff5c7230 */ /* 0x000fe40000004100 */
[----:B------:R-:W-:Y:S01]  /*18120*/  FMUL.FTZ R50, R90, R50 ;  /* 0x000000325a327220 */ /* 0x000fe20000410000 */
[----:B------:R-:W-:-:S05]  /*18130*/  HADD2.F32 R71, -RZ, R71.H0_H0 ;  /* 0x20000047ff477230 */ /* 0x000fca0000004100 */
[----:B------:R-:W-:Y:S01]  /*18140*/  FFMA.FTZ R71, R63, R92, R71 ;  /* 0x0000005c3f477223 */ /* 0x000fe20000010047 */
[----:B------:R-:W-:-:S05]  /*18150*/  SHF.R.U32.HI R92, RZ, 0x10, R35 ;  /* 0x00000010ff5c7819 */ /* 0x000fca0000011623 */
[----:B------:R-:W-:-:S05]  /*18160*/  HADD2.F32 R92, -RZ, R92.H0_H0 ;  /* 0x2000005cff5c7230 */ /* 0x000fca0000004100 */
[----:B------:R-:W-:Y:S01]  /*18170*/  FFMA.FTZ R63, R63, R93, R92 ;  /* 0x0000005d3f3f7223 */ /* 0x000fe2000001005c */
[----:B--2---:R-:W-:-:S05]  /*18180*/  IMAD.WIDE.U32 R92, R86, 0x10, R100 ;  /* 0x00000010565c7825 */ /* 0x004fca00078e0064 */
[----:B------:R0:W-:Y:S02]  /*18190*/  STG.E.128 desc[UR8][R92.64], R68 ;  /* 0x000000445c007986 */ /* 0x0001e4000c101d08 */
[----:B0-----:R-:W-:Y:S01]  /*181a0*/  FADD.FTZ R68, -R91, R64 ;  /* 0x000000405b447221 */ /* 0x001fe20000010100 */
[----:B------:R-:W-:Y:S02]  /*181b0*/  HADD2.F32 R64, -RZ, R121.H1_H1 ;  /* 0x30000079ff407230 */ /* 0x000fe40000004100 */
[----:B------:R-:W-:Y:S02]  /*181c0*/  HADD2.F32 R71, -RZ, R20.H0_H0 ;  /* 0x20000014ff477230 */ /* 0x000fe40000004100 */
[----:B------:R-:W-:Y:S01]  /*181d0*/  FMUL.FTZ R68, R90, R68 ;  /* 0x000000445a447220 */ /* 0x000fe20000410000 */
[----:B------:R-:W-:Y:S02]  /*181e0*/  HADD2.F32 R69, -RZ, R120.H1_H1 ;  /* 0x30000078ff457230 */ /* 0x000fe40000004100 */
[----:B------:R-:W-:-:S02]  /*181f0*/  HADD2.F32 R70, -RZ, R32.H0_H0 ;  /* 0x20000020ff467230 */ /* 0x000fc40000004100 */
[----:B------:R-:W-:Y:S01]  /*18200*/  FFMA.FTZ R64, R68, R64, R71 ;  /* 0x0000004044407223 */ /* 0x000fe20000010047 */
[----:B------:R-:W-:Y:S01]  /*18210*/  SHF.R.U64 R71, R82, 0x10, R83 ;  /* 0x0000001052477819 */ /* 0x000fe20000001253 */
[----:B------:R-:W-:Y:S02]  /*18220*/  HADD2.F32 R92, -RZ, R33.H0_H0 ;  /* 0x20000021ff5c7230 */ /* 0x000fe40000004100 */
[----:B------:R-:W-:Y:S01]  /*18230*/  FFMA.FTZ R68, R68, R69, R70 ;  /* 0x0000004544447223 */ /* 0x000fe20000010046 */
[----:B------:R-:W-:Y:S01]  /*18240*/  SHF.R.U64 R69, R20, 0x10, R21 ;  /* 0x0000001014457819 */ /* 0x000fe20000001215 */
[----:B------:R-:W-:Y:S01]  /*18250*/  FADD.FTZ R70, -R91, R65 ;  /* 0x000000415b467221 */ /* 0x000fe20000010100 */
[----:B------:R-:W-:Y:S02]  /*18260*/  HADD2.F32 R65, -RZ, R71.H0_H0 ;  /* 0x20000047ff417230 */ /* 0x000fe40000004100 */
[----:B------:R-:W-:Y:S02]  /*18270*/  HADD2.F32 R93, -RZ, R110.H0_H0 ;  /* 0x2000006eff5d7230 */ /* 0x000fe40000004100 */
[----:B------:R-:W-:-:S02]  /*18280*/  HADD2.F32 R71, -RZ, R69.H0_H0 ;  /* 0x20000045ff477230 */ /* 0x000fc40000004100 */
[----:B------:R-:W-:Y:S01]  /*18290*/  FMUL.FTZ R69, R90, R70 ;  /* 0x000000465a457220 */ /* 0x000fe20000410000 */
[----:B------:R-:W-:-:S03]  /*182a0*/  SHF.R.U64 R70, R32, 0x10, R33 ;  /* 0x0000001020467819 */ /* 0x000fc60000001221 */
[----:B------:R-:W-:Y:S01]  /*182b0*/  FFMA.FTZ R65, R69, R65, R71 ;  /* 0x0000004145417223 */ /* 0x000fe20000010047 */
[----:B------:R-:W-:Y:S01]  /*182c0*/  SHF.R.U64 R71, R78, 0x10, R79 ;  /* 0x000000104e477819 */ /* 0x000fe2000000124f */
[----:B------:R-:W-:-:S04]  /*182d0*/  HADD2.F32 R70, -RZ, R70.H0_H0 ;  /* 0x20000046ff467230 */ /* 0x000fc80000004100 */
[----:B------:R-:W-:-:S05]  /*182e0*/  HADD2.F32 R71, -RZ, R71.H0_H0 ;  /* 0x20000047ff477230 */ /* 0x000fca0000004100 */
[----:B------:R-:W-:Y:S01]  /*182f0*/  FFMA.FTZ R69, R69, R71, R70 ;  /* 0x0000004745457223 */ /* 0x000fe20000010046 */
[----:B------:R-:W-:Y:S01]  /*18300*/  FADD.FTZ R70, -R91, R66 ;  /* 0x000000425b467221 */ /* 0x000fe20000010100 */
[----:B------:R-:W-:Y:S02]  /*18310*/  HADD2.F32 R66, -RZ, R121.H0_H0 ;  /* 0x20000079ff427230 */ /* 0x000fe40000004100 */
[----:B------:R-:W-:Y:S02]  /*18320*/  HADD2.F32 R71, -RZ, R21.H0_H0 ;  /* 0x20000015ff477230 */ /* 0x000fe40000004100 */
[----:B------:R-:W-:-:S04]  /*18330*/  FMUL.FTZ R70, R90, R70 ;  /* 0x000000465a467220 */ /* 0x000fc80000410000 */
[----:B------:R-:W-:Y:S01]  /*18340*/  FFMA.FTZ R66, R70, R66, R71 ;  /* 0x0000004246427223 */ /* 0x000fe20000010047 */
[----:B------:R-:W-:-:S05]  /*18350*/  HADD2.F32 R71, -RZ, R120.H0_H0 ;  /* 0x20000078ff477230 */ /* 0x000fca0000004100 */
[----:B------:R-:W-:Y:S01]  /*18360*/  FFMA.FTZ R70, R70, R71, R92 ;  /* 0x0000004746467223 */ /* 0x000fe2000001005c */
[----:B------:R-:W-:Y:S01]  /*18370*/  FADD.FTZ R71, -R91, R67 ;  /* 0x000000435b477221 */ /* 0x000fe20000010100 */
[--C-:B------:R-:W-:Y:S02]  /*18380*/  HADD2.F32 R67, -RZ, R111.reuse.H1_H1 ;  /* 0x3000006fff437230 */ /* 0x100fe40000004100 */
[----:B------:R-:W-:Y:S02]  /*18390*/  HADD2.F32 R92, -RZ, R111.H0_H0 ;  /* 0x2000006fff5c7230 */ /* 0x000fe40000004100 */
[----:B------:R-:W-:-:S04]  /*183a0*/  FMUL.FTZ R71, R90, R71 ;  /* 0x000000475a477220 */ /* 0x000fc80000410000 */
[----:B------:R-:W-:Y:S01]  /*183b0*/  FFMA.FTZ R67, R71, R67, R92 ;  /* 0x0000004347437223 */ /* 0x000fe2000001005c */
[----:B------:R-:W-:-:S05]  /*183c0*/  HADD2.F32 R92, -RZ, R110.H1_H1 ;  /* 0x3000006eff5c7230 */ /* 0x000fca0000004100 */
[----:B------:R-:W-:Y:S01]  /*183d0*/  FFMA.FTZ R71, R71, R92, R93 ;  /* 0x0000005c47477223 */ /* 0x000fe2000001005d */
[C---:B---3--:R-:W-:Y:S01]  /*183e0*/  IMAD.WIDE.U32 R92, R86.reuse, 0x10, R96 ;  /* 0x00000010565c7825 */ /* 0x048fe200078e0060 */
[----:B------:R-:W-:-:S04]  /*183f0*/  IADD3 R86, PT, PT, R86, 0x80, RZ ;  /* 0x0000008056567810 */ /* 0x000fc80007ffe0ff */
[----:B------:R0:W-:Y:S02]  /*18400*/  STG.E.128 desc[UR8][R92.64], R60 ;  /* 0x0000003c5c007986 */ /* 0x0001e4000c101d08 */
[----:B0-----:R-:W-:-:S04]  /*18410*/  IMAD.WIDE.U32 R60, R86, 0x10, R100 ;  /* 0x00000010563c7825 */ /* 0x001fc800078e0064 */
[----:B------:R-:W-:Y:S01]  /*18420*/  HADD2.F32 R63, -RZ, R18.H0_H0 ;  /* 0x20000012ff3f7230 */ /* 0x000fe20000004100 */
[----:B------:R0:W-:Y:S01]  /*18430*/  STG.E.128 desc[UR8][R60.64], R64 ;  /* 0x000000403c007986 */ /* 0x0001e2000c101d08 */
[----:B------:R-:W-:Y:S02]  /*18440*/  HADD2.F32 R62, -RZ, R30.H0_H0 ;  /* 0x2000001eff3e7230 */ /* 0x000fe40000004100 */
[----:B0-----:R-:W-:Y:S01]  /*18450*/  FADD.FTZ R60, -R91, R56 ;  /* 0x000000385b3c7221 */ /* 0x001fe20000010100 */
[----:B------:R-:W-:Y:S02]  /*18460*/  HADD2.F32 R56, -RZ, R119.H1_H1 ;  /* 0x30000077ff387230 */ /* 0x000fe40000004100 */
[----:B------:R-:W-:Y:S02]  /*18470*/  HADD2.F32 R61, -RZ, R118.H1_H1 ;  /* 0x30000076ff3d7230 */ /* 0x000fe40000004100 */
[----:B------:R-:W-:Y:S01]  /*18480*/  FMUL.FTZ R60, R90, R60 ;  /* 0x0000003c5a3c7220 */ /* 0x000fe20000410000 */
[----:B------:R-:W-:-:S02]  /*18490*/  HADD2.F32 R64, -RZ, R109.H0_H0 ;  /* 0x2000006dff407230 */ /* 0x000fc40000004100 */
[----:B------:R-:W-:Y:S02]  /*184a0*/  HADD2.F32 R65, -RZ, R19.H0_H0 ;  /* 0x20000013ff417230 */ /* 0x000fe40000004100 */
[C---:B------:R-:W-:Y:S01]  /*184b0*/  FFMA.FTZ R56, R60.reuse, R56, R63 ;  /* 0x000000383c387223 */ /* 0x040fe2000001003f */
[----:B------:R-:W-:Y:S01]  /*184c0*/  FFMA.FTZ R60, R60, R61, R62 ;  /* 0x0000003d3c3c7223 */ /* 0x000fe2000001003e */
[----:B------:R-:W-:Y:S01]  /*184d0*/  FADD.FTZ R61, -R91, R57 ;  /* 0x000000395b3d7221 */ /* 0x000fe20000010100 */
[----:B------:R-:W-:Y:S02]  /*184e0*/  HADD2.F32 R57, -RZ, R109.H1_H1 ;  /* 0x3000006dff397230 */ /* 0x000fe40000004100 */
[--C-:B------:R-:W-:Y:S02]  /*184f0*/  HADD2.F32 R62, -RZ, R108.reuse.H1_H1 ;  /* 0x3000006cff3e7230 */ /* 0x100fe40000004100 */
[----:B------:R-:W-:Y:S01]  /*18500*/  FMUL.FTZ R61, R90, R61 ;  /* 0x0000003d5a3d7220 */ /* 0x000fe20000410000 */
[----:B------:R-:W-:-:S02]  /*18510*/  HADD2.F32 R63, -RZ, R108.H0_H0 ;  /* 0x2000006cff3f7230 */ /* 0x000fc40000004100 */
[----:B------:R-:W-:Y:S02]  /*18520*/  HADD2.F32 R66, -RZ, R117.H1_H1 ;  /* 0x30000075ff427230 */ /* 0x000fe40000004100 */
[C---:B------:R-:W-:Y:S01]  /*18530*/  FFMA.FTZ R57, R61.reuse, R57, R64 ;  /* 0x000000393d397223 */ /* 0x040fe20000010040 */
[----:B------:R-:W-:Y:S02]  /*18540*/  HADD2.F32 R64, -RZ, R31.H0_H0 ;  /* 0x2000001fff407230 */ /* 0x000fe40000004100 */
[----:B------:R-:W-:Y:S01]  /*18550*/  FFMA.FTZ R61, R61, R62, R63 ;  /* 0x0000003e3d3d7223 */ /* 0x000fe2000001003f */
[----:B------:R-:W-:Y:S01]  /*18560*/  FADD.FTZ R62, -R91, R58 ;  /* 0x0000003a5b3e7221 */ /* 0x000fe20000010100 */
[----:B------:R-:W-:Y:S02]  /*18570*/  HADD2.F32 R58, -RZ, R119.H0_H0 ;  /* 0x20000077ff3a7230 */ /* 0x000fe40000004100 */
[----:B------:R-:W-:Y:S02]  /*18580*/  HADD2.F32 R63, -RZ, R118.H0_H0 ;  /* 0x20000076ff3f7230 */ /* 0x000fe40000004100 */
[----:B------:R-:W-:Y:S01]  /*18590*/  FMUL.FTZ R62, R90, R62 ;  /* 0x0000003e5a3e7220 */ /* 0x000fe20000410000 */
[----:B------:R-:W-:-:S03]  /*185a0*/  HADD2.F32 R67, -RZ, R16.H0_H0 ;  /* 0x20000010ff437230 */ /* 0x000fc60000004100 */
[C---:B------:R-:W-:Y:S01]  /*185b0*/  FFMA.FTZ R58, R62.reuse, R58, R65 ;  /* 0x0000003a3e3a7223 */ /* 0x040fe20000010041 */
[----:B------:R-:W-:Y:S01]  /*185c0*/  FFMA.FTZ R62, R62, R63, R64 ;  /* 0x0000003f3e3e7223 */ /* 0x000fe20000010040 */
[----:B------:R-:W-:Y:S01]  /*185d0*/  FADD.FTZ R63, -R91, R59 ;  /* 0x0000003b5b3f7221 */ /* 0x000fe20000010100 */
[--C-:B------:R-:W-:Y:S02]  /*185e0*/  HADD2.F32 R59, -RZ, R107.reuse.H1_H1 ;  /* 0x3000006bff3b7230 */ /* 0x100fe40000004100 */
[----:B------:R-:W-:Y:S02]  /*185f0*/  HADD2.F32 R64, -RZ, R107.H0_H0 ;  /* 0x2000006bff407230 */ /* 0x000fe40000004100 */
[----:B------:R-:W-:Y:S01]  /*18600*/  FMUL.FTZ R63, R90, R63 ;  /* 0x0000003f5a3f7220 */ /* 0x000fe20000410000 */
[----:B------:R-:W-:-:S03]  /*18610*/  HADD2.F32 R65, -RZ, R106.H0_H0 ;  /* 0x2000006aff417230 */ /* 0x000fc60000004100 */
[----:B------:R-:W-:Y:S01]  /*18620*/  FFMA.FTZ R59, R63, R59, R64 ;  /* 0x0000003b3f3b7223 */ /* 0x000fe20000010040 */
[----:B------:R-:W-:-:S05]  /*18630*/  HADD2.F32 R64, -RZ, R106.H1_H1 ;  /* 0x3000006aff407230 */ /* 0x000fca0000004100 */
[----:B------:R-:W-:Y:S01]  /*18640*/  FFMA.FTZ R63, R63, R64, R65 ;  /* 0x000000403f3f7223 */ /* 0x000fe20000010041 */
[----:B------:R-:W-:-:S05]  /*18650*/  IMAD.WIDE.U32 R64, R86, 0x10, R96 ;  /* 0x0000001056407825 */ /* 0x000fca00078e0060 */
[----:B------:R0:W-:Y:S02]  /*18660*/  STG.E.128 desc[UR8][R64.64], R68 ;  /* 0x0000004440007986 */ /* 0x0001e4000c101d08 */
[----:B0-----:R-:W-:-:S04]  /*18670*/  IMAD.WIDE.U32 R64, R87, 0x10, R100 ;  /* 0x0000001057407825 */ /* 0x001fc800078e0064 */
[----:B------:R-:W-:Y:S01]  /*18680*/  HADD2.F32 R69, -RZ, R75.H0_H0 ;  /* 0x2000004bff457230 */ /* 0x000fe20000004100 */
[----:B------:R0:W-:Y:S01]  /*18690*/  STG.E.128 desc[UR8][R64.64], R56 ;  /* 0x0000003840007986 */ /* 0x0001e2000c101d08 */
[----:B------:R-:W-:Y:S02]  /*186a0*/  HADD2.F32 R68, -RZ, R25.H0_H0 ;  /* 0x20000019ff447230 */ /* 0x000fe40000004100 */
[----:B0-----:R-:W-:-:S04]  /*186b0*/  IMAD.WIDE.U32 R56, R87, 0x10, R96 ;  /* 0x0000001057387825 */ /* 0x001fc800078e0060 */
[--C-:B------:R-:W-:Y:S01]  /*186c0*/  HADD2.F32 R64, -RZ, R105.reuse.H1_H1 ;  /* 0x30000069ff407230 */ /* 0x100fe20000004100 */
[----:B------:R0:W-:Y:S01]  /*186d0*/  STG.E.128 desc[UR8][R56.64], R60 ;  /* 0x0000003c38007986 */ /* 0x0001e2000c101d08 */
[----:B------:R-:W-:Y:S02]  /*186e0*/  HADD2.F32 R65, -RZ, R105.H0_H0 ;  /* 0x20000069ff417230 */ /* 0x000fe40000004100 */
[----:B------:R-:W-:Y:S02]  /*186f0*/  HADD2.F32 R58, -RZ, R117.H0_H0 ;  /* 0x20000075ff3a7230 */ /* 0x000fe40000004100 */
[----:B------:R-:W-:Y:S02]  /*18700*/  HADD2.F32 R59, -RZ, R17.H0_H0 ;  /* 0x20000011ff3b7230 */ /* 0x000fe40000004100 */
[--C-:B0-----:R-:W-:Y:S02]  /*18710*/  HADD2.F32 R56, -RZ, R103.reuse.H1_H1 ;  /* 0x30000067ff387230 */ /* 0x101fe40000004100 */
        /* <DEDUP_REMOVED lines=8> */
[----:B------:R-:W-:Y:S01]  /*187a0*/  FFMA.FTZ R46, R61, R58, R59 ;  /* 0x0000003a3d2e7223 */ /* 0x000fe2000001003b */
[----:B------:R-:W-:-:S04]  /*187b0*/  IMAD.WIDE.U32 R56, R84, 0x10, R100 ;  /* 0x0000001054387825 */ /* 0x000fc800078e0064 */
[C---:B------:R-:W-:Y:S01]  /*187c0*/  FADD.FTZ R58, -R91.reuse, R48 ;  /* 0x000000305b3a7221 */ /* 0x040fe20000010100 */
[----:B------:R-:W-:Y:S01]  /*187d0*/  FADD.FTZ R59, -R91, R49 ;  /* 0x000000315b3b7221 */ /* 0x000fe20000010100 */
[----:B------:R-:W-:Y:S01]  /*187e0*/  HADD2.F32 R49, -RZ, R29.H0_H0 ;  /* 0x2000001dff317230 */ /* 0x000fe20000004100 */
[----:B------:R0:W-:Y:S01]  /*187f0*/  STG.E.128 desc[UR8][R56.64], R44 ;  /* 0x0000002c38007986 */ /* 0x0001e2000c101d08 */
[----:B------:R-:W-:Y:S02]  /*18800*/  HADD2.F32 R48, -RZ, R102.H0_H0 ;  /* 0x20000066ff307230 */ /* 0x000fe40000004100 */
[----:B------:R-:W-:Y:S02]  /*18810*/  HADD2.F32 R65, -RZ, R28.H0_H0 ;  /* 0x2000001cff417230 */ /* 0x000fe40000004100 */
[----:B------:R-:W-:Y:S02]  /*18820*/  HADD2.F32 R64, -RZ, R104.H0_H0 ;  /* 0x20000068ff407230 */ /* 0x000fe40000004100 */
[----:B------:R-:W-:-:S02]  /*18830*/  HADD2.F32 R67, -RZ, R74.H0_H0 ;  /* 0x2000004aff437230 */ /* 0x000fc40000004100 */
[----:B------:R-:W-:Y:S02]  /*18840*/  HADD2.F32 R66, -RZ, R24.H0_H0 ;  /* 0x20000018ff427230 */ /* 0x000fe40000004100 */
[----:B0-----:R-:W-:Y:S02]  /*18850*/  HADD2.F32 R46, -RZ, R116.H0_H0 ;  /* 0x20000074ff2e7230 */ /* 0x001fe40000004100 */
[C---:B------:R-:W-:Y:S01]  /*18860*/  FADD.FTZ R56, -R91.reuse, R52 ;  /* 0x000000345b387221 */ /* 0x040fe20000010100 */
[----:B------:R-:W-:Y:S02]  /*18870*/  HADD2.F32 R47, -RZ, R102.H1_H1 ;  /* 0x30000066ff2f7230 */ /* 0x000fe40000004100 */
[----:B------:R-:W-:Y:S01]  /*18880*/  FADD.FTZ R57, -R91, R53 ;  /* 0x000000355b397221 */ /* 0x000fe20000010100 */
[----:B------:R-:W-:Y:S02]  /*18890*/  HADD2.F32 R44, -RZ, R116.H1_H1 ;  /* 0x30000074ff2c7230 */ /* 0x000fe40000004100 */
[----:B------:R-:W-:Y:S01]  /*188a0*/  FFMA.FTZ R46, R61, R46, R49 ;  /* 0x0000002e3d2e7223 */ /* 0x000fe20000010031 */
[----:B------:R-:W-:-:S02]  /*188b0*/  HADD2.F32 R45, -RZ, R104.H1_H1 ;  /* 0x30000068ff2d7230 */ /* 0x000fc40000004100 */
[----:B------:R-:W-:Y:S01]  /*188c0*/  FFMA.FTZ R47, R60, R47, R48 ;  /* 0x0000002f3c2f7223 */ /* 0x000fe20000010030 */
[----:B------:R-:W-:-:S04]  /*188d0*/  IMAD.WIDE.U32 R48, R84, 0x10, R96 ;  /* 0x0000001054307825 */ /* 0x000fc800078e0060 */
[----:B------:R-:W-:Y:S01]  /*188e0*/  FFMA.FTZ R44, R63, R44, R65 ;  /* 0x0000002c3f2c7223 */ /* 0x000fe20000010041 */
[----:B------:R-:W-:Y:S01]  /*188f0*/  FMUL.FTZ R65, R90, R58 ;  /* 0x0000003a5a417220 */ /* 0x000fe20000410000 */
[----:B------:R-:W-:Y:S01]  /*18900*/  FFMA.FTZ R45, R62, R45, R64 ;  /* 0x0000002d3e2d7223 */ /* 0x000fe20000010040 */
[----:B------:R-:W-:Y:S02]  /*18910*/  HADD2.F32 R62, -RZ, R115.H1_H1 ;  /* 0x30000073ff3e7230 */ /* 0x000fe40000004100 */
[C---:B------:R-:W-:Y:S01]  /*18920*/  FMUL.FTZ R64, R90.reuse, R59 ;  /* 0x0000003b5a407220 */ /* 0x040fe20000410000 */
[----:B------:R-:W-:Y:S02]  /*18930*/  HADD2.F32 R63, -RZ, R72.H0_H0 ;  /* 0x20000048ff3f7230 */ /* 0x000fe40000004100 */
[----:B------:R-:W-:Y:S01]  /*18940*/  FMUL.FTZ R58, R90, R54 ;  /* 0x000000365a3a7220 */ /* 0x000fe20000410000 */
[----:B------:R-:W-:Y:S01]  /*18950*/  HADD2.F32 R61, -RZ, R114.H1_H1 ;  /* 0x30000072ff3d7230 */ /* 0x000fe20000004100 */
[----:B------:R0:W-:Y:S01]  /*18960*/  STG.E.128 desc[UR8][R48.64], R44 ;  /* 0x0000002c30007986 */ /* 0x0001e2000c101d08 */
[----:B------:R-:W-:-:S02]  /*18970*/  HADD2.F32 R60, -RZ, R26.H0_H0 ;  /* 0x2000001aff3c7230 */ /* 0x000fc40000004100 */
[C---:B------:R-:W-:Y:S01]  /*18980*/  FMUL.FTZ R59, R90.reuse, R55 ;  /* 0x000000375a3b7220 */ /* 0x040fe20000410000 */
[--C-:B------:R-:W-:Y:S02]  /*18990*/  HADD2.F32 R52, -RZ, R99.reuse.H1_H1 ;  /* 0x30000063ff347230 */ /* 0x100fe40000004100 */
[C---:B------:R-:W-:Y:S01]  /*189a0*/  FMUL.FTZ R56, R90.reuse, R56 ;  /* 0x000000385a387220 */ /* 0x040fe20000410000 */
[----:B------:R-:W-:Y:S02]  /*189b0*/  HADD2.F32 R53, -RZ, R99.H0_H0 ;  /* 0x20000063ff357230 */ /* 0x000fe40000004100 */
[----:B------:R-:W-:Y:S01]  /*189c0*/  FMUL.FTZ R57, R90, R57 ;  /* 0x000000395a397220 */ /* 0x000fe20000410000 */
[----:B------:R-:W-:Y:S02]  /*189d0*/  HADD2.F32 R54, -RZ, R88.H1_H1 ;  /* 0x30000058ff367230 */ /* 0x000fe40000004100 */
[----:B------:R-:W-:Y:S02]  /*189e0*/  HADD2.F32 R55, -RZ, R114.H0_H0 ;  /* 0x20000072ff377230 */ /* 0x000fe40000004100 */
[C---:B0-----:R-:W-:Y:S01]  /*189f0*/  FFMA.FTZ R44, R65.reuse, R62, R63 ;  /* 0x0000003e412c7223 */ /* 0x041fe2000001003f */
[----:B------:R-:W-:Y:S01]  /*18a00*/  FFMA.FTZ R48, R65, R61, R60 ;  /* 0x0000003d41307223 */ /* 0x000fe2000001003c */
[----:B------:R-:W-:Y:S01]  /*18a10*/  FFMA.FTZ R45, R64, R52, R53 ;  /* 0x00000034402d7223 */ /* 0x000fe20000010035 */
[----:B------:R-:W-:-:S02]  /*18a20*/  HADD2.F32 R47, -RZ, R95.H1_H1 ;  /* 0x3000005fff2f7230 */ /* 0x000fc40000004100 */
[--C-:B------:R-:W-:Y:S02]  /*18a30*/  HADD2.F32 R49, -RZ, R98.reuse.H1_H1 ;  /* 0x30000062ff317230 */ /* 0x100fe40000004100 */
[----:B------:R-:W-:Y:S02]  /*18a40*/  HADD2.F32 R62, -RZ, R98.H0_H0 ;  /* 0x20000062ff3e7230 */ /* 0x000fe40000004100 */
[----:B------:R-:W-:Y:S01]  /*18a50*/  FFMA.FTZ R47, R51, R47, R54 ;  /* 0x0000002f332f7223 */ /* 0x000fe20000010036 */
[----:B------:R-:W-:Y:S02]  /*18a60*/  HADD2.F32 R46, -RZ, R115.H0_H0 ;  /* 0x20000073ff2e7230 */ /* 0x000fe40000004100 */
[----:B------:R-:W-:Y:S02]  /*18a70*/  HADD2.F32 R61, -RZ, R73.H0_H0 ;  /* 0x20000049ff3d7230 */ /* 0x000fe40000004100 */
[----:B------:R-:W-:Y:S01]  /*18a80*/  FFMA.FTZ R49, R64, R49, R62 ;  /* 0x0000003140317223 */ /* 0x000fe2000001003e */
[----:B------:R-:W-:-:S02]  /*18a90*/  HADD2.F32 R52, -RZ, R7.H1_H1 ;  /* 0x30000007ff347230 */ /* 0x000fc40000004100 */
[----:B------:R-:W-:Y:S02]  /*18aa0*/  HADD2.F32 R53, -RZ, R89.H0_H0 ;  /* 0x20000059ff357230 */ /* 0x000fe40000004100 */
[C---:B------:R-:W-:Y:S01]  /*18ab0*/  FFMA.FTZ R46, R50.reuse, R46, R61 ;  /* 0x0000002e322e7223 */ /* 0x040fe2000001003d */
[----:B------:R-:W-:Y:S02]  /*18ac0*/  HADD2.F32 R60, -RZ, R27.H0_H0 ;  /* 0x2000001bff3c7230 */ /* 0x000fe40000004100 */
[----:B------:R-:W-:Y:S02]  /*18ad0*/  HADD2.F32 R64, -RZ, R89.H1_H1 ;  /* 0x30000059ff407230 */ /* 0x000fe40000004100 */
[----:B------:R-:W-:Y:S01]  /*18ae0*/  FFMA.FTZ R51, R51, R52, R53 ;  /* 0x0000003433337223 */ /* 0x000fe20000010035 */
[----:B------:R-:W-:Y:S02]  /*18af0*/  HADD2.F32 R52, -RZ, R113.H1_H1 ;  /* 0x30000071ff347230 */ /* 0x000fe40000004100 */
[----:B------:R-:W-:Y:S01]  /*18b00*/  FFMA.FTZ R50, R50, R55, R60 ;  /* 0x0000003732327223 */ /* 0x000fe2000001003c */
[----:B------:R-:W-:-:S02]  /*18b10*/  HADD2.F32 R53, -RZ, R9.H1_H1 ;  /* 0x30000009ff357230 */ /* 0x000fc40000004100 */
[----:B------:R-:W-:Y:S02]  /*18b20*/  HADD2.F32 R65, -RZ, R112.H1_H1 ;  /* 0x30000070ff417230 */ /* 0x000fe40000004100 */
[C---:B------:R-:W-:Y:S01]  /*18b30*/  FFMA.FTZ R52, R56.reuse, R52, R67 ;  /* 0x0000003438347223 */ /* 0x040fe20000010043 */
[----:B------:R-:W-:Y:S02]  /*18b40*/  HADD2.F32 R54, -RZ, R11.H1_H1 ;  /* 0x3000000bff367230 */ /* 0x000fe40000004100 */
[----:B------:R-:W-:Y:S01]  /*18b50*/  FFMA.FTZ R53, R57, R53, R64 ;  /* 0x0000003539357223 */ /* 0x000fe20000010040 */
[--C-:B------:R-:W-:Y:S02]  /*18b60*/  HADD2.F32 R55, -RZ, R94.reuse.H0_H0 ;  /* 0x2000005eff377230 */ /* 0x100fe40000004100 */
[----:B------:R-:W-:Y:S01]  /*18b70*/  FFMA.FTZ R56, R56, R65, R66 ;  /* 0x0000004138387223 */ /* 0x000fe20000010042 */
[----:B------:R-:W-:Y:S02]  /*18b80*/  HADD2.F32 R66, -RZ, R94.H1_H1 ;  /* 0x3000005eff427230 */ /* 0x000fe40000004100 */
[----:B------:R-:W-:-:S02]  /*18b90*/  HADD2.F32 R67, -RZ, R112.H0_H0 ;  /* 0x20000070ff437230 */ /* 0x000fc40000004100 */
[----:B------:R-:W-:Y:S01]  /*18ba0*/  FFMA.FTZ R57, R57, R54, R55 ;  /* 0x0000003639397223 */ /* 0x000fe20000010037 */
[----:B------:R-:W-:Y:S02]  /*18bb0*/  HADD2.F32 R54, -RZ, R113.H0_H0 ;  /* 0x20000071ff367230 */ /* 0x000fe40000004100 */
[----:B------:R-:W-:Y:S02]  /*18bc0*/  HADD2.F32 R55, -RZ, R10.H1_H1 ;  /* 0x3000000aff377230 */ /* 0x000fe40000004100 */
[----:B------:R-:W-:Y:S02]  /*18bd0*/  HADD2.F32 R64, -RZ, R88.H0_H0 ;  /* 0x20000058ff407230 */ /* 0x000fe40000004100 */
[----:B------:R-:W-:Y:S01]  /*18be0*/  FFMA.FTZ R54, R58, R54, R69 ;  /* 0x000000363a367223 */ /* 0x000fe20000010045 */
[----:B------:R-:W-:Y:S02]  /*18bf0*/  HADD2.F32 R65, -RZ, R95.H0_H0 ;  /* 0x2000005fff417230 */ /* 0x000fe40000004100 */
[----:B------:R-:W-:Y:S01]  /*18c00*/  FFMA.FTZ R55, R59, R55, R66 ;  /* 0x000000373b377223 */ /* 0x000fe20000010042 */
[----:B------:R-:W-:-:S04]  /*18c10*/  IMAD.WIDE.U32 R60, R80, 0x10, R100 ;  /* 0x00000010503c7825 */ /* 0x000fc800078e0064 */
[----:B------:R-:W-:Y:S01]  /*18c20*/  FFMA.FTZ R58, R58, R67, R68 ;  /* 0x000000433a3a7223 */ /* 0x000fe20000010044 */
[----:B------:R-:W-:Y:S01]  /*18c30*/  FFMA.FTZ R59, R59, R64, R65 ;  /* 0x000000403b3b7223 */ /* 0x000fe20000010041 */
[----:B------:R-:W-:Y:S01]  /*18c40*/  IMAD.WIDE.U32 R62, R80, 0x10, R96 ;  /* 0x00000010503e7825 */ /* 0x000fe200078e0060 */
[----:B------:R0:W-:Y:S03]  /*18c50*/  STG.E.128 desc[UR8][R60.64], R44 ;  /* 0x0000002c3c007986 */ /* 0x0001e6000c101d08 */
[C---:B------:R-:W-:Y:S01]  /*18c60*/  IMAD.WIDE.U32 R100, R85.reuse, 0x10, R100 ;  /* 0x0000001055647825 */ /* 0x040fe200078e0064 */
[----:B------:R0:W-:Y:S03]  /*18c70*/  STG.E.128 desc[UR8][R62.64], R48 ;  /* 0x000000303e007986 */ /* 0x0001e6000c101d08 */
[----:B------:R-:W-:Y:S01]  /*18c80*/  IMAD.WIDE.U32 R96, R85, 0x10, R96 ;  /* 0x0000001055607825 */ /* 0x000fe200078e0060 */
[----:B------:R0:W-:Y:S04]  /*18c90*/  STG.E.128 desc[UR8][R100.64], R52 ;  /* 0x0000003464007986 */ /* 0x0001e8000c101d08 */
[----:B------:R0:W-:Y:S01]  /*18ca0*/  STG.E.128 desc[UR8][R96.64], R56 ;  /* 0x0000003860007986 */ /* 0x0001e2000c101d08 */
[----:B------:R-:W-:Y:S05]  /*18cb0*/  BRA.U !UP0, `(.L_x_11474) ;  /* 0xfffffe8908707547 */ /* 0x000fea000b83ffff */
[----:B------:R-:W-:Y:S05]  /*18cc0*/  EXIT ;  /* 0x000000000000794d */ /* 0x000fea0003800000 */
.L_x_11475:
        /* <DEDUP_REMOVED lines=11> */
.L_x_13633:


//--------------------- .text._ZN10layer_norm31ln_parallel_residual_fwd_kernelINS_13Kernel_traitsI6__halfffffjLj3072ELj1ELj1ELj4ELj16ENS_18Kernel_traits_baseILj3072ES2_ffffjLj128EEEEELb1ELb1ELb0EEEvNS_9FwdParamsE --------------------------
	.section	.text._ZN10layer_norm31ln_parallel_residual_fwd_kernelINS_13Kernel_traitsI6__halfffffjLj3072ELj1ELj1ELj4ELj16ENS_18Kernel_traits_baseILj3072ES2_ffffjLj128EEEEELb1ELb1ELb0EEEvNS_9FwdParamsE,"ax",@progbits
	.align	128
        .global         _ZN10layer_norm31ln_parallel_residual_fwd_kernelINS_13Kernel_traitsI6__halfffffjLj3072ELj1ELj1ELj4ELj16ENS_18Kernel_traits_baseILj3072ES2_ffffjLj128EEEEELb1ELb1ELb0EEEvNS_9FwdParamsE
        .type           _ZN10layer_norm31ln_parallel_residual_fwd_kernelINS_13Kernel_traitsI6__halfffffjLj3072ELj1ELj1ELj4ELj16ENS_18Kernel_traits_baseILj3072ES2_ffffjLj128EEEEELb1ELb1ELb0EEEvNS_9FwdParamsE,@function
        .size           _ZN10layer_norm31ln_parallel_residual_fwd_kernelINS_13Kernel_traitsI6__halfffffjLj3072ELj1ELj1ELj4ELj16ENS_18Kernel_traits_baseILj3072ES2_ffffjLj128EEEEELb1ELb1ELb0EEEvNS_9FwdParamsE,(.L_x_13634 - _ZN10layer_norm31ln_parallel_residual_fwd_kernelINS_13Kernel_traitsI6__halfffffjLj3072ELj1ELj1ELj4ELj16ENS_18Kernel_traits_baseILj3072ES2_ffffjLj128EEEEELb1ELb1ELb0EEEvNS_9FwdParamsE)
        .other          _ZN10layer_norm31ln_parallel_residual_fwd_kernelINS_13Kernel_traitsI6__halfffffjLj3072ELj1ELj1ELj4ELj16ENS_18Kernel_traits_baseILj3072ES2_ffffjLj128EEEEELb1ELb1ELb0EEEvNS_9FwdParamsE,@"STO_CUDA_ENTRY STV_DEFAULT"
_ZN10layer_norm31ln_parallel_residual_fwd_kernelINS_13Kernel_traitsI6__halfffffjLj3072ELj1ELj1ELj4ELj16ENS_18Kernel_traits_baseILj3072ES2_ffffjLj128EEEEELb1ELb1ELb0EEEvNS_9FwdParamsE:
.text._ZN10layer_norm31ln_parallel_residual_fwd_kernelINS_13Kernel_traitsI6__halfffffjLj3072ELj1ELj1ELj4ELj16ENS_18Kernel_traits_baseILj3072ES2_ffffjLj128EEEEELb1ELb1ELb0EEEvNS_9FwdParamsE:
        /* <DEDUP_REMOVED lines=23> */
[----:B-----5:R-:W-:Y:S02]  /*0170*/  SHF.R.S32.HI R2, RZ, 0x1f, R9 ;  /* 0x0000001fff027819 */ /* 0x020fe40000011409 */
[----:B---3--:R-:W-:Y:S02]  /*0180*/  @P0 IADD3 R68, P1, PT, R6, R5, RZ ;  /* 0x0000000506440210 */ /* 0x008fe40007f3e0ff */
[----:B------:R-:W-:Y:S02]  /*0190*/  LOP3.LUT R5, R86, 0x60, RZ, 0xc0, !PT ;  /* 0x0000006056057812 */ /* 0x000fe400078ec0ff */
[----:B------:R-:W-:-:S02]  /*01a0*/  @P0 R2UR UR9, R3 ;  /* 0x00000000030902ca */ /* 0x000fc400000e0000 */
[----:B------:R-:W-:Y:S02]  /*01b0*/  LOP3.LUT R31, R5, R0, RZ, 0xfc, !PT ;  /* 0x00000000051f7212 */ /* 0x000fe400078efcff */
[----:B------:R-:W-:Y:S01]  /*01c0*/  LEA.HI R2, R2, R9, RZ, 0x2 ;  /* 0x0000000902027211 */ /* 0x000fe200078f10ff */
[----:B------:R-:W-:Y:S01]  /*01d0*/  UIADD3 UR16, UPT, UPT, UR8, -0x61c88647, URZ ;  /* 0x9e3779b908107890 */ /* 0x000fe2000fffe0ff */
[----:B------:R-:W-:Y:S01]  /*01e0*/  LOP3.LUT R3, R31, 0x7f, RZ, 0x3c, !PT ;  /* 0x0000007f1f037812 */ /* 0x000fe200078e3cff */
[----:B------:R-:W-:Y:S01]  /*01f0*/  UIADD3 UR18, UPT, UPT, UR8, 0x3c6ef372, URZ ;  /* 0x3c6ef37208127890 */ /* 0x000fe2000fffe0ff */
[----:B------:R-:W-:Y:S01]  /*0200*/  SHF.R.S32.HI R4, RZ, 0x2, R2 ;  /* 0x00000002ff047819 */ /* 0x000fe20000011402 */
[----:B------:R-:W-:Y:S01]  /*0210*/  UIADD3 UR14, UPT, UPT, UR8, -0x255992d5, URZ ;  /* 0xdaa66d2b080e7890 */ /* 0x000fe2000fffe0ff */
[----:B------:R-:W-:Y:S01]  /*0220*/  @P0 IADD3.X R69, PT, PT, RZ, R7, RZ, P1, !PT ;  /* 0x00000007ff450210 */ /* 0x000fe20000ffe4ff */
[----:B------:R-:W-:Y:S02]  /*0230*/  UIADD3 UR21, UPT, UPT, UR8, 0x78dde6e4, URZ ;  /* 0x78dde6e408157890 */ /* 0x000fe4000fffe0ff */
[----:B------:R-:W-:Y:S01]  /*0240*/  IMAD.IADD R76, R4, 0x1, R3 ;  /* 0x00000001044c7824 */ /* 0x000fe200078e0203 */
[--C-:B------:R-:W-:Y:S01]  /*0250*/  SHF.R.U64 R75, R68, 0x2, R69.reuse ;  /* 0x00000002444b7819 */ /* 0x100fe20000001245 */
[----:B------:R-:W-:Y:S01]  /*0260*/  UIADD3 UR17, UPT, UPT, UR9, -0x4498517b, URZ ;  /* 0xbb67ae8509117890 */ /* 0x000fe2000fffe0ff */
[----:B------:R-:W-:Y:S01]  /*0270*/  SHF.R.U32.HI R74, RZ, 0x2, R69 ;  /* 0x00000002ff4a7819 */ /* 0x000fe20000011645 */
[----:B------:R-:W-:-:S02]  /*0280*/  UIADD3 UR19, UPT, UPT, UR9, 0x76cf5d0a, URZ ;  /* 0x76cf5d0a09137890 */ /* 0x000fc4000fffe0ff */
[----:B------:R-:W-:Y:S02]  /*0290*/  UIADD3 UR12, UPT, UPT, UR9, 0x32370b8f, URZ ;  /* 0x32370b8f090c7890 */ /* 0x000fe4000fffe0ff */
[----:B------:R-:W-:Y:S02]  /*02a0*/  UIADD3 UR22, UPT, UPT, UR9, -0x126145ec, URZ ;  /* 0xed9eba1409167890 */ /* 0x000fe4000fffe0ff */
[----:B------:R-:W-:Y:S02]  /*02b0*/  UIADD3 UR10, UPT, UPT, UR8, 0x1715609d, URZ ;  /* 0x1715609d080a7890 */ /* 0x000fe4000fffe0ff */
[----:B------:R-:W-:Y:S02]  /*02c0*/  UIADD3 UR23, UPT, UPT, UR9, -0x56f99767, URZ ;  /* 0xa906689909177890 */ /* 0x000fe4000fffe0ff */
[----:B------:R-:W-:Y:S02]  /*02d0*/  UIADD3 UR24, UPT, UPT, UR8, -0x4ab325aa, URZ ;  /* 0xb54cda5608187890 */ /* 0x000fe4000fffe0ff */
[----:B------:R-:W-:-:S02]  /*02e0*/  UIADD3 UR25, UPT, UPT, UR9, 0x646e171e, URZ ;  /* 0x646e171e09197890 */ /* 0x000fc4000fffe0ff */
[----:B------:R-:W-:Y:S02]  /*02f0*/  UIADD3 UR26, UPT, UPT, UR8, 0x5384540f, URZ ;  /* 0x5384540f081a7890 */ /* 0x000fe4000fffe0ff */
[----:B------:R-:W-:Y:S02]  /*0300*/  UIADD3 UR27, UPT, UPT, UR9, 0x1fd5c5a3, URZ ;  /* 0x1fd5c5a3091b7890 */ /* 0x000fe4000fffe0ff */
[----:B------:R-:W-:Y:S02]  /*0310*/  UIADD3 UR28, UPT, UPT, UR8, -0xe443238, URZ ;  /* 0xf1bbcdc8081c7890 */ /* 0x000fe4000fffe0ff */
[----:B------:R-:W-:Y:S02]  /*0320*/  UIADD3 UR29, UPT, UPT, UR9, -0x24c28bd8, URZ ;  /* 0xdb3d7428091d7890 */ /* 0x000fe4000fffe0ff */
[----:B------:R-:W-:Y:S02]  /*0330*/  UIADD3 UR30, UPT, UPT, UR8, -0x700cb87f, URZ ;  /* 0x8ff34781081e7890 */ /* 0x000fe4000fffe0ff */
[----:B------:R-:W-:Y:S01]  /*0340*/  UIADD3 UR31, UPT, UPT, UR9, -0x695add53, URZ ;  /* 0x96a522ad091f7890 */ /* 0x000fe2000fffe0ff */
[----:B------:R-:W-:Y:S11]  /*0350*/  BRA.U !UP0, `(.L_x_11477) ;  /* 0x0000000108c87547 */ /* 0x000ff6000b800000 */
[C---:B------:R-:W-:Y:S02]  /*0360*/  ISETP.GE.U32.AND P4, PT, R76.reuse, 0x80, PT ;  /* 0x000000804c00780c */ /* 0x040fe40003f86070 */
[C---:B------:R-:W-:Y:S02]  /*0370*/  ISETP.GE.U32.AND P0, PT, R76.reuse, 0x100, PT ;  /* 0x000001004c00780c */ /* 0x040fe40003f06070 */
[C---:B------:R-:W-:Y:S02]  /*0380*/  ISETP.GE.U32.AND P1, PT, R76.reuse, 0x180, PT ;  /* 0x000001804c00780c */ /* 0x040fe40003f26070 */
[C---:B------:R-:W-:Y:S02]  /*0390*/  ISETP.GE.U32.AND P2, PT, R76.reuse, 0x200, PT ;  /* 0x000002004c00780c */ /* 0x040fe40003f46070 */
[----:B------:R-:W-:Y:S02]  /*03a0*/  ISETP.GE.U32.AND P3, PT, R76, 0x280, PT ;  /* 0x000002804c00780c */ /* 0x000fe40003f66070 */
[----:B------:R-:W-:-:S03]  /*03b0*/  P2R R57, PR, RZ, 0x10 ;  /* 0x00000010ff397803 */ /* 0x000fc60000000000 */
        /* <DEDUP_REMOVED lines=14> */
[----:B---3--:R-:W-:-:S04]  /*04a0*/  @P0 IMAD.WIDE.U32 R16, R31, 0x8, R16 ;  /* 0x000000081f100825 */ /* 0x008fc800078e0010 */
[----:B------:R-:W-:Y:S01]  /*04b0*/  @P0 VIADD R31, R31, 0x80 ;  /* 0x000000801f1f0836 */ /* 0x000fe20000000000 */
        /* <DEDUP_REMOVED lines=11> */
[----:B---3--:R-:W-:-:S04]  /*0570*/  @P2 IMAD.WIDE.U32 R24, R31, 0x8, R24 ;  /* 0x000000081f182825 */ /* 0x008fc800078e0018 */
[----:B------:R-:W-:Y:S01]  /*0580*/  @P2 VIADD R31, R31, 0x80 ;  /* 0x000000801f1f2836 */ /* 0x000fe20000000000 */
[----:B------:R0:W5:Y:S03]  /*0590*/  @P2 LD.E.64 R40, desc[UR6][R24.64] ;  /* 0x0000000618282980 */ /* 0x000166000c101b00 */
[----:B----4-:R-:W-:-:S05]  /*05a0*/  @P3 IMAD.WIDE.U32 R26, R31, 0x8, R26 ;  /* 0x000000081f1a3825 */ /* 0x010fca00078e001a */
[----:B------:R0:W5:Y:S01]  /*05b0*/  @P3 LDG.E.64 R8, desc[UR6][R26.64] ;  /* 0x000000061a083981 */ /* 0x000162000c1e1b00 */
[----:B-1----:R-:W-:-:S05]  /*05c0*/  @P3 IMAD.WIDE.U32 R28, R31, 0x8, R28 ;  /* 0x000000081f1c3825 */ /* 0x002fca00078e001c */
[----:B------:R0:W5:Y:S01]  /*05d0*/  @P3 LD.E.64 R2, desc[UR6][R28.64] ;  /* 0x000000061c023980 */ /* 0x000162000c101b00 */
[----:B------:R-:W-:Y:S01]  /*05e0*/  ISETP.GE.U32.AND P0, PT, R76, 0x300, PT ;  /* 0x000003004c00780c */ /* 0x000fe20003f06070 */
[----:B------:R-:W-:-:S12]  /*05f0*/  @P3 VIADD R31, R31, 0x80 ;  /* 0x000000801f1f3836 */ /* 0x000fd80000000000 */
        /* <DEDUP_REMOVED lines=8> */
.L_x_11477:
[C---:B------:R-:W-:Y:S02]  /*0680*/  ISETP.GE.U32.AND P5, PT, R76.reuse, 0x80, PT ;  /* 0x000000804c00780c */ /* 0x040fe40003fa6070 */
[C---:B------:R-:W-:Y:S02]  /*0690*/  ISETP.GE.U32.AND P0, PT, R76.reuse, 0x100, PT ;  /* 0x000001004c00780c */ /* 0x040fe40003f06070 */
[C---:B------:R-:W-:Y:S02]  /*06a0*/  ISETP.GE.U32.AND P1, PT, R76.reuse, 0x180, PT ;  /* 0x000001804c00780c */ /* 0x040fe40003f26070 */
[C---:B------:R-:W-:Y:S02]  /*06b0*/  ISETP.GE.U32.AND P2, PT, R76.reuse, 0x200, PT ;  /* 0x000002004c00780c */ /* 0x040fe40003f46070 */
[C---:B------:R-:W-:Y:S02]  /*06c0*/  ISETP.GE.U32.AND P3, PT, R76.reuse, 0x280, PT ;  /* 0x000002804c00780c */ /* 0x040fe40003f66070 */
[----:B------:R-:W-:-:S02]  /*06d0*/  ISETP.GE.U32.AND P4, PT, R76, 0x300, PT ;  /* 0x000003004c00780c */ /* 0x000fc40003f86070 */
[----:B------:R-:W-:Y:S01]  /*06e0*/  P2R R57, PR, RZ, 0x20 ;  /* 0x00000020ff397803 */ /* 0x000fe20000000000 */
        /* <DEDUP_REMOVED lines=12> */
[----:B--2---:R-:W-:-:S04]  /*07b0*/  @P1 IMAD.WIDE.U32 R20, R31, 0x8, R20 ;  /* 0x000000081f141825 */ /* 0x004fc800078e0014 */
[----:B------:R-:W-:Y:S01]  /*07c0*/  @P1 VIADD R31, R31, 0x80 ;  /* 0x000000801f1f1836 */ /* 0x000fe20000000000 */
[----:B------:R0:W5:Y:S03]  /*07d0*/  @P1 LDG.E.64 R50, desc[UR6][R20.64] ;  /* 0x0000000614321981 */ /* 0x000166000c1e1b00 */
[----:B---3--:R-:W-:-:S04]  /*07e0*/  @P2 IMAD.WIDE.U32 R22, R31, 0x8, R22 ;  /* 0x000000081f162825 */ /* 0x008fc800078e0016 */
[----:B------:R-:W-:Y:S01]  /*07f0*/  @P2 VIADD R31, R31, 0x80 ;  /* 0x000000801f1f2836 */ /* 0x000fe20000000000 */
[----:B------:R0:W5:Y:S03]  /*0800*/  @P2 LDG.E.64 R48, desc[UR6][R22.64] ;  /* 0x0000000616302981 */ /* 0x000166000c1e1b00 */
        /* <DEDUP_REMOVED lines=11> */
.L_x_11478:
[----:B------:R-:W-:Y:S05]  /*08c0*/  BSYNC.RECONVERGENT B0 ;  /* 0x0000000000007941 */ /* 0x000fea0003800200 */
.L_x_11476:
[----:B------:R-:W0:Y:S02]  /*08d0*/  LDCU UR4, c[0x0][0x384] ;  /* 0x00007080ff0477ac */ /* 0x000e240008000800 */
[----:B0-----:R-:W-:-:S06]  /*08e0*/  UISETP.GE.AND UP0, UPT, UR20, UR4, UPT ;  /* 0x000000041400728c */ /* 0x001fcc000bf06270 */
[----:B------:R-:W-:-:S13]  /*08f0*/  PLOP3.LUT P0, PT, PT, PT, UP0, 0x80, 0x8 ;  /* 0x000000000008781c */ /* 0x000fda0003f0f008 */
[----:B------:R-:W-:Y:S05]  /*0900*/  @P0 EXIT ;  /* 0x000000000000094d */ /* 0x000fea0003800000 */
[----:B------:R-:W-:Y:S01]  /*0910*/  IMAD.HI.U32 R13, R77, -0x326172a9, RZ ;  /* 0xcd9e8d574d0d7827 */ /* 0x000fe200078e00ff */
[----:B-----5:R-:W-:-:S03]  /*0920*/  SHF.R.U64 R20, R10, 0x10, R11 ;  /* 0x000000100a147819 */ /* 0x020fc6000000120b */
[----:B------:R-:W-:Y:S01]  /*0930*/  HFMA2 R66, -RZ, RZ, 0, 0 ;  /* 0x00000000ff427431 */ /* 0x000fe200000001ff */
[----:B------:R-:W-:Y:S01]  /*0940*/  SHF.R.U32.HI R93, RZ, 0x10, R11 ;  /* 0x00000010ff5d7819 */ /* 0x000fe2000001160b */
[C---:B------:R-:W-:Y:S01]  /*0950*/  IMAD.HI.U32 R12, R75.reuse, -0x2daee0ad, RZ ;  /* 0xd2511f534b0c7827 */ /* 0x040fe200078e00ff */
[----:B------:R-:W-:Y:S01]  /*0960*/  LOP3.LUT R13, R74, UR8, R13, 0x96, !PT ;  /* 0x000000084a0d7c12 */ /* 0x000fe2000f8e960d */
[----:B------:R-:W0:Y:S01]  /*0970*/  LDCU UR32, c[0x0][0x408] ;  /* 0x00008100ff2077ac */ /* 0x000e220008000800 */
[--C-:B------:R-:W-:Y:S01]  /*0980*/  SHF.R.U64 R21, R8, 0x10, R9.reuse ;  /* 0x0000001008157819 */ /* 0x100fe20000001209 */
[----:B------:R-:W-:Y:S01]  /*0990*/  IMAD R17, R75, -0x2daee0ad, RZ ;  /* 0xd2511f534b117824 */ /* 0x000fe200078e02ff */
[----:B------:R-:W-:Y:S01]  /*09a0*/  LOP3.LUT R12, R12, UR9, RZ, 0x3c, !PT ;  /* 0x000000090c0c7c12 */ /* 0x000fe2000f8e3cff */
[----:B------:R-:W-:Y:S01]  /*09b0*/  IMAD.HI.U32 R16, R13, -0x2daee0ad, RZ ;  /* 0xd2511f530d107827 */ /* 0x000fe200078e00ff */
[----:B------:R-:W-:Y:S01]  /*09c0*/  SHF.R.U32.HI R96, RZ, 0x10, R9 ;  /* 0x00000010ff607819 */ /* 0x000fe20000011609 */
[----:B------:R-:W1:Y:S01]  /*09d0*/  LDCU UR33, c[0x0][0x388] ;  /* 0x00007100ff2177ac */ /* 0x000e620008000800 */
[----:B------:R-:W-:Y:S01]  /*09e0*/  SHF.R.U64 R62, R14, 0x10, R15 ;  /* 0x000000100e3e7819 */ /* 0x000fe2000000120f */
[----:B------:R-:W-:Y:S01]  /*09f0*/  IMAD.MOV.U32 R55, RZ, RZ, R10 ;  /* 0x000000ffff377224 */ /* 0x000fe200078e000a */
[----:B------:R-:W-:Y:S01]  /*0a00*/  LOP3.LUT R16, R17, UR17, R16, 0x96, !PT ;  /* 0x0000001111107c12 */ /* 0x000fe2000f8e9610 */
[----:B------:R-:W-:Y:S01]  /*0a10*/  IMAD.MOV.U32 R54, RZ, RZ, R11 ;  /* 0x000000ffff367224 */ /* 0x000fe200078e000b */
[----:B------:R-:W-:Y:S01]  /*0a20*/  SHF.R.U32.HI R63, RZ, 0x10, R15 ;  /* 0x00000010ff3f7819 */ /* 0x000fe2000001160f */
[----:B------:R-:W-:Y:S01]  /*0a30*/  IMAD R11, R77, -0x326172a9, RZ ;  /* 0xcd9e8d574d0b7824 */ /* 0x000fe200078e02ff */
[----:B------:R-:W-:Y:S01]  /*0a40*/  LOP3.LUT R17, R4, 0x7f, RZ, 0xc0, !PT ;  /* 0x0000007f04117812 */ /* 0x000fe200078ec0ff */
[----:B------:R-:W-:Y:S01]  /*0a50*/  IMAD.HI.U32 R10, R12, -0x326172a9, RZ ;  /* 0xcd9e8d570c0a7827 */ /* 0x000fe200078e00ff */
[----:B------:R-:W-:Y:S01]  /*0a60*/  MOV R19, R8 ;  /* 0x0000000800137202 */ /* 0x000fe20000000f00 */
[----:B------:R-:W2:Y:S01]  /*0a70*/  LDCU.U8 UR34, c[0x0][0x410] ;  /* 0x00008200ff2277ac */ /* 0x000ea20008000000 */
[----:B------:R-:W-:Y:S01]  /*0a80*/  LOP3.LUT R4, R4, 0xffffff80, RZ, 0xc0, !PT ;  /* 0xffffff8004047812 */ /* 0x000fe200078ec0ff */
[----:B------:R-:W-:Y:S01]  /*0a90*/  IMAD R12, R12, -0x326172a9, RZ ;  /* 0xcd9e8d570c0c7824 */ /* 0x000fe200078e02ff */
[----:B------:R-:W-:Y:S01]  /*0aa0*/  LOP3.LUT R10, R11, UR16, R10, 0x96, !PT ;  /* 0x000000100b0a7c12 */ /* 0x000fe2000f8e960a */
[----:B------:R-:W-:Y:S01]  /*0ab0*/  IMAD.HI.U32 R11, R16, -0x326172a9, RZ ;  /* 0xcd9e8d57100b7827 */ /* 0x000fe200078e00ff */
[----:B------:R-:W-:Y:S01]  /*0ac0*/  PRMT R93, R93, 0x5410, R19 ;  /* 0x000054105d5d7816 */ /* 0x000fe20000000013 */
[----:B------:R-:W3:Y:S01]  /*0ad0*/  LDCU UR35, c[0x0][0x400] ;  /* 0x00008000ff2377ac */ /* 0x000ee20008000800 */
[----:B------:R-:W-:Y:S01]  /*0ae0*/  SHF.R.U32.HI R100, RZ, 0x10, R47 ;  /* 0x00000010ff647819 */ /* 0x000fe2000001162f */
[----:B------:R-:W-:Y:S01]  /*0af0*/  IMAD R18, R13, -0x2daee0ad, RZ ;  /* 0xd2511f530d127824 */ /* 0x000fe200078e02ff */
[----:B------:R-:W-:Y:S01]  /*0b00*/  LOP3.LUT R11, R12, UR18, R11, 0x96, !PT ;  /* 0x000000120c0b7c12 */ /* 0x000fe2000f8e960b */
[----:B------:R-:W-:Y:S01]  /*0b10*/  IMAD.HI.U32 R13, R10, -0x2daee0ad, RZ ;  /* 0xd2511f530a0d7827 */ /* 0x000fe200078e00ff */
[--C-:B------:R-:W-:Y:S01]  /*0b20*/  SHF.R.U64 R61, R6, 0x10, R7.reuse ;  /* 0x00000010063d7819 */ /* 0x100fe20000001207 */
[----:B------:R-:W-:Y:S01]  /*0b30*/  UPLOP3.LUT UP1, UPT, UPT, UPT, UPT, 0x40, 0x4 ;  /* 0x000000000004789c */ /* 0x000fe20003f2e870 */
[----:B------:R-:W-:Y:S01]  /*0b40*/  SHF.R.U32.HI R60, RZ, 0x10, R7 ;  /* 0x00000010ff3c7819 */ /* 0x000fe20000011607 */
[----:B------:R-:W-:Y:S01]  /*0b50*/  IMAD.MOV.U32 R95, RZ, RZ, R9 ;  /* 0x000000ffff5f7224 */ /* 0x000fe200078e0009 */
[----:B------:R-:W-:Y:S01]  /*0b60*/  MOV R9, R15 ;  /* 0x0000000f00097202 */ /* 0x000fe20000000f00 */
[----:B------:R-:W-:Y:S01]  /*0b70*/  IMAD R15, R10, -0x2daee0ad, RZ ;  /* 0xd2511f530a0f7824 */ /* 0x000fe200078e02ff */
[----:B------:R-:W-:Y:S01]  /*0b80*/  LOP3.LUT R13, R18, UR19, R13, 0x96, !PT ;  /* 0x00000013120d7c12 */ /* 0x000fe2000f8e960d */
[----:B------:R-:W-:Y:S01]  /*0b90*/  IMAD.HI.U32 R10, R11, -0x2daee0ad, RZ ;  /* 0xd2511f530b0a7827 */ /* 0x000fe200078e00ff */
[----:B------:R-:W-:-:S02]  /*0ba0*/  VIADDMNMX R18, R17, -R5, RZ, !PT ;  /* 0x8000000511127246 */ /* 0x000fc400078001ff */
[----:B------:R-:W-:Y:S01]  /*0bb0*/  SHF.R.U64 R101, R2, 0x10, R3 ;  /* 0x0000001002657819 */ /* 0x000fe20000001203 */
[----:B------:R-:W-:Y:S01]  /*0bc0*/  IMAD R16, R16, -0x326172a9, RZ ;  /* 0xcd9e8d5710107824 */ /* 0x000fe200078e02ff */
[----:B------:R-:W-:Y:S01]  /*0bd0*/  LOP3.LUT R10, R15, UR12, R10, 0x96, !PT ;  /* 0x0000000c0f0a7c12 */ /* 0x000fe2000f8e960a */
[----:B------:R-:W-:Y:S01]  /*0be0*/  IMAD.HI.U32 R5, R13, -0x326172a9, RZ ;  /* 0xcd9e8d570d057827 */ /* 0x000fe200078e00ff */
[----:B------:R-:W-:Y:S01]  /*0bf0*/  PRMT R55, R55, 0x5410, R55 ;  /* 0x0000541037377816 */ /* 0x000fe20000000037 */
[----:B------:R-:W4:Y:S01]  /*0c00*/  LDCU.64 UR12, c[0x0][0x3a0] ;  /* 0x00007400ff0c77ac */ /* 0x000f220008000a00 */
[----:B------:R-:W-:Y:S01]  /*0c10*/  PRMT R54, R54, 0x5410, R54 ;  /* 0x0000541036367816 */ /* 0x000fe20000000036 */
[----:B------:R-:W-:Y:S01]  /*0c20*/  IMAD.MOV.U32 R8, RZ, RZ, R14 ;  /* 0x000000ffff087224 */ /* 0x000fe200078e000e */
[----:B------:R-:W-:Y:S01]  /*0c30*/  LOP3.LUT R5, R16, UR14, R5, 0x96, !PT ;  /* 0x0000000e10057c12 */ /* 0x000fe2000f8e9605 */
[----:B------:R-:W-:Y:S01]  /*0c40*/  IMAD R14, R11, -0x2daee0ad, RZ ;  /* 0xd2511f530b0e7824 */ /* 0x000fe200078e02ff */
[----:B------:R-:W-:Y:S01]  /*0c50*/  MOV R16, R50 ;  /* 0x0000003200107202 */ /* 0x000fe20000000f00 */
[----:B------:R-:W-:Y:S01]  /*0c60*/  IMAD R12, R13, -0x326172a9, RZ ;  /* 0xcd9e8d570d0c7824 */ /* 0x000fe200078e02ff */
[----:B------:R-:W-:Y:S01]  /*0c70*/  PRMT R95, R95, 0x5410, R21 ;  /* 0x000054105f5f7816 */ /* 0x000fe20000000015 */
[----:B------:R-:W-:Y:S01]  /*0c80*/  IMAD.HI.U32 R11, R10, -0x326172a9, RZ ;  /* 0xcd9e8d570a0b7827 */ /* 0x000fe200078e00ff */
[----:B------:R-:W-:Y:S01]  /*0c90*/  LOP3.LUT R68, R68, 0x3, RZ, 0xc0, !PT ;  /* 0x0000000344447812 */ /* 0x000fe200078ec0ff */
[----:B------:R-:W0:Y:S02]  /*0ca0*/  LDCU.64 UR14, c[0x0][0x380] ;  /* 0x00007000ff0e77ac */ /* 0x000e240008000a00 */
        /* <DEDUP_REMOVED lines=8> */
[----:B------:R-:W-:Y:S01]  /*0d30*/  IMAD.MOV.U32 R14, RZ, RZ, R52 ;  /* 0x000000ffff0e7224 */ /* 0x000fe200078e0034 */
[----:B------:R-:W-:Y:S01]  /*0d40*/  LOP3.LUT R5, R10, UR10, R5, 0x96, !PT ;  /* 0x0000000a0a057c12 */ /* 0x000fe2000f8e9605 */
[----:B------:R-:W-:Y:S01]  /*0d50*/  IMAD R13, R13, -0x326172a9, RZ ;  /* 0xcd9e8d570d0d7824 */ /* 0x000fe200078e02ff */
[----:B------:R-:W0:Y:S01]  /*0d60*/  LDCU.64 UR10, c[0x0][0x398] ;  /* 0x00007300ff0a77ac */ /* 0x000e220008000a00 */
[----:B------:R-:W-:Y:S01]  /*0d70*/  IMAD.HI.U32 R10, R12, -0x326172a9, RZ ;  /* 0xcd9e8d570c0a7827 */ /* 0x000fe200078e00ff */
[----:B------:R-:W-:-:S03]  /*0d80*/  PRMT R96, R96, 0x5410, R14 ;  /* 0x0000541060607816 */ /* 0x000fc6000000000e */
[----:B------:R-:W-:Y:S01]  /*0d90*/  IMAD R14, R11, -0x2daee0ad, RZ ;  /* 0xd2511f530b0e7824 */ /* 0x000fe200078e02ff */
[----:B------:R-:W-:Y:S01]  /*0da0*/  LOP3.LUT R10, R13, UR24, R10, 0x96, !PT ;  /* 0x000000180d0a7c12 */ /* 0x000fe2000f8e960a */
[----:B------:R-:W-:-:S04]  /*0db0*/  IMAD.HI.U32 R11, R5, -0x2daee0ad, RZ ;  /* 0xd2511f53050b7827 */ /* 0x000fc800078e00ff */
[----:B------:R-:W-:Y:S01]  /*0dc0*/  IMAD.MOV.U32 R15, RZ, RZ, R53 ;  /* 0x000000ffff0f7224 */ /* 0x000fe200078e0035 */
[----:B------:R-:W-:Y:S01]  /*0dd0*/  LOP3.LUT R11, R14, UR25, R11, 0x96, !PT ;  /* 0x000000190e0b7c12 */ /* 0x000fe2000f8e960b */
[----:B------:R-:W-:Y:S02]  /*0de0*/  IMAD.MOV.U32 R19, RZ, RZ, R51 ;  /* 0x000000ffff137224 */ /* 0x000fe400078e0033 */
[----:B------:R-:W-:Y:S01]  /*0df0*/  IMAD R14, R5, -0x2daee0ad, RZ ;  /* 0xd2511f53050e7824 */ /* 0x000fe200078e02ff */
[----:B------:R-:W-:Y:S01]  /*0e00*/  PRMT R97, R15, 0x5410, R16 ;  /* 0x000054100f617816 */ /* 0x000fe20000000010 */
[----:B------:R-:W-:Y:S01]  /*0e10*/  IMAD.HI.U32 R13, R10, -0x2daee0ad, RZ ;  /* 0xd2511f530a0d7827 */ /* 0x000fe200078e00ff */
[----:B------:R-:W-:Y:S02]  /*0e20*/  PRMT R98, R19, 0x7610, R98 ;  /* 0x0000761013627816 */ /* 0x000fe40000000062 */
[----:B------:R-:W-:Y:S01]  /*0e30*/  MOV R16, R49 ;  /* 0x0000003100107202 */ /* 0x000fe20000000f00 */
[----:B------:R-:W-:Y:S01]  /*0e40*/  IMAD.MOV.U32 R15, RZ, RZ, R48 ;  /* 0x000000ffff0f7224 */ /* 0x000fe200078e0030 */
[----:B------:R-:W-:Y:S01]  /*0e50*/  LOP3.LUT R13, R14, UR27, R13, 0x96, !PT ;  /* 0x0000001b0e0d7c12 */ /* 0x000fe2000f8e960d */
[----:B------:R-:W-:Y:S01]  /*0e60*/  IMAD.HI.U32 R5, R11, -0x326172a9, RZ ;  /* 0xcd9e8d570b057827 */ /* 0x000fe200078e00ff */
[----:B------:R-:W-:-:S02]  /*0e70*/  SHF.R.U32.HI R14, RZ, 0x10, R41 ;  /* 0x00000010ff0e7819 */ /* 0x000fc40000011629 */
[----:B------:R-:W-:Y:S01]  /*0e80*/  PRMT R98, R98, 0x5410, R15 ;  /* 0x0000541062627816 */ /* 0x000fe2000000000f */
[----:B------:R-:W-:Y:S01]  /*0e90*/  IMAD R15, R10, -0x2daee0ad, RZ ;  /* 0xd2511f530a0f7824 */ /* 0x000fe200078e02ff */
[----:B------:R-:W-:Y:S01]  /*0ea0*/  PRMT R100, R100, 0x5410, R14 ;  /* 0x0000541064647816 */ /* 0x000fe2000000000e */
[----:B------:R-:W-:Y:S01]  /*0eb0*/  IMAD R11, R11, -0x326172a9, RZ ;  /* 0xcd9e8d570b0b7824 */ /* 0x000fe200078e02ff */
[----:B------:R-:W-:Y:S01]  /*0ec0*/  SHF.R.U64 R19, R46, 0x10, R47 ;  /* 0x000000102e137819 */ /* 0x000fe2000000122f */
[----:B------:R-:W-:-:S03]  /*0ed0*/  IMAD.HI.U32 R10, R13, -0x326172a9, RZ ;  /* 0xcd9e8d570d0a7827 */ /* 0x000fc600078e00ff */
[----:B------:R-:W-:Y:S01]  /*0ee0*/  PRMT R99, R16, 0x5410, R19 ;  /* 0x0000541010637816 */ /* 0x000fe20000000013 */
[----:B------:R-:W-:Y:S01]  /*0ef0*/  IMAD R12, R12, -0x326172a9, RZ ;  /* 0xcd9e8d570c0c7824 */ /* 0x000fe200078e02ff */
[----:B------:R-:W-:Y:S01]  /*0f00*/  LOP3.LUT R10, R11, UR28, R10, 0x96, !PT ;  /* 0x0000001c0b0a7c12 */ /* 0x000fe2000f8e960a */
[----:B------:R-:W-:Y:S01]  /*0f10*/  IMAD R17, R0, -0x20, R17 ;  /* 0xffffffe000117824 */ /* 0x000fe200078e0211 */
[----:B------:R-:W-:Y:S01]  /*0f20*/  VIMNMX R11, PT, PT, R18, 0x20, PT ;  /* 0x00000020120b7848 */ /* 0x000fe20003fe0100 */
[----:B------:R-:W-:Y:S01]  /*0f30*/  IMAD R14, R13, -0x326172a9, RZ ;  /* 0xcd9e8d570d0e7824 */ /* 0x000fe200078e02ff */
[----:B------:R-:W-:Y:S01]  /*0f40*/  LOP3.LUT R5, R12, UR26, R5, 0x96, !PT ;  /* 0x0000001a0c057c12 */ /* 0x000fe2000f8e9605 */
[----:B------:R-:W-:Y:S01]  /*0f50*/  IMAD.HI.U32 R72, R10, -0x2daee0ad, RZ ;  /* 0xd2511f530a487827 */ /* 0x000fe200078e00ff */
[----:B------:R-:W-:Y:S02]  /*0f60*/  VIMNMX R17, PT, PT, RZ, R17, !PT ;  /* 0x00000011ff117248 */ /* 0x000fe40007fe0100 */
[----:B------:R-:W-:Y:S01]  /*0f70*/  PRMT R0, R0, 0x5410, R20 ;  /* 0x0000541000007816 */ /* 0x000fe20000000014 */
[----:B------:R-:W-:Y:S01]  /*0f80*/  IMAD R11, R11, 0x4, R4 ;  /* 0x000000040b0b7824 */ /* 0x000fe200078e0204 */
[----:B------:R-:W-:Y:S01]  /*0f90*/  VIMNMX R17, PT, PT, R17, 0x20, PT ;  /* 0x0000002011117848 */ /* 0x000fe20003fe0100 */
[----:B------:R-:W-:-:S03]  /*0fa0*/  IMAD.HI.U32 R12, R5, -0x2daee0ad, RZ ;  /* 0xd2511f53050c7827 */ /* 0x000fc600078e00ff */
[----:B------:R-:W-:Y:S01]  /*0fb0*/  I2FP.F32.U32 R11, R11 ;  /* 0x0000000b000b7245 */ /* 0x000fe20000201000 */
[----:B------:R-:W-:Y:S01]  /*0fc0*/  IMAD R5, R5, -0x2daee0ad, RZ ;  /* 0xd2511f5305057824 */ /* 0x000fe200078e02ff */
[----:B------:R-:W-:Y:S01]  /*0fd0*/  LOP3.LUT R12, R15, UR29, R12, 0x96, !PT ;  /* 0x0000001d0f0c7c12 */ /* 0x000fe2000f8e960c */
[----:B------:R-:W-:Y:S01]  /*0fe0*/  IMAD R73, R17, 0x4, R4 ;  /* 0x0000000411497824 */ /* 0x000fe200078e0204 */
[----:B------:R0:W0:Y:S01]  /*0ff0*/  MUFU.RCP R67, R11 ;  /* 0x0000000b00437308 */ /* 0x0000220000001000 */
[----:B------:R-:W-:Y:S01]  /*1000*/  SHF.R.U32.HI R15, RZ, 0x10, R3 ;  /* 0x00000010ff0f7819 */ /* 0x000fe20000011603 */
[----:B------:R-:W-:Y:S01]  /*1010*/  HADD2.F32 R70, -RZ, R6.H0_H0 ;  /* 0x20000006ff467230 */ /* 0x000fe20000004100 */
[----:B------:R-:W-:Y:S01]  /*1020*/  LOP3.LUT R72, R5, UR31, R72, 0x96, !PT ;  /* 0x0000001f05487c12 */ /* 0x000fe2000f8e9648 */
[----:B------:R-:W-:Y:S01]  /*1030*/  IMAD.HI.U32 R71, R12, -0x326172a9, RZ ;  /* 0xcd9e8d570c477827 */ /* 0x000fe200078e00ff */
[----:B------:R-:W-:-:S03]  /*1040*/  PRMT R101, R101, 0x5410, R15 ;  /* 0x0000541065657816 */ /* 0x000fc6000000000f */
[----:B------:R-:W-:Y:S01]  /*1050*/  HADD2.F32 R69, -RZ, R7.H0_H0 ;  /* 0x20000007ff457230 */ /* 0x000fe20000004100 */
[----:B------:R-:W-:Y:S01]  /*1060*/  LOP3.LUT R71, R14, UR30, R71, 0x96, !PT ;  /* 0x0000001e0e477c12 */ /* 0x000fe2000f8e9647 */
[----:B------:R-:W-:Y:S02]  /*1070*/  HADD2.F32 R65, -RZ, R8.H0_H0 ;  /* 0x20000008ff417230 */ /* 0x000fe40000004100 */
[----:B------:R-:W-:Y:S02]  /*1080*/  HADD2.F32 R64, -RZ, R9.H0_H0 ;  /* 0x20000009ff407230 */ /* 0x000fe40000004100 */
[----:B------:R-:W-:Y:S02]  /*1090*/  HADD2.F32 R62, -RZ, R62.H0_H0 ;  /* 0x2000003eff3e7230 */ /* 0x000fe40000004100 */
[----:B------:R-:W-:Y:S02]  /*10a0*/  HADD2.F32 R63, -RZ, R63.H0_H0 ;  /* 0x2000003fff3f7230 */ /* 0x000fe40000004100 */
[----:B------:R-:W-:-:S02]  /*10b0*/  HADD2.F32 R61, -RZ, R61.H0_H0 ;  /* 0x2000003dff3d7230 */ /* 0x000fc40000004100 */
[----:B------:R-:W-:Y:S02]  /*10c0*/  HADD2.F32 R60, -RZ, R60.H0_H0 ;  /* 0x2000003cff3c7230 */ /* 0x000fe40000004100 */
[----:B------:R-:W-:Y:S02]  /*10d0*/  IMAD R59, R10, -0x2daee0ad, RZ ;  /* 0xd2511f530a3b7824 */ /* 0x000fe400078e02ff */
[----:B01234-:R-:W-:-:S07]  /*10e0*/  IMAD R58, R12, -0x326172a9, RZ ;  /* 0xcd9e8d570c3a7824 */ /* 0x01ffce00078e02ff */
.L_x_11884:
[----:B------:R-:W-:Y:S01]  /*10f0*/  UIMAD UR4, UR20, UR33, URZ ;  /* 0x00000021140472a4 */ /* 0x000fe2000f8e02ff */
[----:B------:R-:W-:Y:S01]  /*1100*/  ISETP.NE.AND P0, PT, R57, RZ, PT ;  /* 0x000000ff3900720c */ /* 0x000fe20003f05270 */
[----:B------:R-:W-:Y:S02]  /*1110*/  BSSY.RECONVERGENT B0, `(.L_x_11479) ;  /* 0x00003fc000007945 */ /* 0x000fe40003800200 */
[----:B------:R-:W-:-:S04]  /*1120*/  USHF.R.S32.HI UR5, URZ, 0x1f, UR4 ;  /* 0x0000001fff057899 */ /* 0x000fc80008011404 */
[----:B------:R-:W-:-:S06]  /*1130*/  ULEA.HI UR5, UR5, UR4, URZ, 0x2 ;  /* 0x0000000405057291 */ /* 0x000fcc000f8f10ff */
[----:B01234-:R-:W-:-:S05]  /*1140*/  IMAD.U32 R37, RZ, RZ, UR5 ;  /* 0x00000005ff257e24 */ /* 0x01ffca000f8e00ff */
        /* <DEDUP_REMOVED lines=12> */
[----:B------:R0:W5:Y:S03]  /*1210*/  @P1 LDG.E.128 R4, desc[UR6][R80.64] ;  /* 0x0000000650041981 */ /* 0x000166000c1e1d00 */
[----:B--2---:R-:W-:Y:S02]  /*1220*/  @P0 IMAD.WIDE.U32 R38, R78, 0x10, R14 ;  /* 0x000000104e260825 */ /* 0x004fe400078e000e */
[----:B------:R-:W5:Y:S04]  /*1230*/  LDG.E.128 R12, desc[UR6][R12.64] ;  /* 0x000000060c0c7981 */ /* 0x000f68000c1e1d00 */
        /* <DEDUP_REMOVED lines=20> */
.L_x_11484:
        /* <DEDUP_REMOVED lines=13> */
.L_x_11486:
[----:B------:R-:W-:Y:S05]  /*1450*/  BSYNC.RECONVERGENT B2 ;  /* 0x0000000000027941 */ /* 0x000fea0003800200 */
.L_x_11485:
[----:B------:R-:W-:Y:S01]  /*1460*/  LOP3.LUT R38, R66, UR9, R37, 0x96, !PT ;  /* 0x0000000942267c12 */ /* 0x000fe2000f8e9625 */
[----:B------:R-:W-:Y:S01]  /*1470*/  IMAD.WIDE.U32 R80, R77, -0x326172a9, RZ ;  /* 0xcd9e8d574d507825 */ /* 0x000fe200078e00ff */
[----:B------:R-:W-:-:S03]  /*1480*/  UIADD3 UR4, UPT, UPT, UR8, -0x255992d5, URZ ;  /* 0xdaa66d2b08047890 */ /* 0x000fc6000fffe0ff */
        /* <DEDUP_REMOVED lines=40> */
[----:B------:R-:W-:Y:S01]  /*1710*/  LOP3.LUT R72, R36, UR31, R39, 0x96, !PT ;  /* 0x0000001f24487c12 */ /* 0x000fe2000f8e9627 */
[----:B------:R-:W-:-:S07]  /*1720*/  IMAD.MOV.U32 R36, RZ, RZ, R59 ;  /* 0x000000ffff247224 */ /* 0x000fce00078e003b */
.L_x_11483:
[----:B------:R-:W-:Y:S05]  /*1730*/  BSYNC.RECONVERGENT B1 ;  /* 0x0000000000017941 */ /* 0x000fea0003800200 */
.L_x_11482:
[----:B------:R-:W0:Y:S01]  /*1740*/  LDC R39, c[0x0][0x404] ;  /* 0x00010100ff277b82 */ /* 0x000e220000000800 */
[----:B------:R-:W-:Y:S01]  /*1750*/  ISETP.NE.AND P3, PT, R80, 0x1, PT ;  /* 0x000000015000780c */ /* 0x000fe20003f65270 */
[----:B------:R-:W-:Y:S01]  /*1760*/  IMAD.MOV.U32 R79, RZ, RZ, 0x2f800000 ;  /* 0x2f800000ff4f7424 */ /* 0x000fe200078e00ff */
[----:B------:R-:W-:Y:S01]  /*1770*/  I2FP.F32.U32 R36, R36 ;  /* 0x0000002400247245 */ /* 0x000fe20000201000 */
[----:B------:R-:W-:Y:S01]  /*1780*/  BSSY.RECONVERGENT B1, `(.L_x_11487) ;  /* 0x0000049000017945 */ /* 0x000fe20003800200 */
[----:B------:R-:W-:Y:S01]  /*1790*/  IMAD.MOV.U32 R59, RZ, RZ, 0x2 ;  /* 0x00000002ff3b7424 */ /* 0x000fe200078e00ff */
[----:B------:R-:W-:Y:S02]  /*17a0*/  MOV R37, R58 ;  /* 0x0000003a00257202 */ /* 0x000fe40000000f00 */
        /* <DEDUP_REMOVED lines=11> */
.L_x_11489:
        /* <DEDUP_REMOVED lines=13> */
.L_x_11491:
[----:B------:R-:W-:Y:S05]  /*1930*/  BSYNC.RECONVERGENT B2 ;  /* 0x0000000000027941 */ /* 0x000fea0003800200 */
.L_x_11490:
        /* <DEDUP_REMOVED lines=42> */
[----:B------:R-:W-:Y:S02]  /*1be0*/  LOP3.LUT R72, R80, UR31, R37, 0x96, !PT ;  /* 0x0000001f50487c12 */ /* 0x000fe4000f8e9625 */
[----:B------:R-:W-:Y:S01]  /*1bf0*/  MOV R37, R38 ;  /* 0x0000002600257202 */ /* 0x000fe20000000f00 */
[----:B------:R-:W-:-:S07]  /*1c00*/  IMAD.MOV.U32 R38, RZ, RZ, R36 ;  /* 0x000000ffff267224 */ /* 0x000fce00078e0024 */
.L_x_11488:
[----:B------:R-:W-:Y:S05]  /*1c10*/  BSYNC.RECONVERGENT B1 ;  /* 0x0000000000017941 */ /* 0x000fea0003800200 */
.L_x_11487:
        /* <DEDUP_REMOVED lines=16> */
.L_x_11494:
        /* <DEDUP_REMOVED lines=13> */
.L_x_11496:
[----:B------:R-:W-:Y:S05]  /*1df0*/  BSYNC.RECONVERGENT B2 ;  /* 0x0000000000027941 */ /* 0x000fea0003800200 */
.L_x_11495:
        /* <DEDUP_REMOVED lines=42> */
[----:B------:R-:W-:Y:S02]  /*20a0*/  HFMA2 R80, -RZ, RZ, 0, 0 ;  /* 0x00000000ff507431 */ /* 0x000fe400000001ff */
[----:B------:R-:W-:Y:S02]  /*20b0*/  IMAD.MOV.U32 R37, RZ, RZ, R38 ;  /* 0x000000ffff257224 */ /* 0x000fe400078e0026 */
[----:B------:R-:W-:-:S07]  /*20c0*/  IMAD.MOV.U32 R38, RZ, RZ, R36 ;  /* 0x000000ffff267224 */ /* 0x000fce00078e0024 */
.L_x_11493:
[----:B------:R-:W-:Y:S05]  /*20d0*/  BSYNC.RECONVERGENT B1 ;  /* 0x0000000000017941 */ /* 0x000fea0003800200 */
.L_x_11492:
        /* <DEDUP_REMOVED lines=16> */
.L_x_11499:
        /* <DEDUP_REMOVED lines=13> */
.L_x_11501:
[----:B------:R-:W-:Y:S05]  /*22b0*/  BSYNC.RECONVERGENT B2 ;  /* 0x0000000000027941 */ /* 0x000fea0003800200 */
.L_x_11500:
[----:B------:R-:W-:Y:S01]  /*22c0*/  LOP3.LUT R58, R66, UR9, R81, 0x96, !PT ;  /* 0x00000009423a7c12 */ /* 0x000fe2000f8e9651 */
[----:B------:R-:W-:Y:S01]  /*22d0*/  IMAD.WIDE.U32 R36, R77, -0x326172a9, RZ ;  /* 0xcd9e8d574d247825 */ /* 0x000fe200078e00ff */
[----:B------:R-:W-:-:S03]  /*22e0*/  UIADD3 UR4, UPT, UPT, UR8, -0x255992d5, URZ ;  /* 0xdaa66d2b08047890 */ /* 0x000fc6000fffe0ff */
        /* <DEDUP_REMOVED lines=42> */
.L_x_11498:
[----:B------:R-:W-:Y:S05]  /*2590*/  BSYNC.RECONVERGENT B1 ;  /* 0x0000000000017941 */ /* 0x000fea0003800200 */
.L_x_11497:
        /* <DEDUP_REMOVED lines=15> */
[----:B------:R-:W-:Y:S01]  /*2690*/  @P1 FADD.FTZ R15, R7, R15 ;  /* 0x0000000f070f1221 */ /* 0x000fe20000010000 */
[----:B------:R-:W-:Y:S09]  /*26a0*/  BRA `(.L_x_11502) ;  /* 0x0000002800207947 */ /* 0x000ff20003800000 */
.L_x_11481:
        /* <DEDUP_REMOVED lines=16> */
.L_x_11505:
        /* <DEDUP_REMOVED lines=13> */
.L_x_11507:
[----:B------:R-:W-:Y:S05]  /*2880*/  BSYNC.RECONVERGENT B2 ;  /* 0x0000000000027941 */ /* 0x000fea0003800200 */
.L_x_11506:
[----:B------:R-:W-:Y:S01]  /*2890*/  IMAD.WIDE.U32 R36, R77, -0x326172a9, RZ ;  /* 0xcd9e8d574d247825 */ /* 0x000fe200078e00ff */
[----:B------:R-:W-:Y:S01]  /*28a0*/  LOP3.LUT R38, R66, UR9, R83, 0x96, !PT ;  /* 0x0000000942267c12 */ /* 0x000fe2000f8e9653 */
[----:B------:R-:W-:Y:S02]  /*28b0*/  UIADD3 UR4, UPT, UPT, UR8, -0x255992d5, URZ ;  /* 0xdaa66d2b08047890 */ /* 0x000fe4000fffe0ff */
[----:B------:R-:W-:Y:S01]  /*28c0*/  UIADD3 UR5, UPT, UPT, UR9, 0x32370b8f, URZ ;  /* 0x32370b8f09057890 */ /* 0x000fe2000fffe0ff */
        /* <DEDUP_REMOVED lines=41> */
.L_x_11504:
[----:B------:R-:W-:Y:S05]  /*2b60*/  BSYNC.RECONVERGENT B1 ;  /* 0x0000000000017941 */ /* 0x000fea0003800200 */
.L_x_11503:
[----:B------:R-:W0:Y:S01]  /*2b70*/  LDC R39, c[0x0][0x408] ;  /* 0x00010200ff277b82 */ /* 0x000e220000000800 */
[----:B------:R-:W-:Y:S01]  /*2b80*/  HFMA2 R79, -RZ, RZ, 0.1171875, 0 ;  /* 0x2f800000ff4f7431 */ /* 0x000fe200000001ff */
[----:B------:R-:W-:Y:S01]  /*2b90*/  ISETP.NE.AND P3, PT, R81, 0x1, PT ;  /* 0x000000015100780c */ /* 0x000fe20003f65270 */
[----:B------:R-:W-:Y:S01]  /*2ba0*/  BSSY.RECONVERGENT B1, `(.L_x_11508) ;  /* 0x000004c000017945 */ /* 0x000fe20003800200 */
[----:B------:R-:W-:-:S04]  /*2bb0*/  I2FP.F32.U32 R36, R36 ;  /* 0x0000002400247245 */ /* 0x000fc80000201000 */
[----:B------:R-:W1:Y:S01]  /*2bc0*/  LDC R56, c[0x0][0x404] ;  /* 0x00010100ff387b82 */ /* 0x000e620000000800 */
[----:B------:R-:W-:Y:S01]  /*2bd0*/  FFMA.FTZ R37, R36, R79, 1.1641532182693481445e-10 ;  /* 0x2f00000024257423 */ /* 0x000fe2000001004f */
[----:B------:R-:W-:Y:S02]  /*2be0*/  IMAD.MOV.U32 R36, RZ, RZ, 0x2 ;  /* 0x00000002ff247424 */ /* 0x000fe400078e00ff */
[----:B0----5:R-:W-:Y:S01]  /*2bf0*/  FMUL.FTZ R80, R12, R39 ;  /* 0x000000270c507220 */ /* 0x021fe20000410000 */
[----:B------:R-:W-:Y:S01]  /*2c00*/  IMAD.MOV.U32 R12, RZ, RZ, R58 ;  /* 0x000000ffff0c7224 */ /* 0x000fe200078e003a */
[----:B-1----:R-:W-:Y:S01]  /*2c10*/  FSETP.LE.FTZ.AND P2, PT, R37, R56, PT ;  /* 0x000000382500720b */ /* 0x002fe20003f53000 */
        /* <DEDUP_REMOVED lines=9> */
.L_x_11510:
        /* <DEDUP_REMOVED lines=13> */
.L_x_11512:
[----:B------:R-:W-:Y:S05]  /*2d80*/  BSYNC.RECONVERGENT B2 ;  /* 0x0000000000027941 */ /* 0x000fea0003800200 */
.L_x_11511:
[----:B------:R-:W-:Y:S01]  /*2d90*/  LOP3.LUT R58, R66, UR9, R83, 0x96, !PT ;  /* 0x00000009423a7c12 */ /* 0x000fe2000f8e9653 */
[----:B------:R-:W-:Y:S01]  /*2da0*/  IMAD.WIDE.U32 R36, R77, -0x326172a9, RZ ;  /* 0xcd9e8d574d247825 */ /* 0x000fe200078e00ff */
[----:B------:R-:W-:-:S03]  /*2db0*/  UIADD3 UR4, UPT, UPT, UR8, -0x255992d5, URZ ;  /* 0xdaa66d2b08047890 */ /* 0x000fc6000fffe0ff */
        /* <DEDUP_REMOVED lines=38> */
[----:B------:R-:W-:-:S03]  /*3020*/  IMAD.WIDE.U32 R36, R37, -0x2daee0ad, RZ ;  /* 0xd2511f5325247825 */ /* 0x000fc600078e00ff */
[----:B------:R-:W-:Y:S01]  /*3030*/  MOV R38, R36 ;  /* 0x0000002400267202 */ /* 0x000fe20000000f00 */
[----:B------:R-:W-:Y:S01]  /*3040*/  IMAD.MOV.U32 R36, RZ, RZ, RZ ;  /* 0x000000ffff247224 */ /* 0x000fe200078e00ff */
[----:B------:R-:W-:-:S07]  /*3050*/  LOP3.LUT R72, R82, UR31, R37, 0x96, !PT ;  /* 0x0000001f52487c12 */ /* 0x000fce000f8e9625 */
.L_x_11509:
[----:B------:R-:W-:Y:S05]  /*3060*/  BSYNC.RECONVERGENT B1 ;  /* 0x0000000000017941 */ /* 0x000fea0003800200 */
.L_x_11508:
[----:B------:R-:W-:Y:S01]  /*3070*/  ISETP.NE.AND P3, PT, R36, 0x1, PT ;  /* 0x000000012400780c */ /* 0x000fe20003f65270 */
[----:B------:R-:W-:Y:S01]  /*3080*/  BSSY.RECONVERGENT B1, `(.L_x_11513) ;  /* 0x0000049000017945 */ /* 0x000fe20003800200 */
[----:B------:R-:W-:Y:S01]  /*3090*/  I2FP.F32.U32 R12, R12 ;  /* 0x0000000c000c7245 */ /* 0x000fe20000201000 */
[----:B------:R-:W-:-:S04]  /*30a0*/  IMAD.MOV.U32 R59, RZ, RZ, 0x2 ;  /* 0x00000002ff3b7424 */ /* 0x000fc800078e00ff */
[----:B------:R-:W-:Y:S01]  /*30b0*/  FFMA.FTZ R81, R12, R79, 1.1641532182693481445e-10 ;  /* 0x2f0000000c517423 */ /* 0x000fe2000001004f */
[----:B------:R-:W-:-:S05]  /*30c0*/  MOV R12, R58 ;  /* 0x0000003a000c7202 */ /* 0x000fca0000000f00 */
        /* <DEDUP_REMOVED lines=9> */
.L_x_11515:
        /* <DEDUP_REMOVED lines=13> */
.L_x_11517:
[----:B------:R-:W-:Y:S05]  /*3230*/  BSYNC.RECONVERGENT B2 ;  /* 0x0000000000027941 */ /* 0x000fea0003800200 */
.L_x_11516:
[----:B------:R-:W-:Y:S01]  /*3240*/  LOP3.LUT R58, R66, UR9, R83, 0x96, !PT ;  /* 0x00000009423a7c12 */ /* 0x000fe2000f8e9653 */
[----:B------:R-:W-:Y:S01]  /*3250*/  IMAD.WIDE.U32 R36, R77, -0x326172a9, RZ ;  /* 0xcd9e8d574d247825 */ /* 0x000fe200078e00ff */
[----:B------:R-:W-:Y:S01]  /*3260*/  UIADD3 UR4, UPT, UPT, UR8, -0x255992d5, URZ ;  /* 0xdaa66d2b08047890 */ /* 0x000fe2000fffe0ff */
        /* <DEDUP_REMOVED lines=41> */
[----:B------:R-:W-:-:S07]  /*3500*/  IMAD.MOV.U32 R59, RZ, RZ, RZ ;  /* 0x000000ffff3b7224 */ /* 0x000fce00078e00ff */
.L_x_11514:
[----:B------:R-:W-:Y:S05]  /*3510*/  BSYNC.RECONVERGENT B1 ;  /* 0x0000000000017941 */ /* 0x000fea0003800200 */
.L_x_11513:
        /* <DEDUP_REMOVED lines=17> */
.L_x_11520:
        /* <DEDUP_REMOVED lines=13> */
.L_x_11522:
[----:B------:R-:W-:Y:S05]  /*3700*/  BSYNC.RECONVERGENT B2 ;  /* 0x0000000000027941 */ /* 0x000fea0003800200 */
.L_x_11521:
        /* <DEDUP_REMOVED lines=45> */
.L_x_11519:
[----:B------:R-:W-:Y:S05]  /*39e0*/  BSYNC.RECONVERGENT B1 ;  /* 0x0000000000017941 */ /* 0x000fea0003800200 */
.L_x_11518:
        /* <DEDUP_REMOVED lines=15> */
.L_x_11525:
        /* <DEDUP_REMOVED lines=13> */
.L_x_11527:
[----:B------:R-:W-:Y:S05]  /*3bb0*/  BSYNC.RECONVERGENT B2 ;  /* 0x0000000000027941 */ /* 0x000fea0003800200 */
.L_x_11526:
        /* <DEDUP_REMOVED lines=41> */
[----:B------:R-:W-:-:S05]  /*3e50*/  IMAD.WIDE.U32 R12, R13, -0x2daee0ad, RZ ;  /* 0xd2511f530d0c7825 */ /* 0x000fca00078e00ff */
[----:B------:R-:W-:Y:S01]  /*3e60*/  LOP3.LUT R72, R36, UR31, R13, 0x96, !PT ;  /* 0x0000001f24487c12 */ /* 0x000fe2000f8e960d */
[----:B------:R-:W-:Y:S01]  /*3e70*/  IMAD.MOV.U32 R13, RZ, RZ, R38 ;  /* 0x000000ffff0d7224 */ /* 0x000fe200078e0026 */
[----:B------:R-:W-:-:S07]  /*3e80*/  MOV R38, R12 ;  /* 0x0000000c00267202 */ /* 0x000fce0000000f00 */
.L_x_11524:
[----:B------:R-:W-:Y:S05]  /*3e90*/  BSYNC.RECONVERGENT B1 ;  /* 0x0000000000017941 */ /* 0x000fea0003800200 */
.L_x_11523:
        /* <DEDUP_REMOVED lines=17> */
.L_x_11530:
        /* <DEDUP_REMOVED lines=13> */
.L_x_11532:
[----:B------:R-:W-:Y:S05]  /*4080*/  BSYNC.RECONVERGENT B2 ;  /* 0x0000000000027941 */ /* 0x000fea0003800200 */
.L_x_11531:
        /* <DEDUP_REMOVED lines=45> */
.L_x_11529:
[----:B------:R-:W-:Y:S05]  /*4360*/  BSYNC.RECONVERGENT B1 ;  /* 0x0000000000017941 */ /* 0x000fea0003800200 */
.L_x_11528:
        /* <DEDUP_REMOVED lines=15> */
.L_x_11535:
        /* <DEDUP_REMOVED lines=13> */
.L_x_11537:
[----:B------:R-:W-:Y:S05]  /*4530*/  BSYNC.RECONVERGENT B2 ;  /* 0x0000000000027941 */ /* 0x000fea0003800200 */
.L_x_11536:
        /* <DEDUP_REMOVED lines=45> */
.L_x_11534:
[----:B------:R-:W-:Y:S05]  /*4810*/  BSYNC.RECONVERGENT B1 ;  /* 0x0000000000017941 */ /* 0x000fea0003800200 */
.L_x_11533:
        /* <DEDUP_REMOVED lines=17> */
.L_x_11540:
        /* <DEDUP_REMOVED lines=15> */
.L_x_11542:
[----:B------:R-:W-:Y:S05]  /*4a20*/  BSYNC.RECONVERGENT B2 ;  /* 0x0000000000027941 */ /* 0x000fea0003800200 */
.L_x_11541:
        /* <DEDUP_REMOVED lines=44> */
[----:B------:R-:W-:-:S07]  /*4cf0*/  MOV R38, R12 ;  /* 0x0000000c00267202 */ /* 0x000fce0000000f00 */
.L_x_11539:
[----:B------:R-:W-:Y:S05]  /*4d00*/  BSYNC.RECONVERGENT B1 ;  /* 0x0000000000017941 */ /* 0x000fea0003800200 */
.L_x_11538:
[-C--:B------:R-:W-:Y:S01]  /*4d10*/  FMUL.FTZ R12, R8, R39.reuse ;  /* 0x00000027080c7220 */ /* 0x080fe20000410000 */
[-C--:B------:R-:W-:Y:S02]  /*4d20*/  FSETP.GTU.FTZ.AND P6, PT, R81, R56.reuse, PT ;  /* 0x000000385100720b */ /* 0x080fe40003fdc000 */
[----:B------:R-:W-:Y:S02]  /*4d30*/  FSEL R80, R80, RZ, P2 ;  /* 0x000000ff50507208 */ /* 0x000fe40001000000 */
[----:B------:R-:W-:Y:S01]  /*4d40*/  FSEL R37, R12, RZ, !P6 ;  /* 0x000000ff0c257208 */ /* 0x000fe20007000000 */
[----:B------:R-:W-:Y:S01]  /*4d50*/  FMUL.FTZ R12, R9, R39 ;  /* 0x00000027090c7220 */ /* 0x000fe20000410000 */
[----:B------:R-:W-:Y:S02]  /*4d60*/  SEL R81, RZ, 0x1, P6 ;  /* 0x00000001ff517807 */ /* 0x000fe40003000000 */
[----:B------:R-:W-:Y:S02]  /*4d70*/  FSETP.GTU.FTZ.AND P6, PT, R83, R56, PT ;  /* 0x000000385300720b */ /* 0x000fe40003fdc000 */
[----:B------:R-:W-:-:S02]  /*4d80*/  FSEL R82, R82, RZ, P3 ;  /* 0x000000ff52527208 */ /* 0x000fc40001800000 */
[----:B------:R-:W-:Y:S02]  /*4d90*/  FSEL R15, R12, RZ, !P6 ;  /* 0x000000ff0c0f7208 */ /* 0x000fe40007000000 */
[----:B------:R-:W-:Y:S02]  /*4da0*/  I2FP.F32.U32 R12, R13 ;  /* 0x0000000d000c7245 */ /* 0x000fe40000201000 */
[----:B------:R-:W-:Y:S01]  /*4db0*/  SEL R83, RZ, 0x1, P6 ;  /* 0x00000001ff537807 */ /* 0x000fe20003000000 */
[----:B------:R-:W-:Y:S01]  /*4dc0*/  FADD.FTZ R13, R82, R15 ;  /* 0x0000000f520d7221 */ /* 0x000fe20000010000 */
[----:B------:R-:W-:Y:S01]  /*4dd0*/  FSEL R84, R84, RZ, P4 ;  /* 0x000000ff54547208 */ /* 0x000fe20002000000 */
[----:B------:R-:W-:Y:S01]  /*4de0*/  FFMA.FTZ R79, R12, R79, 1.1641532182693481445e-10 ;  /* 0x2f0000000c4f7423 */ /* 0x000fe2000001004f */
[-C--:B------:R-:W-:Y:S01]  /*4df0*/  FMUL.FTZ R12, R11, R39.reuse ;  /* 0x000000270b0c7220 */ /* 0x080fe20000410000 */
[----:B------:R-:W-:Y:S01]  /*4e00*/  FMUL.FTZ R39, R10, R39 ;  /* 0x000000270a277220 */ /* 0x000fe20000410000 */
[----:B------:R-:W-:Y:S01]  /*4e10*/  FSEL R86, R86, RZ, P5 ;  /* 0x000000ff56567208 */ /* 0x000fe20002800000 */
[----:B------:R-:W-:Y:S01]  /*4e20*/  @P1 FADD.FTZ R13, R5, R13 ;  /* 0x0000000d050d1221 */ /* 0x000fe20000010000 */
[----:B------:R-:W-:-:S02]  /*4e30*/  FSETP.GTU.FTZ.AND P6, PT, R79, R56, PT ;  /* 0x000000384f00720b */ /* 0x000fc40003fdc000 */
[----:B------:R-:W-:Y:S02]  /*4e40*/  PRMT R55, R83, 0x7610, R55 ;  /* 0x0000761053377816 */ /* 0x000fe40000000037 */
[----:B------:R-:W-:Y:S01]  /*4e50*/  FSEL R59, R12, RZ, !P6 ;  /* 0x000000ff0c3b7208 */ /* 0x000fe20007000000 */
[----:B------:R-:W-:Y:S01]  /*4e60*/  FADD.FTZ R12, R80, R37 ;  /* 0x00000025500c7221 */ /* 0x000fe20000010000 */
[----:B------:R-:W-:Y:S02]  /*4e70*/  SEL R36, RZ, 0x1, P6 ;  /* 0x00000001ff247807 */ /* 0x000fe40003000000 */
[----:B------:R-:W-:Y:S01]  /*4e80*/  FSETP.GTU.FTZ.AND P6, PT, R85, R56, PT ;  /* 0x000000385500720b */ /* 0x000fe20003fdc000 */
[----:B------:R-:W-:Y:S01]  /*4e90*/  FADD.FTZ R15, R59, R86 ;  /* 0x000000563b0f7221 */ /* 0x000fe20000010000 */
[----:B------:R-:W-:Y:S01]  /*4ea0*/  @P1 FADD.FTZ R12, R4, R12 ;  /* 0x0000000c040c1221 */ /* 0x000fe20000010000 */
[----:B------:R-:W-:Y:S02]  /*4eb0*/  PRMT R56, R81, 0x7610, R56 ;  /* 0x0000761051387816 */ /* 0x000fe40000000038 */
[----:B------:R-:W-:Y:S01]  /*4ec0*/  FSEL R39, R39, RZ, !P6 ;  /* 0x000000ff27277208 */ /* 0x000fe20007000000 */
[----:B------:R-:W-:Y:S01]  /*4ed0*/  @P1 FADD.FTZ R15, R7, R15 ;  /* 0x0000000f070f1221 */ /* 0x000fe20000010000 */
[----:B------:R-:W-:-:S02]  /*4ee0*/  SEL R37, RZ, 0x1, P6 ;  /* 0x00000001ff257807 */ /* 0x000fc40003000000 */
[----:B------:R-:W-:Y:S01]  /*4ef0*/  PRMT R0, R36, 0x7610, R0 ;  /* 0x0000761024007816 */ /* 0x000fe20000000000 */
[----:B------:R-:W-:Y:S01]  /*4f00*/  FADD.FTZ R14, R84, R39 ;  /* 0x00000027540e7221 */ /* 0x000fe20000010000 */
[----:B------:R-:W-:-:S03]  /*4f10*/  PRMT R54, R37, 0x7610, R54 ;  /* 0x0000761025367816 */ /* 0x000fc60000000036 */
[----:B------:R-:W-:-:S07]  /*4f20*/  @P1 FADD.FTZ R14, R6, R14 ;  /* 0x0000000e060e1221 */ /* 0x000fce0000010000 */
.L_x_11502:
        /* <DEDUP_REMOVED lines=14> */
[----:B------:R-:W-:-:S04]  /*5010*/  SHF.L.U32 R39, R54, 0x10, RZ ;  /* 0x0000001036277819 */ /* 0x000fc800000006ff */
        /* <DEDUP_REMOVED lines=9> */
.L_x_11543:
[----:B------:R-:W-:Y:S02]  /*50b0*/  IMAD.MOV.U32 R59, RZ, RZ, R38 ;  /* 0x000000ffff3b7224 */ /* 0x000fe400078e0026 */
[----:B01----:R-:W-:-:S07]  /*50c0*/  VIADD R36, R78, 0x80 ;  /* 0x000000804e247836 */ /* 0x003fce0000000000 */
.L_x_11480:
[----:B------:R-:W-:Y:S05]  /*50d0*/  BSYNC.RECONVERGENT B0 ;  /* 0x0000000000007941 */ /* 0x000fea0003800200 */
.L_x_11479:
        /* <DEDUP_REMOVED lines=34> */
.L_x_11549:
        /* <DEDUP_REMOVED lines=13> */
.L_x_11551:
[----:B------:R-:W-:Y:S05]  /*53d0*/  BSYNC.RECONVERGENT B2 ;  /* 0x0000000000027941 */ /* 0x000fea0003800200 */
.L_x_11550:
        /* <DEDUP_REMOVED lines=46> */
.L_x_11548:
[----:B------:R-:W-:Y:S05]  /*56c0*/  BSYNC.RECONVERGENT B1 ;  /* 0x0000000000017941 */ /* 0x000fea0003800200 */
.L_x_11547:
[----:B------:R-:W0:Y:S01]  /*56d0*/  LDC R37, c[0x0][0x408] ;  /* 0x00010200ff257b82 */ /* 0x000e220000000800 */
[----:B------:R-:W-:Y:S01]  /*56e0*/  ISETP.NE.AND P3, PT, R82, 0x1, PT ;  /* 0x000000015200780c */ /* 0x000fe20003f65270 */
[----:B------:R-:W-:Y:S01]  /*56f0*/  IMAD.MOV.U32 R79, RZ, RZ, 0x2f800000 ;  /* 0x2f800000ff4f7424 */ /* 0x000fe200078e00ff */
[----:B------:R-:W-:Y:S01]  /*5700*/  I2FP.F32.U32 R38, R38 ;  /* 0x0000002600267245 */ /* 0x000fe20000201000 */
[----:B------:R-:W-:Y:S04]  /*5710*/  BSSY.RECONVERGENT B1, `(.L_x_11552) ;  /* 0x000004b000017945 */ /* 0x000fe80003800200 */
[----:B------:R-:W1:Y:S01]  /*5720*/  LDC R56, c[0x0][0x404] ;  /* 0x00010100ff387b82 */ /* 0x000e620000000800 */
[----:B------:R-:W-:Y:S01]  /*5730*/  FFMA.FTZ R39, R38, R79, 1.1641532182693481445e-10 ;  /* 0x2f00000026277423 */ /* 0x000fe2000001004f */
[----:B------:R-:W-:-:S02]  /*5740*/  HFMA2 R38, -RZ, RZ, 0, 1.1920928955078125e-07 ;  /* 0x00000002ff267431 */ /* 0x000fc400000001ff */
[----:B0----5:R-:W-:Y:S01]  /*5750*/  FMUL.FTZ R84, R16, R37 ;  /* 0x0000002510547220 */ /* 0x021fe20000410000 */
[----:B------:R-:W-:Y:S01]  /*5760*/  IMAD.MOV.U32 R16, RZ, RZ, R58 ;  /* 0x000000ffff107224 */ /* 0x000fe200078e003a */
[----:B-1----:R-:W-:Y:S01]  /*5770*/  FSETP.LE.FTZ.AND P2, PT, R39, R56, PT ;  /* 0x000000382700720b */ /* 0x002fe20003f53000 */
        /* <DEDUP_REMOVED lines=9> */
.L_x_11554:
        /* <DEDUP_REMOVED lines=13> */
.L_x_11556:
[----:B------:R-:W-:Y:S05]  /*58e0*/  BSYNC.RECONVERGENT B2 ;  /* 0x0000000000027941 */ /* 0x000fea0003800200 */
.L_x_11555:
        /* <DEDUP_REMOVED lines=45> */
.L_x_11553:
[----:B------:R-:W-:Y:S05]  /*5bc0*/  BSYNC.RECONVERGENT B1 ;  /* 0x0000000000017941 */ /* 0x000fea0003800200 */
.L_x_11552:
[----:B------:R-:W-:Y:S01]  /*5bd0*/  ISETP.NE.AND P3, PT, R38, 0x1, PT ;  /* 0x000000012600780c */ /* 0x000fe20003f65270 */
[----:B------:R-:W-:Y:S01]  /*5be0*/  BSSY.RECONVERGENT B1, `(.L_x_11557) ;  /* 0x0000049000017945 */ /* 0x000fe20003800200 */
[----:B------:R-:W-:Y:S01]  /*5bf0*/  I2FP.F32.U32 R16, R16 ;  /* 0x0000001000107245 */ /* 0x000fe20000201000 */
[----:B------:R-:W-:-:S04]  /*5c00*/  IMAD.MOV.U32 R59, RZ, RZ, 0x2 ;  /* 0x00000002ff3b7424 */ /* 0x000fc800078e00ff */
[----:B------:R-:W-:Y:S01]  /*5c10*/  FFMA.FTZ R83, R16, R79, 1.1641532182693481445e-10 ;  /* 0x2f00000010537423 */ /* 0x000fe2000001004f */
[----:B------:R-:W-:-:S05]  /*5c20*/  IMAD.MOV.U32 R16, RZ, RZ, R58 ;  /* 0x000000ffff107224 */ /* 0x000fca00078e003a */
        /* <DEDUP_REMOVED lines=9> */
.L_x_11559:
        /* <DEDUP_REMOVED lines=13> */
.L_x_11561:
[----:B------:R-:W-:Y:S05]  /*5d90*/  BSYNC.RECONVERGENT B2 ;  /* 0x0000000000027941 */ /* 0x000fea0003800200 */
.L_x_11560:
        /* <DEDUP_REMOVED lines=44> */
[----:B------:R-:W-:-:S07]  /*6060*/  MOV R80, R38 ;  /* 0x0000002600507202 */ /* 0x000fce0000000f00 */
.L_x_11558:
[----:B------:R-:W-:Y:S05]  /*6070*/  BSYNC.RECONVERGENT B1 ;  /* 0x0000000000017941 */ /* 0x000fea0003800200 */
.L_x_11557:
        /* <DEDUP_REMOVED lines=17> */
.L_x_11564:
        /* <DEDUP_REMOVED lines=13> */
.L_x_11566:
[----:B------:R-:W-:Y:S05]  /*6260*/  BSYNC.RECONVERGENT B2 ;  /* 0x0000000000027941 */ /* 0x000fea0003800200 */
.L_x_11565:
        /* <DEDUP_REMOVED lines=44> */
[----:B------:R-:W-:-:S07]  /*6530*/  IMAD.MOV.U32 R80, RZ, RZ, R16 ;  /* 0x000000ffff507224 */ /* 0x000fce00078e0010 */
.L_x_11563:
[----:B------:R-:W-:Y:S05]  /*6540*/  BSYNC.RECONVERGENT B1 ;  /* 0x0000000000017941 */ /* 0x000fea0003800200 */
.L_x_11562:
        /* <DEDUP_REMOVED lines=15> */
.L_x_11569:
        /* <DEDUP_REMOVED lines=13> */
.L_x_11571:
[----:B------:R-:W-:Y:S05]  /*6710*/  BSYNC.RECONVERGENT B2 ;  /* 0x0000000000027941 */ /* 0x000fea0003800200 */
.L_x_11570:
        /* <DEDUP_REMOVED lines=41> */
[----:B------:R-:W-:-:S05]  /*69b0*/  IMAD.WIDE.U32 R16, R17, -0x2daee0ad, RZ ;  /* 0xd2511f5311107825 */ /* 0x000fca00078e00ff */
[----:B------:R-:W-:Y:S01]  /*69c0*/  LOP3.LUT R72, R38, UR31, R17, 0x96, !PT ;  /* 0x0000001f26487c12 */ /* 0x000fe2000f8e9611 */
[----:B------:R-:W-:Y:S02]  /*69d0*/  IMAD.MOV.U32 R17, RZ, RZ, R80 ;  /* 0x000000ffff117224 */ /* 0x000fe400078e0050 */
[----:B------:R-:W-:-:S07]  /*69e0*/  IMAD.MOV.U32 R80, RZ, RZ, R16 ;  /* 0x000000ffff507224 */ /* 0x000fce00078e0010 */
.L_x_11568:
[----:B------:R-:W-:Y:S05]  /*69f0*/  BSYNC.RECONVERGENT B1 ;  /* 0x0000000000017941 */ /* 0x000fea0003800200 */
.L_x_11567:
        /* <DEDUP_REMOVED lines=17> */
.L_x_11574:
        /* <DEDUP_REMOVED lines=13> */
.L_x_11576:
[----:B------:R-:W-:Y:S05]  /*6be0*/  BSYNC.RECONVERGENT B2 ;  /* 0x0000000000027941 */ /* 0x000fea0003800200 */
.L_x_11575:
        /* <DEDUP_REMOVED lines=45> */
.L_x_11573:
[----:B------:R-:W-:Y:S05]  /*6ec0*/  BSYNC.RECONVERGENT B1 ;  /* 0x0000000000017941 */ /* 0x000fea0003800200 */
.L_x_11572:
        /* <DEDUP_REMOVED lines=15> */
.L_x_11579:
        /* <DEDUP_REMOVED lines=13> */
.L_x_11581:
[----:B------:R-:W-:Y:S05]  /*7090*/  BSYNC.RECONVERGENT B2 ;  /* 0x0000000000027941 */ /* 0x000fea0003800200 */
.L_x_11580:
        /* <DEDUP_REMOVED lines=14> */
[----:B------:R-:W-:Y:S01]  /*7180*/  UIADD3 UR4, UPT, UPT, UR8, -0x255992d5, URZ ;  /* 0xdaa66d2b08047890 */ /* 0x000fe2000fffe0ff */
        /* <DEDUP_REMOVED lines=29> */
[----:B------:R-:W-:-:S07]  /*7360*/  IMAD.MOV.U32 R38, RZ, RZ, RZ ;  /* 0x000000ffff267224 */ /* 0x000fce00078e00ff */
.L_x_11578:
[----:B------:R-:W-:Y:S05]  /*7370*/  BSYNC.RECONVERGENT B1 ;  /* 0x0000000000017941 */ /* 0x000fea0003800200 */
.L_x_11577:
        /* <DEDUP_REMOVED lines=17> */
.L_x_11584:
        /* <DEDUP_REMOVED lines=15> */
.L_x_11586:
[----:B------:R-:W-:Y:S05]  /*7580*/  BSYNC.RECONVERGENT B2 ;  /* 0x0000000000027941 */ /* 0x000fea0003800200 */
.L_x_11585:
        /* <DEDUP_REMOVED lines=44> */
[----:B------:R-:W-:-:S07]  /*7850*/  IMAD.MOV.U32 R80, RZ, RZ, R16 ;  /* 0x000000ffff507224 */ /* 0x000fce00078e0010 */
.L_x_11583:
[----:B------:R-:W-:Y:S05]  /*7860*/  BSYNC.RECONVERGENT B1 ;  /* 0x0000000000017941 */ /* 0x000fea0003800200 */
.L_x_11582:
[-C--:B------:R-:W-:Y:S01]  /*7870*/  FMUL.FTZ R19, R8, R37.reuse ;  /* 0x0000002508137220 */ /* 0x080fe20000410000 */
[----:B------:R-:W-:Y:S01]  /*7880*/  FSETP.GTU.FTZ.AND P6, PT, R83, R56, PT ;  /* 0x000000385300720b */ /* 0x000fe20003fdc000 */
[-C--:B------:R-:W-:Y:S01]  /*7890*/  FMUL.FTZ R17, R9, R37.reuse ;  /* 0x0000002509117220 */ /* 0x080fe20000410000 */
[----:B------:R-:W-:Y:S01]  /*78a0*/  I2FP.F32.U32 R16, R18 ;  /* 0x0000001200107245 */ /* 0x000fe20000201000 */
[----:B------:R-:W-:Y:S01]  /*78b0*/  FMUL.FTZ R18, R10, R37 ;  /* 0x000000250a127220 */ /* 0x000fe20000410000 */
[----:B------:R-:W-:Y:S02]  /*78c0*/  FSEL R19, R19, RZ, !P6 ;  /* 0x000000ff13137208 */ /* 0x000fe40007000000 */
[----:B------:R-:W-:Y:S01]  /*78d0*/  SEL R38, RZ, 0x1, P6 ;  /* 0x00000001ff267807 */ /* 0x000fe20003000000 */
[----:B------:R-:W-:Y:S01]  /*78e0*/  FFMA.FTZ R79, R16, R79, 1.1641532182693481445e-10 ;  /* 0x2f000000104f7423 */ /* 0x000fe2000001004f */
[----:B------:R-:W-:Y:S02]  /*78f0*/  FSETP.GTU.FTZ.AND P6, PT, R87, R56, PT ;  /* 0x000000385700720b */ /* 0x000fe40003fdc000 */
[----:B------:R-:W-:-:S02]  /*7900*/  FSEL R84, R84, RZ, P2 ;  /* 0x000000ff54547208 */ /* 0x000fc40001000000 */
[----:B------:R-:W-:Y:S02]  /*7910*/  FSEL R17, R17, RZ, !P6 ;  /* 0x000000ff11117208 */ /* 0x000fe40007000000 */
[----:B------:R-:W-:Y:S01]  /*7920*/  SEL R39, RZ, 0x1, P6 ;  /* 0x00000001ff277807 */ /* 0x000fe20003000000 */
[----:B------:R-:W-:Y:S01]  /*7930*/  FADD.FTZ R16, R84, R19 ;  /* 0x0000001354107221 */ /* 0x000fe20000010000 */
[----:B------:R-:W-:Y:S01]  /*7940*/  FSETP.GTU.FTZ.AND P6, PT, R89, R56, PT ;  /* 0x000000385900720b */ /* 0x000fe20003fdc000 */
[----:B------:R-:W-:Y:S01]  /*7950*/  FMUL.FTZ R19, R11, R37 ;  /* 0x000000250b137220 */ /* 0x000fe20000410000 */
[----:B------:R-:W-:Y:S01]  /*7960*/  FSEL R85, R85, RZ, P4 ;  /* 0x000000ff55557208 */ /* 0x000fe20002000000 */
[----:B------:R-:W-:Y:S01]  /*7970*/  @P1 FADD.FTZ R16, R4, R16 ;  /* 0x0000001004101221 */ /* 0x000fe20000010000 */
[----:B------:R-:W-:Y:S02]  /*7980*/  FSEL R18, R18, RZ, !P6 ;  /* 0x000000ff12127208 */ /* 0x000fe40007000000 */
[----:B------:R-:W-:-:S02]  /*7990*/  SEL R59, RZ, 0x1, P6 ;  /* 0x00000001ff3b7807 */ /* 0x000fc40003000000 */
[----:B------:R-:W-:Y:S01]  /*79a0*/  FSETP.GTU.FTZ.AND P6, PT, R79, R56, PT ;  /* 0x000000384f00720b */ /* 0x000fe20003fdc000 */
[----:B------:R-:W-:Y:S01]  /*79b0*/  FADD.FTZ R18, R85, R18 ;  /* 0x0000001255127221 */ /* 0x000fe20000010000 */
[----:B------:R-:W-:Y:S02]  /*79c0*/  FSEL R82, R82, RZ, P3 ;  /* 0x000000ff52527208 */ /* 0x000fe40001800000 */
[----:B------:R-:W-:Y:S01]  /*79d0*/  FSEL R86, R86, RZ, P5 ;  /* 0x000000ff56567208 */ /* 0x000fe20002800000 */
[----:B------:R-:W-:Y:S01]  /*79e0*/  @P1 FADD.FTZ R18, R6, R18 ;  /* 0x0000001206121221 */ /* 0x000fe20000010000 */
[----:B------:R-:W-:Y:S01]  /*79f0*/  FSEL R19, R19, RZ, !P6 ;  /* 0x000000ff13137208 */ /* 0x000fe20007000000 */
        /* <DEDUP_REMOVED lines=10> */
.L_x_11546:
        /* <DEDUP_REMOVED lines=16> */
.L_x_11590:
        /* <DEDUP_REMOVED lines=13> */
.L_x_11592:
[----:B------:R-:W-:Y:S05]  /*7c70*/  BSYNC.RECONVERGENT B2 ;  /* 0x0000000000027941 */ /* 0x000fea0003800200 */
.L_x_11591:
        /* <DEDUP_REMOVED lines=44> */
[----:B------:R-:W-:Y:S01]  /*7f40*/  MOV R80, R38 ;  /* 0x0000002600507202 */ /* 0x000fe20000000f00 */
[----:B------:R-:W-:-:S07]  /*7f50*/  IMAD.MOV.U32 R38, RZ, RZ, R59 ;  /* 0x000000ffff267224 */ /* 0x000fce00078e003b */
.L_x_11589:
[----:B------:R-:W-:Y:S05]  /*7f60*/  BSYNC.RECONVERGENT B1 ;  /* 0x0000000000017941 */ /* 0x000fea0003800200 */
.L_x_11588:
[----:B------:R-:W0:Y:S01]  /*7f70*/  LDC R37, c[0x0][0x404] ;  /* 0x00010100ff257b82 */ /* 0x000e220000000800 */
[----:B------:R-:W-:Y:S01]  /*7f80*/  HFMA2 R79, -RZ, RZ, 0.1171875, 0 ;  /* 0x2f800000ff4f7431 */ /* 0x000fe200000001ff */
[----:B------:R-:W-:Y:S01]  /*7f90*/  ISETP.NE.AND P3, PT, R82, 0x1, PT ;  /* 0x000000015200780c */ /* 0x000fe20003f65270 */
[----:B------:R-:W-:Y:S01]  /*7fa0*/  BSSY.RECONVERGENT B1, `(.L_x_11593) ;  /* 0x000004a000017945 */ /* 0x000fe20003800200 */
[----:B------:R-:W-:Y:S01]  /*7fb0*/  I2FP.F32.U32 R38, R38 ;  /* 0x0000002600267245 */ /* 0x000fe20000201000 */
[----:B------:R-:W-:Y:S02]  /*7fc0*/  IMAD.MOV.U32 R59, RZ, RZ, 0x2 ;  /* 0x00000002ff3b7424 */ /* 0x000fe400078e00ff */
        /* <DEDUP_REMOVED lines=12> */
.L_x_11595:
        /* <DEDUP_REMOVED lines=13> */
.L_x_11597:
[----:B------:R-:W-:Y:S05]  /*8160*/  BSYNC.RECONVERGENT B2 ;  /* 0x0000000000027941 */ /* 0x000fea0003800200 */
.L_x_11596:
        /* <DEDUP_REMOVED lines=43> */
[----:B------:R-:W-:Y:S01]  /*8420*/  IMAD.MOV.U32 R59, RZ, RZ, RZ ;  /* 0x000000ffff3b7224 */ /* 0x000fe200078e00ff */
[----:B------:R-:W-:-:S07]  /*8430*/  MOV R80, R38 ;  /* 0x0000002600507202 */ /* 0x000fce0000000f00 */
.L_x_11594:
[----:B------:R-:W-:Y:S05]  /*8440*/  BSYNC.RECONVERGENT B1 ;  /* 0x0000000000017941 */ /* 0x000fea0003800200 */
.L_x_11593:
        /* <DEDUP_REMOVED lines=16> */
.L_x_11600:
        /* <DEDUP_REMOVED lines=13> */
.L_x_11602:
[----:B------:R-:W-:Y:S05]  /*8620*/  BSYNC.RECONVERGENT B2 ;  /* 0x0000000000027941 */ /* 0x000fea0003800200 */
.L_x_11601:
        /* <DEDUP_REMOVED lines=45> */
.L_x_11599:
[----:B------:R-:W-:Y:S05]  /*8900*/  BSYNC.RECONVERGENT B1 ;  /* 0x0000000000017941 */ /* 0x000fea0003800200 */
.L_x_11598:
        /* <DEDUP_REMOVED lines=16> */
.L_x_11605:
        /* <DEDUP_REMOVED lines=13> */
.L_x_11607:
[----:B------:R-:W-:Y:S05]  /*8ae0*/  BSYNC.RECONVERGENT B2 ;  /* 0x0000000000027941 */ /* 0x000fea0003800200 */
.L_x_11606:
        /* <DEDUP_REMOVED lines=44> */
[----:B------:R-:W-:-:S07]  /*8db0*/  IMAD.MOV.U32 R80, RZ, RZ, R38 ;  /* 0x000000ffff507224 */ /* 0x000fce00078e0026 */
.L_x_11604:
[----:B------:R-:W-:Y:S05]  /*8dc0*/  BSYNC.RECONVERGENT B1 ;  /* 0x0000000000017941 */ /* 0x000fea0003800200 */
.L_x_11603:
        /* <DEDUP_REMOVED lines=16> */
.L_x_11587:
        /* <DEDUP_REMOVED lines=14> */
[----:B------:R-:W-:-:S05]  /*8fb0*/  IMAD.U32 R37, R54, 0x10000, RZ ;  /* 0x0001000036257824 */ /* 0x000fca00078e00ff */
[----:B------:R-:W-:Y:S02]  /*8fc0*/  LOP3.LUT R82, R37, 0xff0000, RZ, 0xc0, !PT ;  /* 0x00ff000025527812 */ /* 0x000fe400078ec0ff */
[----:B------:R-:W-:-:S04]  /*8fd0*/  LOP3.LUT R37, R0, 0xffff, RZ, 0xc0, !PT ;  /* 0x0000ffff00257812 */ /* 0x000fc800078ec0ff */
[----:B------:R-:W-:Y:S02]  /*8fe0*/  LEA R37, R37, R82, 0x18 ;  /* 0x0000005225257211 */ /* 0x000fe400078ec0ff */
[----:B------:R-:W-:-:S05]  /*8ff0*/  LOP3.LUT R82, R55, 0xff, RZ, 0xc0, !PT ;  /* 0x000000ff37527812 */ /* 0x000fca00078ec0ff */
[----:B------:R-:W-:Y:S01]  /*9000*/  IMAD R37, R82, 0x100, R37 ;  /* 0x0000010052257824 */ /* 0x000fe200078e0225 */
[----:B------:R-:W-:Y:S01]  /*9010*/  LOP3.LUT R82, R56, 0xff, RZ, 0xc0, !PT ;  /* 0x000000ff38527812 */ /* 0x000fe200078ec0ff */
[----:B0-----:R-:W-:-:S04]  /*9020*/  IMAD.WIDE.U32 R38, R36, 0x4, R38 ;  /* 0x0000000424267825 */ /* 0x001fc800078e0026 */
[----:B------:R-:W-:-:S05]  /*9030*/  IMAD.IADD R37, R37, 0x1, R82 ;  /* 0x0000000125257824 */ /* 0x000fca00078e0252 */
[----:B------:R1:W-:Y:S02]  /*9040*/  STG.E desc[UR6][R38.64], R37 ;  /* 0x0000002526007986 */ /* 0x0003e4000c101906 */
.L_x_11608:
[----:B------:R-:W-:Y:S01]  /*9050*/  MOV R59, R80 ;  /* 0x00000050003b7202 */ /* 0x000fe20000000f00 */
[----:B------:R-:W-:-:S07]  /*9060*/  VIADD R36, R36, 0x80 ;  /* 0x0000008024247836 */ /* 0x000fce0000000000 */
.L_x_11545:
[----:B------:R-:W-:Y:S05]  /*9070*/  BSYNC.RECONVERGENT B0 ;  /* 0x0000000000007941 */ /* 0x000fea0003800200 */
.L_x_11544:
[----:B------:R-:W-:Y:S01]  /*9080*/  ISETP.GE.U32.AND P0, PT, R76, 0x180, PT ;  /* 0x000001804c00780c */ /* 0x000fe20003f06070 */
[----:B------:R-:W-:Y:S03]  /*9090*/  BSSY.RECONVERGENT B0, `(.L_x_11609) ;  /* 0x00003f8000007945 */ /* 0x000fe60003800200 */
[----:B0-----:R-:W-:-:S09]  /*90a0*/  P2R R82, PR, RZ, 0x1 ;  /* 0x00000001ff527803 */ /* 0x001fd20000000000 */
        /* <DEDUP_REMOVED lines=31> */
.L_x_11614:
        /* <DEDUP_REMOVED lines=13> */
.L_x_11616:
[----:B------:R-:W-:Y:S05]  /*9370*/  BSYNC.RECONVERGENT B2 ;  /* 0x0000000000027941 */ /* 0x000fea0003800200 */
.L_x_11615:
[----:B0-----:R-:W-:Y:S01]  /*9380*/  IMAD.WIDE.U32 R84, R77, -0x326172a9, RZ ;  /* 0xcd9e8d574d547825 */ /* 0x001fe200078e00ff */
[----:B------:R-:W-:Y:S01]  /*9390*/  LOP3.LUT R38, R66, UR9, R89, 0x96, !PT ;  /* 0x0000000942267c12 */ /* 0x000fe2000f8e9659 */
[----:B------:R-:W-:Y:S02]  /*93a0*/  UIADD3 UR4, UPT, UPT, UR8, -0x255992d5, URZ ;  /* 0xdaa66d2b08047890 */ /* 0x000fe4000fffe0ff */
[----:B------:R-:W-:Y:S01]  /*93b0*/  HFMA2 R83, -RZ, RZ, 0, 0 ;  /* 0x00000000ff537431 */ /* 0x000fe200000001ff */
        /* <DEDUP_REMOVED lines=42> */
.L_x_11613:
[----:B------:R-:W-:Y:S05]  /*9660*/  BSYNC.RECONVERGENT B1 ;  /* 0x0000000000017941 */ /* 0x000fea0003800200 */
.L_x_11612:
[----:B------:R-:W0:Y:S01]  /*9670*/  LDC R37, c[0x0][0x408] ;  /* 0x00010200ff257b82 */ /* 0x000e220000000800 */
[----:B------:R-:W-:Y:S01]  /*9680*/  ISETP.NE.AND P3, PT, R83, 0x1, PT ;  /* 0x000000015300780c */ /* 0x000fe20003f65270 */
[----:B------:R-:W-:Y:S01]  /*9690*/  IMAD.MOV.U32 R79, RZ, RZ, 0x2f800000 ;  /* 0x2f800000ff4f7424 */ /* 0x000fe200078e00ff */
[----:B------:R-:W-:Y:S01]  /*96a0*/  I2FP.F32.U32 R38, R38 ;  /* 0x0000002600267245 */ /* 0x000fe20000201000 */
[----:B------:R-:W-:Y:S04]  /*96b0*/  BSSY.RECONVERGENT B1, `(.L_x_11617) ;  /* 0x000004b000017945 */ /* 0x000fe80003800200 */
[----:B------:R-:W1:Y:S01]  /*96c0*/  LDC R56, c[0x0][0x404] ;  /* 0x00010100ff387b82 */ /* 0x000e620000000800 */
[----:B------:R-:W-:Y:S01]  /*96d0*/  FFMA.FTZ R39, R38, R79, 1.1641532182693481445e-10 ;  /* 0x2f00000026277423 */ /* 0x000fe2000001004f */
[----:B------:R-:W-:-:S02]  /*96e0*/  IMAD.MOV.U32 R38, RZ, RZ, 0x2 ;  /* 0x00000002ff267424 */ /* 0x000fc400078e00ff */
[----:B0----5:R-:W-:Y:S01]  /*96f0*/  FMUL.FTZ R84, R20, R37 ;  /* 0x0000002514547220 */ /* 0x021fe20000410000 */
[----:B------:R-:W-:Y:S02]  /*9700*/  MOV R20, R58 ;  /* 0x0000003a00147202 */ /* 0x000fe40000000f00 */
        /* <DEDUP_REMOVED lines=10> */
.L_x_11619:
        /* <DEDUP_REMOVED lines=13> */
.L_x_11621:
[----:B------:R-:W-:Y:S05]  /*9880*/  BSYNC.RECONVERGENT B2 ;  /* 0x0000000000027941 */ /* 0x000fea0003800200 */
.L_x_11620:
        /* <DEDUP_REMOVED lines=45> */
.L_x_11618:
[----:B------:R-:W-:Y:S05]  /*9b60*/  BSYNC.RECONVERGENT B1 ;  /* 0x0000000000017941 */ /* 0x000fea0003800200 */
.L_x_11617:
[----:B------:R-:W-:Y:S01]  /*9b70*/  ISETP.NE.AND P3, PT, R38, 0x1, PT ;  /* 0x000000012600780c */ /* 0x000fe20003f65270 */
[----:B------:R-:W-:Y:S01]  /*9b80*/  BSSY.RECONVERGENT B1, `(.L_x_11622) ;  /* 0x0000049000017945 */ /* 0x000fe20003800200 */
[----:B------:R-:W-:Y:S01]  /*9b90*/  I2FP.F32.U32 R20, R20 ;  /* 0x0000001400147245 */ /* 0x000fe20000201000 */
[----:B------:R-:W-:-:S04]  /*9ba0*/  HFMA2 R59, -RZ, RZ, 0, 1.1920928955078125e-07 ;  /* 0x00000002ff3b7431 */ /* 0x000fc800000001ff */
[----:B------:R-:W-:Y:S01]  /*9bb0*/  FFMA.FTZ R85, R20, R79, 1.1641532182693481445e-10 ;  /* 0x2f00000014557423 */ /* 0x000fe2000001004f */
[----:B------:R-:W-:-:S05]  /*9bc0*/  IMAD.MOV.U32 R20, RZ, RZ, R58 ;  /* 0x000000ffff147224 */ /* 0x000fca00078e003a */
        /* <DEDUP_REMOVED lines=9> */
.L_x_11624:
        /* <DEDUP_REMOVED lines=13> */
.L_x_11626:
[----:B------:R-:W-:Y:S05]  /*9d30*/  BSYNC.RECONVERGENT B2 ;  /* 0x0000000000027941 */ /* 0x000fea0003800200 */
.L_x_11625:
        /* <DEDUP_REMOVED lines=43> */
[----:B------:R-:W-:Y:S01]  /*9ff0*/  IMAD.MOV.U32 R80, RZ, RZ, R38 ;  /* 0x000000ffff507224 */ /* 0x000fe200078e0026 */
[----:B------:R-:W-:-:S07]  /*a000*/  LOP3.LUT R72, R86, UR31, R39, 0x96, !PT ;  /* 0x0000001f56487c12 */ /* 0x000fce000f8e9627 */
.L_x_11623:
[----:B------:R-:W-:Y:S05]  /*a010*/  BSYNC.RECONVERGENT B1 ;  /* 0x0000000000017941 */ /* 0x000fea0003800200 */
.L_x_11622:
        /* <DEDUP_REMOVED lines=17> */
.L_x_11629:
        /* <DEDUP_REMOVED lines=13> */
.L_x_11631:
[----:B------:R-:W-:Y:S05]  /*a200*/  BSYNC.RECONVERGENT B2 ;  /* 0x0000000000027941 */ /* 0x000fea0003800200 */
.L_x_11630:
        /* <DEDUP_REMOVED lines=43> */
[----:B------:R-:W-:Y:S01]  /*a4c0*/  MOV R80, R20 ;  /* 0x0000001400507202 */ /* 0x000fe20000000f00 */
[----:B------:R-:W-:-:S07]  /*a4d0*/  IMAD.MOV.U32 R38, RZ, RZ, RZ ;  /* 0x000000ffff267224 */ /* 0x000fce00078e00ff */
.L_x_11628:
[----:B------:R-:W-:Y:S05]  /*a4e0*/  BSYNC.RECONVERGENT B1 ;  /* 0x0000000000017941 */ /* 0x000fea0003800200 */
.L_x_11627:
        /* <DEDUP_REMOVED lines=15> */
.L_x_11634:
        /* <DEDUP_REMOVED lines=13> */
.L_x_11636:
[----:B------:R-:W-:Y:S05]  /*a6b0*/  BSYNC.RECONVERGENT B2 ;  /* 0x0000000000027941 */ /* 0x000fea0003800200 */
.L_x_11635:
        /* <DEDUP_REMOVED lines=42> */
[----:B------:R-:W-:Y:S02]  /*a960*/  LOP3.LUT R72, R38, UR31, R21, 0x96, !PT ;  /* 0x0000001f26487c12 */ /* 0x000fe4000f8e9615 */
[----:B------:R-:W-:Y:S01]  /*a970*/  MOV R21, R80 ;  /* 0x0000005000157202 */ /* 0x000fe20000000f00 */
[----:B------:R-:W-:-:S07]  /*a980*/  IMAD.MOV.U32 R80, RZ, RZ, R20 ;  /* 0x000000ffff507224 */ /* 0x000fce00078e0014 */
.L_x_11633:
[----:B------:R-:W-:Y:S05]  /*a990*/  BSYNC.RECONVERGENT B1 ;  /* 0x0000000000017941 */ /* 0x000fea0003800200 */
.L_x_11632:
        /* <DEDUP_REMOVED lines=17> */
.L_x_11639:
        /* <DEDUP_REMOVED lines=13> */
.L_x_11641:
[----:B------:R-:W-:Y:S05]  /*ab80*/  BSYNC.RECONVERGENT B2 ;  /* 0x0000000000027941 */ /* 0x000fea0003800200 */
.L_x_11640:
        /* <DEDUP_REMOVED lines=44> */
[----:B------:R-:W-:-:S07]  /*ae50*/  HFMA2 R38, -RZ, RZ, 0, 0 ;  /* 0x00000000ff267431 */ /* 0x000fce00000001ff */
.L_x_11638:
[----:B------:R-:W-:Y:S05]  /*ae60*/  BSYNC.RECONVERGENT B1 ;  /* 0x0000000000017941 */ /* 0x000fea0003800200 */
.L_x_11637:
        /* <DEDUP_REMOVED lines=15> */
.L_x_11644:
        /* <DEDUP_REMOVED lines=13> */
.L_x_11646:
[----:B------:R-:W-:Y:S05]  /*b030*/  BSYNC.RECONVERGENT B2 ;  /* 0x0000000000027941 */ /* 0x000fea0003800200 */
.L_x_11645:
        /* <DEDUP_REMOVED lines=38> */
[----:B------:R-:W-:-:S04]  /*b2a0*/  IMAD.MOV.U32 R39, RZ, RZ, RZ ;  /* 0x000000ffff277224 */ /* 0x000fc800078e00ff */
[----:B------:R-:W-:-:S05]  /*b2b0*/  IMAD.WIDE.U32 R20, R20, -0x2daee0ad, RZ ;  /* 0xd2511f5314147825 */ /* 0x000fca00078e00ff */
[----:B------:R-:W-:Y:S01]  /*b2c0*/  LOP3.LUT R72, R58, UR31, R21, 0x96, !PT ;  /* 0x0000001f3a487c12 */ /* 0x000fe2000f8e9615 */
[----:B------:R-:W-:-:S04]  /*b2d0*/  IMAD.WIDE.U32 R58, R59, -0x326172a9, RZ ;  /* 0xcd9e8d573b3a7825 */ /* 0x000fc800078e00ff */
[----:B------:R-:W-:Y:S01]  /*b2e0*/  IMAD.MOV.U32 R21, RZ, RZ, R80 ;  /* 0x000000ffff157224 */ /* 0x000fe200078e0050 */
[----:B------:R-:W-:Y:S02]  /*b2f0*/  LOP3.LUT R71, R38, UR30, R59, 0x96, !PT ;  /* 0x0000001e26477c12 */ /* 0x000fe4000f8e963b */
[----:B------:R-:W-:-:S07]  /*b300*/  MOV R80, R20 ;  /* 0x0000001400507202 */ /* 0x000fce0000000f00 */
.L_x_11643:
[----:B------:R-:W-:Y:S05]  /*b310*/  BSYNC.RECONVERGENT B1 ;  /* 0x0000000000017941 */ /* 0x000fea0003800200 */
.L_x_11642:
        /* <DEDUP_REMOVED lines=17> */
.L_x_11649:
        /* <DEDUP_REMOVED lines=15> */
.L_x_11651:
[----:B------:R-:W-:Y:S05]  /*b520*/  BSYNC.RECONVERGENT B2 ;  /* 0x0000000000027941 */ /* 0x000fea0003800200 */
.L_x_11650:
        /* <DEDUP_REMOVED lines=41> */
[----:B------:R-:W-:Y:S01]  /*b7c0*/  IMAD.WIDE.U32 R20, R20, -0x2daee0ad, RZ ;  /* 0xd2511f5314147825 */ /* 0x000fe200078e00ff */
[----:B------:R-:W-:-:S03]  /*b7d0*/  MOV R22, R80 ;  /* 0x0000005000167202 */ /* 0x000fc60000000f00 */
[----:B------:R-:W-:Y:S01]  /*b7e0*/  IMAD.MOV.U32 R80, RZ, RZ, R20 ;  /* 0x000000ffff507224 */ /* 0x000fe200078e0014 */
[----:B------:R-:W-:-:S07]  /*b7f0*/  LOP3.LUT R72, R38, UR31, R21, 0x96, !PT ;  /* 0x0000001f26487c12 */ /* 0x000fce000f8e9615 */
.L_x_11648:
[----:B------:R-:W-:Y:S05]  /*b800*/  BSYNC.RECONVERGENT B1 ;  /* 0x0000000000017941 */ /* 0x000fea0003800200 */
.L_x_11647:
[-C--:B------:R-:W-:Y:S01]  /*b810*/  FMUL.FTZ R21, R8, R37.reuse ;  /* 0x0000002508157220 */ /* 0x080fe20000410000 */
[----:B------:R-:W-:Y:S01]  /*b820*/  FSETP.GTU.FTZ.AND P6, PT, R85, R56, PT ;  /* 0x000000385500720b */ /* 0x000fe20003fdc000 */
[-C--:B------:R-:W-:Y:S01]  /*b830*/  FMUL.FTZ R38, R9, R37.reuse ;  /* 0x0000002509267220 */ /* 0x080fe20000410000 */
[----:B------:R-:W-:Y:S01]  /*b840*/  I2FP.F32.U32 R20, R22 ;  /* 0x0000001600147245 */ /* 0x000fe20000201000 */
[-C--:B------:R-:W-:Y:S01]  /*b850*/  FMUL.FTZ R23, R10, R37.reuse ;  /* 0x000000250a177220 */ /* 0x080fe20000410000 */
[----:B------:R-:W-:Y:S01]  /*b860*/  FSEL R21, R21, RZ, !P6 ;  /* 0x000000ff15157208 */ /* 0x000fe20007000000 */
[----:B------:R-:W-:Y:S01]  /*b870*/  FMUL.FTZ R37, R11, R37 ;  /* 0x000000250b257220 */ /* 0x000fe20000410000 */
[----:B------:R-:W-:Y:S01]  /*b880*/  SEL R39, RZ, 0x1, P6 ;  /* 0x00000001ff277807 */ /* 0x000fe20003000000 */
[----:B------:R-:W-:Y:S01]  /*b890*/  FFMA.FTZ R79, R20, R79, 1.1641532182693481445e-10 ;  /* 0x2f000000144f7423 */ /* 0x000fe2000001004f */
[----:B------:R-:W-:Y:S02]  /*b8a0*/  FSETP.GTU.FTZ.AND P6, PT, R87, R56, PT ;  /* 0x000000385700720b */ /* 0x000fe40003fdc000 */
        /* <DEDUP_REMOVED lines=8> */
[----:B------:R-:W-:Y:S01]  /*b930*/  FSETP.GTU.FTZ.AND P6, PT, R79, R56, PT ;  /* 0x000000384f00720b */ /* 0x000fe20003fdc000 */
[----:B------:R-:W-:Y:S01]  /*b940*/  FADD.FTZ R22, R86, R23 ;  /* 0x0000001756167221 */ /* 0x000fe20000010000 */
[----:B------:R-:W-:Y:S01]  /*b950*/  FSEL R88, R88, RZ, P5 ;  /* 0x000000ff58587208 */ /* 0x000fe20002800000 */
[----:B------:R-:W-:Y:S01]  /*b960*/  @P1 FADD.FTZ R20, R4, R20 ;  /* 0x0000001404141221 */ /* 0x000fe20000010000 */
[----:B------:R-:W-:Y:S01]  /*b970*/  FSEL R37, R37, RZ, !P6 ;  /* 0x000000ff25257208 */ /* 0x000fe20007000000 */
[----:B------:R-:W-:Y:S01]  /*b980*/  @P1 FADD.FTZ R22, R6, R22 ;  /* 0x0000001606161221 */ /* 0x000fe20000010000 */
[----:B------:R-:W-:-:S02]  /*b990*/  FSEL R83, R83, RZ, P3 ;  /* 0x000000ff53537208 */ /* 0x000fc40001800000 */
[----:B------:R-:W-:Y:S01]  /*b9a0*/  PRMT R56, R39, 0x7610, R56 ;  /* 0x0000761027387816 */ /* 0x000fe20000000038 */
[----:B------:R-:W-:Y:S01]  /*b9b0*/  FADD.FTZ R23, R37, R88 ;  /* 0x0000005825177221 */ /* 0x000fe20000010000 */
        /* <DEDUP_REMOVED lines=8> */
.L_x_11611:
        /* <DEDUP_REMOVED lines=16> */
.L_x_11655:
[----:B------:R-:W-:Y:S01]  /*bb40*/  IADD3 R75, PT, PT, R75, 0x1, RZ ;  /* 0x000000014b4b7810 */ /* 0x000fe20007ffe0ff */
[----:B------:R-:W-:Y:S03]  /*bb50*/  BSSY.RECONVERGENT B2, `(.L_x_11656) ;  /* 0x000000c000027945 */ /* 0x000fe60003800200 */
[C---:B------:R-:W-:Y:S01]  /*bb60*/  ISETP.NE.AND P2, PT, R75.reuse, RZ, PT ;  /* 0x000000ff4b00720c */ /* 0x040fe20003f45270 */
[----:B0-----:R-:W-:-:S12]  /*bb70*/  IMAD.WIDE.U32 R84, R75, -0x2daee0ad, RZ ;  /* 0xd2511f534b547825 */ /* 0x001fd800078e00ff */
        /* <DEDUP_REMOVED lines=9> */
.L_x_11657:
[----:B------:R-:W-:Y:S05]  /*bc10*/  BSYNC.RECONVERGENT B2 ;  /* 0x0000000000027941 */ /* 0x000fea0003800200 */
.L_x_11656:
        /* <DEDUP_REMOVED lines=46> */
.L_x_11654:
[----:B------:R-:W-:Y:S05]  /*bf00*/  BSYNC.RECONVERGENT B1 ;  /* 0x0000000000017941 */ /* 0x000fea0003800200 */
.L_x_11653:
[----:B------:R-:W1:Y:S01]  /*bf10*/  LDC R37, c[0x0][0x404] ;  /* 0x00010100ff257b82 */ /* 0x000e620000000800 */
[----:B------:R-:W-:Y:S01]  /*bf20*/  ISETP.NE.AND P3, PT, R83, 0x1, PT ;  /* 0x000000015300780c */ /* 0x000fe20003f65270 */
[----:B------:R-:W-:Y:S01]  /*bf30*/  IMAD.MOV.U32 R79, RZ, RZ, 0x2f800000 ;  /* 0x2f800000ff4f7424 */ /* 0x000fe200078e00ff */
[----:B------:R-:W-:Y:S01]  /*bf40*/  I2FP.F32.U32 R38, R38 ;  /* 0x0000002600267245 */ /* 0x000fe20000201000 */
[----:B------:R-:W-:Y:S01]  /*bf50*/  BSSY.RECONVERGENT B1, `(.L_x_11658) ;  /* 0x0000049000017945 */ /* 0x000fe20003800200 */
[----:B------:R-:W-:Y:S02]  /*bf60*/  HFMA2 R59, -RZ, RZ, 0, 1.1920928955078125e-07 ;  /* 0x00000002ff3b7431 */ /* 0x000fe400000001ff */
[----:B------:R-:W-:Y:S02]  /*bf70*/  IMAD.MOV.U32 R39, RZ, RZ, R58 ;  /* 0x000000ffff277224 */ /* 0x000fe400078e003a */
[----:B------:R-:W-:-:S05]  /*bf80*/  FFMA.FTZ R38, R38, R79, 1.1641532182693481445e-10 ;  /* 0x2f00000026267423 */ /* 0x000fca000001004f */
        /* <DEDUP_REMOVED lines=10> */
.L_x_11660:
        /* <DEDUP_REMOVED lines=13> */
.L_x_11662:
[----:B------:R-:W-:Y:S05]  /*c100*/  BSYNC.RECONVERGENT B2 ;  /* 0x0000000000027941 */ /* 0x000fea0003800200 */
.L_x_11661:
[----:B------:R-:W-:Y:S01]  /*c110*/  LOP3.LUT R38, R66, UR9, R59, 0x96, !PT ;  /* 0x0000000942267c12 */ /* 0x000fe2000f8e963b */
[----:B0-----:R-:W-:Y:S01]  /*c120*/  IMAD.WIDE.U32 R84, R77, -0x326172a9, RZ ;  /* 0xcd9e8d574d547825 */ /* 0x001fe200078e00ff */
        /* <DEDUP_REMOVED lines=41> */
[----:B------:R-:W-:Y:S02]  /*c3c0*/  HFMA2 R59, -RZ, RZ, 0, 0 ;  /* 0x00000000ff3b7431 */ /* 0x000fe400000001ff */
[----:B------:R-:W-:-:S07]  /*c3d0*/  IMAD.MOV.U32 R80, RZ, RZ, R38 ;  /* 0x000000ffff507224 */ /* 0x000fce00078e0026 */
.L_x_11659:
[----:B------:R-:W-:Y:S05]  /*c3e0*/  BSYNC.RECONVERGENT B1 ;  /* 0x0000000000017941 */ /* 0x000fea0003800200 */
.L_x_11658:
        /* <DEDUP_REMOVED lines=16> */
.L_x_11665:
        /* <DEDUP_REMOVED lines=13> */
.L_x_11667:
[----:B------:R-:W-:Y:S05]  /*c5c0*/  BSYNC.RECONVERGENT B2 ;  /* 0x0000000000027941 */ /* 0x000fea0003800200 */
.L_x_11666:
[----:B------:R-:W-:Y:S01]  /*c5d0*/  LOP3.LUT R38, R66, UR9, R59, 0x96, !PT ;  /* 0x0000000942267c12 */ /* 0x000fe2000f8e963b */
[----:B0-----:R-:W-:Y:S01]  /*c5e0*/  IMAD.WIDE.U32 R84, R77, -0x326172a9, RZ ;  /* 0xcd9e8d574d547825 */ /* 0x001fe200078e00ff */
        /* <DEDUP_REMOVED lines=41> */
[----:B------:R-:W-:Y:S02]  /*c880*/  LOP3.LUT R71, R84, UR30, R59, 0x96, !PT ;  /* 0x0000001e54477c12 */ /* 0x000fe4000f8e963b */
[----:B------:R-:W-:-:S07]  /*c890*/  MOV R80, R38 ;  /* 0x0000002600507202 */ /* 0x000fce0000000f00 */
.L_x_11664:
[----:B------:R-:W-:Y:S05]  /*c8a0*/  BSYNC.RECONVERGENT B1 ;  /* 0x0000000000017941 */ /* 0x000fea0003800200 */
.L_x_11663:
        /* <DEDUP_REMOVED lines=16> */
.L_x_11670:
        /* <DEDUP_REMOVED lines=13> */
.L_x_11672:
[----:B------:R-:W-:Y:S05]  /*ca80*/  BSYNC.RECONVERGENT B2 ;  /* 0x0000000000027941 */ /* 0x000fea0003800200 */
.L_x_11671:
        /* <DEDUP_REMOVED lines=45> */
.L_x_11669:
[----:B------:R-:W-:Y:S05]  /*cd60*/  BSYNC.RECONVERGENT B1 ;  /* 0x0000000000017941 */ /* 0x000fea0003800200 */
.L_x_11668:
        /* <DEDUP_REMOVED lines=16> */
.L_x_11652:
[----:B0-----:R-:W0:Y:S01]  /*ce70*/  LDC.64 R84, c[0x0][0x3a8] ;  /* 0x0000ea00ff547b82 */ /* 0x001e220000000a00 */
        /* <DEDUP_REMOVED lines=15> */
[----:B------:R-:W-:-:S05]  /*cf70*/  LOP3.LUT R37, R0, 0xffff, RZ, 0xc0, !PT ;  /* 0x0000ffff00257812 */ /* 0x000fca00078ec0ff */
[----:B------:R-:W-:Y:S01]  /*cf80*/  IMAD R37, R37, 0x1000000, R84 ;  /* 0x0100000025257824 */ /* 0x000fe200078e0254 */
[----:B------:R-:W-:-:S04]  /*cf90*/  LOP3.LUT R84, R55, 0xff, RZ, 0xc0, !PT ;  /* 0x000000ff37547812 */ /* 0x000fc800078ec0ff */
[----:B------:R-:W-:Y:S02]  /*cfa0*/  LEA R37, R84, R37, 0x8 ;  /* 0x0000002554257211 */ /* 0x000fe400078e40ff */
[----:B------:R-:W-:Y:S01]  /*cfb0*/  LOP3.LUT R84, R56, 0xff, RZ, 0xc0, !PT ;  /* 0x000000ff38547812 */ /* 0x000fe200078ec0ff */
[----:B0-----:R-:W-:-:S04]  /*cfc0*/  IMAD.WIDE.U32 R38, R36, 0x4, R38 ;  /* 0x0000000424267825 */ /* 0x001fc800078e0026 */
[----:B------:R-:W-:-:S05]  /*cfd0*/  IMAD.IADD R37, R37, 0x1, R84 ;  /* 0x0000000125257824 */ /* 0x000fca00078e0254 */
[----:B------:R1:W-:Y:S02]  /*cfe0*/  STG.E desc[UR6][R38.64], R37 ;  /* 0x0000002526007986 */ /* 0x0003e4000c101906 */
.L_x_11673:
[----:B------:R-:W-:Y:S01]  /*cff0*/  IMAD.MOV.U32 R59, RZ, RZ, R80 ;  /* 0x000000ffff3b7224 */ /* 0x000fe200078e0050 */
[----:B------:R-:W-:-:S07]  /*d000*/  IADD3 R36, PT, PT, R36, 0x80, RZ ;  /* 0x0000008024247810 */ /* 0x000fce0007ffe0ff */
.L_x_11610:
[----:B------:R-:W-:Y:S05]  /*d010*/  BSYNC.RECONVERGENT B0 ;  /* 0x0000000000007941 */ /* 0x000fea0003800200 */
.L_x_11609:
[----:B------:R-:W-:Y:S01]  /*d020*/  ISETP.GE.U32.AND P0, PT, R76, 0x200, PT ;  /* 0x000002004c00780c */ /* 0x000fe20003f06070 */
[----:B------:R-:W-:Y:S03]  /*d030*/  BSSY.RECONVERGENT B0, `(.L_x_11674) ;  /* 0x00003f8000007945 */ /* 0x000fe60003800200 */
[----:B------:R-:W-:-:S09]  /*d040*/  P2R R83, PR, RZ, 0x1 ;  /* 0x00000001ff537803 */ /* 0x000fd20000000000 */
        /* <DEDUP_REMOVED lines=31> */
.L_x_11679:
        /* <DEDUP_REMOVED lines=13> */
.L_x_11681:
[----:B------:R-:W-:Y:S05]  /*d310*/  BSYNC.RECONVERGENT B2 ;  /* 0x0000000000027941 */ /* 0x000fea0003800200 */
.L_x_11680:
        /* <DEDUP_REMOVED lines=46> */
.L_x_11678:
[----:B------:R-:W-:Y:S05]  /*d600*/  BSYNC.RECONVERGENT B1 ;  /* 0x0000000000017941 */ /* 0x000fea0003800200 */
.L_x_11677:
        /* <DEDUP_REMOVED lines=20> */
.L_x_11684:
        /* <DEDUP_REMOVED lines=13> */
.L_x_11686:
[----:B------:R-:W-:Y:S05]  /*d820*/  BSYNC.RECONVERGENT B2 ;  /* 0x0000000000027941 */ /* 0x000fea0003800200 */
.L_x_11685:
        /* <DEDUP_REMOVED lines=45> */
.L_x_11683:
[----:B------:R-:W-:Y:S05]  /*db00*/  BSYNC.RECONVERGENT B1 ;  /* 0x0000000000017941 */ /* 0x000fea0003800200 */
.L_x_11682:
        /* <DEDUP_REMOVED lines=15> */
.L_x_11689:
        /* <DEDUP_REMOVED lines=13> */
.L_x_11691:
[----:B------:R-:W-:Y:S05]  /*dcd0*/  BSYNC.RECONVERGENT B2 ;  /* 0x0000000000027941 */ /* 0x000fea0003800200 */
.L_x_11690:
        /* <DEDUP_REMOVED lines=45> */
.L_x_11688:
[----:B------:R-:W-:Y:S05]  /*dfb0*/  BSYNC.RECONVERGENT B1 ;  /* 0x0000000000017941 */ /* 0x000fea0003800200 */
.L_x_11687:
        /* <DEDUP_REMOVED lines=17> */
.L_x_11694:
        /* <DEDUP_REMOVED lines=13> */
.L_x_11696:
[----:B------:R-:W-:Y:S05]  /*e1a0*/  BSYNC.RECONVERGENT B2 ;  /* 0x0000000000027941 */ /* 0x000fea0003800200 */
.L_x_11695:
        /* <DEDUP_REMOVED lines=45> */
.L_x_11693:
[----:B------:R-:W-:Y:S05]  /*e480*/  BSYNC.RECONVERGENT B1 ;  /* 0x0000000000017941 */ /* 0x000fea0003800200 */
.L_x_11692:
        /* <DEDUP_REMOVED lines=15> */
.L_x_11699:
        /* <DEDUP_REMOVED lines=13> */
.L_x_11701:
[----:B------:R-:W-:Y:S05]  /*e650*/  BSYNC.RECONVERGENT B2 ;  /* 0x0000000000027941 */ /* 0x000fea0003800200 */
.L_x_11700:
        /* <DEDUP_REMOVED lines=45> */
.L_x_11698:
[----:B------:R-:W-:Y:S05]  /*e930*/  BSYNC.RECONVERGENT B1 ;  /* 0x0000000000017941 */ /* 0x000fea0003800200 */
.L_x_11697:
        /* <DEDUP_REMOVED lines=17> */
.L_x_11704:
        /* <DEDUP_REMOVED lines=13> */
.L_x_11706:
[----:B------:R-:W-:Y:S05]  /*eb20*/  BSYNC.RECONVERGENT B2 ;  /* 0x0000000000027941 */ /* 0x000fea0003800200 */
.L_x_11705:
        /* <DEDUP_REMOVED lines=45> */
.L_x_11703:
[----:B------:R-:W-:Y:S05]  /*ee00*/  BSYNC.RECONVERGENT B1 ;  /* 0x0000000000017941 */ /* 0x000fea0003800200 */
.L_x_11702:
        /* <DEDUP_REMOVED lines=15> */
.L_x_11709:
        /* <DEDUP_REMOVED lines=13> */
.L_x_11711:
[----:B------:R-:W-:Y:S05]  /*efd0*/  BSYNC.RECONVERGENT B2 ;  /* 0x0000000000027941 */ /* 0x000fea0003800200 */
.L_x_11710:
        /* <DEDUP_REMOVED lines=38> */
[----:B------:R-:W-:-:S04]  /*f240*/  HFMA2 R39, -RZ, RZ, 0, 0 ;  /* 0x00000000ff277431 */ /* 0x000fc800000001ff */
[----:B------:R-:W-:-:S05]  /*f250*/  IMAD.WIDE.U32 R24, R24, -0x2daee0ad, RZ ;  /* 0xd2511f5318187825 */ /* 0x000fca00078e00ff */
[----:B------:R-:W-:Y:S01]  /*f260*/  LOP3.LUT R72, R58, UR31, R25, 0x96, !PT ;  /* 0x0000001f3a487c12 */ /* 0x000fe2000f8e9619 */
[----:B------:R-:W-:-:S04]  /*f270*/  IMAD.WIDE.U32 R58, R59, -0x326172a9, RZ ;  /* 0xcd9e8d573b3a7825 */ /* 0x000fc800078e00ff */
[----:B------:R-:W-:Y:S01]  /*f280*/  IMAD.MOV.U32 R25, RZ, RZ, R80 ;  /* 0x000000ffff197224 */ /* 0x000fe200078e0050 */
[----:B------:R-:W-:Y:S01]  /*f290*/  LOP3.LUT R71, R38, UR30, R59, 0x96, !PT ;  /* 0x0000001e26477c12 */ /* 0x000fe2000f8e963b */
[----:B------:R-:W-:-:S07]  /*f2a0*/  IMAD.MOV.U32 R80, RZ, RZ, R24 ;  /* 0x000000ffff507224 */ /* 0x000fce00078e0018 */
.L_x_11708:
[----:B------:R-:W-:Y:S05]  /*f2b0*/  BSYNC.RECONVERGENT B1 ;  /* 0x0000000000017941 */ /* 0x000fea0003800200 */
.L_x_11707:
        /* <DEDUP_REMOVED lines=17> */
.L_x_11714:
        /* <DEDUP_REMOVED lines=15> */
.L_x_11716:
[----:B------:R-:W-:Y:S05]  /*f4c0*/  BSYNC.RECONVERGENT B2 ;  /* 0x0000000000027941 */ /* 0x000fea0003800200 */
.L_x_11715:
        /* <DEDUP_REMOVED lines=43> */
[----:B------:R-:W-:Y:S02]  /*f780*/  LOP3.LUT R72, R38, UR31, R25, 0x96, !PT ;  /* 0x0000001f26487c12 */ /* 0x000fe4000f8e9619 */
[----:B------:R-:W-:-:S07]  /*f790*/  MOV R80, R24 ;  /* 0x0000001800507202 */ /* 0x000fce0000000f00 */
.L_x_11713:
[----:B------:R-:W-:Y:S05]  /*f7a0*/  BSYNC.RECONVERGENT B1 ;  /* 0x0000000000017941 */ /* 0x000fea0003800200 */
.L_x_11712:
        /* <DEDUP_REMOVED lines=35> */
.L_x_11676:
        /* <DEDUP_REMOVED lines=13> */
[--C-:B------:R-:W-:Y:S02]  /*fab0*/  @!P2 IMAD.MOV.U32 R80, RZ, RZ, R59.reuse ;  /* 0x000000ffff50a224 */ /* 0x100fe400078e003b */
[----:B------:R-:W-:Y:S01]  /*fac0*/  @P2 IMAD.MOV.U32 R80, RZ, RZ, R59 ;  /* 0x000000ffff502224 */ /* 0x000fe200078e003b */
[----:B------:R-:W-:Y:S06]  /*fad0*/  BRA `(.L_x_11719) ;  /* 0x0000000000f07947 */ /* 0x000fec0003800000 */
.L_x_11720:
        /* <DEDUP_REMOVED lines=13> */
.L_x_11722:
[----:B------:R-:W-:Y:S05]  /*fbb0*/  BSYNC.RECONVERGENT B2 ;  /* 0x0000000000027941 */ /* 0x000fea0003800200 */
.L_x_11721:
        /* <DEDUP_REMOVED lines=46> */
.L_x_11719:
[----:B------:R-:W-:Y:S05]  /*fea0*/  BSYNC.RECONVERGENT B1 ;  /* 0x0000000000017941 */ /* 0x000fea0003800200 */
.L_x_11718:
        /* <DEDUP_REMOVED lines=18> */
.L_x_11725:
        /* <DEDUP_REMOVED lines=13> */
.L_x_11727:
[----:B------:R-:W-:Y:S05]  /*100a0*/  BSYNC.RECONVERGENT B2 ;  /* 0x0000000000027941 */ /* 0x000fea0003800200 */
.L_x_11726:
        /* <DEDUP_REMOVED lines=45> */
.L_x_11724:
[----:B------:R-:W-:Y:S05]  /*10380*/  BSYNC.RECONVERGENT B1 ;  /* 0x0000000000017941 */ /* 0x000fea0003800200 */
.L_x_11723:
        /* <DEDUP_REMOVED lines=16> */
.L_x_11730:
        /* <DEDUP_REMOVED lines=13> */
.L_x_11732:
[----:B------:R-:W-:Y:S05]  /*10560*/  BSYNC.RECONVERGENT B2 ;  /* 0x0000000000027941 */ /* 0x000fea0003800200 */
.L_x_11731:
        /* <DEDUP_REMOVED lines=45> */
.L_x_11729:
[----:B------:R-:W-:Y:S05]  /*10840*/  BSYNC.RECONVERGENT B1 ;  /* 0x0000000000017941 */ /* 0x000fea0003800200 */
.L_x_11728:
        /* <DEDUP_REMOVED lines=16> */
.L_x_11735:
        /* <DEDUP_REMOVED lines=13> */
.L_x_11737:
[----:B------:R-:W-:Y:S05]  /*10a20*/  BSYNC.RECONVERGENT B2 ;  /* 0x0000000000027941 */ /* 0x000fea0003800200 */
.L_x_11736:
        /* <DEDUP_REMOVED lines=45> */
.L_x_11734:
[----:B------:R-:W-:Y:S05]  /*10d00*/  BSYNC.RECONVERGENT B1 ;  /* 0x0000000000017941 */ /* 0x000fea0003800200 */
.L_x_11733:
        /* <DEDUP_REMOVED lines=16> */
.L_x_11717:
        /* <DEDUP_REMOVED lines=24> */
.L_x_11738:
[----:B------:R-:W-:Y:S02]  /*10f90*/  IMAD.MOV.U32 R59, RZ, RZ, R80 ;  /* 0x000000ffff3b7224 */ /* 0x000fe400078e0050 */
[----:B------:R-:W-:-:S07]  /*10fa0*/  VIADD R36, R36, 0x80 ;  /* 0x0000008024247836 */ /* 0x000fce0000000000 */
.L_x_11675:
[----:B------:R-:W-:Y:S05]  /*10fb0*/  BSYNC.RECONVERGENT B0 ;  /* 0x0000000000007941 */ /* 0x000fea0003800200 */
.L_x_11674:
        /* <DEDUP_REMOVED lines=34> */
.L_x_11744:
        /* <DEDUP_REMOVED lines=13> */
.L_x_11746:
[----:B------:R-:W-:Y:S05]  /*112b0*/  BSYNC.RECONVERGENT B2 ;  /* 0x0000000000027941 */ /* 0x000fea0003800200 */
.L_x_11745:
        /* <DEDUP_REMOVED lines=46> */
.L_x_11743:
[----:B------:R-:W-:Y:S05]  /*115a0*/  BSYNC.RECONVERGENT B1 ;  /* 0x0000000000017941 */ /* 0x000fea0003800200 */
.L_x_11742:
        /* <DEDUP_REMOVED lines=8> */
[----:B0----5:R-:W-:Y:S01]  /*11630*/  FMUL.FTZ R87, R28, R56 ;  /* 0x000000381c577220 */ /* 0x021fe20000410000 */
[----:B------:R-:W-:-:S03]  /*11640*/  IMAD.MOV.U32 R28, RZ, RZ, R58 ;  /* 0x000000ffff1c7224 */ /* 0x000fc600078e003a */
        /* <DEDUP_REMOVED lines=10> */
.L_x_11749:
        /* <DEDUP_REMOVED lines=13> */
.L_x_11751:
[----:B------:R-:W-:Y:S05]  /*117c0*/  BSYNC.RECONVERGENT B2 ;  /* 0x0000000000027941 */ /* 0x000fea0003800200 */
.L_x_11750:
        /* <DEDUP_REMOVED lines=45> */
.L_x_11748:
[----:B------:R-:W-:Y:S05]  /*11aa0*/  BSYNC.RECONVERGENT B1 ;  /* 0x0000000000017941 */ /* 0x000fea0003800200 */
.L_x_11747:
        /* <DEDUP_REMOVED lines=15> */
.L_x_11754:
        /* <DEDUP_REMOVED lines=13> */
.L_x_11756:
[----:B------:R-:W-:Y:S05]  /*11c70*/  BSYNC.RECONVERGENT B2 ;  /* 0x0000000000027941 */ /* 0x000fea0003800200 */
.L_x_11755:
        /* <DEDUP_REMOVED lines=45> */
.L_x_11753:
[----:B------:R-:W-:Y:S05]  /*11f50*/  BSYNC.RECONVERGENT B1 ;  /* 0x0000000000017941 */ /* 0x000fea0003800200 */
.L_x_11752:
[----:B------:R-:W-:Y:S01]  /*11f60*/  ISETP.NE.AND P4, PT, R38, 0x1, PT ;  /* 0x000000012600780c */ /* 0x000fe20003f85270 */
[----:B------:R-:W-:Y:S01]  /*11f70*/  BSSY.RECONVERGENT B1, `(.L_x_11757) ;  /* 0x000004b000017945 */ /* 0x000fe20003800200 */
[----:B------:R-:W-:Y:S01]  /*11f80*/  I2FP.F32.U32 R39, R28 ;  /* 0x0000001c00277245 */ /* 0x000fe20000201000 */
[----:B------:R-:W-:Y:S01]  /*11f90*/  FMUL.FTZ R85, R29, R56 ;  /* 0x000000381d557220 */ /* 0x000fe20000410000 */
        /* <DEDUP_REMOVED lines=13> */
.L_x_11759:
        /* <DEDUP_REMOVED lines=13> */
.L_x_11761:
[----:B------:R-:W-:Y:S05]  /*12140*/  BSYNC.RECONVERGENT B2 ;  /* 0x0000000000027941 */ /* 0x000fea0003800200 */
.L_x_11760:
        /* <DEDUP_REMOVED lines=45> */
.L_x_11758:
[----:B------:R-:W-:Y:S05]  /*12420*/  BSYNC.RECONVERGENT B1 ;  /* 0x0000000000017941 */ /* 0x000fea0003800200 */
.L_x_11757:
        /* <DEDUP_REMOVED lines=15> */
.L_x_11764:
        /* <DEDUP_REMOVED lines=13> */
.L_x_11766:
[----:B------:R-:W-:Y:S05]  /*125f0*/  BSYNC.RECONVERGENT B2 ;  /* 0x0000000000027941 */ /* 0x000fea0003800200 */
.L_x_11765:
        /* <DEDUP_REMOVED lines=45> */
.L_x_11763:
[----:B------:R-:W-:Y:S05]  /*128d0*/  BSYNC.RECONVERGENT B1 ;  /* 0x0000000000017941 */ /* 0x000fea0003800200 */
.L_x_11762:
[----:B------:R-:W-:Y:S01]  /*128e0*/  ISETP.NE.AND P5, PT, R38, 0x1, PT ;  /* 0x000000012600780c */ /* 0x000fe20003fa5270 */
[----:B------:R-:W-:Y:S01]  /*128f0*/  BSSY.RECONVERGENT B1, `(.L_x_11767) ;  /* 0x000004b000017945 */ /* 0x000fe20003800200 */
[----:B------:R-:W-:Y:S01]  /*12900*/  I2FP.F32.U32 R29, R29 ;  /* 0x0000001d001d7245 */ /* 0x000fe20000201000 */
[----:B------:R-:W-:Y:S01]  /*12910*/  FMUL.FTZ R89, R30, R56 ;  /* 0x000000381e597220 */ /* 0x000fe20000410000 */
[----:B------:R-:W-:-:S03]  /*12920*/  IMAD.MOV.U32 R30, RZ, RZ, 0x2 ;  /* 0x00000002ff1e7424 */ /* 0x000fc600078e00ff */
        /* <DEDUP_REMOVED lines=12> */
.L_x_11769:
        /* <DEDUP_REMOVED lines=13> */
.L_x_11771:
[----:B------:R-:W-:Y:S05]  /*12ac0*/  BSYNC.RECONVERGENT B2 ;  /* 0x0000000000027941 */ /* 0x000fea0003800200 */
.L_x_11770:
        /* <DEDUP_REMOVED lines=45> */
.L_x_11768:
[----:B------:R-:W-:Y:S05]  /*12da0*/  BSYNC.RECONVERGENT B1 ;  /* 0x0000000000017941 */ /* 0x000fea0003800200 */
.L_x_11767:
        /* <DEDUP_REMOVED lines=15> */
.L_x_11774:
        /* <DEDUP_REMOVED lines=13> */
.L_x_11776:
[----:B------:R-:W-:Y:S05]  /*12f70*/  BSYNC.RECONVERGENT B2 ;  /* 0x0000000000027941 */ /* 0x000fea0003800200 */
.L_x_11775:
        /* <DEDUP_REMOVED lines=45> */
.L_x_11773:
[----:B------:R-:W-:Y:S05]  /*13250*/  BSYNC.RECONVERGENT B1 ;  /* 0x0000000000017941 */ /* 0x000fea0003800200 */
.L_x_11772:
[----:B------:R-:W-:Y:S01]  /*13260*/  ISETP.NE.AND P6, PT, R38, 0x1, PT ;  /* 0x000000012600780c */ /* 0x000fe20003fc5270 */
[----:B------:R-:W-:Y:S01]  /*13270*/  BSSY.RECONVERGENT B1, `(.L_x_11777) ;  /* 0x000004d000017945 */ /* 0x000fe20003800200 */
[----:B------:R-:W-:Y:S01]  /*13280*/  I2FP.F32.U32 R29, R29 ;  /* 0x0000001d001d7245 */ /* 0x000fe20000201000 */
[----:B------:R-:W-:Y:S02]  /*13290*/  HFMA2 R68, -RZ, RZ, 0, 1.1920928955078125e-07 ;  /* 0x00000002ff447431 */ /* 0x000fe400000001ff */
[----:B------:R-:W-:Y:S02]  /*132a0*/  FMUL.FTZ R91, R31, R56 ;  /* 0x000000381f5b7220 */ /* 0x000fe40000410000 */
        /* <DEDUP_REMOVED lines=12> */
.L_x_11779:
        /* <DEDUP_REMOVED lines=15> */
.L_x_11781:
[----:B------:R-:W-:Y:S05]  /*13460*/  BSYNC.RECONVERGENT B2 ;  /* 0x0000000000027941 */ /* 0x000fea0003800200 */
.L_x_11780:
        /* <DEDUP_REMOVED lines=44> */
[----:B------:R-:W-:-:S07]  /*13730*/  IMAD.MOV.U32 R80, RZ, RZ, R28 ;  /* 0x000000ffff507224 */ /* 0x000fce00078e001c */
.L_x_11778:
[----:B------:R-:W-:Y:S05]  /*13740*/  BSYNC.RECONVERGENT B1 ;  /* 0x0000000000017941 */ /* 0x000fea0003800200 */
.L_x_11777:
        /* <DEDUP_REMOVED lines=12> */
[----:B------:R-:W-:Y:S01]  /*13810*/  SEL R59, RZ, 0x1, P6 ;  /* 0x00000001ff3b7807 */ /* 0x000fe20003000000 */
[----:B------:R-:W-:Y:S01]  /*13820*/  FADD.FTZ R28, R87, R28 ;  /* 0x0000001c571c7221 */ /* 0x000fe20000010000 */
[----:B------:R-:W-:Y:S02]  /*13830*/  FSETP.GTU.FTZ.AND P6, PT, R90, R37, PT ;  /* 0x000000255a00720b */ /* 0x000fe40003fdc000 */
        /* <DEDUP_REMOVED lines=20> */
.L_x_11741:
        /* <DEDUP_REMOVED lines=16> */
.L_x_11785:
        /* <DEDUP_REMOVED lines=13> */
.L_x_11787:
[----:B------:R-:W-:Y:S05]  /*13b50*/  BSYNC.RECONVERGENT B2 ;  /* 0x0000000000027941 */ /* 0x000fea0003800200 */
.L_x_11786:
        /* <DEDUP_REMOVED lines=46> */
.L_x_11784:
[----:B------:R-:W-:Y:S05]  /*13e40*/  BSYNC.RECONVERGENT B1 ;  /* 0x0000000000017941 */ /* 0x000fea0003800200 */
.L_x_11783:
[----:B------:R-:W0:Y:S01]  /*13e50*/  LDC R37, c[0x0][0x404] ;  /* 0x00010100ff257b82 */ /* 0x000e220000000800 */
[----:B------:R-:W-:Y:S01]  /*13e60*/  HFMA2 R86, -RZ, RZ, 0.1171875, 0 ;  /* 0x2f800000ff567431 */ /* 0x000fe200000001ff */
[----:B------:R-:W-:Y:S01]  /*13e70*/  ISETP.NE.AND P3, PT, R84, 0x1, PT ;  /* 0x000000015400780c */ /* 0x000fe20003f65270 */
[----:B------:R-:W-:Y:S01]  /*13e80*/  BSSY.RECONVERGENT B1, `(.L_x_11788) ;  /* 0x000004a000017945 */ /* 0x000fe20003800200 */
[----:B------:R-:W-:Y:S01]  /*13e90*/  I2FP.F32.U32 R39, R38 ;  /* 0x0000002600277245 */ /* 0x000fe20000201000 */
[----:B------:R-:W-:-:S04]  /*13ea0*/  IMAD.MOV.U32 R59, RZ, RZ, 0x2 ;  /* 0x00000002ff3b7424 */ /* 0x000fc800078e00ff */
[----:B------:R-:W-:Y:S01]  /*13eb0*/  FFMA.FTZ R38, R39, R86, 1.1641532182693481445e-10 ;  /* 0x2f00000027267423 */ /* 0x000fe20000010056 */
[----:B------:R-:W-:-:S04]  /*13ec0*/  IMAD.MOV.U32 R39, RZ, RZ, R58 ;  /* 0x000000ffff277224 */ /* 0x000fc800078e003a */
        /* <DEDUP_REMOVED lines=10> */
.L_x_11790:
        /* <DEDUP_REMOVED lines=13> */
.L_x_11792:
[----:B------:R-:W-:Y:S05]  /*14040*/  BSYNC.RECONVERGENT B2 ;  /* 0x0000000000027941 */ /* 0x000fea0003800200 */
.L_x_11791:
        /* <DEDUP_REMOVED lines=45> */
.L_x_11789:
[----:B------:R-:W-:Y:S05]  /*14320*/  BSYNC.RECONVERGENT B1 ;  /* 0x0000000000017941 */ /* 0x000fea0003800200 */
.L_x_11788:
[----:B------:R-:W-:Y:S01]  /*14330*/  ISETP.NE.AND P4, PT, R59, 0x1, PT ;  /* 0x000000013b00780c */ /* 0x000fe20003f85270 */
[----:B------:R-:W-:Y:S01]  /*14340*/  BSSY.RECONVERGENT B1, `(.L_x_11793) ;  /* 0x000004a000017945 */ /* 0x000fe20003800200 */
[----:B------:R-:W-:Y:S01]  /*14350*/  I2FP.F32.U32 R39, R39 ;  /* 0x0000002700277245 */ /* 0x000fe20000201000 */
[----:B------:R-:W-:-:S04]  /*14360*/  IMAD.MOV.U32 R84, RZ, RZ, 0x2 ;  /* 0x00000002ff547424 */ /* 0x000fc800078e00ff */
        /* <DEDUP_REMOVED lines=12> */
.L_x_11795:
        /* <DEDUP_REMOVED lines=13> */
.L_x_11797:
[----:B------:R-:W-:Y:S05]  /*14500*/  BSYNC.RECONVERGENT B2 ;  /* 0x0000000000027941 */ /* 0x000fea0003800200 */
.L_x_11796:
        /* <DEDUP_REMOVED lines=45> */
.L_x_11794:
[----:B------:R-:W-:Y:S05]  /*147e0*/  BSYNC.RECONVERGENT B1 ;  /* 0x0000000000017941 */ /* 0x000fea0003800200 */
.L_x_11793:
[----:B------:R-:W-:Y:S01]  /*147f0*/  ISETP.NE.AND P5, PT, R84, 0x1, PT ;  /* 0x000000015400780c */ /* 0x000fe20003fa5270 */
[----:B------:R-:W-:Y:S01]  /*14800*/  BSSY.RECONVERGENT B1, `(.L_x_11798) ;  /* 0x000004a000017945 */ /* 0x000fe20003800200 */
[----:B------:R-:W-:Y:S01]  /*14810*/  I2FP.F32.U32 R39, R39 ;  /* 0x0000002700277245 */ /* 0x000fe20000201000 */
[----:B------:R-:W-:-:S04]  /*14820*/  HFMA2 R68, -RZ, RZ, 0, 1.1920928955078125e-07 ;  /* 0x00000002ff447431 */ /* 0x000fc800000001ff */
        /* <DEDUP_REMOVED lines=12> */
.L_x_11800:
        /* <DEDUP_REMOVED lines=13> */
.L_x_11802:
[----:B------:R-:W-:Y:S05]  /*149c0*/  BSYNC.RECONVERGENT B2 ;  /* 0x0000000000027941 */ /* 0x000fea0003800200 */
.L_x_11801:
        /* <DEDUP_REMOVED lines=45> */
.L_x_11799:
[----:B------:R-:W-:Y:S05]  /*14ca0*/  BSYNC.RECONVERGENT B1 ;  /* 0x0000000000017941 */ /* 0x000fea0003800200 */
.L_x_11798:
        /* <DEDUP_REMOVED lines=16> */
.L_x_11782:
        /* <DEDUP_REMOVED lines=24> */
.L_x_11803:
[----:B------:R-:W-:Y:S01]  /*14f30*/  MOV R59, R80 ;  /* 0x00000050003b7202 */ /* 0x000fe20000000f00 */
[----:B------:R-:W-:-:S07]  /*14f40*/  VIADD R36, R36, 0x80 ;  /* 0x0000008024247836 */ /* 0x000fce0000000000 */
.L_x_11740:
[----:B------:R-:W-:Y:S05]  /*14f50*/  BSYNC.RECONVERGENT B0 ;  /* 0x0000000000007941 */ /* 0x000fea0003800200 */
.L_x_11739:
        /* <DEDUP_REMOVED lines=34> */
.L_x_11809:
        /* <DEDUP_REMOVED lines=13> */
.L_x_11811:
[----:B------:R-:W-:Y:S05]  /*15250*/  BSYNC.RECONVERGENT B2 ;  /* 0x0000000000027941 */ /* 0x000fea0003800200 */
.L_x_11810:
[----:B------:R-:W-:Y:S01]  /*15260*/  IMAD.WIDE.U32 R84, R77, -0x326172a9, RZ ;  /* 0xcd9e8d574d547825 */ /* 0x000fe200078e00ff */
[----:B------:R-:W-:Y:S01]  /*15270*/  LOP3.LUT R38, R66, UR9, R89, 0x96, !PT ;  /* 0x0000000942267c12 */ /* 0x000fe2000f8e9659 */
[----:B------:R-:W-:Y:S02]  /*15280*/  UIADD3 UR4, UPT, UPT, UR8, -0x255992d5, URZ ;  /* 0xdaa66d2b08047890 */ /* 0x000fe4000fffe0ff */
[----:B------:R-:W-:Y:S01]  /*15290*/  UIADD3 UR5, UPT, UPT, UR9, 0x32370b8f, URZ ;  /* 0x32370b8f09057890 */ /* 0x000fe2000fffe0ff */
        /* <DEDUP_REMOVED lines=41> */
.L_x_11808:
[----:B------:R-:W-:Y:S05]  /*15530*/  BSYNC.RECONVERGENT B1 ;  /* 0x0000000000017941 */ /* 0x000fea0003800200 */
.L_x_11807:
[----:B------:R-:W0:Y:S01]  /*15540*/  LDC R37, c[0x0][0x408] ;  /* 0x00010200ff257b82 */ /* 0x000e220000000800 */
[----:B------:R-:W-:Y:S01]  /*15550*/  I2FP.F32.U32 R59, R56 ;  /* 0x00000038003b7245 */ /* 0x000fe20000201000 */
[----:B------:R-:W-:Y:S01]  /*15560*/  HFMA2 R56, -RZ, RZ, 0.1171875, 0 ;  /* 0x2f800000ff387431 */ /* 0x000fe200000001ff */
[----:B------:R-:W-:Y:S01]  /*15570*/  ISETP.NE.AND P3, PT, R84, 0x1, PT ;  /* 0x000000015400780c */ /* 0x000fe20003f65270 */
[----:B------:R-:W-:Y:S01]  /*15580*/  BSSY.RECONVERGENT B1, `(.L_x_11812) ;  /* 0x000004b000017945 */ /* 0x000fe20003800200 */
[----:B------:R-:W-:-:S03]  /*15590*/  IMAD.MOV.U32 R85, RZ, RZ, 0x2 ;  /* 0x00000002ff557424 */ /* 0x000fc600078e00ff */
[----:B------:R-:W1:Y:S01]  /*155a0*/  LDC R39, c[0x0][0x404] ;  /* 0x00010100ff277b82 */ /* 0x000e620000000800 */
[----:B------:R-:W-:Y:S01]  /*155b0*/  FFMA.FTZ R68, R59, R56, 1.1641532182693481445e-10 ;  /* 0x2f0000003b447423 */ /* 0x000fe20000010038 */
[----:B0----5:R-:W-:Y:S01]  /*155c0*/  FMUL.FTZ R88, R32, R37 ;  /* 0x0000002520587220 */ /* 0x021fe20000410000 */
[----:B------:R-:W-:-:S03]  /*155d0*/  IMAD.MOV.U32 R32, RZ, RZ, R58 ;  /* 0x000000ffff207224 */ /* 0x000fc600078e003a */
[----:B-1----:R-:W-:Y:S02]  /*155e0*/  FSETP.LE.FTZ.AND P2, PT, R68, R39, PT ;  /* 0x000000274400720b */ /* 0x002fe40003f53000 */
        /* <DEDUP_REMOVED lines=9> */
.L_x_11814:
        /* <DEDUP_REMOVED lines=13> */
.L_x_11816:
[----:B------:R-:W-:Y:S05]  /*15750*/  BSYNC.RECONVERGENT B2 ;  /* 0x0000000000027941 */ /* 0x000fea0003800200 */
.L_x_11815:
        /* <DEDUP_REMOVED lines=44> */
[----:B------:R-:W-:-:S07]  /*15a20*/  MOV R38, R84 ;  /* 0x0000005400267202 */ /* 0x000fce0000000f00 */
.L_x_11813:
[----:B------:R-:W-:Y:S05]  /*15a30*/  BSYNC.RECONVERGENT B1 ;  /* 0x0000000000017941 */ /* 0x000fea0003800200 */
.L_x_11812:
        /* <DEDUP_REMOVED lines=15> */
.L_x_11819:
        /* <DEDUP_REMOVED lines=13> */
.L_x_11821:
[----:B------:R-:W-:Y:S05]  /*15c00*/  BSYNC.RECONVERGENT B2 ;  /* 0x0000000000027941 */ /* 0x000fea0003800200 */
.L_x_11820:
[----:B------:R-:W-:Y:S01]  /*15c10*/  LOP3.LUT R58, R66, UR9, R87, 0x96, !PT ;  /* 0x00000009423a7c12 */ /* 0x000fe2000f8e9657 */
[----:B------:R-:W-:Y:S01]  /*15c20*/  IMAD.WIDE.U32 R84, R77, -0x326172a9, RZ ;  /* 0xcd9e8d574d547825 */ /* 0x000fe200078e00ff */
[----:B------:R-:W-:Y:S01]  /*15c30*/  UIADD3 UR4, UPT, UPT, UR8, -0x255992d5, URZ ;  /* 0xdaa66d2b08047890 */ /* 0x000fe2000fffe0ff */
        /* <DEDUP_REMOVED lines=42> */
.L_x_11818:
[----:B------:R-:W-:Y:S05]  /*15ee0*/  BSYNC.RECONVERGENT B1 ;  /* 0x0000000000017941 */ /* 0x000fea0003800200 */
.L_x_11817:
[----:B------:R-:W-:Y:S01]  /*15ef0*/  ISETP.NE.AND P4, PT, R68, 0x1, PT ;  /* 0x000000014400780c */ /* 0x000fe20003f85270 */
[----:B------:R-:W-:Y:S01]  /*15f00*/  BSSY.RECONVERGENT B1, `(.L_x_11822) ;  /* 0x000004b000017945 */ /* 0x000fe20003800200 */
[----:B------:R-:W-:Y:S01]  /*15f10*/  I2FP.F32.U32 R59, R32 ;  /* 0x00000020003b7245 */ /* 0x000fe20000201000 */
[----:B------:R-:W-:Y:S01]  /*15f20*/  FMUL.FTZ R89, R33, R37 ;  /* 0x0000002521597220 */ /* 0x000fe20000410000 */
[----:B------:R-:W-:-:S03]  /*15f30*/  IMAD.MOV.U32 R33, RZ, RZ, R58 ;  /* 0x000000ffff217224 */ /* 0x000fc600078e003a */
        /* <DEDUP_REMOVED lines=12> */
.L_x_11824:
        /* <DEDUP_REMOVED lines=13> */
.L_x_11826:
[----:B------:R-:W-:Y:S05]  /*160d0*/  BSYNC.RECONVERGENT B2 ;  /* 0x0000000000027941 */ /* 0x000fea0003800200 */
.L_x_11825:
        /* <DEDUP_REMOVED lines=43> */
[----:B------:R-:W-:Y:S02]  /*16390*/  IMAD.MOV.U32 R33, RZ, RZ, R38 ;  /* 0x000000ffff217224 */ /* 0x000fe400078e0026 */
[----:B------:R-:W-:-:S07]  /*163a0*/  IMAD.MOV.U32 R38, RZ, RZ, R32 ;  /* 0x000000ffff267224 */ /* 0x000fce00078e0020 */
.L_x_11823:
[----:B------:R-:W-:Y:S05]  /*163b0*/  BSYNC.RECONVERGENT B1 ;  /* 0x0000000000017941 */ /* 0x000fea0003800200 */
.L_x_11822:
        /* <DEDUP_REMOVED lines=15> */
.L_x_11829:
        /* <DEDUP_REMOVED lines=13> */
.L_x_11831:
[----:B------:R-:W-:Y:S05]  /*16580*/  BSYNC.RECONVERGENT B2 ;  /* 0x0000000000027941 */ /* 0x000fea0003800200 */
.L_x_11830:
        /* <DEDUP_REMOVED lines=45> */
.L_x_11828:
[----:B------:R-:W-:Y:S05]  /*16860*/  BSYNC.RECONVERGENT B1 ;  /* 0x0000000000017941 */ /* 0x000fea0003800200 */
.L_x_11827:
[----:B------:R-:W-:Y:S01]  /*16870*/  ISETP.NE.AND P5, PT, R68, 0x1, PT ;  /* 0x000000014400780c */ /* 0x000fe20003fa5270 */
[----:B------:R-:W-:Y:S01]  /*16880*/  FMUL.FTZ R91, R34, R37 ;  /* 0x00000025225b7220 */ /* 0x000fe20000410000 */
[----:B------:R-:W-:Y:S01]  /*16890*/  I2FP.F32.U32 R33, R33 ;  /* 0x0000002100217245 */ /* 0x000fe20000201000 */
[----:B------:R-:W-:Y:S01]  /*168a0*/  BSSY.RECONVERGENT B1, `(.L_x_11832) ;  /* 0x0000049000017945 */ /* 0x000fe20003800200 */
[----:B------:R-:W-:-:S03]  /*168b0*/  HFMA2 R34, -RZ, RZ, 0, 1.1920928955078125e-07 ;  /* 0x00000002ff227431 */ /* 0x000fc600000001ff */
        /* <DEDUP_REMOVED lines=12> */
.L_x_11834:
        /* <DEDUP_REMOVED lines=13> */
.L_x_11836:
[----:B------:R-:W-:Y:S05]  /*16a50*/  BSYNC.RECONVERGENT B2 ;  /* 0x0000000000027941 */ /* 0x000fea0003800200 */
.L_x_11835:
        /* <DEDUP_REMOVED lines=45> */
.L_x_11833:
[----:B------:R-:W-:Y:S05]  /*16d30*/  BSYNC.RECONVERGENT B1 ;  /* 0x0000000000017941 */ /* 0x000fea0003800200 */
.L_x_11832:
        /* <DEDUP_REMOVED lines=15> */
.L_x_11839:
        /* <DEDUP_REMOVED lines=13> */
.L_x_11841:
[----:B------:R-:W-:Y:S05]  /*16f00*/  BSYNC.RECONVERGENT B2 ;  /* 0x0000000000027941 */ /* 0x000fea0003800200 */
.L_x_11840:
        /* <DEDUP_REMOVED lines=46> */
.L_x_11838:
[----:B------:R-:W-:Y:S05]  /*171f0*/  BSYNC.RECONVERGENT B1 ;  /* 0x0000000000017941 */ /* 0x000fea0003800200 */
.L_x_11837:
[----:B------:R-:W-:Y:S01]  /*17200*/  ISETP.NE.AND P6, PT, R59, 0x1, PT ;  /* 0x000000013b00780c */ /* 0x000fe20003fc5270 */
[----:B------:R-:W-:Y:S01]  /*17210*/  BSSY.RECONVERGENT B1, `(.L_x_11842) ;  /* 0x000004d000017945 */ /* 0x000fe20003800200 */
[----:B------:R-:W-:Y:S01]  /*17220*/  I2FP.F32.U32 R33, R33 ;  /* 0x0000002100217245 */ /* 0x000fe20000201000 */
[----:B------:R-:W-:Y:S01]  /*17230*/  FMUL.FTZ R84, R35, R37 ;  /* 0x0000002523547220 */ /* 0x000fe20000410000 */
[----:B------:R-:W-:-:S03]  /*17240*/  IMAD.MOV.U32 R68, RZ, RZ, 0x2 ;  /* 0x00000002ff447424 */ /* 0x000fc600078e00ff */
        /* <DEDUP_REMOVED lines=12> */
.L_x_11844:
        /* <DEDUP_REMOVED lines=15> */
.L_x_11846:
[----:B------:R-:W-:Y:S05]  /*17400*/  BSYNC.RECONVERGENT B2 ;  /* 0x0000000000027941 */ /* 0x000fea0003800200 */
.L_x_11845:
        /* <DEDUP_REMOVED lines=45> */
.L_x_11843:
[----:B------:R-:W-:Y:S05]  /*176e0*/  BSYNC.RECONVERGENT B1 ;  /* 0x0000000000017941 */ /* 0x000fea0003800200 */
.L_x_11842:
[----:B------:R-:W-:Y:S01]  /*176f0*/  FMUL.FTZ R35, R8, R37 ;  /* 0x0000002508237220 */ /* 0x000fe20000410000 */
[----:B------:R-:W-:Y:S01]  /*17700*/  FSETP.GTU.FTZ.AND P6, PT, R90, R39, PT ;  /* 0x000000275a00720b */ /* 0x000fe20003fdc000 */
[----:B------:R-:W-:Y:S01]  /*17710*/  FMUL.FTZ R86, R9, R37 ;  /* 0x0000002509567220 */ /* 0x000fe20000410000 */
        /* <DEDUP_REMOVED lines=32> */
.L_x_11806:
        /* <DEDUP_REMOVED lines=16> */
.L_x_11850:
        /* <DEDUP_REMOVED lines=13> */
.L_x_11852:
[----:B------:R-:W-:Y:S05]  /*17af0*/  BSYNC.RECONVERGENT B2 ;  /* 0x0000000000027941 */ /* 0x000fea0003800200 */
.L_x_11851:
        /* <DEDUP_REMOVED lines=45> */
.L_x_11849:
[----:B------:R-:W-:Y:S05]  /*17dd0*/  BSYNC.RECONVERGENT B1 ;  /* 0x0000000000017941 */ /* 0x000fea0003800200 */
.L_x_11848:
[----:B------:R-:W0:Y:S01]  /*17de0*/  LDC R37, c[0x0][0x404] ;  /* 0x00010100ff257b82 */ /* 0x000e220000000800 */
[----:B------:R-:W-:Y:S01]  /*17df0*/  I2FP.F32.U32 R68, R39 ;  /* 0x0000002700447245 */ /* 0x000fe20000201000 */
[----:B------:R-:W-:Y:S01]  /*17e00*/  HFMA2 R39, -RZ, RZ, 0.1171875, 0 ;  /* 0x2f800000ff277431 */ /* 0x000fe200000001ff */
[----:B------:R-:W-:Y:S01]  /*17e10*/  ISETP.NE.AND P3, PT, R84, 0x1, PT ;  /* 0x000000015400780c */ /* 0x000fe20003f65270 */
[----:B------:R-:W-:Y:S01]  /*17e20*/  BSSY.RECONVERGENT B1, `(.L_x_11853) ;  /* 0x0000049000017945 */ /* 0x000fe20003800200 */
[----:B------:R-:W-:Y:S01]  /*17e30*/  IMAD.MOV.U32 R85, RZ, RZ, 0x2 ;  /* 0x00000002ff557424 */ /* 0x000fe200078e00ff */
[----:B------:R-:W-:Y:S01]  /*17e40*/  MOV R59, R58 ;  /* 0x0000003a003b7202 */ /* 0x000fe20000000f00 */
[----:B------:R-:W-:-:S05]  /*17e50*/  FFMA.FTZ R68, R68, R39, 1.1641532182693481445e-10 ;  /* 0x2f00000044447423 */ /* 0x000fca0000010027 */
[----:B0-----:R-:W-:-:S04]  /*17e60*/  FSETP.LE.FTZ.AND P2, PT, R68, R37, PT ;  /* 0x000000254400720b */ /* 0x001fc80003f53000 */
[----:B------:R-:W-:Y:S09]  /*17e70*/  @!P3 BRA `(.L_x_11854) ;  /* 0x00000004000cb947 */ /* 0x000ff20003800000 */
        /* <DEDUP_REMOVED lines=8> */
.L_x_11855:
        /* <DEDUP_REMOVED lines=13> */
.L_x_11857:
[----:B------:R-:W-:Y:S05]  /*17fd0*/  BSYNC.RECONVERGENT B2 ;  /* 0x0000000000027941 */ /* 0x000fea0003800200 */
.L_x_11856:
        /* <DEDUP_REMOVED lines=41> */
[----:B------:R-:W-:Y:S01]  /*18270*/  HFMA2 R85, -RZ, RZ, 0, 0 ;  /* 0x00000000ff557431 */ /* 0x000fe200000001ff */
[----:B------:R-:W-:Y:S02]  /*18280*/  LOP3.LUT R71, R86, UR30, R59, 0x96, !PT ;  /* 0x0000001e56477c12 */ /* 0x000fe4000f8e963b */
[----:B------:R-:W-:Y:S01]  /*18290*/  MOV R59, R38 ;  /* 0x00000026003b7202 */ /* 0x000fe20000000f00 */
[----:B------:R-:W-:-:S07]  /*182a0*/  IMAD.MOV.U32 R38, RZ, RZ, R84 ;  /* 0x000000ffff267224 */ /* 0x000fce00078e0054 */
.L_x_11854:
[----:B------:R-:W-:Y:S05]  /*182b0*/  BSYNC.RECONVERGENT B1 ;  /* 0x0000000000017941 */ /* 0x000fea0003800200 */
.L_x_11853:
        /* <DEDUP_REMOVED lines=16> */
.L_x_11860:
        /* <DEDUP_REMOVED lines=13> */
.L_x_11862:
[----:B------:R-:W-:Y:S05]  /*18490*/  BSYNC.RECONVERGENT B2 ;  /* 0x0000000000027941 */ /* 0x000fea0003800200 */
.L_x_11861:
        /* <DEDUP_REMOVED lines=42> */
[----:B------:R-:W-:Y:S01]  /*18740*/  HFMA2 R86, -RZ, RZ, 0, 0 ;  /* 0x00000000ff567431 */ /* 0x000fe200000001ff */
[----:B------:R-:W-:Y:S01]  /*18750*/  MOV R59, R38 ;  /* 0x00000026003b7202 */ /* 0x000fe20000000f00 */
[----:B------:R-:W-:-:S07]  /*18760*/  IMAD.MOV.U32 R38, RZ, RZ, R84 ;  /* 0x000000ffff267224 */ /* 0x000fce00078e0054 */
.L_x_11859:
[----:B------:R-:W-:Y:S05]  /*18770*/  BSYNC.RECONVERGENT B1 ;  /* 0x0000000000017941 */ /* 0x000fea0003800200 */
.L_x_11858:
[----:B------:R-:W-:Y:S01]  /*18780*/  ISETP.NE.AND P5, PT, R86, 0x1, PT ;  /* 0x000000015600780c */ /* 0x000fe20003fa5270 */
[----:B------:R-:W-:Y:S01]  /*18790*/  BSSY.RECONVERGENT B1, `(.L_x_11863) ;  /* 0x000004a000017945 */ /* 0x000fe20003800200 */
[----:B------:R-:W-:Y:S02]  /*187a0*/  I2FP.F32.U32 R68, R59 ;  /* 0x0000003b00447245 */ /* 0x000fe40000201000 */
        /* <DEDUP_REMOVED lines=13> */
.L_x_11865:
        /* <DEDUP_REMOVED lines=13> */
.L_x_11867:
[----:B------:R-:W-:Y:S05]  /*18950*/  BSYNC.RECONVERGENT B2 ;  /* 0x0000000000027941 */ /* 0x000fea0003800200 */
.L_x_11866:
        /* <DEDUP_REMOVED lines=43> */
[----:B------:R-:W-:Y:S01]  /*18c10*/  MOV R59, R38 ;  /* 0x00000026003b7202 */ /* 0x000fe20000000f00 */
[----:B------:R-:W-:-:S07]  /*18c20*/  IMAD.MOV.U32 R38, RZ, RZ, R84 ;  /* 0x000000ffff267224 */ /* 0x000fce00078e0054 */
.L_x_11864:
[----:B------:R-:W-:Y:S05]  /*18c30*/  BSYNC.RECONVERGENT B1 ;  /* 0x0000000000017941 */ /* 0x000fea0003800200 */
.L_x_11863:
        /* <DEDUP_REMOVED lines=16> */
.L_x_11847:
[----:B------:R-:W0:Y:S01]  /*18d40*/  LDC.64 R84, c[0x0][0x3a8] ;  /* 0x0000ea00ff547b82 */ /* 0x000e220000000a00 */
[----:B------:R-:W-:Y:S02]  /*18d50*/  SEL R37, RZ, 0x1000000, !P5 ;  /* 0x01000000ff257807 */ /* 0x000fe40006800000 */
[----:B------:R-:W-:Y:S02]  /*18d60*/  SEL R88, RZ, 0x10000, !P4 ;  /* 0x00010000ff587807 */ /* 0x000fe40006000000 */
[----:B------:R-:W-:Y:S02]  /*18d70*/  SEL R39, RZ, 0x100, !P3 ;  /* 0x00000100ff277807 */ /* 0x000fe40005800000 */
[----:B------:R-:W-:Y:S02]  /*18d80*/  SEL R90, RZ, 0x1, !P2 ;  /* 0x00000001ff5a7807 */ /* 0x000fe40005000000 */
[----:B------:R-:W-:Y:S02]  /*18d90*/  IADD3 R37, PT, PT, R39, R37, R88 ;  /* 0x0000002527257210 */ /* 0x000fe40007ffe058 */
[----:B------:R-:W-:-:S03]  /*18da0*/  MOV R59, R38 ;  /* 0x00000026003b7202 */ /* 0x000fc60000000f00 */
[----:B------:R-:W-:Y:S02]  /*18db0*/  IMAD.IADD R37, R37, 0x1, R90 ;  /* 0x0000000125257824 */ /* 0x000fe400078e025a */
[C---:B0-----:R-:W-:Y:S02]  /*18dc0*/  IMAD.WIDE.U32 R86, R36.reuse, 0x10, R84 ;  /* 0x0000001024567825 */ /* 0x041fe400078e0054 */
[----:B------:R-:W0:Y:S03]  /*18dd0*/  LDC.64 R84, c[0x0][0x3b0] ;  /* 0x0000ec00ff547b82 */ /* 0x000e260000000a00 */
[----:B------:R2:W-:Y:S01]  /*18de0*/  STG.E.128 desc[UR6][R86.64], R32 ;  /* 0x0000002056007986 */ /* 0x0005e2000c101d06 */
[----:B0-----:R-:W-:-:S05]  /*18df0*/  IMAD.WIDE.U32 R84, R36, 0x4, R84 ;  /* 0x0000000424547825 */ /* 0x001fca00078e0054 */
[----:B------:R2:W-:Y:S01]  /*18e00*/  STG.E desc[UR6][R84.64], R37 ;  /* 0x0000002554007986 */ /* 0x0005e2000c101906 */
[----:B------:R-:W-:Y:S05]  /*18e10*/  @!P0 BRA `(.L_x_11805) ;  /* 0x00000000002c8947 */ /* 0x000fea0003800000 */
[----:B------:R-:W0:Y:S02]  /*18e20*/  LDC.64 R38, c[0x0][0x3b8] ;  /* 0x0000ee00ff267b82 */ /* 0x000e240000000a00 */
[----:B0-----:R-:W-:-:S04]  /*18e30*/  IMAD.WIDE.U32 R38, R36, 0x4, R38 ;  /* 0x0000000424267825 */ /* 0x001fc800078e0026 */
[----:B------:R-:W-:-:S05]  /*18e40*/  IMAD.U32 R36, R54, 0x10000, RZ ;  /* 0x0001000036247824 */ /* 0x000fca00078e00ff */
[----:B--2---:R-:W-:Y:S02]  /*18e50*/  LOP3.LUT R37, R36, 0xff0000, RZ, 0xc0, !PT ;  /* 0x00ff000024257812 */ /* 0x004fe400078ec0ff */
[----:B------:R-:W-:-:S04]  /*18e60*/  LOP3.LUT R36, R0, 0xffff, RZ, 0xc0, !PT ;  /* 0x0000ffff00247812 */ /* 0x000fc800078ec0ff */
[----:B------:R-:W-:Y:S02]  /*18e70*/  LEA R36, R36, R37, 0x18 ;  /* 0x0000002524247211 */ /* 0x000fe400078ec0ff */
[----:B------:R-:W-:-:S05]  /*18e80*/  LOP3.LUT R37, R55, 0xff, RZ, 0xc0, !PT ;  /* 0x000000ff37257812 */ /* 0x000fca00078ec0ff */
[----:B------:R-:W-:Y:S01]  /*18e90*/  IMAD R36, R37, 0x100, R36 ;  /* 0x0000010025247824 */ /* 0x000fe200078e0224 */
[----:B------:R-:W-:-:S04]  /*18ea0*/  LOP3.LUT R37, R56, 0xff, RZ, 0xc0, !PT ;  /* 0x000000ff38257812 */ /* 0x000fc800078ec0ff */
[----:B------:R-:W-:-:S05]  /*18eb0*/  IADD3 R37, PT, PT, R36, R37, RZ ;  /* 0x0000002524257210 */ /* 0x000fca0007ffe0ff */
[----:B------:R3:W-:Y:S02]  /*18ec0*/  STG.E desc[UR6][R38.64], R37 ;  /* 0x0000002526007986 */ /* 0x0007e4000c101906 */
.L_x_11805:
[----:B------:R-:W-:Y:S05]  /*18ed0*/  BSYNC.RECONVERGENT B0 ;  /* 0x0000000000007941 */ /* 0x000fea0003800200 */
.L_x_11804:
[----:B------:R-:W-:Y:S01]  /*18ee0*/  FADD.FTZ R36, RZ, R12 ;  /* 0x0000000cff247221 */ /* 0x000fe20000010000 */
[C---:B------:R-:W-:Y:S01]  /*18ef0*/  ISETP.GE.U32.AND P0, PT, R76.reuse, 0x80, PT ;  /* 0x000000804c00780c */ /* 0x040fe20003f06070 */
[----:B------:R-:W-:Y:S01]  /*18f00*/  BSSY.RECONVERGENT B0, `(.L_x_11868) ;  /* 0x000006e000007945 */ /* 0x000fe20003800200 */
[C---:B------:R-:W-:Y:S01]  /*18f10*/  ISETP.GT.U32.AND P1, PT, R76.reuse, 0xff, PT ;  /* 0x000000ff4c00780c */ /* 0x040fe20003f24070 */
[----:B0123--:R-:W-:Y:S01]  /*18f20*/  FADD.FTZ R37, R13, R36 ;  /* 0x000000240d257221 */ /* 0x00ffe20000010000 */
[C---:B------:R-:W-:Y:S02]  /*18f30*/  ISETP.GT.U32.AND P2, PT, R76.reuse, 0x17f, PT ;  /* 0x0000017f4c00780c */ /* 0x040fe40003f44070 */
[----:B------:R-:W-:Y:S01]  /*18f40*/  ISETP.GT.U32.AND P3, PT, R76, 0x1ff, PT ;  /* 0x000001ff4c00780c */ /* 0x000fe20003f64070 */
[----:B------:R-:W-:Y:S01]  /*18f50*/  FADD.FTZ R36, R14, R37 ;  /* 0x000000250e247221 */ /* 0x000fe20000010000 */
[C---:B------:R-:W-:Y:S02]  /*18f60*/  ISETP.GT.U32.AND P4, PT, R76.reuse, 0x27f, PT ;  /* 0x0000027f4c00780c */ /* 0x040fe40003f84070 */
        /* <DEDUP_REMOVED lines=42> */
[----:B------:R-:W-:-:S05]  /*19210*/  FFMA.FTZ R37, R38, R38, R37 ;  /* 0x0000002626257223 */ /* 0x000fca0000010025 */
        /* <DEDUP_REMOVED lines=51> */
[----:B0-----:R-:W-:-:S13]  /*19550*/  LOP3.LUT P1, R38, R86, 0x1f, RZ, 0xc0, !PT ;  /* 0x0000001f56267812 */ /* 0x001fda000782c0ff */
        /* <DEDUP_REMOVED lines=8> */
.L_x_11869:
[----:B------:R-:W-:Y:S05]  /*195e0*/  BSYNC.RECONVERGENT B0 ;  /* 0x0000000000007941 */ /* 0x000fea0003800200 */
.L_x_11868:
        /* <DEDUP_REMOVED lines=14> */
.L_x_11871:
[----:B------:R-:W-:Y:S05]  /*196d0*/  BSYNC.RECONVERGENT B0 ;  /* 0x0000000000007941 */ /* 0x000fea0003800200 */
.L_x_11870:
[----:B0-----:R-:W0:Y:S01]  /*196e0*/  SHFL.DOWN PT, R85, R36, 0x2, 0x1f ;  /* 0x08401f0024557f89 */ /* 0x001e2200000e0000 */
[----:B------:R-:W-:Y:S01]  /*196f0*/  I2FP.F32.S32 R88, R39 ;  /* 0x0000002700587245 */ /* 0x000fe20000201400 */
[----:B------:R-:W-:Y:S01]  /*19700*/  IMAD.U32 R103, RZ, RZ, UR20 ;  /* 0x00000014ff677e24 */ /* 0x000fe2000f8e00ff */
[----:B------:R-:W-:Y:S01]  /*19710*/  ISETP.NE.AND P1, PT, R86, RZ, PT ;  /* 0x000000ff5600720c */ /* 0x000fe20003f25270 */
[----:B------:R-:W1:Y:S01]  /*19720*/  SHFL.DOWN PT, R38, R39, 0x2, 0x1f ;  /* 0x08401f0027267f89 */ /* 0x000e6200000e0000 */
[----:B------:R-:W-:Y:S01]  /*19730*/  ISETP.NE.AND P2, PT, RZ, UR34, PT ;  /* 0x00000022ff007c0c */ /* 0x000fe2000bf45270 */
[----:B------:R-:W-:Y:S01]  /*19740*/  BSSY.RECONVERGENT B0, `(.L_x_11872) ;  /* 0x0000048000007945 */ /* 0x000fe20003800200 */
[----:B0-----:R-:W-:-:S04]  /*19750*/  FADD.FTZ R84, -R85, R36 ;  /* 0x0000002455547221 */ /* 0x001fc80000010100 */
[----:B------:R-:W-:Y:S01]  /*19760*/  FMUL.FTZ R87, R84, R84 ;  /* 0x0000005454577220 */ /* 0x000fe20000410000 */
[----:B-1----:R-:W-:Y:S02]  /*19770*/  IADD3 R84, PT, PT, R38, R39, RZ ;  /* 0x0000002726547210 */ /* 0x002fe40007ffe0ff */
[----:B------:R-:W-:Y:S01]  /*19780*/  I2FP.F32.S32 R38, R38 ;  /* 0x0000002600267245 */ /* 0x000fe20000201400 */
[----:B------:R-:W-:-:S04]  /*19790*/  FMUL.FTZ R87, R87, R88 ;  /* 0x0000005857577220 */ /* 0x000fc80000410000 */
[-C--:B------:R-:W-:Y:S01]  /*197a0*/  FMUL.FTZ R85, R85, R38.reuse ;  /* 0x0000002655557220 */ /* 0x080fe20000410000 */
[----:B------:R-:W-:-:S03]  /*197b0*/  FMUL.FTZ R87, R87, R38 ;  /* 0x0000002657577220 */ /* 0x000fc60000410000 */
[----:B------:R-:W-:Y:S02]  /*197c0*/  FFMA.FTZ R85, R88, R36, R85 ;  /* 0x0000002458557223 */ /* 0x000fe40000010055 */
[----:B------:R-:W0:Y:S02]  /*197d0*/  SHFL.DOWN PT, R36, R37, 0x2, 0x1f ;  /* 0x08401f0025247f89 */ /* 0x000e2400000e0000 */
[----:B0-----:R-:W-:Y:S01]  /*197e0*/  FADD.FTZ R39, R36, R37 ;  /* 0x0000002524277221 */ /* 0x001fe20000010000 */
[----:B------:R-:W-:-:S04]  /*197f0*/  I2FP.F32.S32 R36, R84 ;  /* 0x0000005400247245 */ /* 0x000fc80000201400 */
[----:B------:R-:W0:Y:S02]  /*19800*/  MUFU.RCP R38, R36 ;  /* 0x0000002400267308 */ /* 0x000e240000001000 */
[C---:B0-----:R-:W-:Y:S01]  /*19810*/  FMUL.FTZ R85, R38.reuse, R85 ;  /* 0x0000005526557220 */ /* 0x041fe20000410000 */
[----:B------:R-:W-:Y:S02]  /*19820*/  FFMA.FTZ R87, R38, R87, R39 ;  /* 0x0000005726577223 */ /* 0x000fe40000010027 */
[----:B------:R-:W-:Y:S04]  /*19830*/  SHFL.DOWN PT, R39, R84, 0x1, 0x1f ;  /* 0x08201f0054277f89 */ /* 0x000fe800000e0000 */
[----:B------:R-:W0:Y:S02]  /*19840*/  SHFL.DOWN PT, R38, R85, 0x1, 0x1f ;  /* 0x08201f0055267f89 */ /* 0x000e2400000e0000 */
[----:B0-----:R-:W-:-:S04]  /*19850*/  FADD.FTZ R88, R85, -R38 ;  /* 0x8000002655587221 */ /* 0x001fc80000010000 */
[----:B------:R-:W-:Y:S01]  /*19860*/  FMUL.FTZ R89, R88, R88 ;  /* 0x0000005858597220 */ /* 0x000fe20000410000 */
[----:B------:R-:W-:Y:S01]  /*19870*/  IMAD.IADD R88, R84, 0x1, R39 ;  /* 0x0000000154587824 */ /* 0x000fe200078e0227 */
[----:B------:R-:W-:Y:S02]  /*19880*/  I2FP.F32.S32 R39, R39 ;  /* 0x0000002700277245 */ /* 0x000fe40000201400 */
[----:B------:R-:W-:Y:S02]  /*19890*/  FMUL.FTZ R89, R36, R89 ;  /* 0x0000005924597220 */ /* 0x000fe40000410000 */
[----:B------:R-:W-:Y:S02]  /*198a0*/  I2FP.F32.S32 R88, R88 ;  /* 0x0000005800587245 */ /* 0x000fe40000201400 */
[-C--:B------:R-:W-:Y:S01]  /*198b0*/  FMUL.FTZ R89, R89, R39.reuse ;  /* 0x0000002759597220 */ /* 0x080fe20000410000 */
[----:B------:R-:W-:-:S03]  /*198c0*/  FMUL.FTZ R39, R38, R39 ;  /* 0x0000002726277220 */ /* 0x000fc60000410000 */
[----:B------:R-:W0:Y:S01]  /*198d0*/  MUFU.RCP R88, R88 ;  /* 0x0000005800587308 */ /* 0x000e220000001000 */
[----:B------:R-:W-:Y:S02]  /*198e0*/  FFMA.FTZ R39, R36, R85, R39 ;  /* 0x0000005524277223 */ /* 0x000fe40000010027 */
[----:B------:R-:W1:Y:S01]  /*198f0*/  SHFL.DOWN PT, R36, R87, 0x1, 0x1f ;  /* 0x08201f0057247f89 */ /* 0x000e6200000e0000 */
[----:B------:R-:W2:Y:S01]  /*19900*/  LDC R85, c[0x0][0x448] ;  /* 0x00011200ff557b82 */ /* 0x000ea20000000800 */
[----:B0-----:R-:W-:Y:S01]  /*19910*/  FMUL.FTZ R84, R88, R39 ;  /* 0x0000002758547220 */ /* 0x001fe20000410000 */
[----:B------:R-:W-:-:S04]  /*19920*/  MOV R39, UR20 ;  /* 0x0000001400277c02 */ /* 0x000fc80008000f00 */
[----:B------:R-:W0:Y:S01]  /*19930*/  SHFL.IDX PT, R91, R84, RZ, 0x1f ;  /* 0x00001fff545b7589 */ /* 0x000e2200000e0000 */
[----:B-1----:R-:W-:-:S04]  /*19940*/  FADD.FTZ R37, R87, R36 ;  /* 0x0000002457257221 */ /* 0x002fc80000010000 */
[----:B------:R-:W-:Y:S02]  /*19950*/  FFMA.FTZ R89, R88, R89, R37 ;  /* 0x0000005958597223 */ /* 0x000fe40000010025 */
[----:B------:R-:W1:Y:S02]  /*19960*/  @!P1 LDC.64 R36, c[0x0][0x3c0] ;  /* 0x0000f000ff249b82 */ /* 0x000e640000000a00 */
[----:B-1----:R-:W-:Y:S02]  /*19970*/  @!P1 IMAD.WIDE R38, R39, 0x4, R36 ;  /* 0x0000000427269825 */ /* 0x002fe400078e0224 */
[----:B------:R-:W2:Y:S04]  /*19980*/  SHFL.IDX PT, R36, R89, RZ, 0x1f ;  /* 0x00001fff59247589 */ /* 0x000ea800000e0000 */
[----:B0-----:R0:W-:Y:S01]  /*19990*/  @!P1 STG.E desc[UR6][R38.64], R91 ;  /* 0x0000005b26009986 */ /* 0x0011e2000c101906 */
[----:B--2---:R-:W-:Y:S01]  /*199a0*/  FFMA.FTZ R85, R36, UR35, R85 ;  /* 0x0000002324557c23 */ /* 0x004fe20008010055 */
[----:B------:R-:W-:-:S05]  /*199b0*/  FMUL.FTZ R36, R91, R91 ;  /* 0x0000005b5b247220 */ /* 0x000fca0000410000 */
[----:B------:R-:W-:Y:S02]  /*199c0*/  FSEL R88, R36, RZ, P2 ;  /* 0x000000ff24587208 */ /* 0x000fe40001000000 */
[----:B------:R-:W1:Y:S03]  /*199d0*/  @!P1 LDC.64 R36, c[0x0][0x3c8] ;  /* 0x0000f200ff249b82 */ /* 0x000e660000000a00 */
[----:B------:R-:W-:Y:S01]  /*199e0*/  FADD.FTZ R85, R85, R88 ;  /* 0x0000005855557221 */ /* 0x000fe20000010000 */
[----:B------:R-:W-:-:S03]  /*199f0*/  FSEL R88, R91, RZ, !P2 ;  /* 0x000000ff5b587208 */ /* 0x000fc60005000000 */
[----:B------:R-:W2:Y:S01]  /*19a00*/  MUFU.RSQ R87, R85 ;  /* 0x0000005500577308 */ /* 0x000ea20000001400 */
[----:B-1----:R-:W-:-:S05]  /*19a10*/  @!P1 IMAD.WIDE R36, R103, 0x4, R36 ;  /* 0x0000000467249825 */ /* 0x002fca00078e0224 */
[----:B--2---:R0:W-:Y:S01]  /*19a20*/  @!P1 STG.E desc[UR6][R36.64], R87 ;  /* 0x0000005724009986 */ /* 0x0041e2000c101906 */
[----:B------:R-:W-:Y:S05]  /*19a30*/  @!P0 BRA `(.L_x_11873) ;  /* 0x0000000000608947 */ /* 0x000fea0003800000 */
[--C-:B0-----:R-:W-:Y:S01]  /*19a40*/  FADD.FTZ R36, R12, -R88.reuse ;  /* 0x800000580c247221 */ /* 0x101fe20000010000 */
[----:B------:R-:W-:Y:S02]  /*19a50*/  HADD2.F32 R37, -RZ, R55.H1_H1 ;  /* 0x30000037ff257230 */ /* 0x000fe40000004100 */
[----:B------:R-:W-:Y:S01]  /*19a60*/  FADD.FTZ R38, R13, -R88 ;  /* 0x800000580d267221 */ /* 0x000fe20000010000 */
[----:B------:R-:W-:Y:S02]  /*19a70*/  HADD2.F32 R39, -RZ, R46.H0_H0 ;  /* 0x2000002eff277230 */ /* 0x000fe40000004100 */
[C---:B------:R-:W-:Y:S01]  /*19a80*/  FMUL.FTZ R36, R87.reuse, R36 ;  /* 0x0000002457247220 */ /* 0x040fe20000410000 */
[----:B------:R-:W-:Y:S02]  /*19a90*/  HADD2.F32 R84, -RZ, R99.H1_H1 ;  /* 0x30000063ff547230 */ /* 0x000fe40000004100 */
[----:B------:R-:W-:Y:S02]  /*19aa0*/  HADD2.F32 R85, -RZ, R47.H0_H0 ;  /* 0x2000002fff557230 */ /* 0x000fe40000004100 */
[----:B------:R-:W-:Y:S01]  /*19ab0*/  FFMA.FTZ R36, R36, R37, R39 ;  /* 0x0000002524247223 */ /* 0x000fe20000010027 */
[----:B------:R-:W-:Y:S01]  /*19ac0*/  FMUL.FTZ R37, R87, R38 ;  /* 0x0000002657257220 */ /* 0x000fe20000410000 */
[----:B------:R-:W-:-:S02]  /*19ad0*/  HADD2.F32 R38, -RZ, R0.H1_H1 ;  /* 0x30000000ff267230 */ /* 0x000fc40000004100 */
[----:B------:R-:W-:Y:S02]  /*19ae0*/  HADD2.F32 R39, -RZ, R54.H1_H1 ;  /* 0x30000036ff277230 */ /* 0x000fe40000004100 */
[----:B------:R-:W-:Y:S02]  /*19af0*/  HADD2.F32 R90, -RZ, R100.H0_H0 ;  /* 0x20000064ff5a7230 */ /* 0x000fe40000004100 */
[----:B------:R-:W-:Y:S01]  /*19b00*/  FFMA.FTZ R37, R37, R38, R84 ;  /* 0x0000002625257223 */ /* 0x000fe20000010054 */
[--C-:B------:R-:W-:Y:S01]  /*19b10*/  FADD.FTZ R38, R14, -R88.reuse ;  /* 0x800000580e267221 */ /* 0x100fe20000010000 */
[----:B------:R-:W-:-:S03]  /*19b20*/  FADD.FTZ R84, R15, -R88 ;  /* 0x800000580f547221 */ /* 0x000fc60000010000 */
[----:B------:R-:W-:-:S04]  /*19b30*/  FMUL.FTZ R38, R87, R38 ;  /* 0x0000002657267220 */ /* 0x000fc80000410000 */
[----:B------:R-:W-:Y:S01]  /*19b40*/  FFMA.FTZ R38, R38, R39, R85 ;  /* 0x0000002726267223 */ /* 0x000fe20000010055 */
[----:B------:R-:W-:Y:S01]  /*19b50*/  FMUL.FTZ R39, R87, R84 ;  /* 0x0000005457277220 */ /* 0x000fe20000410000 */
[----:B------:R-:W-:-:S05]  /*19b60*/  HADD2.F32 R84, -RZ, R93.H0_H0 ;  /* 0x2000005dff547230 */ /* 0x000fca0000004100 */
[----:B------:R-:W-:Y:S02]  /*19b70*/  FFMA.FTZ R39, R39, R84, R90 ;  /* 0x0000005427277223 */ /* 0x000fe4000001005a */
[----:B------:R-:W0:Y:S02]  /*19b80*/  LDC.64 R84, c[0x0][0x428] ;  /* 0x00010a00ff547b82 */ /* 0x000e240000000a00 */
[C---:B0-----:R-:W-:Y:S01]  /*19b90*/  IMAD.WIDE.U32 R84, R78.reuse, 0x10, R84 ;  /* 0x000000104e547825 */ /* 0x041fe200078e0054 */
[----:B------:R-:W-:-:S04]  /*19ba0*/  IADD3 R78, PT, PT, R78, 0x80, RZ ;  /* 0x000000804e4e7810 */ /* 0x000fc80007ffe0ff */
[----:B------:R1:W-:Y:S03]  /*19bb0*/  STG.E.128 desc[UR6][R84.64], R36 ;  /* 0x0000002454007986 */ /* 0x0003e6000c101d06 */
.L_x_11873:
[----:B------:R-:W-:Y:S05]  /*19bc0*/  BSYNC.RECONVERGENT B0 ;  /* 0x0000000000007941 */ /* 0x000fea0003800200 */
.L_x_11872:
[----:B------:R-:W-:Y:S01]  /*19bd0*/  ISETP.NE.AND P0, PT, R81, RZ, PT ;  /* 0x000000ff5100720c */ /* 0x000fe20003f05270 */
[----:B------:R-:W-:-:S12]  /*19be0*/  BSSY.RECONVERGENT B0, `(.L_x_11874) ;  /* 0x000001e000007945 */ /* 0x000fd80003800200 */
[----:B------:R-:W-:Y:S05]  /*19bf0*/  @!P0 BRA `(.L_x_11875) ;  /* 0x0000000000708947 */ /* 0x000fea0003800000 */
[--C-:B01----:R-:W-:Y:S01]  /*19c00*/  FADD.FTZ R36, R16, -R88.reuse ;  /* 0x8000005810247221 */ /* 0x103fe20000010000 */
[----:B------:R-:W-:Y:S01]  /*19c10*/  HADD2.F32 R37, -RZ, R96.H1_H1 ;  /* 0x30000060ff257230 */ /* 0x000fe20000004100 */
[----:B------:R-:W-:Y:S01]  /*19c20*/  SHF.R.U64 R84, R52, 0x10, R53 ;  /* 0x0000001034547819 */ /* 0x000fe20000001235 */
[----:B------:R-:W-:Y:S01]  /*19c30*/  HADD2.F32 R39, -RZ, R44.H0_H0 ;  /* 0x2000002cff277230 */ /* 0x000fe20000004100 */
[--C-:B------:R-:W-:Y:S01]  /*19c40*/  SHF.R.U64 R90, R44, 0x10, R45.reuse ;  /* 0x000000102c5a7819 */ /* 0x100fe2000000122d */
[----:B------:R-:W-:Y:S01]  /*19c50*/  FMUL.FTZ R36, R87, R36 ;  /* 0x0000002457247220 */ /* 0x000fe20000410000 */
[----:B------:R-:W-:Y:S01]  /*19c60*/  FADD.FTZ R38, R17, -R88 ;  /* 0x8000005811267221 */ /* 0x000fe20000010000 */
[----:B------:R-:W-:Y:S01]  /*19c70*/  HADD2.F32 R84, -RZ, R84.H0_H0 ;  /* 0x20000054ff547230 */ /* 0x000fe20000004100 */
[----:B------:R-:W-:Y:S01]  /*19c80*/  SHF.R.U32.HI R92, RZ, 0x10, R45 ;  /* 0x00000010ff5c7819 */ /* 0x000fe2000001162d */
[----:B------:R-:W-:Y:S01]  /*19c90*/  FFMA.FTZ R36, R36, R37, R39 ;  /* 0x0000002524247223 */ /* 0x000fe20000010027 */
[----:B------:R-:W-:-:S02]  /*19ca0*/  HADD2.F32 R90, -RZ, R90.H0_H0 ;  /* 0x2000005aff5a7230 */ /* 0x000fc40000004100 */
[----:B------:R-:W-:Y:S01]  /*19cb0*/  FMUL.FTZ R37, R87, R38 ;  /* 0x0000002657257220 */ /* 0x000fe20000410000 */
[----:B------:R-:W-:Y:S01]  /*19cc0*/  FADD.FTZ R38, R18, -R88 ;  /* 0x8000005812267221 */ /* 0x000fe20000010000 */
[----:B------:R-:W-:Y:S02]  /*19cd0*/  HADD2.F32 R39, -RZ, R97.H0_H0 ;  /* 0x20000061ff277230 */ /* 0x000fe40000004100 */
[----:B------:R-:W-:Y:S01]  /*19ce0*/  FFMA.FTZ R37, R37, R84, R90 ;  /* 0x0000005425257223 */ /* 0x000fe2000001005a */
[----:B------:R-:W-:Y:S02]  /*19cf0*/  HADD2.F32 R81, -RZ, R45.H0_H0 ;  /* 0x2000002dff517230 */ /* 0x000fe40000004100 */
[----:B------:R-:W-:Y:S01]  /*19d00*/  FMUL.FTZ R38, R87, R38 ;  /* 0x0000002657267220 */ /* 0x000fe20000410000 */
[----:B------:R-:W-:Y:S01]  /*19d10*/  FADD.FTZ R84, R19, -R88 ;  /* 0x8000005813547221 */ /* 0x000fe20000010000 */
[----:B------:R-:W-:Y:S01]  /*19d20*/  SHF.R.U32.HI R90, RZ, 0x10, R53 ;  /* 0x00000010ff5a7819 */ /* 0x000fe20000011635 */
[----:B------:R-:W-:-:S02]  /*19d30*/  HADD2.F32 R92, -RZ, R92.H0_H0 ;  /* 0x2000005cff5c7230 */ /* 0x000fc40000004100 */
[----:B------:R-:W-:Y:S01]  /*19d40*/  FFMA.FTZ R38, R38, R39, R81 ;  /* 0x0000002726267223 */ /* 0x000fe20000010051 */
[----:B------:R-:W-:Y:S02]  /*19d50*/  FMUL.FTZ R39, R87, R84 ;  /* 0x0000005457277220 */ /* 0x000fe40000410000 */
[----:B------:R-:W0:Y:S01]  /*19d60*/  LDC.64 R84, c[0x0][0x428] ;  /* 0x00010a00ff547b82 */ /* 0x000e220000000a00 */
[----:B------:R-:W-:-:S05]  /*19d70*/  HADD2.F32 R90, -RZ, R90.H0_H0 ;  /* 0x2000005aff5a7230 */ /* 0x000fca0000004100 */
[----:B------:R-:W-:Y:S01]  /*19d80*/  FFMA.FTZ R39, R39, R90, R92 ;  /* 0x0000005a27277223 */ /* 0x000fe2000001005c */
[----:B0-----:R-:W-:-:S04]  /*19d90*/  IMAD.WIDE.U32 R84, R78, 0x10, R84 ;  /* 0x000000104e547825 */ /* 0x001fc800078e0054 */
[----:B------:R-:W-:Y:S01]  /*19da0*/  VIADD R78, R78, 0x80 ;  /* 0x000000804e4e7836 */ /* 0x000fe20000000000 */
[----:B------:R2:W-:Y:S06]  /*19db0*/  STG.E.128 desc[UR6][R84.64], R36 ;  /* 0x0000002454007986 */ /* 0x0005ec000c101d06 */
.L_x_11875:
[----:B------:R-:W-:Y:S05]  /*19dc0*/  BSYNC.RECONVERGENT B0 ;  /* 0x0000000000007941 */ /* 0x000fea0003800200 */
.L_x_11874:
[----:B------:R-:W-:Y:S01]  /*19dd0*/  ISETP.NE.AND P0, PT, R82, RZ, PT ;  /* 0x000000ff5200720c */ /* 0x000fe20003f05270 */
[----:B------:R-:W-:-:S12]  /*19de0*/  BSSY.RECONVERGENT B0, `(.L_x_11876) ;  /* 0x000001e000007945 */ /* 0x000fd80003800200 */
[----:B------:R-:W-:Y:S05]  /*19df0*/  @!P0 BRA `(.L_x_11877) ;  /* 0x0000000000708947 */ /* 0x000fea0003800000 */
[--C-:B012---:R-:W-:Y:S01]  /*19e00*/  FADD.FTZ R36, R20, -R88.reuse ;  /* 0x8000005814247221 */ /* 0x107fe20000010000 */
        /* <DEDUP_REMOVED lines=14> */
[----:B------:R-:W-:Y:S01]  /*19ef0*/  HADD2.F32 R81, -RZ, R43.H0_H0 ;  /* 0x2000002bff517230 */ /* 0x000fe20000004100 */
[----:B------:R-:W-:Y:S01]  /*19f00*/  SHF.R.U32.HI R84, RZ, 0x10, R51 ;  /* 0x00000010ff547819 */ /* 0x000fe20000011633 */
[----:B------:R-:W-:Y:S01]  /*19f10*/  FMUL.FTZ R38, R87, R38 ;  /* 0x0000002657267220 */ /* 0x000fe20000410000 */
[----:B------:R-:W-:Y:S01]  /*19f20*/  FADD.FTZ R82, R23, -R88 ;  /* 0x8000005817527221 */ /* 0x000fe20000010000 */
[----:B------:R-:W-:Y:S02]  /*19f30*/  HADD2.F32 R90, -RZ, R90.H0_H0 ;  /* 0x2000005aff5a7230 */ /* 0x000fe40000004100 */
[----:B------:R-:W-:Y:S01]  /*19f40*/  FFMA.FTZ R38, R38, R39, R81 ;  /* 0x0000002726267223 */ /* 0x000fe20000010051 */
[----:B------:R-:W-:-:S02]  /*19f50*/  HADD2.F32 R84, -RZ, R84.H0_H0 ;  /* 0x20000054ff547230 */ /* 0x000fc40000004100 */
[----:B------:R-:W-:-:S04]  /*19f60*/  FMUL.FTZ R39, R87, R82 ;  /* 0x0000005257277220 */ /* 0x000fc80000410000 */
[----:B------:R-:W-:Y:S02]  /*19f70*/  FFMA.FTZ R39, R39, R84, R90 ;  /* 0x0000005427277223 */ /* 0x000fe4000001005a */
[----:B------:R-:W0:Y:S02]  /*19f80*/  LDC.64 R84, c[0x0][0x428] ;  /* 0x00010a00ff547b82 */ /* 0x000e240000000a00 */
[C---:B0-----:R-:W-:Y:S01]  /*19f90*/  IMAD.WIDE.U32 R84, R78.reuse, 0x10, R84 ;  /* 0x000000104e547825 */ /* 0x041fe200078e0054 */
[----:B------:R-:W-:-:S04]  /*19fa0*/  IADD3 R78, PT, PT, R78, 0x80, RZ ;  /* 0x000000804e4e7810 */ /* 0x000fc80007ffe0ff */
[----:B------:R3:W-:Y:S03]  /*19fb0*/  STG.E.128 desc[UR6][R84.64], R36 ;  /* 0x0000002454007986 */ /* 0x0007e6000c101d06 */
.L_x_11877:
[----:B------:R-:W-:Y:S05]  /*19fc0*/  BSYNC.RECONVERGENT B0 ;  /* 0x0000000000007941 */ /* 0x000fea0003800200 */
.L_x_11876:
[----:B------:R-:W-:Y:S01]  /*19fd0*/  ISETP.NE.AND P0, PT, R83, RZ, PT ;  /* 0x000000ff5300720c */ /* 0x000fe20003f05270 */
[----:B------:R-:W-:-:S12]  /*19fe0*/  BSSY.RECONVERGENT B0, `(.L_x_11878) ;  /* 0x000001d000007945 */ /* 0x000fd80003800200 */
[----:B------:R-:W-:Y:S05]  /*19ff0*/  @!P0 BRA `(.L_x_11879) ;  /* 0x00000000006c8947 */ /* 0x000fea0003800000 */
[--C-:B0123--:R-:W-:Y:S01]  /*1a000*/  FADD.FTZ R36, R24, -R88.reuse ;  /* 0x8000005818247221 */ /* 0x10ffe20000010000 */
[----:B------:R-:W-:Y:S02]  /*1a010*/  HADD2.F32 R37, -RZ, R98.H1_H1 ;  /* 0x30000062ff257230 */ /* 0x000fe40000004100 */
[--C-:B------:R-:W-:Y:S01]  /*1a020*/  FADD.FTZ R38, R25, -R88.reuse ;  /* 0x8000005819267221 */ /* 0x100fe20000010000 */
[----:B------:R-:W-:Y:S02]  /*1a030*/  HADD2.F32 R39, -RZ, R40.H0_H0 ;  /* 0x20000028ff277230 */ /* 0x000fe40000004100 */
[C---:B------:R-:W-:Y:S01]  /*1a040*/  FMUL.FTZ R36, R87.reuse, R36 ;  /* 0x0000002457247220 */ /* 0x040fe20000410000 */
[----:B------:R-:W-:Y:S01]  /*1a050*/  SHF.R.U64 R82, R48, 0x10, R49 ;  /* 0x0000001030527819 */ /* 0x000fe20000001231 */
[----:B------:R-:W-:Y:S01]  /*1a060*/  HADD2.F32 R81, -RZ, R41.H0_H0 ;  /* 0x20000029ff517230 */ /* 0x000fe20000004100 */
[----:B------:R-:W-:Y:S01]  /*1a070*/  SHF.R.U64 R84, R40, 0x10, R41 ;  /* 0x0000001028547819 */ /* 0x000fe20000001229 */
[----:B------:R-:W-:Y:S01]  /*1a080*/  FFMA.FTZ R36, R36, R37, R39 ;  /* 0x0000002524247223 */ /* 0x000fe20000010027 */
[----:B------:R-:W-:Y:S01]  /*1a090*/  FMUL.FTZ R37, R87, R38 ;  /* 0x0000002657257220 */ /* 0x000fe20000410000 */
[----:B------:R-:W-:Y:S01]  /*1a0a0*/  FADD.FTZ R38, R26, -R88 ;  /* 0x800000581a267221 */ /* 0x000fe20000010000 */
[----:B------:R-:W-:-:S02]  /*1a0b0*/  HADD2.F32 R82, -RZ, R82.H0_H0 ;  /* 0x20000052ff527230 */ /* 0x000fc40000004100 */
[----:B------:R-:W-:Y:S02]  /*1a0c0*/  HADD2.F32 R84, -RZ, R84.H0_H0 ;  /* 0x20000054ff547230 */ /* 0x000fe40000004100 */
[----:B------:R-:W-:Y:S01]  /*1a0d0*/  FMUL.FTZ R38, R87, R38 ;  /* 0x0000002657267220 */ /* 0x000fe20000410000 */
[----:B------:R-:W-:Y:S02]  /*1a0e0*/  HADD2.F32 R39, -RZ, R99.H0_H0 ;  /* 0x20000063ff277230 */ /* 0x000fe40000004100 */
[----:B------:R-:W-:Y:S01]  /*1a0f0*/  FFMA.FTZ R37, R37, R82, R84 ;  /* 0x0000005225257223 */ /* 0x000fe20000010054 */
[----:B------:R-:W-:Y:S02]  /*1a100*/  FADD.FTZ R82, R27, -R88 ;  /* 0x800000581b527221 */ /* 0x000fe40000010000 */
[----:B------:R-:W-:Y:S01]  /*1a110*/  FFMA.FTZ R38, R38, R39, R81 ;  /* 0x0000002726267223 */ /* 0x000fe20000010051 */
[----:B------:R-:W-:Y:S01]  /*1a120*/  SHF.R.U32.HI R81, RZ, 0x10, R49 ;  /* 0x00000010ff517819 */ /* 0x000fe20000011631 */
[----:B------:R-:W-:-:S02]  /*1a130*/  HADD2.F32 R84, -RZ, R100.H1_H1 ;  /* 0x30000064ff547230 */ /* 0x000fc40000004100 */
[----:B------:R-:W-:Y:S02]  /*1a140*/  FMUL.FTZ R39, R87, R82 ;  /* 0x0000005257277220 */ /* 0x000fe40000410000 */
[----:B------:R-:W-:-:S05]  /*1a150*/  HADD2.F32 R82, -RZ, R81.H0_H0 ;  /* 0x20000051ff527230 */ /* 0x000fca0000004100 */
[----:B------:R-:W-:Y:S02]  /*1a160*/  FFMA.FTZ R39, R39, R82, R84 ;  /* 0x0000005227277223 */ /* 0x000fe40000010054 */
[----:B------:R-:W0:Y:S02]  /*1a170*/  LDC.64 R82, c[0x0][0x428] ;  /* 0x00010a00ff527b82 */ /* 0x000e240000000a00 */
[----:B0-----:R-:W-:-:S04]  /*1a180*/  IMAD.WIDE.U32 R82, R78, 0x10, R82 ;  /* 0x000000104e527825 */ /* 0x001fc800078e0052 */
[----:B------:R-:W-:Y:S01]  /*1a190*/  VIADD R78, R78, 0x80 ;  /* 0x000000804e4e7836 */ /* 0x000fe20000000000 */
[----:B------:R4:W-:Y:S06]  /*1a1a0*/  STG.E.128 desc[UR6][R82.64], R36 ;  /* 0x0000002452007986 */ /* 0x0009ec000c101d06 */
.L_x_11879:
[----:B------:R-:W-:Y:S05]  /*1a1b0*/  BSYNC.RECONVERGENT B0 ;  /* 0x0000000000007941 */ /* 0x000fea0003800200 */
.L_x_11878:
        /* <DEDUP_REMOVED lines=8> */
[----:B------:R-:W-:Y:S02]  /*1a240*/  HADD2.F32 R82, -RZ, R101.H0_H0 ;  /* 0x20000065ff527230 */ /* 0x000fe40000004100 */
[----:B------:R-:W-:Y:S02]  /*1a250*/  HADD2.F32 R79, -RZ, R3.H0_H0 ;  /* 0x20000003ff4f7230 */ /* 0x000fe40000004100 */
[----:B------:R-:W-:Y:S01]  /*1a260*/  FFMA.FTZ R36, R36, R37, R39 ;  /* 0x0000002524247223 */ /* 0x000fe20000010027 */
[----:B------:R-:W-:Y:S01]  /*1a270*/  FMUL.FTZ R37, R87, R38 ;  /* 0x0000002657257220 */ /* 0x000fe20000410000 */
[----:B------:R-:W-:-:S02]  /*1a280*/  HADD2.F32 R38, -RZ, R95.H1_H1 ;  /* 0x3000005fff267230 */ /* 0x000fc40000004100 */
[----:B------:R-:W-:Y:S02]  /*1a290*/  HADD2.F32 R39, -RZ, R95.H0_H0 ;  /* 0x2000005fff277230 */ /* 0x000fe40000004100 */
[----:B------:R-:W-:Y:S02]  /*1a2a0*/  HADD2.F32 R84, -RZ, R101.H1_H1 ;  /* 0x30000065ff547230 */ /* 0x000fe40000004100 */
        /* <DEDUP_REMOVED lines=12> */
.L_x_11881:
[----:B------:R-:W-:Y:S05]  /*1a370*/  BSYNC.RECONVERGENT B0 ;  /* 0x0000000000007941 */ /* 0x000fea0003800200 */
.L_x_11880:
[----:B------:R-:W-:Y:S01]  /*1a380*/  ISETP.NE.AND P0, PT, R80, RZ, PT ;  /* 0x000000ff5000720c */ /* 0x000fe20003f05270 */
[----:B------:R-:W-:-:S12]  /*1a390*/  BSSY.RECONVERGENT B0, `(.L_x_11882) ;  /* 0x0000011000007945 */ /* 0x000fd80003800200 */
[----:B------:R-:W-:Y:S05]  /*1a3a0*/  @!P0 BRA `(.L_x_11883) ;  /* 0x00000000003c8947 */ /* 0x000fea0003800000 */
[--C-:B01234-:R-:W-:Y:S01]  /*1a3b0*/  FADD.FTZ R36, R32, -R88.reuse ;  /* 0x8000005820247221 */ /* 0x11ffe20000010000 */
[--C-:B------:R-:W-:Y:S01]  /*1a3c0*/  FADD.FTZ R38, R33, -R88.reuse ;  /* 0x8000005821267221 */ /* 0x100fe20000010000 */
[--C-:B------:R-:W-:Y:S01]  /*1a3d0*/  FADD.FTZ R80, R34, -R88.reuse ;  /* 0x8000005822507221 */ /* 0x100fe20000010000 */
[----:B------:R-:W-:Y:S01]  /*1a3e0*/  FADD.FTZ R88, R35, -R88 ;  /* 0x8000005823587221 */ /* 0x000fe20000010000 */
[C---:B------:R-:W-:Y:S01]  /*1a3f0*/  FMUL.FTZ R39, R87.reuse, R36 ;  /* 0x0000002457277220 */ /* 0x040fe20000410000 */
[C---:B------:R-:W-:Y:S01]  /*1a400*/  FMUL.FTZ R38, R87.reuse, R38 ;  /* 0x0000002657267220 */ /* 0x040fe20000410000 */
[----:B------:R-:W0:Y:S01]  /*1a410*/  LDC.64 R36, c[0x0][0x428] ;  /* 0x00010a00ff247b82 */ /* 0x000e220000000a00 */
[C---:B------:R-:W-:Y:S01]  /*1a420*/  FMUL.FTZ R80, R87.reuse, R80 ;  /* 0x0000005057507220 */ /* 0x040fe20000410000 */
[----:B------:R-:W-:Y:S01]  /*1a430*/  FMUL.FTZ R87, R87, R88 ;  /* 0x0000005857577220 */ /* 0x000fe20000410000 */
[----:B0-----:R-:W-:-:S04]  /*1a440*/  IMAD.WIDE.U32 R78, R78, 0x10, R36 ;  /* 0x000000104e4e7825 */ /* 0x001fc800078e0024 */
[----:B------:R-:W-:Y:S01]  /*1a450*/  FFMA.FTZ R36, R39, R65, R70 ;  /* 0x0000004127247223 */ /* 0x000fe20000010046 */
[----:B------:R-:W-:Y:S01]  /*1a460*/  FFMA.FTZ R37, R38, R62, R61 ;  /* 0x0000003e26257223 */ /* 0x000fe2000001003d */
[----:B------:R-:W-:Y:S01]  /*1a470*/  FFMA.FTZ R38, R80, R64, R69 ;  /* 0x0000004050267223 */ /* 0x000fe20000010045 */
[----:B------:R-:W-:-:S05]  /*1a480*/  FFMA.FTZ R39, R87, R63, R60 ;  /* 0x0000003f57277223 */ /* 0x000fca000001003c */
[----:B------:R0:W-:Y:S02]  /*1a490*/  STG.E.128 desc[UR6][R78.64], R36 ;  /* 0x000000244e007986 */ /* 0x0001e4000c101d06 */
.L_x_11883:
[----:B------:R-:W-:Y:S05]  /*1a4a0*/  BSYNC.RECONVERGENT B0 ;  /* 0x0000000000007941 */ /* 0x000fea0003800200 */
.L_x_11882:
[----:B------:R-:W-:Y:S02]  /*1a4b0*/  UIADD3 UR20, UPT, UPT, UR20, UR14, URZ ;  /* 0x0000000e14147290 */ /* 0x000fe4000fffe0ff */
[----:B------:R-:W-:Y:S02]  /*1a4c0*/  UPLOP3.LUT UP1, UPT, UPT, UPT, UP1, 0x40, 0x4 ;  /* 0x000000000004789c */ /* 0x000fe40003f2e810 */
[----:B------:R-:W-:-:S09]  /*1a4d0*/  UISETP.GE.AND UP0, UPT, UR20, UR15, UPT ;  /* 0x0000000f1400728c */ /* 0x000fd2000bf06270 */
[----:B------:R-:W-:Y:S05]  /*1a4e0*/  BRA.U !UP0, `(.L_x_11884) ;  /* 0xfffffe6d08007547 */ /* 0x000fea000b83ffff */
[----:B------:R-:W-:Y:S05]  /*1a4f0*/  EXIT ;  /* 0x000000000000794d */ /* 0x000fea0003800000 */
.L_x_11885:
        /* <DEDUP_REMOVED lines=16> */
.L_x_13634:


//--------------------- .text._ZN10layer_norm31ln_parallel_residual_fwd_kernelINS_13Kernel_traitsI6__halfffffjLj3072ELj1ELj1ELj4ELj16ENS_18Kernel_traits_baseILj3072ES2_ffffjLj128EEEEELb1ELb1ELb1EEEvNS_9FwdParamsE --------------------------
	.section	.text._ZN10layer_norm31ln_parallel_residual_fwd_kernelINS_13Kernel_traitsI6__halfffffjLj3072ELj1ELj1ELj4ELj16ENS_18Kernel_traits_baseILj3072ES2_ffffjLj128EEEEELb1ELb1ELb1EEEvNS_9FwdParamsE,"ax",@progbits
	.align	128
        .global         _ZN10layer_norm31ln_parallel_residual_fwd_kernelINS_13Kernel_traitsI6__halfffffjLj3072ELj1ELj1ELj4ELj16ENS_18Kernel_traits_baseILj3072ES2_ffffjLj128EEEEELb1ELb1ELb1EEEvNS_9FwdParamsE
        .type           _ZN10layer_norm31ln_parallel_residual_fwd_kernelINS_13Kernel_traitsI6__halfffffjLj3072ELj1ELj1ELj4ELj16ENS_18Kernel_traits_baseILj3072ES2_ffffjLj128EEEEELb1ELb1ELb1EEEvNS_9FwdParamsE,@function
        .size           _ZN10layer_norm31ln_parallel_residual_fwd_kernelINS_13Kernel_traitsI6__halfffffjLj3072ELj1ELj1ELj4ELj16ENS_18Kernel_traits_baseILj3072ES2_ffffjLj128EEEEELb1ELb1ELb1EEEvNS_9FwdParamsE,(.L_x_13635 - _ZN10layer_norm31ln_parallel_residual_fwd_kernelINS_13Kernel_traitsI6__halfffffjLj3072ELj1ELj1ELj4ELj16ENS_18Kernel_traits_baseILj3072ES2_ffffjLj128EEEEELb1ELb1ELb1EEEvNS_9FwdParamsE)
        .other          _ZN10layer_norm31ln_parallel_residual_fwd_kernelINS_13Kernel_traitsI6__halfffffjLj3072ELj1ELj1ELj4ELj16ENS_18Kernel_traits_baseILj3072ES2_ffffjLj128EEEEELb1ELb1ELb1EEEvNS_9FwdParamsE,@"STO_CUDA_ENTRY STV_DEFAULT"
_ZN10layer_norm31ln_parallel_residual_fwd_kernelINS_13Kernel_traitsI6__halfffffjLj3072ELj1ELj1ELj4ELj16ENS_18Kernel_traits_baseILj3072ES2_ffffjLj128EEEEELb1ELb1ELb1EEEvNS_9FwdParamsE:
.text._ZN10layer_norm31ln_parallel_residual_fwd_kernelINS_13Kernel_traitsI6__halfffffjLj3072ELj1ELj1ELj4ELj16ENS_18Kernel_traits_baseILj3072ES2_ffffjLj128EEEEELb1ELb1ELb1EEEvNS_9FwdParamsE:
[----:B------:R-:W-:Y:S01]  /*0000*/  LDC R1, c[0x0][0x37c] ;  /* 0x0000df00ff017b82 */ /* 0x000fe20000000800 */
[----:B------:R-:W0:Y:S01]  /*0010*/  LDCU.64 UR4, c[0x0][0x438] ;  /* 0x00008700ff0477ac */ /* 0x000e220008000a00 */
[----:B------:R-:W1:Y:S06]  /*0020*/  S2R R97, SR_TID.X ;  /* 0x0000000000617919 */ /* 0x000e6c0000002100 */
[----:B------:R-:W1:Y:S01]  /*0030*/  LDC.64 R4, c[0x0][0x3d0] ;  /* 0x0000f400ff047b82 */ /* 0x000e620000000a00 */
[----:B------:R-:W2:Y:S01]  /*0040*/  LDCU.64 UR10, c[0x0][0x358] ;  /* 0x00006b00ff0a77ac */ /* 0x000ea20008000a00 */
[----:B0-----:R-:W-:Y:S01]  /*0050*/  ISETP.NE.U32.AND P0, PT, RZ, UR4, PT ;  /* 0x00000004ff007c0c */ /* 0x001fe2000bf05070 */
[----:B------:R-:W0:Y:S03]  /*0060*/  LDCU.U8 UR4, c[0x0][0x464] ;  /* 0x00008c80ff0477ac */ /* 0x000e260008000000 */
[----:B------:R-:W-:-:S02]  /*0070*/  ISETP.NE.AND.EX P0, PT, RZ, UR5, PT, P0 ;  /* 0x00000005ff007c0c */ /* 0x000fc4000bf05300 */
[----:B------:R-:W3:Y:S01]  /*0080*/  LDC R94, c[0x0][0x458] ;  /* 0x00011600ff5e7b82 */ /* 0x000ee20000000800 */
[----:B------:R-:W4:Y:S10]  /*0090*/  LDCU.64 UR8, c[0x0][0x450] ;  /* 0x00008a00ff0877ac */ /* 0x000f340008000a00 */
[C---:B-1----:R-:W-:Y:S01]  /*00a0*/  @P0 IMAD.WIDE.U32 R2, R97.reuse, 0x8, R4 ;  /* 0x0000000861020825 */ /* 0x042fe200078e0004 */
[----:B------:R-:W1:Y:S04]  /*00b0*/  @P0 LDC.64 R26, c[0x0][0x438] ;  /* 0x00010e00ff1a0b82 */ /* 0x000e680000000a00 */
[----:B--2---:R-:W5:Y:S04]  /*00c0*/  @P0 LDG.E.64 R10, desc[UR10][R2.64] ;  /* 0x0000000a020a0981 */ /* 0x004f68000c1e1b00 */
[----:B------:R-:W5:Y:S01]  /*00d0*/  @P0 LDG.E.64 R14, desc[UR10][R2.64+0x400] ;  /* 0x0004000a020e0981 */ /* 0x000f62000c1e1b00 */
[----:B------:R-:W3:Y:S03]  /*00e0*/  LDC R95, c[0x0][0x45c] ;  /* 0x00011700ff5f7b82 */ /* 0x000ee60000000800 */
[----:B------:R-:W5:Y:S04]  /*00f0*/  @P0 LDG.E.64 R12, desc[UR10][R2.64+0x800] ;  /* 0x0008000a020c0981 */ /* 0x000f68000c1e1b00 */
[----:B------:R-:W5:Y:S04]  /*0100*/  @P0 LDG.E.64 R8, desc[UR10][R2.64+0xc00] ;  /* 0x000c000a02080981 */ /* 0x000f68000c1e1b00 */
[----:B------:R-:W5:Y:S04]  /*0110*/  @P0 LDG.E.64 R6, desc[UR10][R2.64+0x1000] ;  /* 0x0010000a02060981 */ /* 0x000f68000c1e1b00 */
[----:B------:R-:W5:Y:S01]  /*0120*/  @P0 LDG.E.64 R18, desc[UR10][R2.64+0x1400] ;  /* 0x0014000a02120981 */ /* 0x000f62000c1e1b00 */
[----:B0-----:R-:W-:Y:S01]  /*0130*/  ISETP.NE.AND P1, PT, RZ, UR4, PT ;  /* 0x00000004ff007c0c */ /* 0x001fe2000bf25270 */
[----:B----4-:R-:W-:Y:S01]  /*0140*/  IMAD.U32 R22, RZ, RZ, UR8 ;  /* 0x00000008ff167e24 */ /* 0x010fe2000f8e00ff */
[----:B------:R-:W0:Y:S01]  /*0150*/  S2UR UR18, SR_CTAID.X ;  /* 0x00000000001279c3 */ /* 0x000e220000002500 */
[----:B------:R-:W-:Y:S01]  /*0160*/  IMAD.U32 R23, RZ, RZ, UR9 ;  /* 0x00000009ff177e24 */ /* 0x000fe2000f8e00ff */
[----:B------:R-:W0:Y:S01]  /*0170*/  LDCU UR4, c[0x0][0x384] ;  /* 0x00007080ff0477ac */ /* 0x000e220008000800 */
[----:B-1----:R-:W-:-:S04]  /*0180*/  @P0 IMAD.WIDE.U32 R26, R97, 0x8, R26 ;  /* 0x00000008611a0825 */ /* 0x002fc800078e001a */
[----:B------:R-:W-:Y:S01]  /*0190*/  @!P0 IMAD.WIDE.U32 R28, R97, 0x8, R4 ;  /* 0x00000008611c8825 */ /* 0x000fe200078e0004 */
[----:B------:R-:W5:Y:S04]  /*01a0*/  @P0 LDG.E.64 R80, desc[UR10][R26.64] ;  /* 0x0000000a1a500981 */ /* 0x000f68000c1e1b00 */
[----:B---3--:R-:W5:Y:S04]  /*01b0*/  @P1 LDG.E.64 R24, desc[UR10][R94.64] ;  /* 0x0000000a5e181981 */ /* 0x008f68000c1e1b00 */
[----:B------:R-:W5:Y:S04]  /*01c0*/  @P1 LDG.E.64 R22, desc[UR10][R22.64] ;  /* 0x0000000a16161981 */ /* 0x000f68000c1e1b00 */
[----:B------:R-:W5:Y:S04]  /*01d0*/  @P0 LDG.E.64 R20, desc[UR10][R26.64+0x400] ;  /* 0x0004000a1a140981 */ /* 0x000f68000c1e1b00 */
[----:B------:R-:W5:Y:S04]  /*01e0*/  @P0 LDG.E.64 R16, desc[UR10][R26.64+0x800] ;  /* 0x0008000a1a100981 */ /* 0x000f68000c1e1b00 */
[----:B------:R-:W5:Y:S04]  /*01f0*/  @P0 LDG.E.64 R4, desc[UR10][R26.64+0xc00] ;  /* 0x000c000a1a040981 */ /* 0x000f68000c1e1b00 */
[----:B------:R-:W5:Y:S04]  /*0200*/  @P0 LDG.E.64 R2, desc[UR10][R26.64+0x1000] ;  /* 0x0010000a1a020981 */ /* 0x000f68000c1e1b00 */
[----:B------:R-:W5:Y:S01]  /*0210*/  @P0 LDG.E.64 R66, desc[UR10][R26.64+0x1400] ;  /* 0x0014000a1a420981 */ /* 0x000f62000c1e1b00 */
[----:B0-----:R-:W-:-:S06]  /*0220*/  UISETP.GE.AND UP0, UPT, UR18, UR4, UPT ;  /* 0x000000041200728c */ /* 0x001fcc000bf06270 */
[----:B------:R-:W-:Y:S01]  /*0230*/  PLOP3.LUT P2, PT, PT, PT, UP0, 0x80, 0x8 ;  /* 0x000000000008781c */ /* 0x000fe20003f4f008 */
[----:B------:R-:W5:Y:S04]  /*0240*/  @!P0 LDG.E.64 R10, desc[UR10][R28.64] ;  /* 0x0000000a1c0a8981 */ /* 0x000f68000c1e1b00 */
[----:B------:R-:W5:Y:S04]  /*0250*/  @!P0 LDG.E.64 R14, desc[UR10][R28.64+0x400] ;  /* 0x0004000a1c0e8981 */ /* 0x000f68000c1e1b00 */
[----:B------:R-:W5:Y:S04]  /*0260*/  @!P0 LDG.E.64 R12, desc[UR10][R28.64+0x800] ;  /* 0x0008000a1c0c8981 */ /* 0x000f68000c1e1b00 */
[----:B------:R-:W5:Y:S04]  /*0270*/  @!P0 LDG.E.64 R8, desc[UR10][R28.64+0xc00] ;  /* 0x000c000a1c088981 */ /* 0x000f68000c1e1b00 */
[----:B------:R-:W5:Y:S04]  /*0280*/  @!P0 LDG.E.64 R6, desc[UR10][R28.64+0x1000] ;  /* 0x0010000a1c068981 */ /* 0x000f68000c1e1b00 */
[----:B------:R0:W5:Y:S02]  /*0290*/  @!P0 LDG.E.64 R18, desc[UR10][R28.64+0x1400] ;  /* 0x0014000a1c128981 */ /* 0x000164000c1e1b00 */
[----:B0-----:R-:W0:Y:S01]  /*02a0*/  @P1 LDC R29, c[0x0][0x460] ;  /* 0x00011800ff1d1b82 */ /* 0x001e220000000800 */
[----:B------:R-:W-:Y:S05]  /*02b0*/  @P2 EXIT ;  /* 0x000000000000294d */ /* 0x000fea0003800000 */
[----:B------:R-:W1:Y:S01]  /*02c0*/  LDC R0, c[0x0][0x360] ;  /* 0x0000d800ff007b82 */ /* 0x000e620000000800 */
[----:B0----5:R-:W-:Y:S01]  /*02d0*/  @P1 IADD3 R94, P2, PT, R24, R29, RZ ;  /* 0x0000001d185e1210 */ /* 0x021fe20007f5e0ff */
[----:B------:R-:W0:Y:S01]  /*02e0*/  LDCU.64 UR4, c[0x0][0x398] ;  /* 0x00007300ff0477ac */ /* 0x000e220008000a00 */
[----:B------:R-:W-:Y:S02]  /*02f0*/  @P1 R2UR UR8, R22 ;  /* 0x00000000160812ca */ /* 0x000fe400000e0000 */
[----:B------:R-:W-:Y:S02]  /*0300*/  @!P0 CS2R R4, SRZ ;  /* 0x0000000000048805 */ /* 0x000fe4000001ff00 */
[----:B------:R-:W-:Y:S02]  /*0310*/  @P1 IADD3.X R95, PT, PT, RZ, R25, RZ, P2, !PT ;  /* 0x00000019ff5f1210 */ /* 0x000fe400017fe4ff */
[----:B------:R-:W-:Y:S02]  /*0320*/  @!P0 CS2R R2, SRZ ;  /* 0x0000000000028805 */ /* 0x000fe4000001ff00 */
[----:B------:R-:W-:-:S02]  /*0330*/  @P1 R2UR UR9, R23 ;  /* 0x00000000170912ca */ /* 0x000fc400000e0000 */
[----:B------:R-:W-:Y:S02]  /*0340*/  @!P0 CS2R R80, SRZ ;  /* 0x0000000000508805 */ /* 0x000fe4000001ff00 */
[--C-:B------:R-:W-:Y:S02]  /*0350*/  SHF.R.U64 R92, R94, 0x2, R95.reuse ;  /* 0x000000025e5c7819 */ /* 0x100fe4000000125f */
[----:B------:R-:W-:Y:S02]  /*0360*/  @!P0 CS2R R20, SRZ ;  /* 0x0000000000148805 */ /* 0x000fe4000001ff00 */
[----:B------:R-:W-:Y:S02]  /*0370*/  SHF.R.U32.HI R91, RZ, 0x2, R95 ;  /* 0x00000002ff5b7819 */ /* 0x000fe4000001165f */
[----:B------:R-:W-:Y:S02]  /*0380*/  @!P0 CS2R R16, SRZ ;  /* 0x0000000000108805 */ /* 0x000fe4000001ff00 */
[----:B------:R-:W-:Y:S01]  /*0390*/  @!P0 CS2R R66, SRZ ;  /* 0x0000000000428805 */ /* 0x000fe2000001ff00 */
[----:B------:R-:W-:Y:S01]  /*03a0*/  IMAD.HI.U32 R22, R92, -0x2daee0ad, RZ ;  /* 0xd2511f535c167827 */ /* 0x000fe200078e00ff */
[----:B------:R-:W-:Y:S01]  /*03b0*/  MOV R64, R14 ;  /* 0x0000000e00407202 */ /* 0x000fe20000000f00 */
[----:B------:R-:W-:Y:S01]  /*03c0*/  UIADD3 UR21, UPT, UPT, UR8, -0x61c88647, URZ ;  /* 0x9e3779b908157890 */ /* 0x000fe2000fffe0ff */
[----:B------:R-:W-:Y:S01]  /*03d0*/  SHF.R.U64 R61, R14, 0x10, R15 ;  /* 0x000000100e3d7819 */ /* 0x000fe2000000120f */
[----:B------:R-:W-:Y:S01]  /*03e0*/  IMAD R26, R92, -0x2daee0ad, RZ ;  /* 0xd2511f535c1a7824 */ /* 0x000fe200078e02ff */
[----:B------:R-:W-:Y:S01]  /*03f0*/  UIADD3 UR23, UPT, UPT, UR8, 0x3c6ef372, URZ ;  /* 0x3c6ef37208177890 */ /* 0x000fe2000fffe0ff */
[----:B------:R-:W-:Y:S01]  /*0400*/  LOP3.LUT R22, R22, UR9, RZ, 0x3c, !PT ;  /* 0x0000000916167c12 */ /* 0x000fe2000f8e3cff */
[----:B------:R-:W-:Y:S01]  /*0410*/  UIADD3 UR22, UPT, UPT, UR9, -0x4498517b, URZ ;  /* 0xbb67ae8509167890 */ /* 0x000fe2000fffe0ff */
[----:B------:R-:W-:Y:S01]  /*0420*/  IMAD.MOV.U32 R83, RZ, RZ, R10 ;  /* 0x000000ffff537224 */ /* 0x000fe200078e000a */
[----:B------:R-:W-:Y:S01]  /*0430*/  UIADD3 UR24, UPT, UPT, UR9, 0x76cf5d0a, URZ ;  /* 0x76cf5d0a09187890 */ /* 0x000fe2000fffe0ff */
[----:B-1----:R-:W-:Y:S01]  /*0440*/  IMAD R93, R0, UR18, R97 ;  /* 0x00000012005d7c24 */ /* 0x002fe2000f8e0261 */
[----:B------:R-:W-:Y:S01]  /*0450*/  UIADD3 UR25, UPT, UPT, UR8, -0x255992d5, URZ ;  /* 0xdaa66d2b08197890 */ /* 0x000fe2000fffe0ff */
[C---:B------:R-:W-:Y:S01]  /*0460*/  IMAD.HI.U32 R23, R22.reuse, -0x326172a9, RZ ;  /* 0xcd9e8d5716177827 */ /* 0x040fe200078e00ff */
[----:B------:R-:W-:Y:S01]  /*0470*/  UIADD3 UR26, UPT, UPT, UR9, 0x32370b8f, URZ ;  /* 0x32370b8f091a7890 */ /* 0x000fe2000fffe0ff */
[----:B------:R-:W-:Y:S01]  /*0480*/  MOV R30, R6 ;  /* 0x00000006001e7202 */ /* 0x000fe20000000f00 */
[----:B------:R-:W-:Y:S01]  /*0490*/  UIADD3 UR27, UPT, UPT, UR8, 0x78dde6e4, URZ ;  /* 0x78dde6e4081b7890 */ /* 0x000fe2000fffe0ff */
[C---:B------:R-:W-:Y:S01]  /*04a0*/  IMAD.HI.U32 R0, R93.reuse, -0x326172a9, RZ ;  /* 0xcd9e8d575d007827 */ /* 0x040fe200078e00ff */
[----:B------:R-:W-:Y:S01]  /*04b0*/  UIADD3 UR28, UPT, UPT, UR9, -0x126145ec, URZ ;  /* 0xed9eba14091c7890 */ /* 0x000fe2000fffe0ff */
[----:B------:R-:W-:Y:S01]  /*04c0*/  SHF.R.U32.HI R62, RZ, 0x10, R15 ;  /* 0x00000010ff3e7819 */ /* 0x000fe2000001160f */
[----:B------:R-:W-:Y:S01]  /*04d0*/  UIADD3 UR29, UPT, UPT, UR8, 0x1715609d, URZ ;  /* 0x1715609d081d7890 */ /* 0x000fe2000fffe0ff */
[----:B------:R-:W-:Y:S01]  /*04e0*/  IMAD R24, R93, -0x326172a9, RZ ;  /* 0xcd9e8d575d187824 */ /* 0x000fe200078e02ff */
[----:B------:R-:W-:Y:S01]  /*04f0*/  LOP3.LUT R0, R91, UR8, R0, 0x96, !PT ;  /* 0x000000085b007c12 */ /* 0x000fe2000f8e9600 */
[----:B------:R-:W-:Y:S01]  /*0500*/  IMAD R27, R22, -0x326172a9, RZ ;  /* 0xcd9e8d57161b7824 */ /* 0x000fe200078e02ff */
[----:B------:R-:W-:Y:S01]  /*0510*/  UIADD3 UR30, UPT, UPT, UR9, -0x56f99767, URZ ;  /* 0xa9066899091e7890 */ /* 0x000fe2000fffe0ff */
[----:B------:R-:W-:Y:S01]  /*0520*/  IMAD.MOV.U32 R56, RZ, RZ, R8 ;  /* 0x000000ffff387224 */ /* 0x000fe200078e0008 */
[----:B------:R-:W-:Y:S01]  /*0530*/  LOP3.LUT R23, R24, UR21, R23, 0x96, !PT ;  /* 0x0000001518177c12 */ /* 0x000fe2000f8e9617 */
[C---:B------:R-:W-:Y:S01]  /*0540*/  IMAD.HI.U32 R25, R0.reuse, -0x2daee0ad, RZ ;  /* 0xd2511f5300197827 */ /* 0x040fe200078e00ff */
[----:B------:R-:W-:Y:S01]  /*0550*/  UIADD3 UR31, UPT, UPT, UR8, -0x4ab325aa, URZ ;  /* 0xb54cda56081f7890 */ /* 0x000fe2000fffe0ff */
[----:B------:R-:W-:Y:S01]  /*0560*/  MOV R59, R13 ;  /* 0x0000000d003b7202 */ /* 0x000fe20000000f00 */
[----:B------:R-:W-:Y:S01]  /*0570*/  UIADD3 UR32, UPT, UPT, UR9, 0x646e171e, URZ ;  /* 0x646e171e09207890 */ /* 0x000fe2000fffe0ff */
[----:B------:R-:W-:Y:S01]  /*0580*/  IMAD R29, R0, -0x2daee0ad, RZ ;  /* 0xd2511f53001d7824 */ /* 0x000fe200078e02ff */
[----:B------:R-:W-:Y:S01]  /*0590*/  LOP3.LUT R25, R26, UR22, R25, 0x96, !PT ;  /* 0x000000161a197c12 */ /* 0x000fe2000f8e9619 */
[----:B------:R-:W-:Y:S01]  /*05a0*/  IMAD.HI.U32 R24, R23, -0x2daee0ad, RZ ;  /* 0xd2511f5317187827 */ /* 0x000fe200078e00ff */
[----:B------:R-:W-:Y:S01]  /*05b0*/  UIADD3 UR33, UPT, UPT, UR8, 0x5384540f, URZ ;  /* 0x5384540f08217890 */ /* 0x000fe2000fffe0ff */
[----:B------:R-:W-:Y:S01]  /*05c0*/  SHF.R.U64 R57, R12, 0x10, R13 ;  /* 0x000000100c397819 */ /* 0x000fe2000000120d */
[----:B------:R-:W-:Y:S01]  /*05d0*/  UIADD3 UR34, UPT, UPT, UR9, 0x1fd5c5a3, URZ ;  /* 0x1fd5c5a309227890 */ /* 0x000fe2000fffe0ff */
[----:B------:R-:W-:Y:S01]  /*05e0*/  IMAD.HI.U32 R0, R25, -0x326172a9, RZ ;  /* 0xcd9e8d5719007827 */ /* 0x000fe200078e00ff */
[----:B------:R-:W-:Y:S01]  /*05f0*/  LOP3.LUT R24, R29, UR24, R24, 0x96, !PT ;  /* 0x000000181d187c12 */ /* 0x000fe2000f8e9618 */
[----:B------:R-:W-:Y:S01]  /*0600*/  UIADD3 UR35, UPT, UPT, UR8, -0xe443238, URZ ;  /* 0xf1bbcdc808237890 */ /* 0x000fe2000fffe0ff */
[----:B------:R-:W-:Y:S01]  /*0610*/  SHF.R.U64 R29, R10, 0x10, R11 ;  /* 0x000000100a1d7819 */ /* 0x000fe2000000120b */
[----:B------:R-:W-:Y:S01]  /*0620*/  IMAD R26, R23, -0x2daee0ad, RZ ;  /* 0xd2511f53171a7824 */ /* 0x000fe200078e02ff */
[----:B------:R-:W-:Y:S01]  /*0630*/  LOP3.LUT R0, R27, UR23, R0, 0x96, !PT ;  /* 0x000000171b007c12 */ /* 0x000fe2000f8e9600 */
[----:B------:R-:W-:Y:S01]  /*0640*/  IMAD R25, R25, -0x326172a9, RZ ;  /* 0xcd9e8d5719197824 */ /* 0x000fe200078e02ff */
[----:B------:R-:W-:Y:S01]  /*0650*/  UIADD3 UR36, UPT, UPT, UR9, -0x24c28bd8, URZ ;  /* 0xdb3d742809247890 */ /* 0x000fe2000fffe0ff */
[----:B------:R-:W-:Y:S01]  /*0660*/  IMAD.HI.U32 R22, R24, -0x326172a9, RZ ;  /* 0xcd9e8d5718167827 */ /* 0x000fe200078e00ff */
[----:B------:R-:W-:Y:S01]  /*0670*/  UIADD3 UR37, UPT, UPT, UR8, -0x700cb87f, URZ ;  /* 0x8ff3478108257890 */ /* 0x000fe2000fffe0ff */
[----:B------:R-:W-:Y:S01]  /*0680*/  SHF.R.U64 R10, R8, 0x10, R9 ;  /* 0x00000010080a7819 */ /* 0x000fe20000001209 */
[----:B------:R-:W-:Y:S01]  /*0690*/  UIADD3 UR38, UPT, UPT, UR9, -0x695add53, URZ ;  /* 0x96a522ad09267890 */ /* 0x000fe2000fffe0ff */
[----:B------:R-:W-:Y:S01]  /*06a0*/  IMAD.HI.U32 R23, R0, -0x2daee0ad, RZ ;  /* 0xd2511f5300177827 */ /* 0x000fe200078e00ff */
[----:B------:R-:W-:Y:S01]  /*06b0*/  LOP3.LUT R22, R25, UR25, R22, 0x96, !PT ;  /* 0x0000001919167c12 */ /* 0x000fe2000f8e9616 */
[----:B0-----:R-:W-:Y:S01]  /*06c0*/  UISETP.NE.U32.AND UP0, UPT, UR4, URZ, UPT ;  /* 0x000000ff0400728c */ /* 0x001fe2000bf05070 */
[----:B------:R-:W-:Y:S01]  /*06d0*/  SHF.R.U64 R8, R6, 0x10, R7 ;  /* 0x0000001006087819 */ /* 0x000fe20000001207 */
[----:B------:R-:W-:Y:S01]  /*06e0*/  IMAD R27, R0, -0x2daee0ad, RZ ;  /* 0xd2511f53001b7824 */ /* 0x000fe200078e02ff */
[----:B------:R-:W-:Y:S01]  /*06f0*/  LOP3.LUT R23, R26, UR26, R23, 0x96, !PT ;  /* 0x0000001a1a177c12 */ /* 0x000fe2000f8e9617 */
[----:B------:R-:W-:Y:S01]  /*0700*/  IMAD.HI.U32 R26, R22, -0x2daee0ad, RZ ;  /* 0xd2511f53161a7827 */ /* 0x000fe200078e00ff */
[----:B------:R-:W-:Y:S01]  /*0710*/  SHF.R.U32.HI R58, RZ, 0x10, R13 ;  /* 0x00000010ff3a7819 */ /* 0x000fe2000001160d */
[----:B------:R-:W-:Y:S01]  /*0720*/  UISETP.NE.AND.EX UP0, UPT, UR5, URZ, UPT, UP0 ;  /* 0x000000ff0500728c */ /* 0x000fe2000bf05300 */
[----:B------:R-:W-:Y:S01]  /*0730*/  SHF.R.U32.HI R6, RZ, 0x10, R7 ;  /* 0x00000010ff067819 */ /* 0x000fe20000011607 */
[----:B------:R-:W-:Y:S01]  /*0740*/  IMAD R25, R24, -0x326172a9, RZ ;  /* 0xcd9e8d5718197824 */ /* 0x000fe200078e02ff */
[----:B------:R-:W-:Y:S01]  /*0750*/  LOP3.LUT R26, R27, UR28, R26, 0x96, !PT ;  /* 0x0000001c1b1a7c12 */ /* 0x000fe2000f8e961a */
[C---:B------:R-:W-:Y:S01]  /*0760*/  IMAD.HI.U32 R0, R23.reuse, -0x326172a9, RZ ;  /* 0xcd9e8d5717007827 */ /* 0x040fe200078e00ff */
[----:B------:R-:W-:Y:S01]  /*0770*/  MOV R33, R19 ;  /* 0x0000001300217202 */ /* 0x000fe20000000f00 */
[----:B------:R-:W-:Y:S01]  /*0780*/  UPLOP3.LUT UP1, UPT, UPT, UPT, UPT, 0x40, 0x4 ;  /* 0x000000000004789c */ /* 0x000fe20003f2e870 */
[----:B------:R-:W-:Y:S01]  /*0790*/  SHF.R.U32.HI R13, RZ, 0x10, R19 ;  /* 0x00000010ff0d7819 */ /* 0x000fe20000011613 */
[----:B------:R-:W-:Y:S01]  /*07a0*/  IMAD R24, R23, -0x326172a9, RZ ;  /* 0xcd9e8d5717187824 */ /* 0x000fe200078e02ff */
[----:B------:R-:W-:Y:S01]  /*07b0*/  LOP3.LUT R0, R25, UR27, R0, 0x96, !PT ;  /* 0x0000001b19007c12 */ /* 0x000fe2000f8e9600 */
[----:B------:R-:W-:Y:S01]  /*07c0*/  IMAD R25, R22, -0x2daee0ad, RZ ;  /* 0xd2511f5316197824 */ /* 0x000fe200078e02ff */
[----:B------:R-:W-:Y:S01]  /*07d0*/  SHF.R.U64 R28, R20, 0x10, R21 ;  /* 0x00000010141c7819 */ /* 0x000fe20000001215 */
[----:B------:R-:W-:Y:S01]  /*07e0*/  IMAD.HI.U32 R23, R26, -0x326172a9, RZ ;  /* 0xcd9e8d571a177827 */ /* 0x000fe200078e00ff */
[----:B------:R-:W-:Y:S01]  /*07f0*/  LOP3.LUT R94, R94, 0x3, RZ, 0xc0, !PT ;  /* 0x000000035e5e7812 */ /* 0x000fe200078ec0ff */
[----:B------:R-:W0:Y:S01]  /*0800*/  LDCU UR6, c[0x0][0x404] ;  /* 0x00008080ff0677ac */ /* 0x000e220008000800 */
[----:B------:R-:W-:Y:S01]  /*0810*/  PLOP3.LUT P0, PT, PT, PT, UP0, 0x80, 0x8 ;  /* 0x000000000008781c */ /* 0x000fe20003f0f008 */
[----:B------:R-:W-:Y:S01]  /*0820*/  IMAD.HI.U32 R22, R0, -0x2daee0ad, RZ ;  /* 0xd2511f5300167827 */ /* 0x000fe200078e00ff */
[----:B------:R-:W-:Y:S01]  /*0830*/  LOP3.LUT R23, R24, UR29, R23, 0x96, !PT ;  /* 0x0000001d18177c12 */ /* 0x000fe2000f8e9617 */
[----:B------:R-:W1:Y:S02]  /*0840*/  LDCU UR7, c[0x0][0x408] ;  /* 0x00008100ff0777ac */ /* 0x000e640008000800 */
[----:B------:R-:W-:Y:S01]  /*0850*/  IMAD R27, R0, -0x2daee0ad, RZ ;  /* 0xd2511f53001b7824 */ /* 0x000fe200078e02ff */
[----:B------:R-:W-:Y:S01]  /*0860*/  LOP3.LUT R22, R25, UR30, R22, 0x96, !PT ;  /* 0x0000001e19167c12 */ /* 0x000fe2000f8e9616 */
[----:B------:R-:W-:Y:S01]  /*0870*/  IMAD.HI.U32 R24, R23, -0x2daee0ad, RZ ;  /* 0xd2511f5317187827 */ /* 0x000fe200078e00ff */
[----:B------:R-:W2:Y:S03]  /*0880*/  LDCU UR19, c[0x0][0x388] ;  /* 0x00007100ff1377ac */ /* 0x000ea60008000800 */
[----:B------:R-:W-:Y:S01]  /*0890*/  IMAD R25, R26, -0x326172a9, RZ ;  /* 0xcd9e8d571a197824 */ /* 0x000fe200078e02ff */
[----:B------:R-:W-:Y:S01]  /*08a0*/  LOP3.LUT R24, R27, UR32, R24, 0x96, !PT ;  /* 0x000000201b187c12 */ /* 0x000fe2000f8e9618 */
[C---:B------:R-:W-:Y:S01]  /*08b0*/  IMAD.HI.U32 R0, R22.reuse, -0x326172a9, RZ ;  /* 0xcd9e8d5716007827 */ /* 0x040fe200078e00ff */
[----:B------:R-:W3:Y:S03]  /*08c0*/  LDCU.U8 UR39, c[0x0][0x410] ;  /* 0x00008200ff2777ac */ /* 0x000ee60008000000 */
[----:B------:R-:W-:Y:S01]  /*08d0*/  IMAD R26, R23, -0x2daee0ad, RZ ;  /* 0xd2511f53171a7824 */ /* 0x000fe200078e02ff */
[----:B------:R-:W-:Y:S01]  /*08e0*/  LOP3.LUT R0, R25, UR31, R0, 0x96, !PT ;  /* 0x0000001f19007c12 */ /* 0x000fe2000f8e9600 */
[----:B------:R-:W-:Y:S01]  /*08f0*/  IMAD R25, R22, -0x326172a9, RZ ;  /* 0xcd9e8d5716197824 */ /* 0x000fe200078e02ff */
[----:B------:R-:W4:Y:S01]  /*0900*/  LDCU UR20, c[0x0][0x400] ;  /* 0x00008000ff1477ac */ /* 0x000f220008000800 */
        /* <DEDUP_REMOVED lines=8> */
[----:B------:R-:W-:Y:S01]  /*0990*/  SHF.R.U64 R26, R4, 0x10, R5 ;  /* 0x00000010041a7819 */ /* 0x000fe20000001205 */
[----:B------:R-:W-:Y:S01]  /*09a0*/  IMAD.HI.U32 R88, R22, -0x2daee0ad, RZ ;  /* 0xd2511f5316587827 */ /* 0x000fe200078e00ff */
[----:B------:R-:W-:Y:S01]  /*09b0*/  SHF.R.U32.HI R24, RZ, 0x10, R3 ;  /* 0x00000010ff187819 */ /* 0x000fe20000011603 */
[----:B------:R-:W0:Y:S02]  /*09c0*/  LDCU.64 UR16, c[0x0][0x380] ;  /* 0x00007000ff1077ac */ /* 0x000e240008000a00 */
[----:B------:R-:W-:Y:S01]  /*09d0*/  IMAD.HI.U32 R96, R23, -0x326172a9, RZ ;  /* 0xcd9e8d5717607827 */ /* 0x000fe200078e00ff */
[----:B------:R-:W-:-:S02]  /*09e0*/  LOP3.LUT R88, R27, UR36, R88, 0x96, !PT ;  /* 0x000000241b587c12 */ /* 0x000fc4000f8e9658 */
[----:B------:R-:W-:Y:S01]  /*09f0*/  SHF.R.U64 R27, R16, 0x10, R17 ;  /* 0x00000010101b7819 */ /* 0x000fe20000001211 */
[----:B------:R-:W-:Y:S01]  /*0a00*/  IMAD R0, R23, -0x326172a9, RZ ;  /* 0xcd9e8d5717007824 */ /* 0x000fe200078e02ff */
[----:B------:R-:W-:Y:S01]  /*0a10*/  LOP3.LUT R96, R25, UR35, R96, 0x96, !PT ;  /* 0x0000002319607c12 */ /* 0x000fe2000f8e9660 */
[----:B------:R-:W-:Y:S01]  /*0a20*/  IMAD R25, R22, -0x2daee0ad, RZ ;  /* 0xd2511f5316197824 */ /* 0x000fe200078e02ff */
[----:B------:R-:W-:Y:S01]  /*0a30*/  SHF.R.U32.HI R23, RZ, 0x10, R11 ;  /* 0x00000010ff177819 */ /* 0x000fe2000001160b */
[----:B------:R-:W-:Y:S01]  /*0a40*/  IMAD.HI.U32 R89, R88, -0x326172a9, RZ ;  /* 0xcd9e8d5758597827 */ /* 0x000fe200078e00ff */
[----:B------:R-:W-:-:S03]  /*0a50*/  SHF.R.U32.HI R22, RZ, 0x10, R9 ;  /* 0x00000010ff167819 */ /* 0x000fc60000011609 */
[----:B------:R-:W-:Y:S01]  /*0a60*/  IMAD.HI.U32 R90, R96, -0x2daee0ad, RZ ;  /* 0xd2511f53605a7827 */ /* 0x000fe200078e00ff */
[----:B------:R-:W-:Y:S02]  /*0a70*/  LOP3.LUT R89, R0, UR37, R89, 0x96, !PT ;  /* 0x0000002500597c12 */ /* 0x000fe4000f8e9659 */
[----:B------:R-:W-:Y:S01]  /*0a80*/  SHF.R.U32.HI R0, RZ, 0x10, R67 ;  /* 0x00000010ff007819 */ /* 0x000fe20000011643 */
[----:B------:R-:W-:Y:S01]  /*0a90*/  HADD2.F32 R73, -RZ, R4.H0_H0 ;  /* 0x20000004ff497230 */ /* 0x000fe20000004100 */
[----:B------:R-:W-:Y:S01]  /*0aa0*/  LOP3.LUT R90, R25, UR38, R90, 0x96, !PT ;  /* 0x00000026195a7c12 */ /* 0x000fe2000f8e965a */
[----:B------:R-:W-:Y:S01]  /*0ab0*/  IMAD.MOV.U32 R65, RZ, RZ, R11 ;  /* 0x000000ffff417224 */ /* 0x000fe200078e000b */
[----:B------:R-:W-:Y:S01]  /*0ac0*/  SHF.R.U64 R4, R2, 0x10, R3 ;  /* 0x0000001002047819 */ /* 0x000fe20000001203 */
[----:B------:R-:W-:Y:S01]  /*0ad0*/  IMAD.MOV.U32 R63, RZ, RZ, R15 ;  /* 0x000000ffff3f7224 */ /* 0x000fe200078e000f */
[----:B------:R-:W-:Y:S01]  /*0ae0*/  SHF.R.U64 R15, R18, 0x10, R19 ;  /* 0x00000010120f7819 */ /* 0x000fe20000001213 */
[----:B------:R-:W-:Y:S01]  /*0af0*/  IMAD.MOV.U32 R60, RZ, RZ, R12 ;  /* 0x000000ffff3c7224 */ /* 0x000fe200078e000c */
[----:B------:R-:W-:Y:S01]  /*0b00*/  SHF.R.U64 R12, R80, 0x10, R81 ;  /* 0x00000010500c7819 */ /* 0x000fe20000001251 */
[----:B------:R-:W-:Y:S01]  /*0b10*/  IMAD.MOV.U32 R14, RZ, RZ, R9 ;  /* 0x000000ffff0e7224 */ /* 0x000fe200078e0009 */
[----:B------:R-:W-:Y:S01]  /*0b20*/  SHF.R.U32.HI R11, RZ, 0x10, R81 ;  /* 0x00000010ff0b7819 */ /* 0x000fe20000011651 */
[----:B------:R-:W-:Y:S01]  /*0b30*/  IMAD.MOV.U32 R31, RZ, RZ, R7 ;  /* 0x000000ffff1f7224 */ /* 0x000fe200078e0007 */
[----:B------:R-:W-:Y:S01]  /*0b40*/  SHF.R.U32.HI R9, RZ, 0x10, R21 ;  /* 0x00000010ff097819 */ /* 0x000fe20000011615 */
[----:B------:R-:W-:Y:S01]  /*0b50*/  HADD2.F32 R71, -RZ, R2.H0_H0 ;  /* 0x20000002ff477230 */ /* 0x000fe20000004100 */
[----:B------:R-:W-:Y:S01]  /*0b60*/  SHF.R.U32.HI R7, RZ, 0x10, R17 ;  /* 0x00000010ff077819 */ /* 0x000fe20000011611 */
[----:B------:R-:W-:Y:S01]  /*0b70*/  IMAD.MOV.U32 R32, RZ, RZ, R18 ;  /* 0x000000ffff207224 */ /* 0x000fe200078e0012 */
[----:B------:R-:W-:Y:S01]  /*0b80*/  SHF.R.U32.HI R25, RZ, 0x10, R5 ;  /* 0x00000010ff197819 */ /* 0x000fe20000011605 */
[----:B------:R-:W-:Y:S01]  /*0b90*/  HADD2.F32 R69, -RZ, R66.H0_H0 ;  /* 0x20000042ff457230 */ /* 0x000fe20000004100 */
[----:B------:R-:W-:Y:S01]  /*0ba0*/  SHF.R.U64 R2, R66, 0x10, R67 ;  /* 0x0000001042027819 */ /* 0x000fe20000001243 */
        /* <DEDUP_REMOVED lines=14> */
[----:B------:R-:W-:Y:S02]  /*0c90*/  IMAD.MOV.U32 R87, RZ, RZ, RZ ;  /* 0x000000ffff577224 */ /* 0x000fe400078e00ff */
        /* <DEDUP_REMOVED lines=31> */
[----:B------:R-:W-:Y:S02]  /*0e90*/  IMAD R88, R88, -0x326172a9, RZ ;  /* 0xcd9e8d5758587824 */ /* 0x000fe400078e02ff */
[----:B01234-:R-:W-:-:S07]  /*0ea0*/  IMAD R96, R96, -0x2daee0ad, RZ ;  /* 0xd2511f5360607824 */ /* 0x01ffce00078e02ff */
.L_x_12124:
        /* <DEDUP_REMOVED lines=10> */
[----:B-1----:R-:W-:-:S05]  /*0f50*/  @P0 IMAD.WIDE.U32 R28, R95, 0x10, R26 ;  /* 0x000000105f1c0825 */ /* 0x002fca00078e001a */
[----:B------:R1:W5:Y:S01]  /*0f60*/  @P0 LDG.E.128 R48, desc[UR10][R28.64] ;  /* 0x0000000a1c300981 */ /* 0x000362000c1e1d00 */
[----:B--2---:R-:W-:-:S04]  /*0f70*/  @P1 IMAD.WIDE.U32 R30, R95, 0x10, R24 ;  /* 0x000000105f1e1825 */ /* 0x004fc800078e0018 */
[----:B0-----:R-:W-:Y:S01]  /*0f80*/  IMAD.WIDE.U32 R24, R95, 0x10, R52 ;  /* 0x000000105f187825 */ /* 0x001fe200078e0034 */
[----:B------:R1:W5:Y:S05]  /*0f90*/  @P1 LDG.E.128 R44, desc[UR10][R30.64] ;  /* 0x0000000a1e2c1981 */ /* 0x00036a000c1e1d00 */
[----:B------:R-:W5:Y:S01]  /*0fa0*/  LDG.E.128 R24, desc[UR10][R24.64] ;  /* 0x0000000a18187981 */ /* 0x000f62000c1e1d00 */
[----:B------:R-:W-:-:S04]  /*0fb0*/  UISETP.NE.U32.AND UP0, UPT, UR12, URZ, UPT ;  /* 0x000000ff0c00728c */ /* 0x000fc8000bf05070 */
[----:B------:R-:W-:Y:S01]  /*0fc0*/  UISETP.NE.AND.EX UP0, UPT, UR13, URZ, UPT, UP0 ;  /* 0x000000ff0d00728c */ /* 0x000fe2000bf05300 */
[----:B------:R-:W-:-:S08]  /*0fd0*/  HFMA2 R97, -RZ, RZ, 0.1171875, 0 ;  /* 0x2f800000ff617431 */ /* 0x000fd000000001ff */
[----:B-1----:R-:W-:Y:S05]  /*0fe0*/  BRA.U UP0, `(.L_x_11886) ;  /* 0x0000001100987547 */ /* 0x002fea000b800000 */
        /* <DEDUP_REMOVED lines=15> */
.L_x_11888:
        /* <DEDUP_REMOVED lines=12> */
.L_x_11889:
        /* <DEDUP_REMOVED lines=40> */
[----:B------:R-:W-:-:S07]  /*1420*/  IMAD.MOV.U32 R28, RZ, RZ, R96 ;  /* 0x000000ffff1c7224 */ /* 0x000fce00078e0060 */
.L_x_11887:
[----:B------:R-:W-:Y:S01]  /*1430*/  ISETP.NE.AND P0, PT, R30, 0x1, PT ;  /* 0x000000011e00780c */ /* 0x000fe20003f05270 */
[----:B------:R-:W-:Y:S01]  /*1440*/  UMOV UR4, UR6 ;  /* 0x0000000600047c82 */ /* 0x000fe20008000000 */
        /* <DEDUP_REMOVED lines=14> */
.L_x_11891:
        /* <DEDUP_REMOVED lines=12> */
.L_x_11892:
        /* <DEDUP_REMOVED lines=42> */
.L_x_11890:
[----:B------:R-:W-:Y:S01]  /*1890*/  ISETP.NE.AND P0, PT, R31, 0x1, PT ;  /* 0x000000011f00780c */ /* 0x000fe20003f05270 */
[----:B------:R-:W-:Y:S01]  /*18a0*/  IMAD.MOV.U32 R30, RZ, RZ, 0x2 ;  /* 0x00000002ff1e7424 */ /* 0x000fe200078e00ff */
[----:B------:R-:W-:Y:S02]  /*18b0*/  I2FP.F32.U32 R28, R29 ;  /* 0x0000001d001c7245 */ /* 0x000fe40000201000 */
        /* <DEDUP_REMOVED lines=12> */
.L_x_11894:
        /* <DEDUP_REMOVED lines=12> */
.L_x_11895:
        /* <DEDUP_REMOVED lines=42> */
.L_x_11893:
[----:B------:R-:W-:Y:S01]  /*1ce0*/  ISETP.NE.AND P0, PT, R30, 0x1, PT ;  /* 0x000000011e00780c */ /* 0x000fe20003f05270 */
[----:B------:R-:W-:Y:S01]  /*1cf0*/  HFMA2 R54, -RZ, RZ, 0, 1.1920928955078125e-07 ;  /* 0x00000002ff367431 */ /* 0x000fe200000001ff */
[----:B------:R-:W-:Y:S01]  /*1d00*/  I2FP.F32.U32 R28, R29 ;  /* 0x0000001d001c7245 */ /* 0x000fe20000201000 */
[----:B------:R-:W-:-:S04]  /*1d10*/  IMAD.MOV.U32 R29, RZ, RZ, R88 ;  /* 0x000000ffff1d7224 */ /* 0x000fc800078e0058 */
        /* <DEDUP_REMOVED lines=11> */
.L_x_11897:
        /* <DEDUP_REMOVED lines=12> */
.L_x_11898:
        /* <DEDUP_REMOVED lines=42> */
.L_x_11896:
        /* <DEDUP_REMOVED lines=18> */
.L_x_11886:
        /* <DEDUP_REMOVED lines=15> */
.L_x_11901:
        /* <DEDUP_REMOVED lines=12> */
.L_x_11902:
        /* <DEDUP_REMOVED lines=41> */
.L_x_11900:
[----:B------:R-:W-:Y:S01]  /*2690*/  ISETP.NE.AND P0, PT, R30, 0x1, PT ;  /* 0x000000011e00780c */ /* 0x000fe20003f05270 */
[----:B------:R-:W-:Y:S01]  /*26a0*/  UMOV UR4, UR6 ;  /* 0x0000000600047c82 */ /* 0x000fe20008000000 */
[----:B------:R-:W-:Y:S01]  /*26b0*/  I2FP.F32.U32 R28, R28 ;  /* 0x0000001c001c7245 */ /* 0x000fe20000201000 */
[----:B------:R-:W-:Y:S01]  /*26c0*/  UMOV UR5, UR7 ;  /* 0x0000000700057c82 */ /* 0x000fe20008000000 */
[----:B------:R-:W-:Y:S02]  /*26d0*/  IMAD.MOV.U32 R29, RZ, RZ, R88 ;  /* 0x000000ffff1d7224 */ /* 0x000fe400078e0058 */
[----:B-----5:R-:W-:Y:S01]  /*26e0*/  FMUL.FTZ R35, R24, UR5 ;  /* 0x0000000518237c20 */ /* 0x020fe20008410000 */
        /* <DEDUP_REMOVED lines=12> */
.L_x_11904:
        /* <DEDUP_REMOVED lines=12> */
.L_x_11905:
        /* <DEDUP_REMOVED lines=42> */
.L_x_11903:
[----:B------:R-:W-:Y:S02]  /*2b10*/  ISETP.NE.AND P0, PT, R28, 0x1, PT ;  /* 0x000000011c00780c */ /* 0x000fe40003f05270 */
        /* <DEDUP_REMOVED lines=13> */
.L_x_11907:
        /* <DEDUP_REMOVED lines=12> */
.L_x_11908:
        /* <DEDUP_REMOVED lines=42> */
.L_x_11906:
        /* <DEDUP_REMOVED lines=16> */
.L_x_11910:
        /* <DEDUP_REMOVED lines=12> */
.L_x_11911:
        /* <DEDUP_REMOVED lines=42> */
.L_x_11909:
        /* <DEDUP_REMOVED lines=14> */
.L_x_11913:
        /* <DEDUP_REMOVED lines=12> */
.L_x_11914:
        /* <DEDUP_REMOVED lines=42> */
.L_x_11912:
[----:B------:R-:W-:Y:S01]  /*37f0*/  ISETP.NE.AND P0, PT, R28, 0x1, PT ;  /* 0x000000011c00780c */ /* 0x000fe20003f05270 */
[----:B------:R-:W-:Y:S01]  /*3800*/  FMUL.FTZ R39, R26, UR5 ;  /* 0x000000051a277c20 */ /* 0x000fe20008410000 */
        /* <DEDUP_REMOVED lines=14> */
.L_x_11916:
        /* <DEDUP_REMOVED lines=12> */
.L_x_11917:
        /* <DEDUP_REMOVED lines=42> */
.L_x_11915:
        /* <DEDUP_REMOVED lines=14> */
.L_x_11919:
        /* <DEDUP_REMOVED lines=12> */
.L_x_11920:
        /* <DEDUP_REMOVED lines=42> */
.L_x_11918:
[----:B------:R-:W-:Y:S01]  /*4090*/  ISETP.NE.AND P0, PT, R26, 0x1, PT ;  /* 0x000000011a00780c */ /* 0x000fe20003f05270 */
[----:B------:R-:W-:Y:S01]  /*40a0*/  FMUL.FTZ R32, R27, UR5 ;  /* 0x000000051b207c20 */ /* 0x000fe20008410000 */
        /* <DEDUP_REMOVED lines=14> */
.L_x_11922:
        /* <DEDUP_REMOVED lines=12> */
.L_x_11923:
        /* <DEDUP_REMOVED lines=42> */
.L_x_11921:
[----:B------:R-:W-:Y:S01]  /*44f0*/  I2FP.F32.U32 R26, R25 ;  /* 0x00000019001a7245 */ /* 0x000fe20000201000 */
[----:B------:R-:W-:Y:S01]  /*4500*/  FMUL.FTZ R24, R48, UR5 ;  /* 0x0000000530187c20 */ /* 0x000fe20008410000 */
[----:B------:R-:W-:Y:S01]  /*4510*/  FMUL.FTZ R25, R49, UR5 ;  /* 0x0000000531197c20 */ /* 0x000fe20008410000 */
[----:B------:R-:W-:Y:S02]  /*4520*/  FSETP.GTU.FTZ.AND P6, PT, R34, UR4, PT ;  /* 0x0000000422007c0b */ /* 0x000fe4000bfdc000 */
[----:B------:R-:W-:Y:S01]  /*4530*/  FSETP.GTU.FTZ.AND P0, PT, R36, UR4, PT ;  /* 0x0000000424007c0b */ /* 0x000fe2000bf1c000 */
[----:B------:R-:W-:Y:S01]  /*4540*/  FFMA.FTZ R27, R26, R97, 1.1641532182693481445e-10 ;  /* 0x2f0000001a1b7423 */ /* 0x000fe20000010061 */
[----:B------:R-:W-:Y:S01]  /*4550*/  FSEL R28, R24, RZ, !P6 ;  /* 0x000000ff181c7208 */ /* 0x000fe20007000000 */
[----:B------:R-:W-:Y:S01]  /*4560*/  FMUL.FTZ R24, R50, UR5 ;  /* 0x0000000532187c20 */ /* 0x000fe20008410000 */
[----:B------:R-:W-:Y:S01]  /*4570*/  FSEL R26, R25, RZ, !P0 ;  /* 0x000000ff191a7208 */ /* 0x000fe20004000000 */
[----:B------:R-:W-:Y:S01]  /*4580*/  FMUL.FTZ R25, R51, UR5 ;  /* 0x0000000533197c20 */ /* 0x000fe20008410000 */
[----:B------:R-:W-:-:S02]  /*4590*/  SEL R85, RZ, 0x1, P6 ;  /* 0x00000001ff557807 */ /* 0x000fc40003000000 */
[----:B------:R-:W-:Y:S02]  /*45a0*/  SEL R84, RZ, 0x1, P0 ;  /* 0x00000001ff547807 */ /* 0x000fe40000000000 */
[----:B------:R-:W-:Y:S02]  /*45b0*/  FSETP.GTU.FTZ.AND P6, PT, R40, UR4, PT ;  /* 0x0000000428007c0b */ /* 0x000fe4000bfdc000 */
[----:B------:R-:W-:Y:S02]  /*45c0*/  FSETP.GTU.FTZ.AND P0, PT, R27, UR4, PT ;  /* 0x000000041b007c0b */ /* 0x000fe4000bf1c000 */
[----:B------:R-:W-:Y:S02]  /*45d0*/  FSEL R39, R39, RZ, P4 ;  /* 0x000000ff27277208 */ /* 0x000fe40002000000 */
[----:B------:R-:W-:Y:S02]  /*45e0*/  FSEL R24, R24, RZ, !P6 ;  /* 0x000000ff18187208 */ /* 0x000fe40007000000 */
[----:B------:R-:W-:-:S02]  /*45f0*/  FSEL R37, R37, RZ, P3 ;  /* 0x000000ff25257208 */ /* 0x000fc40001800000 */
[----:B------:R-:W-:Y:S01]  /*4600*/  FSEL R35, R35, RZ, P2 ;  /* 0x000000ff23237208 */ /* 0x000fe20001000000 */
[----:B------:R-:W-:Y:S01]  /*4610*/  FADD.FTZ R42, R39, R24 ;  /* 0x00000018272a7221 */ /* 0x000fe20000010000 */
[----:B------:R-:W-:Y:S01]  /*4620*/  FSEL R32, R32, RZ, P5 ;  /* 0x000000ff20207208 */ /* 0x000fe20002800000 */
[----:B------:R-:W-:Y:S01]  /*4630*/  FADD.FTZ R41, R37, R26 ;  /* 0x0000001a25297221 */ /* 0x000fe20000010000 */
[----:B------:R-:W-:Y:S01]  /*4640*/  FSEL R25, R25, RZ, !P0 ;  /* 0x000000ff19197208 */ /* 0x000fe20004000000 */
[----:B------:R-:W-:Y:S01]  /*4650*/  FADD.FTZ R40, R35, R28 ;  /* 0x0000001c23287221 */ /* 0x000fe20000010000 */
[----:B------:R-:W-:Y:S01]  /*4660*/  SEL R82, RZ, 0x1, P6 ;  /* 0x00000001ff527807 */ /* 0x000fe20003000000 */
[----:B------:R-:W-:Y:S01]  /*4670*/  @P1 FADD.FTZ R42, R46, R42 ;  /* 0x0000002a2e2a1221 */ /* 0x000fe20000010000 */
[----:B------:R-:W-:Y:S01]  /*4680*/  SEL R86, RZ, 0x1, P0 ;  /* 0x00000001ff567807 */ /* 0x000fe20000000000 */
[----:B------:R-:W-:Y:S01]  /*4690*/  FADD.FTZ R43, R25, R32 ;  /* 0x00000020192b7221 */ /* 0x000fe20000010000 */
[----:B------:R-:W-:Y:S01]  /*46a0*/  @P1 FADD.FTZ R41, R45, R41 ;  /* 0x000000292d291221 */ /* 0x000fe20000010000 */
[----:B------:R-:W-:-:S02]  /*46b0*/  @P1 FADD.FTZ R40, R44, R40 ;  /* 0x000000282c281221 */ /* 0x000fc40000010000 */
[----:B------:R-:W-:-:S07]  /*46c0*/  @P1 FADD.FTZ R43, R47, R43 ;  /* 0x0000002b2f2b1221 */ /* 0x000fce0000010000 */
.L_x_11899:
[----:B------:R-:W0:Y:S01]  /*46d0*/  LDC.64 R104, c[0x0][0x3a8] ;  /* 0x0000ea00ff687b82 */ /* 0x000e220000000a00 */
[----:B------:R-:W-:Y:S01]  /*46e0*/  ISETP.NE.U32.AND P0, PT, RZ, UR12, PT ;  /* 0x0000000cff007c0c */ /* 0x000fe2000bf05070 */
[----:B------:R-:W-:Y:S01]  /*46f0*/  VIADD R98, R95, 0x80 ;  /* 0x000000805f627836 */ /* 0x000fe20000000000 */
[----:B------:R-:W-:Y:S02]  /*4700*/  SEL R28, RZ, 0x1000000, !P5 ;  /* 0x01000000ff1c7807 */ /* 0x000fe40006800000 */
[----:B------:R-:W-:Y:S02]  /*4710*/  ISETP.NE.AND.EX P0, PT, RZ, UR13, PT, P0 ;  /* 0x0000000dff007c0c */ /* 0x000fe4000bf05300 */
[----:B------:R-:W-:Y:S01]  /*4720*/  SEL R29, RZ, 0x10000, !P4 ;  /* 0x00010000ff1d7807 */ /* 0x000fe20006000000 */
[----:B------:R-:W1:Y:S01]  /*4730*/  LDC.64 R78, c[0x0][0x3b0] ;  /* 0x0000ec00ff4e7b82 */ /* 0x000e620000000a00 */
[----:B------:R-:W-:-:S04]  /*4740*/  SEL R30, RZ, 0x100, !P3 ;  /* 0x00000100ff1e7807 */ /* 0x000fc80005800000 */
[----:B------:R-:W-:Y:S02]  /*4750*/  IADD3 R28, PT, PT, R30, R28, R29 ;  /* 0x0000001c1e1c7210 */ /* 0x000fe40007ffe01d */
[----:B------:R-:W-:Y:S01]  /*4760*/  SEL R29, RZ, 0x1, !P2 ;  /* 0x00000001ff1d7807 */ /* 0x000fe20005000000 */
[----:B------:R-:W2:Y:S03]  /*4770*/  @P1 LDC.64 R24, c[0x0][0x3a0] ;  /* 0x0000e800ff181b82 */ /* 0x000ea60000000a00 */
[----:B------:R-:W-:Y:S01]  /*4780*/  IADD3 R39, PT, PT, R28, R29, RZ ;  /* 0x0000001d1c277210 */ /* 0x000fe20007ffe0ff */
[----:B------:R-:W-:-:S04]  /*4790*/  IMAD.WIDE.U32 R28, R98, 0x10, R52 ;  /* 0x00000010621c7825 */ /* 0x000fc800078e0034 */
[C---:B0-----:R-:W-:Y:S01]  /*47a0*/  IMAD.WIDE.U32 R36, R95.reuse, 0x10, R104 ;  /* 0x000000105f247825 */ /* 0x041fe200078e0068 */
[----:B------:R-:W0:Y:S04]  /*47b0*/  @P0 LDC.64 R26, c[0x0][0x398] ;  /* 0x0000e600ff1a0b82 */ /* 0x000e280000000a00 */
[----:B------:R3:W-:Y:S01]  /*47c0*/  STG.E.128 desc[UR10][R36.64], R40 ;  /* 0x0000002824007986 */ /* 0x0007e2000c101d0a */
[----:B-1----:R-:W-:-:S05]  /*47d0*/  IMAD.WIDE.U32 R30, R95, 0x4, R78 ;  /* 0x000000045f1e7825 */ /* 0x002fca00078e004e */
[----:B------:R3:W-:Y:S01]  /*47e0*/  STG.E desc[UR10][R30.64], R39 ;  /* 0x000000271e007986 */ /* 0x0007e2000c10190a */
[----:B--2---:R-:W-:-:S04]  /*47f0*/  @P1 IMAD.WIDE.U32 R32, R98, 0x10, R24 ;  /* 0x0000001062201825 */ /* 0x004fc800078e0018 */
[----:B0-----:R-:W-:Y:S01]  /*4800*/  @P0 IMAD.WIDE.U32 R34, R98, 0x10, R26 ;  /* 0x0000001062220825 */ /* 0x001fe200078e001a */
        /* <DEDUP_REMOVED lines=12> */
.L_x_11924:
[----:B------:R1:W5:Y:S04]  /*48d0*/  @P0 LDG.E.128 R48, desc[UR10][R34.64] ;  /* 0x0000000a22300981 */ /* 0x000368000c1e1d00 */
[----:B------:R1:W5:Y:S04]  /*48e0*/  @P1 LDG.E.128 R44, desc[UR10][R32.64] ;  /* 0x0000000a202c1981 */ /* 0x000368000c1e1d00 */
[----:B0-----:R1:W5:Y:S01]  /*48f0*/  LDG.E.128 R24, desc[UR10][R28.64] ;  /* 0x0000000a1c187981 */ /* 0x001362000c1e1d00 */
[----:B------:R-:W-:Y:S05]  /*4900*/  @!P0 BRA `(.L_x_11925) ;  /* 0x0000002400288947 */ /* 0x000fea0003800000 */
        /* <DEDUP_REMOVED lines=15> */
.L_x_11927:
        /* <DEDUP_REMOVED lines=12> */
.L_x_11928:
        /* <DEDUP_REMOVED lines=42> */
.L_x_11926:
[----:B------:R-:W-:Y:S01]  /*4d60*/  ISETP.NE.AND P3, PT, R29, 0x1, PT ;  /* 0x000000011d00780c */ /* 0x000fe20003f65270 */
[----:B-----5:R-:W-:Y:S01]  /*4d70*/  FMUL.FTZ R35, R24, UR5 ;  /* 0x0000000518237c20 */ /* 0x020fe20008410000 */
        /* <DEDUP_REMOVED lines=14> */
.L_x_11930:
        /* <DEDUP_REMOVED lines=12> */
.L_x_11931:
        /* <DEDUP_REMOVED lines=42> */
.L_x_11929:
        /* <DEDUP_REMOVED lines=14> */
.L_x_11933:
        /* <DEDUP_REMOVED lines=12> */
.L_x_11934:
        /* <DEDUP_REMOVED lines=42> */
.L_x_11932:
[----:B------:R-:W-:Y:S01]  /*5600*/  ISETP.NE.AND P4, PT, R29, 0x1, PT ;  /* 0x000000011d00780c */ /* 0x000fe20003f85270 */
[----:B------:R-:W-:Y:S01]  /*5610*/  FMUL.FTZ R36, R25, UR5 ;  /* 0x0000000519247c20 */ /* 0x000fe20008410000 */
        /* <DEDUP_REMOVED lines=14> */
.L_x_11936:
        /* <DEDUP_REMOVED lines=12> */
.L_x_11937:
        /* <DEDUP_REMOVED lines=42> */
.L_x_11935:
        /* <DEDUP_REMOVED lines=14> */
.L_x_11939:
        /* <DEDUP_REMOVED lines=12> */
.L_x_11940:
        /* <DEDUP_REMOVED lines=42> */
.L_x_11938:
[----:B------:R-:W-:Y:S01]  /*5ea0*/  ISETP.NE.AND P5, PT, R29, 0x1, PT ;  /* 0x000000011d00780c */ /* 0x000fe20003fa5270 */
[----:B------:R-:W-:Y:S01]  /*5eb0*/  FMUL.FTZ R26, R26, UR5 ;  /* 0x000000051a1a7c20 */ /* 0x000fe20008410000 */
        /* <DEDUP_REMOVED lines=14> */
.L_x_11942:
        /* <DEDUP_REMOVED lines=12> */
.L_x_11943:
        /* <DEDUP_REMOVED lines=42> */
.L_x_11941:
        /* <DEDUP_REMOVED lines=14> */
.L_x_11945:
        /* <DEDUP_REMOVED lines=12> */
.L_x_11946:
        /* <DEDUP_REMOVED lines=42> */
.L_x_11944:
        /* <DEDUP_REMOVED lines=16> */
.L_x_11948:
        /* <DEDUP_REMOVED lines=14> */
.L_x_11949:
        /* <DEDUP_REMOVED lines=42> */
.L_x_11947:
[----:B------:R-:W-:Y:S01]  /*6bc0*/  FMUL.FTZ R24, R48, UR5 ;  /* 0x0000000530187c20 */ /* 0x000fe20008410000 */
[----:B------:R-:W-:Y:S01]  /*6bd0*/  FSETP.GTU.FTZ.AND P6, PT, R34, UR4, PT ;  /* 0x0000000422007c0b */ /* 0x000fe2000bfdc000 */
[----:B------:R-:W-:Y:S01]  /*6be0*/  FMUL.FTZ R29, R49, UR5 ;  /* 0x00000005311d7c20 */ /* 0x000fe20008410000 */
[----:B------:R-:W-:Y:S01]  /*6bf0*/  I2FP.F32.U32 R28, R25 ;  /* 0x00000019001c7245 */ /* 0x000fe20000201000 */
[----:B------:R-:W-:Y:S01]  /*6c00*/  FMUL.FTZ R25, R50, UR5 ;  /* 0x0000000532197c20 */ /* 0x000fe20008410000 */
[----:B------:R-:W-:Y:S01]  /*6c10*/  FSEL R24, R24, RZ, !P6 ;  /* 0x000000ff18187208 */ /* 0x000fe20007000000 */
[----:B------:R-:W-:Y:S01]  /*6c20*/  FMUL.FTZ R39, R51, UR5 ;  /* 0x0000000533277c20 */ /* 0x000fe20008410000 */
[----:B------:R-:W-:Y:S01]  /*6c30*/  SEL R85, RZ, 0x1, P6 ;  /* 0x00000001ff557807 */ /* 0x000fe20003000000 */
[----:B------:R-:W-:Y:S01]  /*6c40*/  FFMA.FTZ R28, R28, R97, 1.1641532182693481445e-10 ;  /* 0x2f0000001c1c7423 */ /* 0x000fe20000010061 */
[----:B------:R-:W-:Y:S02]  /*6c50*/  FSETP.GTU.FTZ.AND P6, PT, R37, UR4, PT ;  /* 0x0000000425007c0b */ /* 0x000fe4000bfdc000 */
[----:B------:R-:W-:-:S02]  /*6c60*/  FSEL R36, R36, RZ, P3 ;  /* 0x000000ff24247208 */ /* 0x000fc40001800000 */
[----:B------:R-:W-:Y:S02]  /*6c70*/  FSEL R37, R29, RZ, !P6 ;  /* 0x000000ff1d257208 */ /* 0x000fe40007000000 */
[----:B------:R-:W-:Y:S02]  /*6c80*/  SEL R84, RZ, 0x1, P6 ;  /* 0x00000001ff547807 */ /* 0x000fe40003000000 */
[----:B------:R-:W-:Y:S01]  /*6c90*/  FSETP.GTU.FTZ.AND P6, PT, R38, UR4, PT ;  /* 0x0000000426007c0b */ /* 0x000fe2000bfdc000 */
[----:B------:R-:W-:Y:S01]  /*6ca0*/  FADD.FTZ R37, R36, R37 ;  /* 0x0000002524257221 */ /* 0x000fe20000010000 */
[----:B------:R-:W-:Y:S02]  /*6cb0*/  FSEL R26, R26, RZ, P4 ;  /* 0x000000ff1a1a7208 */ /* 0x000fe40002000000 */
[----:B------:R-:W-:Y:S01]  /*6cc0*/  FSEL R25, R25, RZ, !P6 ;  /* 0x000000ff19197208 */ /* 0x000fe20007000000 */
[----:B------:R-:W-:Y:S01]  /*6cd0*/  @P1 FADD.FTZ R37, R45, R37 ;  /* 0x000000252d251221 */ /* 0x000fe20000010000 */
[----:B------:R-:W-:-:S02]  /*6ce0*/  SEL R82, RZ, 0x1, P6 ;  /* 0x00000001ff527807 */ /* 0x000fc40003000000 */
[----:B------:R-:W-:Y:S01]  /*6cf0*/  FSETP.GTU.FTZ.AND P6, PT, R28, UR4, PT ;  /* 0x000000041c007c0b */ /* 0x000fe2000bfdc000 */
[----:B------:R-:W-:Y:S01]  /*6d00*/  FADD.FTZ R38, R26, R25 ;  /* 0x000000191a267221 */ /* 0x000fe20000010000 */
[----:B------:R-:W-:Y:S02]  /*6d10*/  FSEL R35, R35, RZ, P2 ;  /* 0x000000ff23237208 */ /* 0x000fe40001000000 */
[----:B------:R-:W-:Y:S01]  /*6d20*/  FSEL R28, R27, RZ, P5 ;  /* 0x000000ff1b1c7208 */ /* 0x000fe20002800000 */
[----:B------:R-:W-:Y:S01]  /*6d30*/  @P1 FADD.FTZ R38, R46, R38 ;  /* 0x000000262e261221 */ /* 0x000fe20000010000 */
[----:B------:R-:W-:Y:S01]  /*6d40*/  FSEL R39, R39, RZ, !P6 ;  /* 0x000000ff27277208 */ /* 0x000fe20007000000 */
[----:B------:R-:W-:Y:S01]  /*6d50*/  FADD.FTZ R36, R35, R24 ;  /* 0x0000001823247221 */ /* 0x000fe20000010000 */
[----:B------:R-:W-:-:S03]  /*6d60*/  SEL R86, RZ, 0x1, P6 ;  /* 0x00000001ff567807 */ /* 0x000fc60003000000 */
[----:B------:R-:W-:Y:S01]  /*6d70*/  FADD.FTZ R39, R39, R28 ;  /* 0x0000001c27277221 */ /* 0x000fe20000010000 */
[----:B------:R-:W-:-:S03]  /*6d80*/  @P1 FADD.FTZ R36, R44, R36 ;  /* 0x000000242c241221 */ /* 0x000fc60000010000 */
[----:B------:R-:W-:Y:S01]  /*6d90*/  @P1 FADD.FTZ R39, R47, R39 ;  /* 0x000000272f271221 */ /* 0x000fe20000010000 */
[----:B------:R-:W-:Y:S06]  /*6da0*/  BRA `(.L_x_11950) ;  /* 0x0000001000907947 */ /* 0x000fec0003800000 */
.L_x_11925:
[----:B------:R-:W-:Y:S01]  /*6db0*/  ISETP.NE.AND P2, PT, R54, 0x1, PT ;  /* 0x000000013600780c */ /* 0x000fe20003f45270 */
[----:B------:R-:W-:Y:S01]  /*6dc0*/  IMAD.MOV.U32 R30, RZ, RZ, 0x2 ;  /* 0x00000002ff1e7424 */ /* 0x000fe200078e00ff */
[----:B------:R-:W-:Y:S01]  /*6dd0*/  MOV R96, R38 ;  /* 0x0000002600607202 */ /* 0x000fe20000000f00 */
[----:B-1----:R-:W-:-:S10]  /*6de0*/  IMAD.MOV.U32 R28, RZ, RZ, R88 ;  /* 0x000000ffff1c7224 */ /* 0x002fd400078e0058 */
        /* <DEDUP_REMOVED lines=11> */
.L_x_11952:
        /* <DEDUP_REMOVED lines=12> */
.L_x_11953:
        /* <DEDUP_REMOVED lines=42> */
.L_x_11951:
        /* <DEDUP_REMOVED lines=15> */
.L_x_11955:
        /* <DEDUP_REMOVED lines=12> */
.L_x_11956:
        /* <DEDUP_REMOVED lines=42> */
.L_x_11954:
        /* <DEDUP_REMOVED lines=15> */
.L_x_11958:
        /* <DEDUP_REMOVED lines=12> */
.L_x_11959:
        /* <DEDUP_REMOVED lines=42> */
.L_x_11957:
[----:B------:R-:W-:Y:S01]  /*7aa0*/  ISETP.NE.AND P5, PT, R30, 0x1, PT ;  /* 0x000000011e00780c */ /* 0x000fe20003fa5270 */
[----:B------:R-:W-:Y:S01]  /*7ab0*/  IMAD.MOV.U32 R100, RZ, RZ, 0x2 ;  /* 0x00000002ff647424 */ /* 0x000fe200078e00ff */
        /* <DEDUP_REMOVED lines=13> */
.L_x_11961:
        /* <DEDUP_REMOVED lines=12> */
.L_x_11962:
        /* <DEDUP_REMOVED lines=42> */
.L_x_11960:
        /* <DEDUP_REMOVED lines=16> */
.L_x_11950:
[----:B------:R-:W-:Y:S01]  /*7ff0*/  SEL R28, RZ, 0x1000000, !P5 ;  /* 0x01000000ff1c7807 */ /* 0x000fe20006800000 */
[----:B------:R-:W-:Y:S01]  /*8000*/  IMAD.WIDE.U32 R54, R98, 0x10, R104 ;  /* 0x0000001062367825 */ /* 0x000fe200078e0068 */
[----:B------:R-:W-:Y:S01]  /*8010*/  SEL R29, RZ, 0x10000, !P4 ;  /* 0x00010000ff1d7807 */ /* 0x000fe20006000000 */
[----:B------:R-:W0:Y:S01]  /*8020*/  @P0 LDC.64 R26, c[0x0][0x398] ;  /* 0x0000e600ff1a0b82 */ /* 0x000e220000000a00 */
[----:B------:R-:W-:Y:S01]  /*8030*/  SEL R30, RZ, 0x100, !P3 ;  /* 0x00000100ff1e7807 */ /* 0x000fe20005800000 */
[----:B------:R-:W-:Y:S01]  /*8040*/  VIADD R99, R95, 0x100 ;  /* 0x000001005f637836 */ /* 0x000fe20000000000 */
[----:B------:R1:W-:Y:S02]  /*8050*/  STG.E.128 desc[UR10][R54.64], R36 ;  /* 0x0000002436007986 */ /* 0x0003e4000c101d0a */
[----:B------:R-:W-:Y:S01]  /*8060*/  IADD3 R28, PT, PT, R30, R28, R29 ;  /* 0x0000001c1e1c7210 */ /* 0x000fe20007ffe01d */
[----:B------:R-:W-:Y:S01]  /*8070*/  IMAD.WIDE.U32 R30, R98, 0x4, R78 ;  /* 0x00000004621e7825 */ /* 0x000fe200078e004e */
[----:B------:R-:W-:Y:S01]  /*8080*/  SEL R29, RZ, 0x1, !P2 ;  /* 0x00000001ff1d7807 */ /* 0x000fe20005000000 */
[----:B------:R-:W2:Y:S03]  /*8090*/  @P1 LDC.64 R24, c[0x0][0x3a0] ;  /* 0x0000e800ff181b82 */ /* 0x000ea60000000a00 */
[----:B------:R-:W-:Y:S01]  /*80a0*/  IADD3 R101, PT, PT, R28, R29, RZ ;  /* 0x0000001d1c657210 */ /* 0x000fe20007ffe0ff */
[----:B------:R-:W-:-:S04]  /*80b0*/  IMAD.WIDE.U32 R28, R99, 0x10, R52 ;  /* 0x00000010631c7825 */ /* 0x000fc800078e0034 */
[----:B------:R1:W-:Y:S01]  /*80c0*/  STG.E desc[UR10][R30.64], R101 ;  /* 0x000000651e007986 */ /* 0x0003e2000c10190a */
[----:B0-----:R-:W-:-:S04]  /*80d0*/  @P0 IMAD.WIDE.U32 R32, R99, 0x10, R26 ;  /* 0x0000001063200825 */ /* 0x001fc800078e001a */
[----:B--2---:R-:W-:Y:S01]  /*80e0*/  @P1 IMAD.WIDE.U32 R34, R99, 0x10, R24 ;  /* 0x0000001063221825 */ /* 0x004fe200078e0018 */
        /* <DEDUP_REMOVED lines=12> */
.L_x_11963:
        /* <DEDUP_REMOVED lines=19> */
.L_x_11966:
        /* <DEDUP_REMOVED lines=12> */
.L_x_11967:
        /* <DEDUP_REMOVED lines=42> */
.L_x_11965:
        /* <DEDUP_REMOVED lines=16> */
.L_x_11969:
        /* <DEDUP_REMOVED lines=12> */
.L_x_11970:
        /* <DEDUP_REMOVED lines=42> */
.L_x_11968:
        /* <DEDUP_REMOVED lines=14> */
.L_x_11972:
        /* <DEDUP_REMOVED lines=12> */
.L_x_11973:
        /* <DEDUP_REMOVED lines=42> */
.L_x_11971:
        /* <DEDUP_REMOVED lines=16> */
.L_x_11975:
        /* <DEDUP_REMOVED lines=12> */
.L_x_11976:
        /* <DEDUP_REMOVED lines=42> */
.L_x_11974:
        /* <DEDUP_REMOVED lines=14> */
.L_x_11978:
        /* <DEDUP_REMOVED lines=12> */
.L_x_11979:
        /* <DEDUP_REMOVED lines=42> */
.L_x_11977:
        /* <DEDUP_REMOVED lines=16> */
.L_x_11981:
        /* <DEDUP_REMOVED lines=12> */
.L_x_11982:
        /* <DEDUP_REMOVED lines=42> */
.L_x_11980:
        /* <DEDUP_REMOVED lines=14> */
.L_x_11984:
        /* <DEDUP_REMOVED lines=12> */
.L_x_11985:
        /* <DEDUP_REMOVED lines=42> */
.L_x_11983:
        /* <DEDUP_REMOVED lines=16> */
.L_x_11987:
        /* <DEDUP_REMOVED lines=14> */
.L_x_11988:
        /* <DEDUP_REMOVED lines=42> */
.L_x_11986:
        /* <DEDUP_REMOVED lines=15> */
[----:B------:R-:W-:-:S02]  /*a590*/  SEL R28, RZ, 0x1, P6 ;  /* 0x00000001ff1c7807 */ /* 0x000fc40003000000 */
[----:B------:R-:W-:Y:S01]  /*a5a0*/  FSETP.GTU.FTZ.AND P6, PT, R26, UR4, PT ;  /* 0x000000041a007c0b */ /* 0x000fe2000bfdc000 */
[----:B------:R-:W-:Y:S01]  /*a5b0*/  FMUL.FTZ R26, R51, UR5 ;  /* 0x00000005331a7c20 */ /* 0x000fe20008410000 */
[----:B------:R-:W-:Y:S01]  /*a5c0*/  FSEL R32, R33, RZ, P2 ;  /* 0x000000ff21207208 */ /* 0x000fe20001000000 */
[----:B------:R-:W-:Y:S01]  /*a5d0*/  FADD.FTZ R33, R35, R24 ;  /* 0x0000001823217221 */ /* 0x000fe20000010000 */
[----:B------:R-:W-:Y:S01]  /*a5e0*/  FSEL R29, R82, RZ, P5 ;  /* 0x000000ff521d7208 */ /* 0x000fe20002800000 */
[----:B------:R-:W-:Y:S01]  /*a5f0*/  FADD.FTZ R34, R54, R25 ;  /* 0x0000001936227221 */ /* 0x000fe20000010000 */
[----:B------:R-:W-:Y:S01]  /*a600*/  FSEL R26, R26, RZ, !P6 ;  /* 0x000000ff1a1a7208 */ /* 0x000fe20007000000 */
[----:B------:R-:W-:Y:S01]  /*a610*/  FADD.FTZ R32, R32, R27 ;  /* 0x0000001b20207221 */ /* 0x000fe20000010000 */
[----:B------:R-:W-:Y:S01]  /*a620*/  PRMT R82, R28, 0x7610, R82 ;  /* 0x000076101c527816 */ /* 0x000fe20000000052 */
[----:B------:R-:W-:Y:S01]  /*a630*/  @P1 FADD.FTZ R34, R46, R34 ;  /* 0x000000222e221221 */ /* 0x000fe20000010000 */
[----:B------:R-:W-:Y:S01]  /*a640*/  SEL R86, RZ, 0x1, P6 ;  /* 0x00000001ff567807 */ /* 0x000fe20003000000 */
[----:B------:R-:W-:Y:S01]  /*a650*/  FADD.FTZ R35, R26, R29 ;  /* 0x0000001d1a237221 */ /* 0x000fe20000010000 */
[----:B------:R-:W-:Y:S01]  /*a660*/  @P1 FADD.FTZ R33, R45, R33 ;  /* 0x000000212d211221 */ /* 0x000fe20000010000 */
[----:B------:R-:W-:-:S02]  /*a670*/  @P1 FADD.FTZ R32, R44, R32 ;  /* 0x000000202c201221 */ /* 0x000fc40000010000 */
[----:B------:R-:W-:Y:S01]  /*a680*/  @P1 FADD.FTZ R35, R47, R35 ;  /* 0x000000232f231221 */ /* 0x000fe20000010000 */
[----:B------:R-:W-:Y:S06]  /*a690*/  BRA `(.L_x_11989) ;  /* 0x0000001000907947 */ /* 0x000fec0003800000 */
.L_x_11964:
        /* <DEDUP_REMOVED lines=15> */
.L_x_11991:
        /* <DEDUP_REMOVED lines=12> */
.L_x_11992:
        /* <DEDUP_REMOVED lines=42> */
.L_x_11990:
        /* <DEDUP_REMOVED lines=15> */
.L_x_11994:
        /* <DEDUP_REMOVED lines=12> */
.L_x_11995:
        /* <DEDUP_REMOVED lines=42> */
.L_x_11993:
        /* <DEDUP_REMOVED lines=15> */
.L_x_11997:
        /* <DEDUP_REMOVED lines=12> */
.L_x_11998:
        /* <DEDUP_REMOVED lines=42> */
.L_x_11996:
        /* <DEDUP_REMOVED lines=15> */
.L_x_12000:
        /* <DEDUP_REMOVED lines=12> */
.L_x_12001:
        /* <DEDUP_REMOVED lines=42> */
.L_x_11999:
        /* <DEDUP_REMOVED lines=16> */
.L_x_11989:
        /* <DEDUP_REMOVED lines=28> */
.L_x_12002:
        /* <DEDUP_REMOVED lines=19> */
.L_x_12005:
        /* <DEDUP_REMOVED lines=12> */
.L_x_12006:
        /* <DEDUP_REMOVED lines=42> */
.L_x_12004:
        /* <DEDUP_REMOVED lines=16> */
.L_x_12008:
        /* <DEDUP_REMOVED lines=12> */
.L_x_12009:
        /* <DEDUP_REMOVED lines=42> */
.L_x_12007:
        /* <DEDUP_REMOVED lines=14> */
.L_x_12011:
        /* <DEDUP_REMOVED lines=12> */
.L_x_12012:
        /* <DEDUP_REMOVED lines=42> */
.L_x_12010:
        /* <DEDUP_REMOVED lines=16> */
.L_x_12014:
        /* <DEDUP_REMOVED lines=12> */
.L_x_12015:
        /* <DEDUP_REMOVED lines=42> */
.L_x_12013:
        /* <DEDUP_REMOVED lines=14> */
.L_x_12017:
        /* <DEDUP_REMOVED lines=12> */
.L_x_12018:
        /* <DEDUP_REMOVED lines=42> */
.L_x_12016:
        /* <DEDUP_REMOVED lines=16> */
.L_x_12020:
        /* <DEDUP_REMOVED lines=12> */
.L_x_12021:
        /* <DEDUP_REMOVED lines=42> */
.L_x_12019:
        /* <DEDUP_REMOVED lines=14> */
.L_x_12023:
        /* <DEDUP_REMOVED lines=12> */
.L_x_12024:
        /* <DEDUP_REMOVED lines=42> */
.L_x_12022:
        /* <DEDUP_REMOVED lines=16> */
.L_x_12026:
        /* <DEDUP_REMOVED lines=14> */
.L_x_12027:
        /* <DEDUP_REMOVED lines=42> */
.L_x_12025:
        /* <DEDUP_REMOVED lines=20> */
[----:B------:R-:W-:Y:S01]  /*ded0*/  FSEL R55, R55, RZ, P2 ;  /* 0x000000ff37377208 */ /* 0x000fe20001000000 */
[----:B------:R-:W-:Y:S01]  /*dee0*/  @P1 FADD.FTZ R29, R45, R29 ;  /* 0x0000001d2d1d1221 */ /* 0x000fe20000010000 */
[----:B------:R-:W-:Y:S01]  /*def0*/  FSEL R94, R94, RZ, P5 ;  /* 0x000000ff5e5e7208 */ /* 0x000fe20002800000 */
[----:B------:R-:W-:Y:S01]  /*df00*/  @P1 FADD.FTZ R30, R46, R30 ;  /* 0x0000001e2e1e1221 */ /* 0x000fe20000010000 */
[----:B------:R-:W-:Y:S01]  /*df10*/  FSEL R31, R31, RZ, !P6 ;  /* 0x000000ff1f1f7208 */ /* 0x000fe20007000000 */
[----:B------:R-:W-:Y:S01]  /*df20*/  FADD.FTZ R28, R55, R28 ;  /* 0x0000001c371c7221 */ /* 0x000fe20000010000 */
[----:B------:R-:W-:-:S02]  /*df30*/  PRMT R85, R26, 0x7610, R85 ;  /* 0x000076101a557816 */ /* 0x000fc40000000055 */
[----:B------:R-:W-:Y:S01]  /*df40*/  PRMT R84, R27, 0x7610, R84 ;  /* 0x000076101b547816 */ /* 0x000fe20000000054 */
[----:B------:R-:W-:Y:S01]  /*df50*/  FADD.FTZ R31, R31, R94 ;  /* 0x0000005e1f1f7221 */ /* 0x000fe20000010000 */
[----:B------:R-:W-:Y:S01]  /*df60*/  SEL R86, RZ, 0x1, P6 ;  /* 0x00000001ff567807 */ /* 0x000fe20003000000 */
[----:B------:R-:W-:Y:S02]  /*df70*/  @P1 FADD.FTZ R28, R44, R28 ;  /* 0x0000001c2c1c1221 */ /* 0x000fe40000010000 */
[----:B------:R-:W-:Y:S01]  /*df80*/  @P1 FADD.FTZ R31, R47, R31 ;  /* 0x0000001f2f1f1221 */ /* 0x000fe20000010000 */
[----:B------:R-:W-:Y:S06]  /*df90*/  BRA `(.L_x_12028) ;  /* 0x0000001000907947 */ /* 0x000fec0003800000 */
.L_x_12003:
        /* <DEDUP_REMOVED lines=15> */
.L_x_12030:
        /* <DEDUP_REMOVED lines=12> */
.L_x_12031:
        /* <DEDUP_REMOVED lines=42> */
.L_x_12029:
        /* <DEDUP_REMOVED lines=15> */
.L_x_12033:
        /* <DEDUP_REMOVED lines=12> */
.L_x_12034:
        /* <DEDUP_REMOVED lines=42> */
.L_x_12032:
        /* <DEDUP_REMOVED lines=15> */
.L_x_12036:
        /* <DEDUP_REMOVED lines=12> */
.L_x_12037:
        /* <DEDUP_REMOVED lines=42> */
.L_x_12035:
        /* <DEDUP_REMOVED lines=15> */
.L_x_12039:
        /* <DEDUP_REMOVED lines=12> */
.L_x_12040:
        /* <DEDUP_REMOVED lines=42> */
.L_x_12038:
        /* <DEDUP_REMOVED lines=16> */
.L_x_12028:
[----:B------:R-:W-:Y:S01]  /*f1e0*/  SEL R54, RZ, 0x1000000, !P5 ;  /* 0x01000000ff367807 */ /* 0x000fe20006800000 */
[C---:B------:R-:W-:Y:S01]  /*f1f0*/  IMAD.WIDE.U32 R110, R100.reuse, 0x10, R104 ;  /* 0x00000010646e7825 */ /* 0x040fe200078e0068 */
[----:B------:R-:W-:Y:S01]  /*f200*/  SEL R55, RZ, 0x10000, !P4 ;  /* 0x00010000ff377807 */ /* 0x000fe20006000000 */
[----:B------:R-:W0:Y:S01]  /*f210*/  @P0 LDC.64 R26, c[0x0][0x398] ;  /* 0x0000e600ff1a0b82 */ /* 0x000e220000000a00 */
[----:B------:R-:W-:Y:S01]  /*f220*/  SEL R94, RZ, 0x100, !P3 ;  /* 0x00000100ff5e7807 */ /* 0x000fe20005800000 */
[----:B------:R-:W-:Y:S01]  /*f230*/  IMAD.WIDE.U32 R102, R100, 0x4, R78 ;  /* 0x0000000464667825 */ /* 0x000fe200078e004e */
[----:B------:R1:W-:Y:S02]  /*f240*/  STG.E.128 desc[UR10][R110.64], R28 ;  /* 0x0000001c6e007986 */ /* 0x0003e4000c101d0a */
[----:B------:R-:W-:Y:S01]  /*f250*/  IADD3 R54, PT, PT, R94, R54, R55 ;  /* 0x000000365e367210 */ /* 0x000fe20007ffe037 */
[----:B------:R-:W-:Y:S01]  /*f260*/  VIADD R101, R95, 0x200 ;  /* 0x000002005f657836 */ /* 0x000fe20000000000 */
        /* <DEDUP_REMOVED lines=19> */
.L_x_12041:
        /* <DEDUP_REMOVED lines=19> */
.L_x_12044:
        /* <DEDUP_REMOVED lines=12> */
.L_x_12045:
        /* <DEDUP_REMOVED lines=42> */
.L_x_12043:
        /* <DEDUP_REMOVED lines=16> */
.L_x_12047:
        /* <DEDUP_REMOVED lines=12> */
.L_x_12048:
        /* <DEDUP_REMOVED lines=42> */
.L_x_12046:
        /* <DEDUP_REMOVED lines=14> */
.L_x_12050:
        /* <DEDUP_REMOVED lines=12> */
.L_x_12051:
        /* <DEDUP_REMOVED lines=42> */
.L_x_12049:
        /* <DEDUP_REMOVED lines=16> */
.L_x_12053:
        /* <DEDUP_REMOVED lines=12> */
.L_x_12054:
        /* <DEDUP_REMOVED lines=42> */
.L_x_12052:
        /* <DEDUP_REMOVED lines=14> */
.L_x_12056:
        /* <DEDUP_REMOVED lines=12> */
.L_x_12057:
        /* <DEDUP_REMOVED lines=42> */
.L_x_12055:
[----:B------:R-:W-:Y:S01]  /*10970*/  ISETP.NE.AND P5, PT, R54, 0x1, PT ;  /* 0x000000013600780c */ /* 0x000fe20003fa5270 */
[----:B------:R-:W-:Y:S01]  /*10980*/  FMUL.FTZ R106, R26, UR5 ;  /* 0x000000051a6a7c20 */ /* 0x000fe20008410000 */
[----:B------:R-:W-:Y:S01]  /*10990*/  I2FP.F32.U32 R24, R25 ;  /* 0x0000001900187245 */ /* 0x000fe20000201000 */
[----:B------:R-:W-:Y:S01]  /*109a0*/  IMAD.MOV.U32 R25, RZ, RZ, R88 ;  /* 0x000000ffff197224 */ /* 0x000fe200078e0058 */
[----:B------:R-:W-:-:S03]  /*109b0*/  MOV R26, 0x2 ;  /* 0x00000002001a7802 */ /* 0x000fc60000000f00 */
        /* <DEDUP_REMOVED lines=11> */
.L_x_12059:
        /* <DEDUP_REMOVED lines=12> */
.L_x_12060:
        /* <DEDUP_REMOVED lines=42> */
.L_x_12058:
        /* <DEDUP_REMOVED lines=14> */
.L_x_12062:
        /* <DEDUP_REMOVED lines=12> */
.L_x_12063:
        /* <DEDUP_REMOVED lines=42> */
.L_x_12061:
        /* <DEDUP_REMOVED lines=16> */
.L_x_12065:
        /* <DEDUP_REMOVED lines=14> */
.L_x_12066:
        /* <DEDUP_REMOVED lines=42> */
.L_x_12064:
        /* <DEDUP_REMOVED lines=18> */
[----:B------:R-:W-:Y:S01]  /*117b0*/  FADD.FTZ R26, R106, R25 ;  /* 0x000000196a1a7221 */ /* 0x000fe20000010000 */
[----:B------:R-:W-:Y:S01]  /*117c0*/  FSEL R86, R86, RZ, P2 ;  /* 0x000000ff56567208 */ /* 0x000fe20001000000 */
[----:B------:R-:W-:Y:S01]  /*117d0*/  FADD.FTZ R25, R102, R27 ;  /* 0x0000001b66197221 */ /* 0x000fe20000010000 */
[----:B------:R-:W-:Y:S01]  /*117e0*/  FSEL R85, R108, RZ, P5 ;  /* 0x000000ff6c557208 */ /* 0x000fe20002800000 */
[----:B------:R-:W-:Y:S01]  /*117f0*/  @P1 FADD.FTZ R26, R46, R26 ;  /* 0x0000001a2e1a1221 */ /* 0x000fe20000010000 */
[----:B------:R-:W-:Y:S01]  /*11800*/  FSEL R54, R54, RZ, !P6 ;  /* 0x000000ff36367208 */ /* 0x000fe20007000000 */
[----:B------:R-:W-:Y:S01]  /*11810*/  FADD.FTZ R24, R86, R55 ;  /* 0x0000003756187221 */ /* 0x000fe20000010000 */
[----:B------:R-:W-:Y:S01]  /*11820*/  SEL R86, RZ, 0x1, P6 ;  /* 0x00000001ff567807 */ /* 0x000fe20003000000 */
[----:B------:R-:W-:Y:S02]  /*11830*/  @P1 FADD.FTZ R25, R45, R25 ;  /* 0x000000192d191221 */ /* 0x000fe40000010000 */
[--C-:B------:R-:W-:Y:S01]  /*11840*/  FADD.FTZ R27, R54, R85.reuse ;  /* 0x00000055361b7221 */ /* 0x100fe20000010000 */
[----:B------:R-:W-:Y:S01]  /*11850*/  PRMT R85, R82, 0x7610, R85 ;  /* 0x0000761052557816 */ /* 0x000fe20000000055 */
[----:B------:R-:W-:Y:S01]  /*11860*/  @P1 FADD.FTZ R24, R44, R24 ;  /* 0x000000182c181221 */ /* 0x000fe20000010000 */
[----:B------:R-:W-:Y:S01]  /*11870*/  PRMT R82, R96, 0x7610, R82 ;  /* 0x0000761060527816 */ /* 0x000fe20000000052 */
[----:B------:R-:W-:Y:S01]  /*11880*/  @P1 FADD.FTZ R27, R47, R27 ;  /* 0x0000001b2f1b1221 */ /* 0x000fe20000010000 */
[----:B------:R-:W-:Y:S06]  /*11890*/  BRA `(.L_x_12067) ;  /* 0x0000001000907947 */ /* 0x000fec0003800000 */
.L_x_12042:
[----:B------:R-:W-:Y:S01]  /*118a0*/  ISETP.NE.AND P2, PT, R112, 0x1, PT ;  /* 0x000000017000780c */ /* 0x000fe20003f45270 */
[----:B------:R-:W-:Y:S02]  /*118b0*/  HFMA2 R102, -RZ, RZ, 0, 1.1920928955078125e-07 ;  /* 0x00000002ff667431 */ /* 0x000fe400000001ff */
[----:B-1----:R-:W-:Y:S01]  /*118c0*/  IMAD.MOV.U32 R54, RZ, RZ, R88 ;  /* 0x000000ffff367224 */ /* 0x002fe200078e0058 */
        /* <DEDUP_REMOVED lines=12> */
.L_x_12069:
        /* <DEDUP_REMOVED lines=12> */
.L_x_12070:
        /* <DEDUP_REMOVED lines=39> */
[----:B------:R-:W-:Y:S01]  /*11cc0*/  HFMA2 R102, -RZ, RZ, 0, 0 ;  /* 0x00000000ff667431 */ /* 0x000fe200000001ff */
[----:B------:R-:W-:Y:S01]  /*11cd0*/  MOV R94, R54 ;  /* 0x00000036005e7202 */ /* 0x000fe20000000f00 */
[----:B------:R-:W-:-:S07]  /*11ce0*/  IMAD.MOV.U32 R54, RZ, RZ, R96 ;  /* 0x000000ffff367224 */ /* 0x000fce00078e0060 */
.L_x_12068:
        /* <DEDUP_REMOVED lines=15> */
.L_x_12072:
        /* <DEDUP_REMOVED lines=12> */
.L_x_12073:
        /* <DEDUP_REMOVED lines=42> */
.L_x_12071:
        /* <DEDUP_REMOVED lines=15> */
.L_x_12075:
        /* <DEDUP_REMOVED lines=12> */
.L_x_12076:
        /* <DEDUP_REMOVED lines=42> */
.L_x_12074:
        /* <DEDUP_REMOVED lines=15> */
.L_x_12078:
        /* <DEDUP_REMOVED lines=12> */
.L_x_12079:
        /* <DEDUP_REMOVED lines=39> */
[----:B------:R-:W-:Y:S02]  /*129b0*/  LOP3.LUT R90, R102, UR38, R55, 0x96, !PT ;  /* 0x00000026665a7c12 */ /* 0x000fe4000f8e9637 */
[----:B------:R-:W-:Y:S01]  /*129c0*/  MOV R55, R94 ;  /* 0x0000005e00377202 */ /* 0x000fe20000000f00 */
[----:B------:R-:W-:-:S07]  /*129d0*/  IMAD.MOV.U32 R94, RZ, RZ, R54 ;  /* 0x000000ffff5e7224 */ /* 0x000fce00078e0036 */
.L_x_12077:
        /* <DEDUP_REMOVED lines=16> */
.L_x_12067:
[----:B------:R-:W-:Y:S01]  /*12ae0*/  SEL R96, RZ, 0x1000000, !P5 ;  /* 0x01000000ff607807 */ /* 0x000fe20006800000 */
[----:B------:R-:W-:Y:S01]  /*12af0*/  IMAD.WIDE.U32 R110, R101, 0x10, R104 ;  /* 0x00000010656e7825 */ /* 0x000fe200078e0068 */
[----:B------:R-:W-:Y:S01]  /*12b00*/  SEL R109, RZ, 0x10000, !P4 ;  /* 0x00010000ff6d7807 */ /* 0x000fe20006000000 */
[----:B------:R-:W0:Y:S01]  /*12b10*/  @P0 LDC.64 R106, c[0x0][0x398] ;  /* 0x0000e600ff6a0b82 */ /* 0x000e220000000a00 */
[----:B------:R-:W-:Y:S02]  /*12b20*/  SEL R102, RZ, 0x100, !P3 ;  /* 0x00000100ff667807 */ /* 0x000fe40005800000 */
[----:B------:R1:W-:Y:S02]  /*12b30*/  STG.E.128 desc[UR10][R110.64], R24 ;  /* 0x000000186e007986 */ /* 0x0003e4000c101d0a */
[----:B------:R-:W-:Y:S01]  /*12b40*/  IADD3 R96, PT, PT, R102, R96, R109 ;  /* 0x0000006066607210 */ /* 0x000fe20007ffe06d */
[----:B------:R-:W-:Y:S01]  /*12b50*/  VIADD R102, R95, 0x280 ;  /* 0x000002805f667836 */ /* 0x000fe20000000000 */
[----:B------:R-:W-:Y:S01]  /*12b60*/  SEL R109, RZ, 0x1, !P2 ;  /* 0x00000001ff6d7807 */ /* 0x000fe20005000000 */
[----:B------:R-:W2:Y:S02]  /*12b70*/  @P1 LDC.64 R54, c[0x0][0x3a0] ;  /* 0x0000e800ff361b82 */ /* 0x000ea40000000a00 */
[----:B------:R-:W-:Y:S01]  /*12b80*/  IMAD.WIDE.U32 R52, R102, 0x10, R52 ;  /* 0x0000001066347825 */ /* 0x000fe200078e0034 */
[----:B------:R-:W-:-:S03]  /*12b90*/  IADD3 R115, PT, PT, R96, R109, RZ ;  /* 0x0000006d60737210 */ /* 0x000fc60007ffe0ff */
[----:B------:R-:W-:-:S05]  /*12ba0*/  IMAD.WIDE.U32 R108, R101, 0x4, R78 ;  /* 0x00000004656c7825 */ /* 0x000fca00078e004e */
        /* <DEDUP_REMOVED lines=8> */
[----:B------:R-:W-:-:S04]  /*12c30*/  LOP3.LUT R109, R108, 0xff0000, RZ, 0xc0, !PT ;  /* 0x00ff00006c6d7812 */ /* 0x000fc800078ec0ff */
[----:B------:R-:W-:Y:S02]  /*12c40*/  LEA R96, R96, R109, 0x18 ;  /* 0x0000006d60607211 */ /* 0x000fe400078ec0ff */
[----:B------:R-:W-:-:S03]  /*12c50*/  LOP3.LUT R109, R85, 0xff, RZ, 0xc0, !PT ;  /* 0x000000ff556d7812 */ /* 0x000fc600078ec0ff */
[----:B------:R-:W-:-:S05]  /*12c60*/  IMAD R96, R111, 0x100, R96 ;  /* 0x000001006f607824 */ /* 0x000fca00078e0260 */
[----:B------:R-:W-:Y:S01]  /*12c70*/  IADD3 R109, PT, PT, R96, R109, RZ ;  /* 0x0000006d606d7210 */ /* 0x000fe20007ffe0ff */
[----:B0-----:R-:W-:-:S05]  /*12c80*/  IMAD.WIDE.U32 R54, R101, 0x4, R54 ;  /* 0x0000000465367825 */ /* 0x001fca00078e0036 */
[----:B------:R0:W-:Y:S02]  /*12c90*/  STG.E desc[UR10][R54.64], R109 ;  /* 0x0000006d36007986 */ /* 0x0001e4000c10190a */
.L_x_12080:
        /* <DEDUP_REMOVED lines=19> */
.L_x_12083:
        /* <DEDUP_REMOVED lines=12> */
.L_x_12084:
        /* <DEDUP_REMOVED lines=42> */
.L_x_12082:
[----:B------:R-:W-:Y:S01]  /*13130*/  ISETP.NE.AND P3, PT, R84, 0x1, PT ;  /* 0x000000015400780c */ /* 0x000fe20003f65270 */
[----:B-----5:R-:W-:Y:S01]  /*13140*/  FMUL.FTZ R86, R52, UR5 ;  /* 0x0000000534567c20 */ /* 0x020fe20008410000 */
        /* <DEDUP_REMOVED lines=14> */
.L_x_12086:
        /* <DEDUP_REMOVED lines=12> */
.L_x_12087:
        /* <DEDUP_REMOVED lines=42> */
.L_x_12085:
[----:B------:R-:W-:Y:S02]  /*13590*/  ISETP.NE.AND P3, PT, R85, 0x1, PT ;  /* 0x000000015500780c */ /* 0x000fe40003f65270 */
[----:B------:R-:W-:Y:S01]  /*135a0*/  I2FP.F32.U32 R82, R52 ;  /* 0x0000003400527245 */ /* 0x000fe20000201000 */
[----:B------:R-:W-:Y:S01]  /*135b0*/  IMAD.MOV.U32 R52, RZ, RZ, R88 ;  /* 0x000000ffff347224 */ /* 0x000fe200078e0058 */
[----:B------:R-:W-:-:S03]  /*135c0*/  MOV R84, 0x2 ;  /* 0x0000000200547802 */ /* 0x000fc60000000f00 */
        /* <DEDUP_REMOVED lines=10> */
.L_x_12089:
        /* <DEDUP_REMOVED lines=12> */
.L_x_12090:
        /* <DEDUP_REMOVED lines=42> */
.L_x_12088:
[----:B------:R-:W-:Y:S01]  /*139d0*/  ISETP.NE.AND P4, PT, R84, 0x1, PT ;  /* 0x000000015400780c */ /* 0x000fe20003f85270 */
[----:B-1----:R-:W-:Y:S01]  /*139e0*/  FMUL.FTZ R106, R53, UR5 ;  /* 0x00000005356a7c20 */ /* 0x002fe20008410000 */
        /* <DEDUP_REMOVED lines=14> */
.L_x_12092:
        /* <DEDUP_REMOVED lines=12> */
.L_x_12093:
        /* <DEDUP_REMOVED lines=42> */
.L_x_12091:
        /* <DEDUP_REMOVED lines=14> */
.L_x_12095:
        /* <DEDUP_REMOVED lines=12> */
.L_x_12096:
        /* <DEDUP_REMOVED lines=42> */
.L_x_12094:
        /* <DEDUP_REMOVED lines=16> */
.L_x_12098:
        /* <DEDUP_REMOVED lines=12> */
.L_x_12099:
        /* <DEDUP_REMOVED lines=42> */
.L_x_12097:
        /* <DEDUP_REMOVED lines=14> */
.L_x_12101:
        /* <DEDUP_REMOVED lines=12> */
.L_x_12102:
        /* <DEDUP_REMOVED lines=42> */
.L_x_12100:
        /* <DEDUP_REMOVED lines=16> */
.L_x_12104:
        /* <DEDUP_REMOVED lines=14> */
.L_x_12105:
        /* <DEDUP_REMOVED lines=42> */
.L_x_12103:
        /* <DEDUP_REMOVED lines=24> */
[--C-:B------:R-:W-:Y:S01]  /*15110*/  FADD.FTZ R52, R86, R85.reuse ;  /* 0x0000005556347221 */ /* 0x100fe20000010000 */
[----:B------:R-:W-:Y:S01]  /*15120*/  PRMT R85, R84, 0x7610, R85 ;  /* 0x0000761054557816 */ /* 0x000fe20000000055 */
[----:B------:R-:W-:Y:S01]  /*15130*/  @P1 FADD.FTZ R53, R45, R53 ;  /* 0x000000352d351221 */ /* 0x000fe20000010000 */
[----:B------:R-:W-:Y:S01]  /*15140*/  PRMT R84, R103, 0x7610, R84 ;  /* 0x0000761067547816 */ /* 0x000fe20000000054 */
[----:B------:R-:W-:Y:S01]  /*15150*/  FADD.FTZ R55, R82, R109 ;  /* 0x0000006d52377221 */ /* 0x000fe20000010000 */
[----:B------:R-:W-:Y:S01]  /*15160*/  PRMT R82, R97, 0x7610, R82 ;  /* 0x0000761061527816 */ /* 0x000fe20000000052 */
[----:B------:R-:W-:Y:S01]  /*15170*/  @P1 FADD.FTZ R52, R44, R52 ;  /* 0x000000342c341221 */ /* 0x000fe20000010000 */
[----:B------:R-:W-:Y:S01]  /*15180*/  SEL R86, RZ, 0x1, P6 ;  /* 0x00000001ff567807 */ /* 0x000fe20003000000 */
[----:B------:R-:W-:Y:S01]  /*15190*/  @P1 FADD.FTZ R55, R47, R55 ;  /* 0x000000372f371221 */ /* 0x000fe20000010000 */
[----:B------:R-:W-:Y:S06]  /*151a0*/  BRA `(.L_x_12106) ;  /* 0x0000001000907947 */ /* 0x000fec0003800000 */
.L_x_12081:
[----:B------:R-:W-:Y:S01]  /*151b0*/  ISETP.NE.AND P2, PT, R103, 0x1, PT ;  /* 0x000000016700780c */ /* 0x000fe20003f45270 */
[----:B-1----:R-:W-:Y:S02]  /*151c0*/  HFMA2 R107, -RZ, RZ, 0, 1.1920928955078125e-07 ;  /* 0x00000002ff6b7431 */ /* 0x002fe400000001ff */
        /* <DEDUP_REMOVED lines=13> */
.L_x_12108:
        /* <DEDUP_REMOVED lines=12> */
.L_x_12109:
        /* <DEDUP_REMOVED lines=42> */
.L_x_12107:
        /* <DEDUP_REMOVED lines=15> */
.L_x_12111:
        /* <DEDUP_REMOVED lines=12> */
.L_x_12112:
        /* <DEDUP_REMOVED lines=42> */
.L_x_12110:
        /* <DEDUP_REMOVED lines=15> */
.L_x_12114:
        /* <DEDUP_REMOVED lines=12> */
.L_x_12115:
        /* <DEDUP_REMOVED lines=42> */
.L_x_12113:
        /* <DEDUP_REMOVED lines=15> */
.L_x_12117:
        /* <DEDUP_REMOVED lines=12> */
.L_x_12118:
        /* <DEDUP_REMOVED lines=42> */
.L_x_12116:
        /* <DEDUP_REMOVED lines=16> */
.L_x_12106:
[----:B------:R-:W-:Y:S01]  /*163f0*/  FADD.FTZ R106, RZ, R40 ;  /* 0x00000028ff6a7221 */ /* 0x000fe20000010000 */
[----:B------:R-:W-:Y:S01]  /*16400*/  SEL R103, RZ, 0x100, !P3 ;  /* 0x00000100ff677807 */ /* 0x000fe20005800000 */
[----:B------:R-:W-:Y:S01]  /*16410*/  IMAD.WIDE.U32 R104, R102, 0x10, R104 ;  /* 0x0000001066687825 */ /* 0x000fe200078e0068 */
[----:B------:R-:W-:-:S03]  /*16420*/  SEL R108, RZ, 0x1, !P2 ;  /* 0x00000001ff6c7807 */ /* 0x000fc60005000000 */
[----:B------:R-:W-:Y:S01]  /*16430*/  FADD.FTZ R97, R106, R41 ;  /* 0x000000296a617221 */ /* 0x000fe20000010000 */
[----:B------:R-:W-:Y:S01]  /*16440*/  IMAD.WIDE.U32 R78, R102, 0x4, R78 ;  /* 0x00000004664e7825 */ /* 0x000fe200078e004e */
[----:B------:R0:W-:Y:S03]  /*16450*/  STG.E.128 desc[UR10][R104.64], R52 ;  /* 0x0000003468007986 */ /* 0x0001e6000c101d0a */
        /* <DEDUP_REMOVED lines=19> */
[----:B------:R-:W-:-:S03]  /*16590*/  SEL R106, RZ, 0x10000, !P4 ;  /* 0x00010000ff6a7807 */ /* 0x000fc60006000000 */
[----:B------:R-:W-:Y:S01]  /*165a0*/  FADD.FTZ R110, R107, R52 ;  /* 0x000000346b6e7221 */ /* 0x000fe20000010000 */
[----:B------:R-:W-:-:S03]  /*165b0*/  IADD3 R97, PT, PT, R103, R97, R106 ;  /* 0x0000006167617210 */ /* 0x000fc60007ffe06a */
[----:B------:R-:W-:Y:S02]  /*165c0*/  FADD.FTZ R103, R110, R53 ;  /* 0x000000356e677221 */ /* 0x000fe40000010000 */
[----:B------:R-:W-:Y:S02]  /*165d0*/  IMAD.IADD R97, R97, 0x1, R108 ;  /* 0x0000000161617824 */ /* 0x000fe400078e026c */
[----:B------:R-:W-:-:S03]  /*165e0*/  FADD.FTZ R106, R103, R54 ;  /* 0x00000036676a7221 */ /* 0x000fc60000010000 */
[----:B------:R0:W-:Y:S01]  /*165f0*/  STG.E desc[UR10][R78.64], R97 ;  /* 0x000000614e007986 */ /* 0x0001e2000c10190a */
[----:B------:R-:W-:Y:S01]  /*16600*/  FADD.FTZ R106, R106, R55 ;  /* 0x000000376a6a7221 */ /* 0x000fe20000010000 */
[----:B------:R-:W-:Y:S06]  /*16610*/  @!P0 BRA `(.L_x_12119) ;  /* 0x00000000002c8947 */ /* 0x000fec0003800000 */
[----:B0-----:R-:W0:Y:S01]  /*16620*/  LDC.64 R78, c[0x0][0x3b8] ;  /* 0x0000ee00ff4e7b82 */ /* 0x001e220000000a00 */
[----:B------:R-:W-:Y:S02]  /*16630*/  SHF.L.U32 R103, R82, 0x10, RZ ;  /* 0x0000001052677819 */ /* 0x000fe400000006ff */
[----:B------:R-:W-:Y:S02]  /*16640*/  LOP3.LUT R97, R86, 0xffff, RZ, 0xc0, !PT ;  /* 0x0000ffff56617812 */ /* 0x000fe400078ec0ff */
[----:B------:R-:W-:Y:S02]  /*16650*/  LOP3.LUT R104, R103, 0xff0000, RZ, 0xc0, !PT ;  /* 0x00ff000067687812 */ /* 0x000fe400078ec0ff */
[----:B------:R-:W-:-:S03]  /*16660*/  LOP3.LUT R108, R84, 0xff, RZ, 0xc0, !PT ;  /* 0x000000ff546c7812 */ /* 0x000fc600078ec0ff */
[----:B------:R-:W-:Y:S01]  /*16670*/  IMAD R97, R97, 0x1000000, R104 ;  /* 0x0100000061617824 */ /* 0x000fe200078e0268 */
[----:B------:R-:W-:-:S04]  /*16680*/  LOP3.LUT R104, R85, 0xff, RZ, 0xc0, !PT ;  /* 0x000000ff55687812 */ /* 0x000fc800078ec0ff */
[----:B------:R-:W-:-:S05]  /*16690*/  LEA R97, R108, R97, 0x8 ;  /* 0x000000616c617211 */ /* 0x000fca00078e40ff */
[----:B------:R-:W-:Y:S02]  /*166a0*/  IMAD.IADD R97, R97, 0x1, R104 ;  /* 0x0000000161617824 */ /* 0x000fe400078e0268 */
[----:B0-----:R-:W-:-:S05]  /*166b0*/  IMAD.WIDE.U32 R78, R102, 0x4, R78 ;  /* 0x00000004664e7825 */ /* 0x001fca00078e004e */
[----:B------:R1:W-:Y:S02]  /*166c0*/  STG.E desc[UR10][R78.64], R97 ;  /* 0x000000614e007986 */ /* 0x0003e4000c10190a */
.L_x_12119:
        /* <DEDUP_REMOVED lines=80> */
.L_x_12121:
[----:B------:R-:W-:Y:S05]  /*16bd0*/  BSYNC.RECONVERGENT B0 ;  /* 0x0000000000007941 */ /* 0x000fea0003800200 */
.L_x_12120:
        /* <DEDUP_REMOVED lines=14> */
.L_x_12123:
[----:B------:R-:W-:Y:S05]  /*16cc0*/  BSYNC.RECONVERGENT B0 ;  /* 0x0000000000007941 */ /* 0x000fea0003800200 */
.L_x_12122:
[----:B------:R-:W1:Y:S01]  /*16cd0*/  SHFL.DOWN PT, R105, R104, 0x2, 0x1f ;  /* 0x08401f0068697f89 */ /* 0x000e6200000e0000 */
[----:B------:R-:W-:Y:S01]  /*16ce0*/  ISETP.NE.AND P1, PT, R97, RZ, PT ;  /* 0x000000ff6100720c */ /* 0x000fe20003f25270 */
[----:B------:R-:W2:Y:S01]  /*16cf0*/  LDC.64 R118, c[0x0][0x428] ;  /* 0x00010a00ff767b82 */ /* 0x000ea20000000a00 */
[----:B------:R-:W-:Y:S01]  /*16d00*/  ISETP.NE.AND P2, PT, RZ, UR39, PT ;  /* 0x00000027ff007c0c */ /* 0x000fe2000bf45270 */
[----:B0-----:R-:W0:Y:S01]  /*16d10*/  SHFL.DOWN PT, R107, R78, 0x2, 0x1f ;  /* 0x08401f004e6b7f89 */ /* 0x001e2200000e0000 */
[----:B------:R-:W-:Y:S01]  /*16d20*/  IMAD.U32 R123, RZ, RZ, UR18 ;  /* 0x00000012ff7b7e24 */ /* 0x000fe2000f8e00ff */
[----:B------:R-:W-:Y:S02]  /*16d30*/  UPLOP3.LUT UP1, UPT, UPT, UPT, UP1, 0x40, 0x4 ;  /* 0x000000000004789c */ /* 0x000fe40003f2e810 */
[----:B------:R-:W3:Y:S06]  /*16d40*/  SHFL.DOWN PT, R106, R79, 0x2, 0x1f ;  /* 0x08401f004f6a7f89 */ /* 0x000eec00000e0000 */
[----:B------:R-:W4:Y:S01]  /*16d50*/  @!P1 LDC.64 R120, c[0x0][0x3c8] ;  /* 0x0000f200ff789b82 */ /* 0x000f220000000a00 */
        /* <DEDUP_REMOVED lines=26> */
[----:B------:R-:W0:Y:S01]  /*16f00*/  @!P1 LDC.64 R112, c[0x0][0x3c0] ;  /* 0x0000f000ff709b82 */ /* 0x000e220000000a00 */
[----:B------:R-:W-:Y:S01]  /*16f10*/  FMUL.FTZ R78, R103, R78 ;  /* 0x0000004e674e7220 */ /* 0x000fe20000410000 */
[----:B---3--:R-:W-:-:S03]  /*16f20*/  FMUL.FTZ R105, R108, R105 ;  /* 0x000000696c697220 */ /* 0x008fc60000410000 */
[----:B------:R-:W-:Y:S02]  /*16f30*/  FMUL.FTZ R111, R78, R111 ;  /* 0x0000006f4e6f7220 */ /* 0x000fe40000410000 */
[----:B------:R-:W1:Y:S01]  /*16f40*/  SHFL.IDX PT, R78, R105, RZ, 0x1f ;  /* 0x00001fff694e7589 */ /* 0x000e6200000e0000 */
[----:B------:R-:W3:Y:S01]  /*16f50*/  LDC R103, c[0x0][0x448] ;  /* 0x00011200ff677b82 */ /* 0x000ee20000000800 */
[----:B------:R-:W-:-:S05]  /*16f60*/  FFMA.FTZ R111, R108, R111, R79 ;  /* 0x0000006f6c6f7223 */ /* 0x000fca000001004f */
[----:B------:R-:W3:Y:S01]  /*16f70*/  SHFL.IDX PT, R106, R111, RZ, 0x1f ;  /* 0x00001fff6f6a7589 */ /* 0x000ee200000e0000 */
[----:B0-----:R-:W-:-:S04]  /*16f80*/  @!P1 IMAD.WIDE R122, R123, 0x4, R112 ;  /* 0x000000047b7a9825 */ /* 0x001fc800078e0270 */
[C---:B-1----:R-:W-:Y:S01]  /*16f90*/  FMUL.FTZ R104, R78.reuse, R78 ;  /* 0x0000004e4e687220 */ /* 0x042fe20000410000 */
[----:B------:R-:W-:Y:S01]  /*16fa0*/  FSEL R79, R78, RZ, !P2 ;  /* 0x000000ff4e4f7208 */ /* 0x000fe20005000000 */
[----:B------:R0:W-:Y:S03]  /*16fb0*/  @!P1 STG.E desc[UR10][R122.64], R78 ;  /* 0x0000004e7a009986 */ /* 0x0001e6000c10190a */
[----:B------:R-:W-:Y:S01]  /*16fc0*/  FSEL R104, R104, RZ, P2 ;  /* 0x000000ff68687208 */ /* 0x000fe20001000000 */
[C---:B------:R-:W-:Y:S01]  /*16fd0*/  FADD.FTZ R108, -R79.reuse, R25 ;  /* 0x000000194f6c7221 */ /* 0x040fe20000010100 */
[----:B---3--:R-:W-:Y:S01]  /*16fe0*/  FFMA.FTZ R103, R106, UR20, R103 ;  /* 0x000000146a677c23 */ /* 0x008fe20008010067 */
[----:B------:R-:W-:Y:S01]  /*16ff0*/  MOV R25, UR18 ;  /* 0x0000001200197c02 */ /* 0x000fe20008000f00 */
[C---:B------:R-:W-:Y:S01]  /*17000*/  FADD.FTZ R40, -R79.reuse, R40 ;  /* 0x000000284f287221 */ /* 0x040fe20000010100 */
[----:B------:R-:W-:Y:S01]  /*17010*/  FADD.FTZ R41, -R79, R41 ;  /* 0x000000294f297221 */ /* 0x000fe20000010100 */
[----:B------:R-:W-:Y:S01]  /*17020*/  FADD.FTZ R103, R103, R104 ;  /* 0x0000006867677221 */ /* 0x000fe20000010000 */
[C---:B------:R-:W-:Y:S01]  /*17030*/  FADD.FTZ R104, -R79.reuse, R29 ;  /* 0x0000001d4f687221 */ /* 0x040fe20000010100 */
[C---:B------:R-:W-:Y:S01]  /*17040*/  FADD.FTZ R42, -R79.reuse, R42 ;  /* 0x0000002a4f2a7221 */ /* 0x040fe20000010100 */
[C---:B------:R-:W-:Y:S01]  /*17050*/  FADD.FTZ R43, -R79.reuse, R43 ;  /* 0x0000002b4f2b7221 */ /* 0x040fe20000010100 */
[----:B------:R-:W1:Y:S01]  /*17060*/  MUFU.RSQ R29, R103 ;  /* 0x00000067001d7308 */ /* 0x000e620000001400 */
[----:B------:R-:W-:Y:S01]  /*17070*/  FADD.FTZ R34, -R79, R34 ;  /* 0x000000224f227221 */ /* 0x000fe20000010100 */
[----:B----4-:R-:W-:-:S04]  /*17080*/  @!P1 IMAD.WIDE R120, R25, 0x4, R120 ;  /* 0x0000000419789825 */ /* 0x010fc800078e0278 */
        /* <DEDUP_REMOVED lines=18> */
[C---:B------:R-:W-:Y:S01]  /*171b0*/  FADD.FTZ R26, -R79.reuse, R26 ;  /* 0x0000001a4f1a7221 */ /* 0x040fe20000010100 */
[C---:B------:R-:W-:Y:S01]  /*171c0*/  FADD.FTZ R52, -R79.reuse, R52 ;  /* 0x000000344f347221 */ /* 0x040fe20000010100 */
[----:B------:R-:W-:Y:S01]  /*171d0*/  FADD.FTZ R54, -R79, R54 ;  /* 0x000000364f367221 */ /* 0x000fe20000010100 */
        /* <DEDUP_REMOVED lines=10> */
[----:B--2---:R-:W-:-:S04]  /*17280*/  IMAD.WIDE.U32 R114, R95, 0x10, R118 ;  /* 0x000000105f727825 */ /* 0x004fc800078e0076 */
[----:B------:R-:W-:Y:S01]  /*17290*/  FFMA.FTZ R36, R25, R83, R80 ;  /* 0x0000005319247223 */ /* 0x000fe20000010050 */
[----:B------:R-:W-:Y:S01]  /*172a0*/  FFMA.FTZ R37, R41, R81, R12 ;  /* 0x0000005129257223 */ /* 0x000fe2000001000c */
[----:B------:R-:W-:Y:S01]  /*172b0*/  FFMA.FTZ R38, R27, R65, R76 ;  /* 0x000000411b267223 */ /* 0x000fe2000001004c */
[----:B------:R-:W-:Y:S01]  /*172c0*/  FFMA.FTZ R39, R40, R66, R11 ;  /* 0x0000004228277223 */ /* 0x000fe2000001000b */
[C---:B0-----:R-:W-:Y:S01]  /*172d0*/  FMUL.FTZ R78, R29.reuse, R28 ;  /* 0x0000001c1d4e7220 */ /* 0x041fe20000410000 */
        /* <DEDUP_REMOVED lines=9> */
[----:B------:R0:W-:Y:S01]  /*17370*/  @!P1 STG.E desc[UR10][R120.64], R29 ;  /* 0x0000001d78009986 */ /* 0x0001e2000c10190a */
[----:B------:R-:W-:-:S04]  /*17380*/  IMAD.WIDE.U32 R108, R98, 0x10, R118 ;  /* 0x00000010626c7825 */ /* 0x000fc800078e0076 */
[----:B------:R-:W-:Y:S01]  /*17390*/  FFMA.FTZ R24, R42, R64, R77 ;  /* 0x000000402a187223 */ /* 0x000fe2000001004d */
[----:B------:R-:W-:Y:S01]  /*173a0*/  FFMA.FTZ R25, R31, R61, R10 ;  /* 0x0000003d1f197223 */ /* 0x000fe2000001000a */
[----:B------:R-:W-:Y:S01]  /*173b0*/  FFMA.FTZ R26, R43, R63, R74 ;  /* 0x0000003f2b1a7223 */ /* 0x000fe2000001004a */
[----:B------:R-:W-:Y:S01]  /*173c0*/  FFMA.FTZ R27, R116, R62, R9 ;  /* 0x0000003e741b7223 */ /* 0x000fe20000010009 */
[----:B------:R-:W-:-:S04]  /*173d0*/  IMAD.WIDE.U32 R98, R99, 0x10, R118 ;  /* 0x0000001063627825 */ /* 0x000fc800078e0076 */
[----:B------:R-:W-:Y:S01]  /*173e0*/  FFMA.FTZ R28, R32, R60, R75 ;  /* 0x0000003c201c7223 */ /* 0x000fe2000001004b */
[----:B------:R-:W-:Y:S01]  /*173f0*/  FFMA.FTZ R30, R53, R59, R72 ;  /* 0x0000003b351e7223 */ /* 0x000fe20000010048 */
[----:B------:R-:W-:Y:S01]  /*17400*/  FFMA.FTZ R31, R34, R58, R7 ;  /* 0x0000003a221f7223 */ /* 0x000fe20000010007 */
[----:B------:R-:W-:Y:S01]  /*17410*/  IMAD.WIDE.U32 R112, R100, 0x10, R118 ;  /* 0x0000001064707825 */ /* 0x000fe200078e0076 */
[----:B------:R1:W-:Y:S03]  /*17420*/  STG.E.128 desc[UR10][R114.64], R36 ;  /* 0x0000002472007986 */ /* 0x0003e6000c101d0a */
[----:B0-----:R-:W-:Y:S01]  /*17430*/  FFMA.FTZ R29, R33, R57, R8 ;  /* 0x00000039211d7223 */ /* 0x001fe20000010008 */
        /* <DEDUP_REMOVED lines=10> */
[----:B------:R0:W-:Y:S01]  /*174e0*/  STG.E.128 desc[UR10][R108.64], R24 ;  /* 0x000000186c007986 */ /* 0x0001e2000c101d0a */
[----:B------:R-:W-:-:S03]  /*174f0*/  UIADD3 UR18, UPT, UPT, UR18, UR16, URZ ;  /* 0x0000001012127290 */ /* 0x000fc6000fffe0ff */
[----:B------:R0:W-:Y:S01]  /*17500*/  STG.E.128 desc[UR10][R98.64], R28 ;  /* 0x0000001c62007986 */ /* 0x0001e2000c101d0a */
[----:B------:R-:W-:Y:S01]  /*17510*/  UISETP.GE.AND UP0, UPT, UR18, UR17, UPT ;  /* 0x000000111200728c */ /* 0x000fe2000bf06270 */
[----:B-1----:R-:W-:Y:S01]  /*17520*/  FFMA.FTZ R36, R104, R20, R71 ;  /* 0x0000001468247223 */ /* 0x002fe20000010047 */
[----:B------:R-:W-:Y:S01]  /*17530*/  FFMA.FTZ R37, R79, R17, R4 ;  /* 0x000000114f257223 */ /* 0x000fe20000010004 */
[----:B------:R-:W-:Y:S01]  /*17540*/  FFMA.FTZ R38, R103, R19, R68 ;  /* 0x0000001367267223 */ /* 0x000fe20000010044 */
[----:B------:R-:W-:Y:S01]  /*17550*/  FFMA.FTZ R39, R110, R18, R3 ;  /* 0x000000126e277223 */ /* 0x000fe20000010003 */
[----:B------:R0:W-:Y:S04]  /*17560*/  STG.E.128 desc[UR10][R112.64], R32 ;  /* 0x0000002070007986 */ /* 0x0001e8000c101d0a */
[----:B------:R0:W-:Y:S04]  /*17570*/  STG.E.128 desc[UR10][R100.64], R36 ;  /* 0x0000002464007986 */ /* 0x0001e8000c101d0a */
[----:B------:R0:W-:Y:S01]  /*17580*/  STG.E.128 desc[UR10][R118.64], R40 ;  /* 0x0000002876007986 */ /* 0x0001e2000c101d0a */
[----:B------:R-:W-:Y:S05]  /*17590*/  BRA.U !UP0, `(.L_x_12124) ;  /* 0xfffffe9908447547 */ /* 0x000fea000b83ffff */
[----:B------:R-:W-:Y:S05]  /*175a0*/  EXIT ;  /* 0x000000000000794d */ /* 0x000fea0003800000 */
.L_x_12125:
        /* <DEDUP_REMOVED lines=13> */
.L_x_13635:


//--------------------- .text._ZN10layer_norm31ln_parallel_residual_fwd_kernelINS_13Kernel_traitsIfffffjLj3072ELj1ELj1ELj4ELj16ENS_18Kernel_traits_baseILj3072EfffffjLj128EEEEELb0ELb0ELb0EEEvNS_9FwdParamsE --------------------------
	.section	.text._ZN10layer_norm31ln_parallel_residual_fwd_kernelINS_13Kernel_traitsIfffffjLj3072ELj1ELj1ELj4ELj16ENS_18Kernel_traits_baseILj3072EfffffjLj128EEEEELb0ELb0ELb0EEEvNS_9FwdParamsE,"ax",@progbits
	.align	128
        .global         _ZN10layer_norm31ln_parallel_residual_fwd_kernelINS_13Kernel_traitsIfffffjLj3072ELj1ELj1ELj4ELj16ENS_18Kernel_traits_baseILj3072EfffffjLj128EEEEELb0ELb0ELb0EEEvNS_9FwdParamsE
        .type           _ZN10layer_norm31ln_parallel_residual_fwd_kernelINS_13Kernel_traitsIfffffjLj3072ELj1ELj1ELj4ELj16ENS_18Kernel_traits_baseILj3072EfffffjLj128EEEEELb0ELb0ELb0EEEvNS_9FwdParamsE,@function
        .size           _ZN10layer_norm31ln_parallel_residual_fwd_kernelINS_13Kernel_traitsIfffffjLj3072ELj1ELj1ELj4ELj16ENS_18Kernel_traits_baseILj3072EfffffjLj128EEEEELb0ELb0ELb0EEEvNS_9FwdParamsE,(.L_x_13636 - _ZN10layer_norm31ln_parallel_residual_fwd_kernelINS_13Kernel_traitsIfffffjLj3072ELj1ELj1ELj4ELj16ENS_18Kernel_traits_baseILj3072EfffffjLj128EEEEELb0ELb0ELb0EEEvNS_9FwdParamsE)
        .other          _ZN10layer_norm31ln_parallel_residual_fwd_kernelINS_13Kernel_traitsIfffffjLj3072ELj1ELj1ELj4ELj16ENS_18Kernel_traits_baseILj3072EfffffjLj128EEEEELb0ELb0ELb0EEEvNS_9FwdParamsE,@"STO_CUDA_ENTRY STV_DEFAULT"
_ZN10layer_norm31ln_parallel_residual_fwd_kernelINS_13Kernel_traitsIfffffjLj3072ELj1ELj1ELj4ELj16ENS_18Kernel_traits_baseILj3072EfffffjLj128EEEEELb0ELb0ELb0EEEvNS_9FwdParamsE:
.text._ZN10layer_norm31ln_parallel_residual_fwd_kernelINS_13Kernel_traitsIfffffjLj3072ELj1ELj1ELj4ELj16ENS_18Kernel_traits_baseILj3072EfffffjLj128EEEEELb0ELb0ELb0EEEvNS_9FwdParamsE:
        /* <DEDUP_REMOVED lines=32> */
[----:B0-----:R-:W-:-:S05]  /*0200*/  @P1 IMAD.WIDE.U32 R8, R25, 0x10, R8 ;  /* 0x0000001019081825 */ /* 0x001fca00078e0008 */
[----:B------:R0:W5:Y:S02]  /*0210*/  @P1 LDG.E.128 R108, desc[UR8][R8.64] ;  /* 0x00000008086c1981 */ /* 0x000164000c1e1d00 */
[----:B------:R-:W4:Y:S01]  /*0220*/  LDC.64 R16, c[0x0][0x3d0] ;  /* 0x0000f400ff107b82 */ /* 0x000f220000000a00 */
[C---:B-1----:R-:W-:Y:S01]  /*0230*/  @P1 IMAD.WIDE.U32 R10, R25.reuse, 0x10, R10 ;  /* 0x00000010190a1825 */ /* 0x042fe200078e000a */
[----:B------:R-:W-:-:S04]  /*0240*/  @P1 IADD3 R25, PT, PT, R25, 0x80, RZ ;  /* 0x0000008019191810 */ /* 0x000fc80007ffe0ff */
[----:B------:R0:W5:Y:S02]  /*0250*/  @P1 LDG.E.128 R104, desc[UR8][R10.64] ;  /* 0x000000080a681981 */ /* 0x000164000c1e1d00 */
[----:B------:R-:W1:Y:S01]  /*0260*/  LDC.64 R18, c[0x0][0x3d8] ;  /* 0x0000f600ff127b82 */ /* 0x000e620000000a00 */
[----:B--2---:R-:W-:-:S05]  /*0270*/  @P2 IMAD.WIDE.U32 R12, R25, 0x10, R12 ;  /* 0x00000010190c2825 */ /* 0x004fca00078e000c */
[----:B------:R0:W5:Y:S02]  /*0280*/  @P2 LDG.E.128 R100, desc[UR8][R12.64] ;  /* 0x000000080c642981 */ /* 0x000164000c1e1d00 */
[----:B------:R-:W2:Y:S01]  /*0290*/  LDC.64 R4, c[0x0][0x3d0] ;  /* 0x0000f400ff047b82 */ /* 0x000ea20000000a00 */
[C---:B---3--:R-:W-:Y:S01]  /*02a0*/  @P2 IMAD.WIDE.U32 R14, R25.reuse, 0x10, R14 ;  /* 0x00000010190e2825 */ /* 0x048fe200078e000e */
[----:B------:R-:W-:-:S04]  /*02b0*/  @P2 IADD3 R25, PT, PT, R25, 0x80, RZ ;  /* 0x0000008019192810 */ /* 0x000fc80007ffe0ff */
[----:B------:R0:W5:Y:S02]  /*02c0*/  @P2 LDG.E.128 R96, desc[UR8][R14.64] ;  /* 0x000000080e602981 */ /* 0x000164000c1e1d00 */
[----:B------:R-:W3:Y:S08]  /*02d0*/  LDC.64 R6, c[0x0][0x3d8] ;  /* 0x0000f600ff067b82 */ /* 0x000ef00000000a00 */
[----:B------:R-:W0:Y:S08]  /*02e0*/  LDC.64 R20, c[0x0][0x3d0] ;  /* 0x0000f400ff147b82 */ /* 0x000e300000000a00 */
[----:B------:R-:W0:Y:S01]  /*02f0*/  LDC.64 R22, c[0x0][0x3d8] ;  /* 0x0000f600ff167b82 */ /* 0x000e220000000a00 */
[----:B----4-:R-:W-:-:S04]  /*0300*/  @P3 IMAD.WIDE.U32 R16, R25, 0x10, R16 ;  /* 0x0000001019103825 */ /* 0x010fc800078e0010 */
[C---:B-1----:R-:W-:Y:S01]  /*0310*/  @P3 IMAD.WIDE.U32 R18, R25.reuse, 0x10, R18 ;  /* 0x0000001019123825 */ /* 0x042fe200078e0012 */
[----:B------:R-:W-:Y:S01]  /*0320*/  @P3 IADD3 R25, PT, PT, R25, 0x80, RZ ;  /* 0x0000008019193810 */ /* 0x000fe20007ffe0ff */
[----:B------:R1:W5:Y:S02]  /*0330*/  @P3 LDG.E.128 R92, desc[UR8][R16.64] ;  /* 0x00000008105c3981 */ /* 0x000364000c1e1d00 */
[C---:B--2---:R-:W-:Y:S02]  /*0340*/  @P0 IMAD.WIDE.U32 R4, R145.reuse, 0x10, R4 ;  /* 0x0000001091040825 */ /* 0x044fe400078e0004 */
[----:B------:R1:W5:Y:S02]  /*0350*/  @P3 LDG.E.128 R88, desc[UR8][R18.64] ;  /* 0x0000000812583981 */ /* 0x000364000c1e1d00 */
[----:B---3--:R-:W-:Y:S02]  /*0360*/  @P0 IMAD.WIDE.U32 R6, R145, 0x10, R6 ;  /* 0x0000001091060825 */ /* 0x008fe400078e0006 */
[----:B------:R1:W5:Y:S02]  /*0370*/  @P0 LDG.E.128 R116, desc[UR8][R4.64] ;  /* 0x0000000804740981 */ /* 0x000364000c1e1d00 */
[----:B0-----:R-:W-:-:S02]  /*0380*/  @P4 IMAD.WIDE.U32 R20, R25, 0x10, R20 ;  /* 0x0000001019144825 */ /* 0x001fc400078e0014 */
[----:B------:R1:W5:Y:S04]  /*0390*/  @P0 LDG.E.128 R112, desc[UR8][R6.64] ;  /* 0x0000000806700981 */ /* 0x000368000c1e1d00 */
[----:B------:R1:W5:Y:S01]  /*03a0*/  @P4 LDG.E.128 R84, desc[UR8][R20.64] ;  /* 0x0000000814544981 */ /* 0x000362000c1e1d00 */
[----:B------:R-:W-:-:S05]  /*03b0*/  @P4 IMAD.WIDE.U32 R22, R25, 0x10, R22 ;  /* 0x0000001019164825 */ /* 0x000fca00078e0016 */
[----:B------:R1:W5:Y:S01]  /*03c0*/  @P4 LDG.E.128 R80, desc[UR8][R22.64] ;  /* 0x0000000816504981 */ /* 0x000362000c1e1d00 */
[----:B------:R-:W-:Y:S02]  /*03d0*/  ISETP.GE.U32.AND P1, PT, R144, 0x300, PT ;  /* 0x000003009000780c */ /* 0x000fe40003f26070 */
        /* <DEDUP_REMOVED lines=21> */
[----:B-1----:R-:W-:Y:S06]  /*0530*/  @!P1 BRA `(.L_x_12129) ;  /* 0x0000001000b09947 */ /* 0x002fec0003800000 */
        /* <DEDUP_REMOVED lines=31> */
.L_x_12128:
        /* <DEDUP_REMOVED lines=8> */
[----:B------:R-:W2:Y:S02]  /*07b0*/  LDC.64 R10, c[0x0][0x3d0] ;  /* 0x0000f400ff0a7b82 */ /* 0x000ea40000000a00 */
[----:B------:R-:W-:-:S06]  /*07c0*/  @P0 LOP3.LUT R39, R145, 0x80, RZ, 0xfc, !PT ;  /* 0x0000008091270812 */ /* 0x000fcc00078efcff */
[----:B------:R-:W3:Y:S01]  /*07d0*/  LDC.64 R16, c[0x0][0x3d8] ;  /* 0x0000f600ff107b82 */ /* 0x000ee20000000a00 */
[----:B0-----:R-:W-:-:S05]  /*07e0*/  @P0 IMAD.WIDE.U32 R12, R145, 0x10, R6 ;  /* 0x00000010910c0825 */ /* 0x001fca00078e0006 */
[----:B------:R0:W5:Y:S02]  /*07f0*/  @P0 LDG.E.128 R116, desc[UR8][R12.64] ;  /* 0x000000080c740981 */ /* 0x000164000c1e1d00 */
[----:B------:R-:W4:Y:S01]  /*0800*/  @P1 LDC.64 R18, c[0x0][0x440] ;  /* 0x00011000ff121b82 */ /* 0x000f220000000a00 */
[----:B-1----:R-:W-:-:S05]  /*0810*/  @P0 IMAD.WIDE.U32 R14, R145, 0x10, R8 ;  /* 0x00000010910e0825 */ /* 0x002fca00078e0008 */
[----:B------:R0:W5:Y:S02]  /*0820*/  @P0 LDG.E.128 R112, desc[UR8][R14.64] ;  /* 0x000000080e700981 */ /* 0x000164000c1e1d00 */
[----:B------:R-:W1:Y:S01]  /*0830*/  LDC.64 R20, c[0x0][0x3d0] ;  /* 0x0000f400ff147b82 */ /* 0x000e620000000a00 */
[----:B--2---:R-:W-:-:S05]  /*0840*/  @P1 IMAD.WIDE.U32 R6, R39, 0x10, R10 ;  /* 0x0000001027061825 */ /* 0x004fca00078e000a */
[----:B------:R0:W5:Y:S02]  /*0850*/  @P1 LDG.E.128 R108, desc[UR8][R6.64] ;  /* 0x00000008066c1981 */ /* 0x000164000c1e1d00 */
[----:B------:R-:W2:Y:S01]  /*0860*/  LDC.64 R22, c[0x0][0x3d8] ;  /* 0x0000f600ff167b82 */ /* 0x000ea20000000a00 */
[----:B---3--:R-:W-:-:S05]  /*0870*/  @P1 IMAD.WIDE.U32 R8, R39, 0x10, R16 ;  /* 0x0000001027081825 */ /* 0x008fca00078e0010 */
[----:B------:R0:W5:Y:S02]  /*0880*/  @P1 LDG.E.128 R104, desc[UR8][R8.64] ;  /* 0x0000000808681981 */ /* 0x000164000c1e1d00 */
[----:B------:R-:W3:Y:S01]  /*0890*/  @P2 LDC.64 R24, c[0x0][0x440] ;  /* 0x00011000ff182b82 */ /* 0x000ee20000000a00 */
[C---:B----4-:R-:W-:Y:S01]  /*08a0*/  @P1 IMAD.WIDE.U32 R10, R39.reuse, 0x10, R18 ;  /* 0x00000010270a1825 */ /* 0x050fe200078e0012 */
[----:B------:R-:W-:-:S04]  /*08b0*/  @P1 IADD3 R39, PT, PT, R39, 0x80, RZ ;  /* 0x0000008027271810 */ /* 0x000fc80007ffe0ff */
[----:B------:R0:W5:Y:S02]  /*08c0*/  @P1 LDG.E.128 R44, desc[UR8][R10.64] ;  /* 0x000000080a2c1981 */ /* 0x000164000c1e1d00 */
[----:B------:R-:W4:Y:S08]  /*08d0*/  LDC.64 R26, c[0x0][0x3d0] ;  /* 0x0000f400ff1a7b82 */ /* 0x000f300000000a00 */
[----:B------:R-:W0:Y:S08]  /*08e0*/  LDC.64 R28, c[0x0][0x3d8] ;  /* 0x0000f600ff1c7b82 */ /* 0x000e300000000a00 */
[----:B------:R-:W0:Y:S08]  /*08f0*/  @P3 LDC.64 R30, c[0x0][0x440] ;  /* 0x00011000ff1e3b82 */ /* 0x000e300000000a00 */
[----:B------:R-:W0:Y:S08]  /*0900*/  @P0 LDC.64 R4, c[0x0][0x440] ;  /* 0x00011000ff040b82 */ /* 0x000e300000000a00 */
[----:B------:R-:W0:Y:S08]  /*0910*/  LDC.64 R32, c[0x0][0x3d0] ;  /* 0x0000f400ff207b82 */ /* 0x000e300000000a00 */
[----:B------:R-:W0:Y:S08]  /*0920*/  LDC.64 R34, c[0x0][0x3d8] ;  /* 0x0000f600ff227b82 */ /* 0x000e300000000a00 */
[----:B------:R-:W0:Y:S01]  /*0930*/  @P4 LDC.64 R36, c[0x0][0x440] ;  /* 0x00011000ff244b82 */ /* 0x000e220000000a00 */
[----:B-1----:R-:W-:-:S04]  /*0940*/  @P2 IMAD.WIDE.U32 R20, R39, 0x10, R20 ;  /* 0x0000001027142825 */ /* 0x002fc800078e0014 */
[C---:B--2---:R-:W-:Y:S01]  /*0950*/  @P2 IMAD.WIDE.U32 R22, R39.reuse, 0x10, R22 ;  /* 0x0000001027162825 */ /* 0x044fe200078e0016 */
[----:B------:R1:W5:Y:S03]  /*0960*/  @P2 LDG.E.128 R100, desc[UR8][R20.64] ;  /* 0x0000000814642981 */ /* 0x000366000c1e1d00 */
[C---:B---3--:R-:W-:Y:S01]  /*0970*/  @P2 IMAD.WIDE.U32 R24, R39.reuse, 0x10, R24 ;  /* 0x0000001027182825 */ /* 0x048fe200078e0018 */
[----:B------:R-:W-:Y:S01]  /*0980*/  @P2 IADD3 R39, PT, PT, R39, 0x80, RZ ;  /* 0x0000008027272810 */ /* 0x000fe20007ffe0ff */
[----:B------:R1:W5:Y:S04]  /*0990*/  @P2 LDG.E.128 R96, desc[UR8][R22.64] ;  /* 0x0000000816602981 */ /* 0x000368000c1e1d00 */
[C---:B----4-:R-:W-:Y:S01]  /*09a0*/  @P3 IMAD.WIDE.U32 R26, R39.reuse, 0x10, R26 ;  /* 0x00000010271a3825 */ /* 0x050fe200078e001a */
[----:B------:R1:W5:Y:S03]  /*09b0*/  @P2 LDG.E.128 R48, desc[UR8][R24.64] ;  /* 0x0000000818302981 */ /* 0x000366000c1e1d00 */
[C---:B0-----:R-:W-:Y:S01]  /*09c0*/  @P3 IMAD.WIDE.U32 R28, R39.reuse, 0x10, R28 ;  /* 0x00000010271c3825 */ /* 0x041fe200078e001c */
[----:B------:R1:W5:Y:S03]  /*09d0*/  @P3 LDG.E.128 R92, desc[UR8][R26.64] ;  /* 0x000000081a5c3981 */ /* 0x000366000c1e1d00 */
[C---:B------:R-:W-:Y:S01]  /*09e0*/  @P3 IMAD.WIDE.U32 R30, R39.reuse, 0x10, R30 ;  /* 0x00000010271e3825 */ /* 0x040fe200078e001e */
[----:B------:R-:W-:Y:S01]  /*09f0*/  @P3 IADD3 R39, PT, PT, R39, 0x80, RZ ;  /* 0x0000008027273810 */ /* 0x000fe20007ffe0ff */
[----:B------:R1:W5:Y:S02]  /*0a00*/  @P3 LDG.E.128 R88, desc[UR8][R28.64] ;  /* 0x000000081c583981 */ /* 0x000364000c1e1d00 */
[----:B------:R-:W-:-:S02]  /*0a10*/  @P0 IMAD.WIDE.U32 R4, R145, 0x10, R4 ;  /* 0x0000001091040825 */ /* 0x000fc400078e0004 */
[----:B------:R1:W5:Y:S02]  /*0a20*/  @P3 LDG.E.128 R52, desc[UR8][R30.64] ;  /* 0x000000081e343981 */ /* 0x000364000c1e1d00 */
[C---:B------:R-:W-:Y:S02]  /*0a30*/  @P4 IMAD.WIDE.U32 R32, R39.reuse, 0x10, R32 ;  /* 0x0000001027204825 */ /* 0x040fe400078e0020 */
[----:B------:R1:W5:Y:S02]  /*0a40*/  @P0 LDG.E.128 R40, desc[UR8][R4.64] ;  /* 0x0000000804280981 */ /* 0x000364000c1e1d00 */
[C---:B------:R-:W-:Y:S02]  /*0a50*/  @P4 IMAD.WIDE.U32 R34, R39.reuse, 0x10, R34 ;  /* 0x0000001027224825 */ /* 0x040fe400078e0022 */
[----:B------:R1:W5:Y:S02]  /*0a60*/  @P4 LDG.E.128 R84, desc[UR8][R32.64] ;  /* 0x0000000820544981 */ /* 0x000364000c1e1d00 */
[----:B------:R-:W-:-:S02]  /*0a70*/  @P4 IMAD.WIDE.U32 R36, R39, 0x10, R36 ;  /* 0x0000001027244825 */ /* 0x000fc400078e0024 */
[----:B------:R1:W5:Y:S04]  /*0a80*/  @P4 LDG.E.128 R80, desc[UR8][R34.64] ;  /* 0x0000000822504981 */ /* 0x000368000c1e1d00 */
[----:B------:R1:W5:Y:S01]  /*0a90*/  @P4 LDG.E.128 R56, desc[UR8][R36.64] ;  /* 0x0000000824384981 */ /* 0x000362000c1e1d00 */
[----:B------:R-:W-:Y:S02]  /*0aa0*/  ISETP.GE.U32.AND P1, PT, R144, 0x300, PT ;  /* 0x000003009000780c */ /* 0x000fe40003f26070 */
        /* <DEDUP_REMOVED lines=11> */
[----:B-1----:R-:W-:Y:S06]  /*0b60*/  @!P1 BRA `(.L_x_12129) ;  /* 0x0000000c00249947 */ /* 0x002fec0003800000 */
        /* <DEDUP_REMOVED lines=8> */
[----:B------:R-:W5:Y:S01]  /*0bf0*/  LDG.E.128 R24, desc[UR8][R24.64] ;  /* 0x0000000818187981 */ /* 0x000f62000c1e1d00 */
        /* <DEDUP_REMOVED lines=12> */
[----:B------:R-:W-:Y:S06]  /*0cc0*/  BRA `(.L_x_12129) ;  /* 0x0000000800cc7947 */ /* 0x000fec0003800000 */
.L_x_12127:
        /* <DEDUP_REMOVED lines=11> */
[----:B------:R-:W-:-:S03]  /*0d80*/  MOV R4, R145 ;  /* 0x0000009100047202 */ /* 0x000fc60000000f00 */
[----:B------:R-:W-:-:S04]  /*0d90*/  @P0 LOP3.LUT R4, R145, 0x80, RZ, 0xfc, !PT ;  /* 0x0000008091040812 */ /* 0x000fc800078efcff */
[----:B------:R-:W2:Y:S08]  /*0da0*/  @P0 LDC.64 R6, c[0x0][0x438] ;  /* 0x00010e00ff060b82 */ /* 0x000eb00000000a00 */
[----:B------:R-:W3:Y:S01]  /*0db0*/  @P0 LDC.64 R14, c[0x0][0x440] ;  /* 0x00011000ff0e0b82 */ /* 0x000ee20000000a00 */
[----:B0-----:R-:W-:-:S05]  /*0dc0*/  @P0 IMAD.WIDE.U32 R10, R145, 0x10, R8 ;  /* 0x00000010910a0825 */ /* 0x001fca00078e0008 */
[----:B------:R-:W5:Y:S02]  /*0dd0*/  @P0 LDG.E.128 R116, desc[UR8][R10.64] ;  /* 0x000000080a740981 */ /* 0x000f64000c1e1d00 */
[----:B------:R-:W0:Y:S08]  /*0de0*/  @P1 LDC.64 R18, c[0x0][0x438] ;  /* 0x00010e00ff121b82 */ /* 0x000e300000000a00 */
[----:B------:R-:W4:Y:S01]  /*0df0*/  LDC.64 R12, c[0x0][0x3d8] ;  /* 0x0000f600ff0c7b82 */ /* 0x000f220000000a00 */
[----:B--2---:R-:W-:-:S07]  /*0e00*/  @P0 IMAD.WIDE.U32 R6, R145, 0x10, R6 ;  /* 0x0000001091060825 */ /* 0x004fce00078e0006 */
[----:B------:R-:W2:Y:S08]  /*0e10*/  LDC.64 R20, c[0x0][0x3d8] ;  /* 0x0000f600ff147b82 */ /* 0x000eb00000000a00 */
[----:B------:R-:W2:Y:S01]  /*0e20*/  @P1 LDC.64 R22, c[0x0][0x440] ;  /* 0x00011000ff161b82 */ /* 0x000ea20000000a00 */
[C---:B-1----:R-:W-:Y:S01]  /*0e30*/  @P1 IMAD.WIDE.U32 R8, R4.reuse, 0x10, R16 ;  /* 0x0000001004081825 */ /* 0x042fe200078e0010 */
[----:B------:R0:W5:Y:S03]  /*0e40*/  @P0 LDG.E.128 R60, desc[UR8][R6.64] ;  /* 0x00000008063c0981 */ /* 0x000166000c1e1d00 */
[C---:B---3--:R-:W-:Y:S01]  /*0e50*/  @P0 IMAD.WIDE.U32 R14, R145.reuse, 0x10, R14 ;  /* 0x00000010910e0825 */ /* 0x048fe200078e000e */
[----:B------:R-:W5:Y:S02]  /*0e60*/  @P1 LDG.E.128 R108, desc[UR8][R8.64] ;  /* 0x00000008086c1981 */ /* 0x000f64000c1e1d00 */
[----:B------:R-:W1:Y:S01]  /*0e70*/  LDC.64 R24, c[0x0][0x3d0] ;  /* 0x0000f400ff187b82 */ /* 0x000e620000000a00 */
[----:B----4-:R-:W-:Y:S01]  /*0e80*/  @P0 IMAD.WIDE.U32 R12, R145, 0x10, R12 ;  /* 0x00000010910c0825 */ /* 0x010fe200078e000c */
[----:B------:R-:W5:Y:S06]  /*0e90*/  @P0 LDG.E.128 R40, desc[UR8][R14.64] ;  /* 0x000000080e280981 */ /* 0x000f6c000c1e1d00 */
[----:B------:R-:W3:Y:S08]  /*0ea0*/  LDC.64 R28, c[0x0][0x3d8] ;  /* 0x0000f600ff1c7b82 */ /* 0x000ef00000000a00 */
[----:B------:R-:W4:Y:S08]  /*0eb0*/  @P2 LDC.64 R26, c[0x0][0x438] ;  /* 0x00010e00ff1a2b82 */ /* 0x000f300000000a00 */
[----:B------:R-:W3:Y:S01]  /*0ec0*/  @P2 LDC.64 R30, c[0x0][0x440] ;  /* 0x00011000ff1e2b82 */ /* 0x000ee20000000a00 */
[C---:B0-----:R-:W-:Y:S01]  /*0ed0*/  @P1 IMAD.WIDE.U32 R6, R4.reuse, 0x10, R18 ;  /* 0x0000001004061825 */ /* 0x041fe200078e0012 */
[----:B------:R0:W5:Y:S06]  /*0ee0*/  @P0 LDG.E.128 R112, desc[UR8][R12.64] ;  /* 0x000000080c700981 */ /* 0x00016c000c1e1d00 */
[----:B------:R-:W3:Y:S08]  /*0ef0*/  @P3 LDC.64 R32, c[0x0][0x438] ;  /* 0x00010e00ff203b82 */ /* 0x000ef00000000a00 */
[----:B------:R-:W3:Y:S08]  /*0f00*/  LDC.64 R34, c[0x0][0x3d8] ;  /* 0x0000f600ff227b82 */ /* 0x000ef00000000a00 */
[----:B------:R-:W3:Y:S08]  /*0f10*/  LDC.64 R16, c[0x0][0x3d0] ;  /* 0x0000f400ff107b82 */ /* 0x000ef00000000a00 */
[----:B------:R-:W3:Y:S01]  /*0f20*/  @P3 LDC.64 R36, c[0x0][0x440] ;  /* 0x00011000ff243b82 */ /* 0x000ee20000000a00 */
[C---:B--2---:R-:W-:Y:S01]  /*0f30*/  @P1 IMAD.WIDE.U32 R10, R4.reuse, 0x10, R20 ;  /* 0x00000010040a1825 */ /* 0x044fe200078e0014 */
[----:B------:R2:W5:Y:S06]  /*0f40*/  @P1 LDG.E.128 R64, desc[UR8][R6.64] ;  /* 0x0000000806401981 */ /* 0x00056c000c1e1d00 */
[----:B------:R-:W2:Y:S01]  /*0f50*/  LDC.64 R38, c[0x0][0x3d0] ;  /* 0x0000f400ff267b82 */ /* 0x000ea20000000a00 */
[----:B0-----:R-:W-:-:S07]  /*0f60*/  @P1 IMAD.WIDE.U32 R12, R4, 0x10, R22 ;  /* 0x00000010040c1825 */ /* 0x001fce00078e0016 */
[----:B------:R-:W0:Y:S01]  /*0f70*/  @P4 LDC.64 R120, c[0x0][0x438] ;  /* 0x00010e00ff784b82 */ /* 0x000e220000000a00 */
[----:B------:R-:W-:Y:S01]  /*0f80*/  @P1 IADD3 R4, PT, PT, R4, 0x80, RZ ;  /* 0x0000008004041810 */ /* 0x000fe20007ffe0ff */
[----:B------:R0:W5:Y:S06]  /*0f90*/  @P1 LDG.E.128 R104, desc[UR8][R10.64] ;  /* 0x000000080a681981 */ /* 0x00016c000c1e1d00 */
[----:B------:R-:W0:Y:S08]  /*0fa0*/  LDC.64 R14, c[0x0][0x3d8] ;  /* 0x0000f600ff0e7b82 */ /* 0x000e300000000a00 */
[----:B------:R-:W0:Y:S01]  /*0fb0*/  @P4 LDC.64 R18, c[0x0][0x440] ;  /* 0x00011000ff124b82 */ /* 0x000e220000000a00 */
[C---:B-1----:R-:W-:Y:S01]  /*0fc0*/  @P2 IMAD.WIDE.U32 R24, R4.reuse, 0x10, R24 ;  /* 0x0000001004182825 */ /* 0x042fe200078e0018 */
[----:B------:R1:W5:Y:S03]  /*0fd0*/  @P1 LDG.E.128 R44, desc[UR8][R12.64] ;  /* 0x000000080c2c1981 */ /* 0x000366000c1e1d00 */
[C---:B----4-:R-:W-:Y:S01]  /*0fe0*/  @P2 IMAD.WIDE.U32 R26, R4.reuse, 0x10, R26 ;  /* 0x00000010041a2825 */ /* 0x050fe200078e001a */
[----:B------:R1:W5:Y:S03]  /*0ff0*/  @P2 LDG.E.128 R100, desc[UR8][R24.64] ;  /* 0x0000000818642981 */ /* 0x000366000c1e1d00 */
[C---:B---3--:R-:W-:Y:S01]  /*1000*/  @P2 IMAD.WIDE.U32 R28, R4.reuse, 0x10, R28 ;  /* 0x00000010041c2825 */ /* 0x048fe200078e001c */
[----:B------:R1:W5:Y:S03]  /*1010*/  @P2 LDG.E.128 R68, desc[UR8][R26.64] ;  /* 0x000000081a442981 */ /* 0x000366000c1e1d00 */
[C---:B------:R-:W-:Y:S01]  /*1020*/  @P2 IMAD.WIDE.U32 R30, R4.reuse, 0x10, R30 ;  /* 0x00000010041e2825 */ /* 0x040fe200078e001e */
[----:B------:R-:W-:Y:S01]  /*1030*/  @P2 IADD3 R4, PT, PT, R4, 0x80, RZ ;  /* 0x0000008004042810 */ /* 0x000fe20007ffe0ff */
[----:B------:R1:W5:Y:S04]  /*1040*/  @P2 LDG.E.128 R96, desc[UR8][R28.64] ;  /* 0x000000081c602981 */ /* 0x000368000c1e1d00 */
[C---:B------:R-:W-:Y:S01]  /*1050*/  @P3 IMAD.WIDE.U32 R16, R4.reuse, 0x10, R16 ;  /* 0x0000001004103825 */ /* 0x040fe200078e0010 */
[----:B------:R1:W5:Y:S03]  /*1060*/  @P2 LDG.E.128 R48, desc[UR8][R30.64] ;  /* 0x000000081e302981 */ /* 0x000366000c1e1d00 */
[C---:B------:R-:W-:Y:S01]  /*1070*/  @P3 IMAD.WIDE.U32 R32, R4.reuse, 0x10, R32 ;  /* 0x0000001004203825 */ /* 0x040fe200078e0020 */
[----:B------:R1:W5:Y:S03]  /*1080*/  @P3 LDG.E.128 R92, desc[UR8][R16.64] ;  /* 0x00000008105c3981 */ /* 0x000366000c1e1d00 */
[C---:B------:R-:W-:Y:S01]  /*1090*/  @P3 IMAD.WIDE.U32 R34, R4.reuse, 0x10, R34 ;  /* 0x0000001004223825 */ /* 0x040fe200078e0022 */
[----:B------:R1:W5:Y:S03]  /*10a0*/  @P3 LDG.E.128 R72, desc[UR8][R32.64] ;  /* 0x0000000820483981 */ /* 0x000366000c1e1d00 */
[C---:B------:R-:W-:Y:S01]  /*10b0*/  @P3 IMAD.WIDE.U32 R36, R4.reuse, 0x10, R36 ;  /* 0x0000001004243825 */ /* 0x040fe200078e0024 */
[----:B------:R-:W-:Y:S01]  /*10c0*/  @P3 IADD3 R4, PT, PT, R4, 0x80, RZ ;  /* 0x0000008004043810 */ /* 0x000fe20007ffe0ff */
[----:B------:R1:W5:Y:S04]  /*10d0*/  @P3 LDG.E.128 R88, desc[UR8][R34.64] ;  /* 0x0000000822583981 */ /* 0x000368000c1e1d00 */
[C---:B--2---:R-:W-:Y:S01]  /*10e0*/  @P4 IMAD.WIDE.U32 R38, R4.reuse, 0x10, R38 ;  /* 0x0000001004264825 */ /* 0x044fe200078e0026 */
[----:B------:R1:W5:Y:S03]  /*10f0*/  @P3 LDG.E.128 R52, desc[UR8][R36.64] ;  /* 0x0000000824343981 */ /* 0x000366000c1e1d00 */
[C---:B0-----:R-:W-:Y:S01]  /*1100*/  @P4 IMAD.WIDE.U32 R120, R4.reuse, 0x10, R120 ;  /* 0x0000001004784825 */ /* 0x041fe200078e0078 */
[----:B------:R1:W5:Y:S03]  /*1110*/  @P4 LDG.E.128 R84, desc[UR8][R38.64] ;  /* 0x0000000826544981 */ /* 0x000366000c1e1d00 */
[C---:B------:R-:W-:Y:S01]  /*1120*/  @P4 IMAD.WIDE.U32 R14, R4.reuse, 0x10, R14 ;  /* 0x00000010040e4825 */ /* 0x040fe200078e000e */
[----:B------:R1:W5:Y:S03]  /*1130*/  @P4 LDG.E.128 R76, desc[UR8][R120.64] ;  /* 0x00000008784c4981 */ /* 0x000366000c1e1d00 */
[----:B------:R-:W-:Y:S01]  /*1140*/  @P4 IMAD.WIDE.U32 R18, R4, 0x10, R18 ;  /* 0x0000001004124825 */ /* 0x000fe200078e0012 */
[----:B------:R1:W5:Y:S04]  /*1150*/  @P4 LDG.E.128 R80, desc[UR8][R14.64] ;  /* 0x000000080e504981 */ /* 0x000368000c1e1d00 */
[----:B------:R1:W5:Y:S01]  /*1160*/  @P4 LDG.E.128 R56, desc[UR8][R18.64] ;  /* 0x0000000812384981 */ /* 0x000362000c1e1d00 */
[----:B------:R-:W-:-:S02]  /*1170*/  ISETP.GE.U32.AND P1, PT, R144, 0x300, PT ;  /* 0x000003009000780c */ /* 0x000fc40003f26070 */
[----:B------:R-:W-:-:S11]  /*1180*/  @P4 IADD3 R4, PT, PT, R4, 0x80, RZ ;  /* 0x0000008004044810 */ /* 0x000fd60007ffe0ff */
[----:B-1----:R-:W-:Y:S05]  /*1190*/  @!P1 BRA `(.L_x_12129) ;  /* 0x0000000400989947 */ /* 0x002fea0003800000 */
[----:B------:R-:W0:Y:S08]  /*11a0*/  LDC.64 R36, c[0x0][0x3d0] ;  /* 0x0000f400ff247b82 */ /* 0x000e300000000a00 */
[----:B------:R-:W1:Y:S08]  /*11b0*/  LDC.64 R28, c[0x0][0x438] ;  /* 0x00010e00ff1c7b82 */ /* 0x000e700000000a00 */
[----:B------:R-:W2:Y:S08]  /*11c0*/  LDC.64 R32, c[0x0][0x3d8] ;  /* 0x0000f600ff207b82 */ /* 0x000eb00000000a00 */
[----:B------:R-:W3:Y:S01]  /*11d0*/  LDC.64 R24, c[0x0][0x440] ;  /* 0x00011000ff187b82 */ /* 0x000ee20000000a00 */
[----:B0-----:R-:W-:-:S06]  /*11e0*/  IMAD.WIDE.U32 R36, R4, 0x10, R36 ;  /* 0x0000001004247825 */ /* 0x001fcc00078e0024 */
[----:B------:R-:W5:Y:S01]  /*11f0*/  LDG.E.128 R36, desc[UR8][R36.64] ;  /* 0x0000000824247981 */ /* 0x000f62000c1e1d00 */
[----:B-1----:R-:W-:-:S06]  /*1200*/  IMAD.WIDE.U32 R28, R4, 0x10, R28 ;  /* 0x00000010041c7825 */ /* 0x002fcc00078e001c */
[----:B------:R-:W5:Y:S01]  /*1210*/  LDG.E.128 R28, desc[UR8][R28.64] ;  /* 0x000000081c1c7981 */ /* 0x000f62000c1e1d00 */
[----:B--2---:R-:W-:-:S06]  /*1220*/  IMAD.WIDE.U32 R32, R4, 0x10, R32 ;  /* 0x0000001004207825 */ /* 0x004fcc00078e0020 */
[----:B------:R-:W5:Y:S01]  /*1230*/  LDG.E.128 R32, desc[UR8][R32.64] ;  /* 0x0000000820207981 */ /* 0x000f62000c1e1d00 */
[----:B---3--:R-:W-:-:S06]  /*1240*/  IMAD.WIDE.U32 R24, R4, 0x10, R24 ;  /* 0x0000001004187825 */ /* 0x008fcc00078e0018 */
[----:B------:R-:W5:Y:S01]  /*1250*/  LDG.E.128 R24, desc[UR8][R24.64] ;  /* 0x0000000818187981 */ /* 0x000f62000c1e1d00 */
[----:B------:R-:W-:Y:S05]  /*1260*/  BRA `(.L_x_12129) ;  /* 0x0000000400647947 */ /* 0x000fea0003800000 */
.L_x_12130:
        /* <DEDUP_REMOVED lines=12> */
[----:B------:R0:W5:Y:S02]  /*1330*/  @P0 LDG.E.128 R116, desc[UR8][R10.64] ;  /* 0x000000080a740981 */ /* 0x000164000c1e1d00 */
[----:B------:R-:W4:Y:S01]  /*1340*/  LDC.64 R18, c[0x0][0x3d8] ;  /* 0x0000f600ff127b82 */ /* 0x000f220000000a00 */
[----:B-1----:R-:W-:-:S05]  /*1350*/  @P1 IMAD.WIDE.U32 R4, R39, 0x10, R8 ;  /* 0x0000001027041825 */ /* 0x002fca00078e0008 */
[----:B------:R0:W5:Y:S02]  /*1360*/  @P1 LDG.E.128 R108, desc[UR8][R4.64] ;  /* 0x00000008046c1981 */ /* 0x000164000c1e1d00 */
[----:B------:R-:W1:Y:S01]  /*1370*/  LDC.64 R20, c[0x0][0x3d0] ;  /* 0x0000f400ff147b82 */ /* 0x000e620000000a00 */
[----:B--2---:R-:W-:-:S05]  /*1380*/  @P0 IMAD.WIDE.U32 R12, R145, 0x10, R6 ;  /* 0x00000010910c0825 */ /* 0x004fca00078e0006 */
[----:B------:R0:W5:Y:S02]  /*1390*/  @P0 LDG.E.128 R60, desc[UR8][R12.64] ;  /* 0x000000080c3c0981 */ /* 0x000164000c1e1d00 */
[----:B------:R-:W2:Y:S01]  /*13a0*/  @P2 LDC.64 R22, c[0x0][0x438] ;  /* 0x00010e00ff162b82 */ /* 0x000ea20000000a00 */
[----:B---3--:R-:W-:-:S05]  /*13b0*/  @P1 IMAD.WIDE.U32 R6, R39, 0x10, R16 ;  /* 0x0000001027061825 */ /* 0x008fca00078e0010 */
[----:B------:R0:W5:Y:S02]  /*13c0*/  @P1 LDG.E.128 R64, desc[UR8][R6.64] ;  /* 0x0000000806401981 */ /* 0x000164000c1e1d00 */
[----:B------:R-:W3:Y:S01]  /*13d0*/  LDC.64 R24, c[0x0][0x3d8] ;  /* 0x0000f600ff187b82 */ /* 0x000ee20000000a00 */
[C---:B----4-:R-:W-:Y:S01]  /*13e0*/  @P1 IMAD.WIDE.U32 R8, R39.reuse, 0x10, R18 ;  /* 0x0000001027081825 */ /* 0x050fe200078e0012 */
[----:B------:R-:W-:-:S04]  /*13f0*/  @P1 IADD3 R39, PT, PT, R39, 0x80, RZ ;  /* 0x0000008027271810 */ /* 0x000fc80007ffe0ff */
[----:B------:R0:W5:Y:S02]  /*1400*/  @P1 LDG.E.128 R104, desc[UR8][R8.64] ;  /* 0x0000000808681981 */ /* 0x000164000c1e1d00 */
[----:B------:R-:W4:Y:S08]  /*1410*/  LDC.64 R26, c[0x0][0x3d0] ;  /* 0x0000f400ff1a7b82 */ /* 0x000f300000000a00 */
[----:B------:R-:W0:Y:S08]  /*1420*/  LDC.64 R30, c[0x0][0x3d8] ;  /* 0x0000f600ff1e7b82 */ /* 0x000e300000000a00 */
[----:B------:R-:W0:Y:S08]  /*1430*/  @P3 LDC.64 R28, c[0x0][0x438] ;  /* 0x00010e00ff1c3b82 */ /* 0x000e300000000a00 */
[----:B------:R-:W0:Y:S08]  /*1440*/  LDC.64 R14, c[0x0][0x3d8] ;  /* 0x0000f600ff0e7b82 */ /* 0x000e300000000a00 */
        /* <DEDUP_REMOVED lines=58> */
[----:B------:R-:W-:-:S07]  /*17f0*/  CS2R R40, SRZ ;  /* 0x0000000000287805 */ /* 0x000fce000001ff00 */
.L_x_12129:
[----:B------:R-:W-:Y:S05]  /*1800*/  BSYNC.RECONVERGENT B0 ;  /* 0x0000000000007941 */ /* 0x000fea0003800200 */
.L_x_12126:
[----:B------:R-:W0:Y:S02]  /*1810*/  LDCU UR4, c[0x0][0x384] ;  /* 0x00007080ff0477ac */ /* 0x000e240008000800 */
[----:B0-----:R-:W-:-:S06]  /*1820*/  UISETP.GE.AND UP0, UPT, UR6, UR4, UPT ;  /* 0x000000040600728c */ /* 0x001fcc000bf06270 */
[----:B------:R-:W-:-:S13]  /*1830*/  PLOP3.LUT P1, PT, PT, PT, UP0, 0x80, 0x8 ;  /* 0x000000000008781c */ /* 0x000fda0003f2f008 */
[----:B------:R-:W-:Y:S05]  /*1840*/  @P1 EXIT ;  /* 0x000000000000194d */ /* 0x000fea0003800000 */
[----:B------:R-:W-:Y:S01]  /*1850*/  SHF.R.S32.HI R2, RZ, 0x2, R2 ;  /* 0x00000002ff027819 */ /* 0x000fe20000011402 */
[----:B------:R-:W0:Y:S03]  /*1860*/  LDCU.64 UR4, c[0x0][0x3a0] ;  /* 0x00007400ff0477ac */ /* 0x000e260008000a00 */
[C---:B------:R-:W-:Y:S01]  /*1870*/  LOP3.LUT R4, R2.reuse, 0x7f, RZ, 0xc0, !PT ;  /* 0x0000007f02047812 */ /* 0x040fe200078ec0ff */
[----:B------:R-:W0:Y:S01]  /*1880*/  LDCU.64 UR10, c[0x0][0x398] ;  /* 0x00007300ff0a77ac */ /* 0x000e220008000a00 */
[----:B------:R-:W-:Y:S02]  /*1890*/  LOP3.LUT R2, R2, 0xffffff80, RZ, 0xc0, !PT ;  /* 0xffffff8002027812 */ /* 0x000fe400078ec0ff */
[----:B------:R-:W-:Y:S01]  /*18a0*/  VIADDMNMX R0, R4, -R0, RZ, !PT ;  /* 0x8000000004007246 */ /* 0x000fe200078001ff */
[----:B------:R-:W-:Y:S01]  /*18b0*/  IMAD R3, R3, -0x20, R4 ;  /* 0xffffffe003037824 */ /* 0x000fe200078e0204 */
[----:B------:R-:W1:Y:S02]  /*18c0*/  LDCU UR13, c[0x0][0x388] ;  /* 0x00007100ff0d77ac */ /* 0x000e640008000800 */
[----:B------:R-:W-:-:S02]  /*18d0*/  VIMNMX R5, PT, PT, R0, 0x20, PT ;  /* 0x0000002000057848 */ /* 0x000fc40003fe0100 */
[----:B------:R-:W-:Y:S01]  /*18e0*/  VIMNMX R3, PT, PT, RZ, R3, !PT ;  /* 0x00000003ff037248 */ /* 0x000fe20007fe0100 */
[----:B------:R-:W2:Y:S01]  /*18f0*/  LDCU.U8 UR7, c[0x0][0x410] ;  /* 0x00008200ff0777ac */ /* 0x000ea20008000000 */
[-C--:B------:R-:W-:Y:S02]  /*1900*/  LEA R5, R5, R2.reuse, 0x2 ;  /* 0x0000000205057211 */ /* 0x080fe400078e10ff */
[----:B------:R-:W-:Y:S01]  /*1910*/  VIMNMX R3, PT, PT, R3, 0x20, PT ;  /* 0x0000002003037848 */ /* 0x000fe20003fe0100 */
[----:B------:R-:W3:Y:S01]  /*1920*/  LDCU UR12, c[0x0][0x400] ;  /* 0x00008000ff0c77ac */ /* 0x000ee20008000800 */
[----:B------:R-:W-:Y:S02]  /*1930*/  I2FP.F32.U32 R5, R5 ;  /* 0x0000000500057245 */ /* 0x000fe40000201000 */
[----:B------:R-:W-:Y:S01]  /*1940*/  LEA R142, R3, R2, 0x2 ;  /* 0x00000002038e7211 */ /* 0x000fe200078e10ff */
[----:B0-----:R-:W-:Y:S01]  /*1950*/  ULOP3.LUT UP0, URZ, UR4, UR10, URZ, 0xfc, !UPT ;  /* 0x0000000a04ff7292 */ /* 0x001fe2000f80fcff */
[----:B------:R0:W4:Y:S01]  /*1960*/  MUFU.RCP R143, R5 ;  /* 0x00000005008f7308 */ /* 0x0001220000001000 */
[----:B------:R-:W0:Y:S01]  /*1970*/  LDCU.64 UR16, c[0x0][0x398] ;  /* 0x00007300ff1077ac */ /* 0x000e220008000a00 */
[----:B------:R-:W0:Y:S01]  /*1980*/  LDCU.64 UR18, c[0x0][0x3a0] ;  /* 0x00007400ff1277ac */ /* 0x000e220008000a00 */
[----:B------:R-:W0:Y:S01]  /*1990*/  LDCU.64 UR14, c[0x0][0x380] ;  /* 0x00007000ff0e77ac */ /* 0x000e220008000a00 */
[----:B------:R-:W-:-:S02]  /*19a0*/  ULOP3.LUT UP0, URZ, UR5, UR11, URZ, 0xfc, UP0 ;  /* 0x0000000b05ff7292 */ /* 0x000fc4000800fcff */
[----:B-1----:R-:W-:-:S11]  /*19b0*/  UPLOP3.LUT UP2, UPT, UPT, UPT, UPT, 0x40, 0x4 ;  /* 0x000000000004789c */ /* 0x002fd60003f4e870 */
.L_x_12172:
        /* <DEDUP_REMOVED lines=36> */
.L_x_12134:
[----:B-----5:R-:W-:Y:S01]  /*1c00*/  FADD.FTZ R0, R120, R20 ;  /* 0x0000001478007221 */ /* 0x020fe20000010000 */
[----:B0-----:R-:W-:Y:S01]  /*1c10*/  FADD.FTZ R2, R121, R21 ;  /* 0x0000001579027221 */ /* 0x001fe20000010000 */
[----:B------:R-:W-:Y:S01]  /*1c20*/  FADD.FTZ R3, R122, R22 ;  /* 0x000000167a037221 */ /* 0x000fe20000010000 */
[----:B------:R-:W-:Y:S02]  /*1c30*/  FADD.FTZ R4, R123, R23 ;  /* 0x000000177b047221 */ /* 0x000fe40000010000 */
[----:B------:R-:W-:Y:S02]  /*1c40*/  MOV R12, R0 ;  /* 0x00000000000c7202 */ /* 0x000fe40000000f00 */
[----:B------:R-:W-:Y:S02]  /*1c50*/  MOV R13, R2 ;  /* 0x00000002000d7202 */ /* 0x000fe40000000f00 */
[----:B------:R-:W-:Y:S02]  /*1c60*/  MOV R14, R3 ;  /* 0x00000003000e7202 */ /* 0x000fe40000000f00 */
[----:B------:R-:W-:Y:S01]  /*1c70*/  MOV R15, R4 ;  /* 0x00000004000f7202 */ /* 0x000fe20000000f00 */
[----:B------:R-:W-:Y:S06]  /*1c80*/  BRA `(.L_x_12135) ;  /* 0x0000000000307947 */ /* 0x000fec0003800000 */
.L_x_12133:
[----:B-----5:R-:W-:Y:S01]  /*1c90*/  @P1 FADD.FTZ R12, R120, R16 ;  /* 0x00000010780c1221 */ /* 0x020fe20000010000 */
[----:B------:R-:W-:Y:S01]  /*1ca0*/  @P1 FADD.FTZ R13, R121, R17 ;  /* 0x00000011790d1221 */ /* 0x000fe20000010000 */
[----:B------:R-:W-:Y:S01]  /*1cb0*/  @P1 FADD.FTZ R14, R122, R18 ;  /* 0x000000127a0e1221 */ /* 0x000fe20000010000 */
[----:B------:R-:W-:Y:S02]  /*1cc0*/  @P1 FADD.FTZ R15, R123, R19 ;  /* 0x000000137b0f1221 */ /* 0x000fe40000010000 */
[----:B------:R-:W-:Y:S02]  /*1cd0*/  @P1 MOV R0, R12 ;  /* 0x0000000c00001202 */ /* 0x000fe40000000f00 */
[----:B0-----:R-:W-:Y:S02]  /*1ce0*/  @P1 MOV R2, R13 ;  /* 0x0000000d00021202 */ /* 0x001fe40000000f00 */
[----:B------:R-:W-:Y:S02]  /*1cf0*/  @P1 MOV R3, R14 ;  /* 0x0000000e00031202 */ /* 0x000fe40000000f00 */
[----:B------:R-:W-:-:S02]  /*1d00*/  @P1 MOV R4, R15 ;  /* 0x0000000f00041202 */ /* 0x000fc40000000f00 */
[----:B------:R-:W-:Y:S02]  /*1d10*/  @!P1 MOV R0, R120 ;  /* 0x0000007800009202 */ /* 0x000fe40000000f00 */
[----:B------:R-:W-:Y:S02]  /*1d20*/  @!P1 MOV R2, R121 ;  /* 0x0000007900029202 */ /* 0x000fe40000000f00 */
[----:B------:R-:W-:Y:S02]  /*1d30*/  @!P1 MOV R3, R122 ;  /* 0x0000007a00039202 */ /* 0x000fe40000000f00 */
[----:B------:R-:W-:-:S07]  /*1d40*/  @!P1 MOV R4, R123 ;  /* 0x0000007b00049202 */ /* 0x000fce0000000f00 */
.L_x_12135:
[----:B------:R-:W0:Y:S01]  /*1d50*/  @UP0 LDCU.64 UR4, c[0x0][0x3a8] ;  /* 0x00007500ff0407ac */ /* 0x000e220008000a00 */
[----:B------:R-:W-:Y:S01]  /*1d60*/  PLOP3.LUT P0, PT, PT, PT, UP0, 0x80, 0x8 ;  /* 0x000000000008781c */ /* 0x000fe20003f0f008 */
[----:B------:R-:W-:Y:S01]  /*1d70*/  HFMA2 R121, -RZ, RZ, 0, 9.5367431640625e-07 ;  /* 0x00000010ff797431 */ /* 0x000fe200000001ff */
[----:B------:R-:W-:Y:S02]  /*1d80*/  PLOP3.LUT P1, PT, PT, PT, UP0, 0x80, 0x8 ;  /* 0x000000000008781c */ /* 0x000fe40003f2f008 */
[----:B------:R-:W-:-:S09]  /*1d90*/  IADD3 R125, PT, PT, R124, 0x80, RZ ;  /* 0x000000807c7d7810 */ /* 0x000fd20007ffe0ff */
[----:B0-----:R-:W-:-:S05]  /*1da0*/  @P0 IMAD.WIDE.U32 R120, R124, R121, UR4 ;  /* 0x000000047c780e25 */ /* 0x001fca000f8e0079 */
[----:B------:R1:W-:Y:S02]  /*1db0*/  @P1 STG.E.128 desc[UR8][R120.64], R12 ;  /* 0x0000000c78001986 */ /* 0x0003e4000c101d08 */
.L_x_12132:
[----:B0-23--:R-:W-:Y:S05]  /*1dc0*/  BSYNC.RECONVERGENT B0 ;  /* 0x0000000000007941 */ /* 0x00dfea0003800200 */
.L_x_12131:
        /* <DEDUP_REMOVED lines=35> */
.L_x_12138:
        /* <DEDUP_REMOVED lines=23> */
.L_x_12139:
[----:B------:R-:W0:Y:S01]  /*2170*/  @UP0 LDCU.64 UR4, c[0x0][0x3a8] ;  /* 0x00007500ff0407ac */ /* 0x000e220008000a00 */
[----:B------:R-:W-:Y:S01]  /*2180*/  PLOP3.LUT P0, PT, PT, PT, UP0, 0x80, 0x8 ;  /* 0x000000000008781c */ /* 0x000fe20003f0f008 */
[----:B------:R-:W-:Y:S01]  /*2190*/  HFMA2 R120, -RZ, RZ, 0, 9.5367431640625e-07 ;  /* 0x00000010ff787431 */ /* 0x000fe200000001ff */
[----:B------:R-:W-:-:S11]  /*21a0*/  PLOP3.LUT P1, PT, PT, PT, UP0, 0x80, 0x8 ;  /* 0x000000000008781c */ /* 0x000fd60003f2f008 */
[C---:B0-----:R-:W-:Y:S01]  /*21b0*/  @P0 IMAD.WIDE.U32 R120, R125.reuse, R120, UR4 ;  /* 0x000000047d780e25 */ /* 0x041fe2000f8e0078 */
[----:B------:R-:W-:-:S04]  /*21c0*/  IADD3 R125, PT, PT, R125, 0x80, RZ ;  /* 0x000000807d7d7810 */ /* 0x000fc80007ffe0ff */
[----:B------:R0:W-:Y:S03]  /*21d0*/  @P1 STG.E.128 desc[UR8][R120.64], R12 ;  /* 0x0000000c78001986 */ /* 0x0001e6000c101d08 */
.L_x_12137:
[----:B------:R-:W-:Y:S05]  /*21e0*/  BSYNC.RECONVERGENT B0 ;  /* 0x0000000000007941 */ /* 0x000fea0003800200 */
.L_x_12136:
        /* <DEDUP_REMOVED lines=34> */
.L_x_12142:
        /* <DEDUP_REMOVED lines=23> */
.L_x_12143:
[----:B------:R-:W0:Y:S01]  /*2580*/  @UP0 LDCU.64 UR4, c[0x0][0x3a8] ;  /* 0x00007500ff0407ac */ /* 0x000e220008000a00 */
[----:B------:R-:W-:Y:S01]  /*2590*/  PLOP3.LUT P0, PT, PT, PT, UP0, 0x80, 0x8 ;  /* 0x000000000008781c */ /* 0x000fe20003f0f008 */
[----:B------:R-:W-:Y:S01]  /*25a0*/  HFMA2 R120, -RZ, RZ, 0, 9.5367431640625e-07 ;  /* 0x00000010ff787431 */ /* 0x000fe200000001ff */
[----:B------:R-:W-:-:S11]  /*25b0*/  PLOP3.LUT P2, PT, PT, PT, UP0, 0x80, 0x8 ;  /* 0x000000000008781c */ /* 0x000fd60003f4f008 */
[C---:B0-----:R-:W-:Y:S01]  /*25c0*/  @P0 IMAD.WIDE.U32 R120, R125.reuse, R120, UR4 ;  /* 0x000000047d780e25 */ /* 0x041fe2000f8e0078 */
[----:B------:R-:W-:-:S04]  /*25d0*/  IADD3 R125, PT, PT, R125, 0x80, RZ ;  /* 0x000000807d7d7810 */ /* 0x000fc80007ffe0ff */
[----:B------:R1:W-:Y:S03]  /*25e0*/  @P2 STG.E.128 desc[UR8][R120.64], R12 ;  /* 0x0000000c78002986 */ /* 0x0003e6000c101d08 */
.L_x_12141:
[----:B------:R-:W-:Y:S05]  /*25f0*/  BSYNC.RECONVERGENT B0 ;  /* 0x0000000000007941 */ /* 0x000fea0003800200 */
.L_x_12140:
        /* <DEDUP_REMOVED lines=34> */
.L_x_12146:
        /* <DEDUP_REMOVED lines=23> */
.L_x_12147:
[----:B------:R-:W0:Y:S01]  /*2990*/  @UP0 LDCU.64 UR4, c[0x0][0x3a8] ;  /* 0x00007500ff0407ac */ /* 0x000e220008000a00 */
[----:B------:R-:W-:Y:S01]  /*29a0*/  PLOP3.LUT P0, PT, PT, PT, UP0, 0x80, 0x8 ;  /* 0x000000000008781c */ /* 0x000fe20003f0f008 */
[----:B------:R-:W-:Y:S01]  /*29b0*/  HFMA2 R120, -RZ, RZ, 0, 9.5367431640625e-07 ;  /* 0x00000010ff787431 */ /* 0x000fe200000001ff */
[----:B------:R-:W-:-:S11]  /*29c0*/  PLOP3.LUT P3, PT, PT, PT, UP0, 0x80, 0x8 ;  /* 0x000000000008781c */ /* 0x000fd60003f6f008 */
[C---:B0-----:R-:W-:Y:S01]  /*29d0*/  @P0 IMAD.WIDE.U32 R120, R125.reuse, R120, UR4 ;  /* 0x000000047d780e25 */ /* 0x041fe2000f8e0078 */
[----:B------:R-:W-:-:S04]  /*29e0*/  IADD3 R125, PT, PT, R125, 0x80, RZ ;  /* 0x000000807d7d7810 */ /* 0x000fc80007ffe0ff */
[----:B------:R2:W-:Y:S03]  /*29f0*/  @P3 STG.E.128 desc[UR8][R120.64], R12 ;  /* 0x0000000c78003986 */ /* 0x0005e6000c101d08 */
.L_x_12145:
[----:B------:R-:W-:Y:S05]  /*2a00*/  BSYNC.RECONVERGENT B0 ;  /* 0x0000000000007941 */ /* 0x000fea0003800200 */
.L_x_12144:
        /* <DEDUP_REMOVED lines=34> */
.L_x_12150:
        /* <DEDUP_REMOVED lines=23> */
.L_x_12151:
[----:B------:R-:W0:Y:S01]  /*2da0*/  @UP0 LDCU.64 UR4, c[0x0][0x3a8] ;  /* 0x00007500ff0407ac */ /* 0x000e220008000a00 */
[----:B------:R-:W-:Y:S01]  /*2db0*/  PLOP3.LUT P0, PT, PT, PT, UP0, 0x80, 0x8 ;  /* 0x000000000008781c */ /* 0x000fe20003f0f008 */
[----:B------:R-:W-:Y:S01]  /*2dc0*/  HFMA2 R120, -RZ, RZ, 0, 9.5367431640625e-07 ;  /* 0x00000010ff787431 */ /* 0x000fe200000001ff */
[----:B------:R-:W-:-:S11]  /*2dd0*/  PLOP3.LUT P4, PT, PT, PT, UP0, 0x80, 0x8 ;  /* 0x000000000008781c */ /* 0x000fd60003f8f008 */
[C---:B0-----:R-:W-:Y:S01]  /*2de0*/  @P0 IMAD.WIDE.U32 R120, R125.reuse, R120, UR4 ;  /* 0x000000047d780e25 */ /* 0x041fe2000f8e0078 */
[----:B------:R-:W-:-:S04]  /*2df0*/  IADD3 R125, PT, PT, R125, 0x80, RZ ;  /* 0x000000807d7d7810 */ /* 0x000fc80007ffe0ff */
[----:B------:R3:W-:Y:S03]  /*2e00*/  @P4 STG.E.128 desc[UR8][R120.64], R12 ;  /* 0x0000000c78004986 */ /* 0x0007e6000c101d08 */
.L_x_12149:
[----:B------:R-:W-:Y:S05]  /*2e10*/  BSYNC.RECONVERGENT B0 ;  /* 0x0000000000007941 */ /* 0x000fea0003800200 */
.L_x_12148:
[----:B------:R-:W-:Y:S01]  /*2e20*/  ISETP.GE.U32.AND P4, PT, R144, 0x300, PT ;  /* 0x000003009000780c */ /* 0x000fe20003f86070 */
[----:B------:R-:W-:-:S12]  /*2e30*/  BSSY.RECONVERGENT B0, `(.L_x_12152) ;  /* 0x000003e000007945 */ /* 0x000fd80003800200 */
[----:B------:R-:W-:Y:S05]  /*2e40*/  @!P4 BRA `(.L_x_12153) ;  /* 0x0000000000f0c947 */ /* 0x000fea0003800000 */
[----:B------:R-:W-:Y:S01]  /*2e50*/  ISETP.NE.U32.AND P5, PT, RZ, UR16, PT ;  /* 0x00000010ff007c0c */ /* 0x000fe2000bfa5070 */
[----:B0123--:R-:W0:Y:S01]  /*2e60*/  LDC.64 R120, c[0x0][0x390] ;  /* 0x0000e400ff787b82 */ /* 0x00fe220000000a00 */
        /* <DEDUP_REMOVED lines=29> */
.L_x_12154:
        /* <DEDUP_REMOVED lines=23> */
.L_x_12155:
[----:B------:R-:W0:Y:S01]  /*31b0*/  @UP0 LDCU.64 UR4, c[0x0][0x3a8] ;  /* 0x00007500ff0407ac */ /* 0x000e220008000a00 */
[----:B------:R-:W-:Y:S01]  /*31c0*/  PLOP3.LUT P0, PT, PT, PT, UP0, 0x80, 0x8 ;  /* 0x000000000008781c */ /* 0x000fe20003f0f008 */
[----:B------:R-:W-:Y:S01]  /*31d0*/  HFMA2 R120, -RZ, RZ, 0, 9.5367431640625e-07 ;  /* 0x00000010ff787431 */ /* 0x000fe200000001ff */
[----:B------:R-:W-:-:S11]  /*31e0*/  PLOP3.LUT P5, PT, PT, PT, UP0, 0x80, 0x8 ;  /* 0x000000000008781c */ /* 0x000fd60003faf008 */
[----:B0-----:R-:W-:-:S05]  /*31f0*/  @P0 IMAD.WIDE.U32 R120, R125, R120, UR4 ;  /* 0x000000047d780e25 */ /* 0x001fca000f8e0078 */
[----:B------:R0:W-:Y:S02]  /*3200*/  @P5 STG.E.128 desc[UR8][R120.64], R12 ;  /* 0x0000000c78005986 */ /* 0x0001e4000c101d08 */
.L_x_12153:
[----:B------:R-:W-:Y:S05]  /*3210*/  BSYNC.RECONVERGENT B0 ;  /* 0x0000000000007941 */ /* 0x000fea0003800200 */
.L_x_12152:
[----:B0123--:R-:W-:Y:S01]  /*3220*/  FADD.FTZ R121, RZ, R0 ;  /* 0x00000000ff797221 */ /* 0x00ffe20000010000 */
[C---:B------:R-:W-:Y:S01]  /*3230*/  ISETP.GE.U32.AND P0, PT, R144.reuse, 0x80, PT ;  /* 0x000000809000780c */ /* 0x040fe20003f06070 */
[----:B------:R-:W-:Y:S01]  /*3240*/  BSSY.RECONVERGENT B0, `(.L_x_12156) ;  /* 0x0000075000007945 */ /* 0x000fe20003800200 */
[----:B------:R-:W-:Y:S01]  /*3250*/  ISETP.GT.U32.AND P5, PT, R144, 0xff, PT ;  /* 0x000000ff9000780c */ /* 0x000fe20003fa4070 */
[----:B------:R-:W-:Y:S01]  /*3260*/  FADD.FTZ R120, R2, R121 ;  /* 0x0000007902787221 */ /* 0x000fe20000010000 */
[C---:B------:R-:W-:Y:S02]  /*3270*/  ISETP.GT.U32.AND P6, PT, R144.reuse, 0x17f, PT ;  /* 0x0000017f9000780c */ /* 0x040fe40003fc4070 */
[----:B------:R-:W-:Y:S01]  /*3280*/  P2R R123, PR, RZ, 0x2 ;  /* 0x00000002ff7b7803 */ /* 0x000fe20000000000 */
[----:B------:R-:W-:Y:S01]  /*3290*/  FADD.FTZ R121, R3, R120 ;  /* 0x0000007803797221 */ /* 0x000fe20000010000 */
[----:B------:R-:W-:Y:S02]  /*32a0*/  ISETP.GT.U32.AND P1, PT, R144, 0x1ff, PT ;  /* 0x000001ff9000780c */ /* 0x000fe40003f24070 */
[----:B------:R-:W-:Y:S01]  /*32b0*/  LOP3.LUT R147, R141, 0x1f, RZ, 0xc0, !PT ;  /* 0x0000001f8d937812 */ /* 0x000fe200078ec0ff */
        /* <DEDUP_REMOVED lines=35> */
[----:B------:R-:W-:-:S03]  /*34f0*/  MOV R127, RZ ;  /* 0x000000ff007f7202 */ /* 0x000fc60000000f00 */
[----:B----4-:R-:W-:-:S04]  /*3500*/  FMUL.FTZ R120, R143, R120 ;  /* 0x000000788f787220 */ /* 0x010fc80000410000 */
        /* <DEDUP_REMOVED lines=8> */
[----:B------:R-:W-:-:S04]  /*3590*/  FFMA.FTZ R121, R146, R146, R121 ;  /* 0x0000009292797223 */ /* 0x000fc80000010079 */
        /* <DEDUP_REMOVED lines=8> */
[----:B------:R-:W-:Y:S01]  /*3620*/  @P5 FFMA.FTZ R121, R123, R123, R122 ;  /* 0x0000007b7b795223 */ /* 0x000fe2000001007a */
[--C-:B------:R-:W-:Y:S01]  /*3630*/  FADD.FTZ R122, R9, -R120.reuse ;  /* 0x80000078097a7221 */ /* 0x100fe20000010000 */
[----:B------:R-:W-:Y:S01]  /*3640*/  FADD.FTZ R123, R10, -R120 ;  /* 0x800000780a7b7221 */ /* 0x000fe20000010000 */
[----:B------:R-:W-:Y:S02]  /*3650*/  ISETP.GT.U32.AND P5, PT, R144, 0x1ff, PT ;  /* 0x000001ff9000780c */ /* 0x000fe40003fa4070 */
        /* <DEDUP_REMOVED lines=8> */
[----:B------:R-:W-:Y:S02]  /*36e0*/  LOP3.LUT P6, RZ, R141, 0x1f, RZ, 0xc0, !PT ;  /* 0x0000001f8dff7812 */ /* 0x000fe400078cc0ff */
[----:B------:R-:W-:-:S04]  /*36f0*/  FFMA.FTZ R122, R122, R122, R121 ;  /* 0x0000007a7a7a7223 */ /* 0x000fc80000010079 */
        /* <DEDUP_REMOVED lines=21> */
[----:B------:R-:W-:Y:S01]  /*3850*/  @P5 FFMA.FTZ R121, R123, R123, R122 ;  /* 0x0000007b7b795223 */ /* 0x000fe2000001007a */
[----:B------:R-:W-:-:S04]  /*3860*/  ISETP.GT.U32.AND P5, PT, R147, 0x3, PT ;  /* 0x000000039300780c */ /* 0x000fc80003fa4070 */
        /* <DEDUP_REMOVED lines=18> */
.L_x_12157:
[----:B------:R-:W-:Y:S05]  /*3990*/  BSYNC.RECONVERGENT B0 ;  /* 0x0000000000007941 */ /* 0x000fea0003800200 */
.L_x_12156:
        /* <DEDUP_REMOVED lines=12> */
.L_x_12159:
[----:B------:R-:W-:Y:S05]  /*3a60*/  BSYNC.RECONVERGENT B0 ;  /* 0x0000000000007941 */ /* 0x000fea0003800200 */
.L_x_12158:
        /* <DEDUP_REMOVED lines=20> */
[----:B------:R-:W-:Y:S02]  /*3bb0*/  I2FP.F32.S32 R150, R150 ;  /* 0x0000009600967245 */ /* 0x000fe40000201400 */
[----:B------:R-:W-:Y:S01]  /*3bc0*/  I2FP.F32.S32 R151, R123 ;  /* 0x0000007b00977245 */ /* 0x000fe20000201400 */
[----:B--2---:R-:W-:-:S05]  /*3bd0*/  FADD.FTZ R123, R126, R121 ;  /* 0x000000797e7b7221 */ /* 0x004fca0000010000 */
[----:B------:R-:W1:Y:S01]  /*3be0*/  MUFU.RCP R151, R151 ;  /* 0x0000009700977308 */ /* 0x000e620000001000 */
[----:B------:R-:W-:Y:S02]  /*3bf0*/  FFMA.FTZ R120, R146, R120, R123 ;  /* 0x0000007892787223 */ /* 0x000fe4000001007b */
[----:B------:R-:W2:Y:S03]  /*3c00*/  LDC R146, c[0x0][0x448] ;  /* 0x00011200ff927b82 */ /* 0x000ea60000000800 */
[----:B------:R-:W3:Y:S01]  /*3c10*/  SHFL.DOWN PT, R121, R120, 0x1, 0x1f ;  /* 0x08201f0078797f89 */ /* 0x000ee200000e0000 */
[----:B0-----:R-:W-:-:S04]  /*3c20*/  FMUL.FTZ R123, R152, R150 ;  /* 0x00000096987b7220 */ /* 0x001fc80000410000 */
[----:B------:R-:W-:Y:S01]  /*3c30*/  FFMA.FTZ R126, R122, R149, R123 ;  /* 0x000000957a7e7223 */ /* 0x000fe2000001007b */
[----:B------:R-:W-:-:S03]  /*3c40*/  FADD.FTZ R149, R149, -R152 ;  /* 0x8000009895957221 */ /* 0x000fc60000010000 */
[----:B-1----:R-:W-:Y:S01]  /*3c50*/  FMUL.FTZ R126, R151, R126 ;  /* 0x0000007e977e7220 */ /* 0x002fe20000410000 */
[----:B------:R-:W-:-:S04]  /*3c60*/  FMUL.FTZ R149, R149, R149 ;  /* 0x0000009595957220 */ /* 0x000fc80000410000 */
[----:B------:R-:W0:Y:S01]  /*3c70*/  SHFL.IDX PT, R127, R126, RZ, 0x1f ;  /* 0x00001fff7e7f7589 */ /* 0x000e2200000e0000 */
[----:B------:R-:W-:Y:S01]  /*3c80*/  FMUL.FTZ R149, R122, R149 ;  /* 0x000000957a957220 */ /* 0x000fe20000410000 */
[----:B---3--:R-:W-:-:S03]  /*3c90*/  FADD.FTZ R122, R120, R121 ;  /* 0x00000079787a7221 */ /* 0x008fc60000010000 */
[----:B------:R-:W-:-:S04]  /*3ca0*/  FMUL.FTZ R149, R149, R150 ;  /* 0x0000009695957220 */ /* 0x000fc80000410000 */
[----:B------:R-:W-:Y:S01]  /*3cb0*/  FFMA.FTZ R149, R151, R149, R122 ;  /* 0x0000009597957223 */ /* 0x000fe2000001007a */
[----:B------:R-:W-:-:S05]  /*3cc0*/  MOV R151, UR6 ;  /* 0x0000000600977c02 */ /* 0x000fca0008000f00 */
[----:B------:R-:W2:Y:S01]  /*3cd0*/  SHFL.IDX PT, R149, R149, RZ, 0x1f ;  /* 0x00001fff95957589 */ /* 0x000ea200000e0000 */
[C---:B0-----:R-:W-:Y:S01]  /*3ce0*/  FMUL.FTZ R120, R127.reuse, R127 ;  /* 0x0000007f7f787220 */ /* 0x041fe20000410000 */
[----:B------:R-:W-:-:S04]  /*3cf0*/  FSEL R125, R127, RZ, !P5 ;  /* 0x000000ff7f7d7208 */ /* 0x000fc80006800000 */
[----:B------:R-:W-:Y:S02]  /*3d00*/  FSEL R147, R120, RZ, P5 ;  /* 0x000000ff78937208 */ /* 0x000fe40002800000 */
[----:B------:R-:W-:Y:S01]  /*3d10*/  ISETP.NE.AND P5, PT, R141, RZ, PT ;  /* 0x000000ff8d00720c */ /* 0x000fe20003fa5270 */
[----:B--2---:R-:W-:-:S04]  /*3d20*/  FFMA.FTZ R126, R149, UR12, R146 ;  /* 0x0000000c957e7c23 */ /* 0x004fc80008010092 */
[----:B------:R-:W-:-:S08]  /*3d30*/  FADD.FTZ R126, R126, R147 ;  /* 0x000000937e7e7221 */ /* 0x000fd00000010000 */
[----:B------:R-:W0:Y:S01]  /*3d40*/  @!P5 LDC.64 R122, c[0x0][0x3c0] ;  /* 0x0000f000ff7adb82 */ /* 0x000e220000000a00 */
[----:B------:R-:W-:Y:S01]  /*3d50*/  MOV R147, UR6 ;  /* 0x0000000600937c02 */ /* 0x000fe20008000f00 */
[----:B------:R-:W1:Y:S06]  /*3d60*/  MUFU.RSQ R126, R126 ;  /* 0x0000007e007e7308 */ /* 0x000e6c0000001400 */
[----:B------:R-:W2:Y:S01]  /*3d70*/  @!P5 LDC.64 R120, c[0x0][0x3c8] ;  /* 0x0000f200ff78db82 */ /* 0x000ea20000000a00 */
[----:B0-----:R-:W-:-:S05]  /*3d80*/  @!P5 IMAD.WIDE R122, R147, 0x4, R122 ;  /* 0x00000004937ad825 */ /* 0x001fca00078e027a */
[----:B------:R0:W-:Y:S01]  /*3d90*/  @!P5 STG.E desc[UR8][R122.64], R127 ;  /* 0x0000007f7a00d986 */ /* 0x0001e2000c101908 */
[----:B--2---:R-:W-:-:S05]  /*3da0*/  @!P5 IMAD.WIDE R120, R151, 0x4, R120 ;  /* 0x000000049778d825 */ /* 0x004fca00078e0278 */
[----:B-1----:R0:W-:Y:S01]  /*3db0*/  @!P5 STG.E desc[UR8][R120.64], R126 ;  /* 0x0000007e7800d986 */ /* 0x0021e2000c101908 */
[----:B------:R-:W-:Y:S05]  /*3dc0*/  @!P0 BRA `(.L_x_12161) ;  /* 0x00000000005c8947 */ /* 0x000fea0003800000 */
[----:B------:R-:W1:Y:S01]  /*3dd0*/  LDC.64 R148, c[0x0][0x428] ;  /* 0x00010a00ff947b82 */ /* 0x000e620000000a00 */
[--C-:B0-----:R-:W-:Y:S01]  /*3de0*/  FADD.FTZ R121, R0, -R125.reuse ;  /* 0x8000007d00797221 */ /* 0x101fe20000010000 */
[--C-:B------:R-:W-:Y:S01]  /*3df0*/  FADD.FTZ R123, R2, -R125.reuse ;  /* 0x8000007d027b7221 */ /* 0x100fe20000010000 */
[--C-:B------:R-:W-:Y:S01]  /*3e00*/  FADD.FTZ R151, R3, -R125.reuse ;  /* 0x8000007d03977221 */ /* 0x100fe20000010000 */
[----:B------:R-:W-:Y:S01]  /*3e10*/  FADD.FTZ R153, R4, -R125 ;  /* 0x8000007d04997221 */ /* 0x000fe20000010000 */
[C---:B------:R-:W-:Y:S01]  /*3e20*/  FMUL.FTZ R127, R126.reuse, R121 ;  /* 0x000000797e7f7220 */ /* 0x040fe20000410000 */
[C---:B------:R-:W-:Y:S01]  /*3e30*/  FMUL.FTZ R150, R126.reuse, R123 ;  /* 0x0000007b7e967220 */ /* 0x040fe20000410000 */
[C---:B------:R-:W-:Y:S01]  /*3e40*/  FMUL.FTZ R151, R126.reuse, R151 ;  /* 0x000000977e977220 */ /* 0x040fe20000410000 */
[----:B------:R-:W0:Y:S01]  /*3e50*/  LDC.64 R146, c[0x0][0x430] ;  /* 0x00010c00ff927b82 */ /* 0x000e220000000a00 */
[----:B------:R-:W-:Y:S01]  /*3e60*/  FMUL.FTZ R152, R126, R153 ;  /* 0x000000997e987220 */ /* 0x000fe20000410000 */
[----:B-----5:R-:W-:Y:S01]  /*3e70*/  FFMA.FTZ R120, R127, R116, R60 ;  /* 0x000000747f787223 */ /* 0x020fe2000001003c */
[----:B------:R-:W-:Y:S01]  /*3e80*/  FFMA.FTZ R121, R150, R117, R61 ;  /* 0x0000007596797223 */ /* 0x000fe2000001003d */
[----:B------:R-:W-:Y:S01]  /*3e90*/  FFMA.FTZ R122, R151, R118, R62 ;  /* 0x00000076977a7223 */ /* 0x000fe2000001003e */
[----:B------:R-:W-:Y:S01]  /*3ea0*/  FFMA.FTZ R123, R152, R119, R63 ;  /* 0x00000077987b7223 */ /* 0x000fe2000001003f */
[----:B-1----:R-:W-:-:S05]  /*3eb0*/  IMAD.WIDE.U32 R148, R124, 0x10, R148 ;  /* 0x000000107c947825 */ /* 0x002fca00078e0094 */
[----:B------:R1:W-:Y:S01]  /*3ec0*/  STG.E.128 desc[UR8][R148.64], R120 ;  /* 0x0000007894007986 */ /* 0x0003e2000c101d08 */
[C---:B0-----:R-:W-:Y:S01]  /*3ed0*/  IMAD.WIDE.U32 R146, R124.reuse, 0x10, R146 ;  /* 0x000000107c927825 */ /* 0x041fe200078e0092 */
[----:B------:R-:W-:-:S03]  /*3ee0*/  IADD3 R124, PT, PT, R124, 0x80, RZ ;  /* 0x000000807c7c7810 */ /* 0x000fc60007ffe0ff */
[----:B-1----:R-:W-:Y:S01]  /*3ef0*/  FFMA.FTZ R120, R127, R112, R40 ;  /* 0x000000707f787223 */ /* 0x002fe20000010028 */
[----:B------:R-:W-:Y:S01]  /*3f00*/  FFMA.FTZ R121, R150, R113, R41 ;  /* 0x0000007196797223 */ /* 0x000fe20000010029 */
[----:B------:R-:W-:Y:S01]  /*3f10*/  FFMA.FTZ R122, R151, R114, R42 ;  /* 0x00000072977a7223 */ /* 0x000fe2000001002a */
[----:B------:R-:W-:-:S05]  /*3f20*/  FFMA.FTZ R123, R152, R115, R43 ;  /* 0x00000073987b7223 */ /* 0x000fca000001002b */
[----:B------:R1:W-:Y:S02]  /*3f30*/  STG.E.128 desc[UR8][R146.64], R120 ;  /* 0x0000007892007986 */ /* 0x0003e4000c101d08 */
.L_x_12161:
[----:B------:R-:W-:Y:S05]  /*3f40*/  BSYNC.RECONVERGENT B0 ;  /* 0x0000000000007941 */ /* 0x000fea0003800200 */
.L_x_12160:
[----:B------:R-:W-:Y:S01]  /*3f50*/  ISETP.GE.U32.AND P5, PT, R144, 0x100, PT ;  /* 0x000001009000780c */ /* 0x000fe20003fa6070 */
[----:B------:R-:W-:-:S12]  /*3f60*/  BSSY.RECONVERGENT B0, `(.L_x_12162) ;  /* 0x0000019000007945 */ /* 0x000fd80003800200 */
[----:B------:R-:W-:Y:S05]  /*3f70*/  @!P5 BRA `(.L_x_12163) ;  /* 0x00000000005cd947 */ /* 0x000fea0003800000 */
[----:B------:R-:W2:Y:S01]  /*3f80*/  LDC.64 R148, c[0x0][0x428] ;  /* 0x00010a00ff947b82 */ /* 0x000ea20000000a00 */
[--C-:B01----:R-:W-:Y:S01]  /*3f90*/  FADD.FTZ R121, R5, -R125.reuse ;  /* 0x8000007d05797221 */ /* 0x103fe20000010000 */
        /* <DEDUP_REMOVED lines=12> */
[----:B--2---:R-:W-:-:S05]  /*4060*/  IMAD.WIDE.U32 R148, R124, 0x10, R148 ;  /* 0x000000107c947825 */ /* 0x004fca00078e0094 */
        /* <DEDUP_REMOVED lines=8> */
.L_x_12163:
[----:B------:R-:W-:Y:S05]  /*40f0*/  BSYNC.RECONVERGENT B0 ;  /* 0x0000000000007941 */ /* 0x000fea0003800200 */
.L_x_12162:
[----:B------:R-:W-:Y:S04]  /*4100*/  BSSY.RECONVERGENT B0, `(.L_x_12164) ;  /* 0x0000019000007945 */ /* 0x000fe80003800200 */
[----:B------:R-:W-:Y:S05]  /*4110*/  @!P1 BRA `(.L_x_12165) ;  /* 0x00000000005c9947 */ /* 0x000fea0003800000 */
[----:B------:R-:W3:Y:S01]  /*4120*/  LDC.64 R148, c[0x0][0x428] ;  /* 0x00010a00ff947b82 */ /* 0x000ee20000000a00 */
[--C-:B012---:R-:W-:Y:S01]  /*4130*/  FADD.FTZ R121, R9, -R125.reuse ;  /* 0x8000007d09797221 */ /* 0x107fe20000010000 */
        /* <DEDUP_REMOVED lines=12> */
[----:B---3--:R-:W-:-:S05]  /*4200*/  IMAD.WIDE.U32 R148, R124, 0x10, R148 ;  /* 0x000000107c947825 */ /* 0x008fca00078e0094 */
        /* <DEDUP_REMOVED lines=8> */
.L_x_12165:
[----:B------:R-:W-:Y:S05]  /*4290*/  BSYNC.RECONVERGENT B0 ;  /* 0x0000000000007941 */ /* 0x000fea0003800200 */
.L_x_12164:
[----:B------:R-:W-:Y:S04]  /*42a0*/  BSSY.RECONVERGENT B0, `(.L_x_12166) ;  /* 0x0000019000007945 */ /* 0x000fe80003800200 */
[----:B------:R-:W-:Y:S05]  /*42b0*/  @!P2 BRA `(.L_x_12167) ;  /* 0x00000000005ca947 */ /* 0x000fea0003800000 */
[----:B------:R-:W4:Y:S01]  /*42c0*/  LDC.64 R148, c[0x0][0x428] ;  /* 0x00010a00ff947b82 */ /* 0x000f220000000a00 */
[--C-:B0123--:R-:W-:Y:S01]  /*42d0*/  FADD.FTZ R121, R129, -R125.reuse ;  /* 0x8000007d81797221 */ /* 0x10ffe20000010000 */
        /* <DEDUP_REMOVED lines=12> */
[----:B----4-:R-:W-:-:S05]  /*43a0*/  IMAD.WIDE.U32 R148, R124, 0x10, R148 ;  /* 0x000000107c947825 */ /* 0x010fca00078e0094 */
        /* <DEDUP_REMOVED lines=8> */
.L_x_12167:
[----:B------:R-:W-:Y:S05]  /*4430*/  BSYNC.RECONVERGENT B0 ;  /* 0x0000000000007941 */ /* 0x000fea0003800200 */
.L_x_12166:
[----:B------:R-:W-:Y:S04]  /*4440*/  BSSY.RECONVERGENT B0, `(.L_x_12168) ;  /* 0x0000019000007945 */ /* 0x000fe80003800200 */
[----:B------:R-:W-:Y:S05]  /*4450*/  @!P3 BRA `(.L_x_12169) ;  /* 0x00000000005cb947 */ /* 0x000fea0003800000 */
[----:B------:R-:W0:Y:S02]  /*4460*/  LDC.64 R148, c[0x0][0x428] ;  /* 0x00010a00ff947b82 */ /* 0x000e240000000a00 */
[--C-:B01234-:R-:W-:Y:S01]  /*4470*/  FADD.FTZ R121, R133, -R125.reuse ;  /* 0x8000007d85797221 */ /* 0x11ffe20000010000 */
        /* <DEDUP_REMOVED lines=12> */
[----:B------:R-:W-:-:S05]  /*4540*/  IMAD.WIDE.U32 R148, R124, 0x10, R148 ;  /* 0x000000107c947825 */ /* 0x000fca00078e0094 */
        /* <DEDUP_REMOVED lines=8> */
.L_x_12169:
[----:B------:R-:W-:Y:S05]  /*45d0*/  BSYNC.RECONVERGENT B0 ;  /* 0x0000000000007941 */ /* 0x000fea0003800200 */
.L_x_12168:
[----:B------:R-:W-:Y:S04]  /*45e0*/  BSSY.RECONVERGENT B0, `(.L_x_12170) ;  /* 0x0000018000007945 */ /* 0x000fe80003800200 */
[----:B------:R-:W-:Y:S05]  /*45f0*/  @!P4 BRA `(.L_x_12171) ;  /* 0x000000000058c947 */ /* 0x000fea0003800000 */
[----:B01234-:R-:W0:Y:S01]  /*4600*/  LDC.64 R146, c[0x0][0x428] ;  /* 0x00010a00ff927b82 */ /* 0x01fe220000000a00 */
[--C-:B------:R-:W-:Y:S01]  /*4610*/  FADD.FTZ R121, R137, -R125.reuse ;  /* 0x8000007d89797221 */ /* 0x100fe20000010000 */
[--C-:B------:R-:W-:Y:S01]  /*4620*/  FADD.FTZ R123, R138, -R125.reuse ;  /* 0x8000007d8a7b7221 */ /* 0x100fe20000010000 */
[--C-:B------:R-:W-:Y:S01]  /*4630*/  FADD.FTZ R127, R139, -R125.reuse ;  /* 0x8000007d8b7f7221 */ /* 0x100fe20000010000 */
[----:B------:R-:W-:Y:S01]  /*4640*/  FADD.FTZ R125, R140, -R125 ;  /* 0x8000007d8c7d7221 */ /* 0x000fe20000010000 */
[C---:B------:R-:W-:Y:S01]  /*4650*/  FMUL.FTZ R121, R126.reuse, R121 ;  /* 0x000000797e797220 */ /* 0x040fe20000410000 */
[C---:B------:R-:W-:Y:S01]  /*4660*/  FMUL.FTZ R122, R126.reuse, R123 ;  /* 0x0000007b7e7a7220 */ /* 0x040fe20000410000 */
[C---:B------:R-:W-:Y:S01]  /*4670*/  FMUL.FTZ R127, R126.reuse, R127 ;  /* 0x0000007f7e7f7220 */ /* 0x040fe20000410000 */
[----:B------:R-:W1:Y:S01]  /*4680*/  LDC.64 R148, c[0x0][0x430] ;  /* 0x00010c00ff947b82 */ /* 0x000e620000000a00 */
[----:B------:R-:W-:Y:S01]  /*4690*/  FMUL.FTZ R150, R126, R125 ;  /* 0x0000007d7e967220 */ /* 0x000fe20000410000 */
[----:B-----5:R-:W-:Y:S01]  /*46a0*/  FFMA.FTZ R120, R121, R36, R28 ;  /* 0x0000002479787223 */ /* 0x020fe2000001001c */
[----:B------:R-:W-:Y:S01]  /*46b0*/  FFMA.FTZ R125, R122, R33, R25 ;  /* 0x000000217a7d7223 */ /* 0x000fe20000010019 */
[----:B------:R-:W-:Y:S01]  /*46c0*/  FFMA.FTZ R126, R127, R34, R26 ;  /* 0x000000227f7e7223 */ /* 0x000fe2000001001a */
[----:B------:R-:W-:Y:S01]  /*46d0*/  FFMA.FTZ R123, R150, R39, R31 ;  /* 0x00000027967b7223 */ /* 0x000fe2000001001f */
[----:B0-----:R-:W-:-:S04]  /*46e0*/  IMAD.WIDE.U32 R146, R124, 0x10, R146 ;  /* 0x000000107c927825 */ /* 0x001fc800078e0092 */
[----:B-1----:R-:W-:-:S04]  /*46f0*/  IMAD.WIDE.U32 R148, R124, 0x10, R148 ;  /* 0x000000107c947825 */ /* 0x002fc800078e0094 */
[----:B------:R-:W-:Y:S01]  /*4700*/  FFMA.FTZ R124, R121, R32, R24 ;  /* 0x00000020797c7223 */ /* 0x000fe20000010018 */
[----:B------:R-:W-:Y:S01]  /*4710*/  FFMA.FTZ R121, R122, R37, R29 ;  /* 0x000000257a797223 */ /* 0x000fe2000001001d */
[----:B------:R-:W-:Y:S01]  /*4720*/  FFMA.FTZ R122, R127, R38, R30 ;  /* 0x000000267f7a7223 */ /* 0x000fe2000001001e */
[----:B------:R-:W-:-:S04]  /*4730*/  FFMA.FTZ R127, R150, R35, R27 ;  /* 0x00000023967f7223 */ /* 0x000fc8000001001b */
[----:B------:R0:W-:Y:S04]  /*4740*/  STG.E.128 desc[UR8][R146.64], R120 ;  /* 0x0000007892007986 */ /* 0x0001e8000c101d08 */
[----:B------:R0:W-:Y:S02]  /*4750*/  STG.E.128 desc[UR8][R148.64], R124 ;  /* 0x0000007c94007986 */ /* 0x0001e4000c101d08 */
.L_x_12171:
[----:B------:R-:W-:Y:S05]  /*4760*/  BSYNC.RECONVERGENT B0 ;  /* 0x0000000000007941 */ /* 0x000fea0003800200 */
.L_x_12170:
[----:B------:R-:W-:Y:S02]  /*4770*/  UIADD3 UR6, UPT, UPT, UR6, UR14, URZ ;  /* 0x0000000e06067290 */ /* 0x000fe4000fffe0ff */
[----:B------:R-:W-:Y:S02]  /*4780*/  UPLOP3.LUT UP2, UPT, UPT, UPT, UP2, 0x40, 0x4 ;  /* 0x000000000004789c */ /* 0x000fe40003f4e820 */
[----:B------:R-:W-:-:S09]  /*4790*/  UISETP.GE.AND UP1, UPT, UR6, UR15, UPT ;  /* 0x0000000f0600728c */ /* 0x000fd2000bf26270 */
[----:B------:R-:W-:Y:S05]  /*47a0*/  BRA.U !UP1, `(.L_x_12172) ;  /* 0xffffffd109847547 */ /* 0x000fea000b83ffff */
[----:B------:R-:W-:Y:S05]  /*47b0*/  EXIT ;  /* 0x000000000000794d */ /* 0x000fea0003800000 */
.L_x_12173:
        /* <DEDUP_REMOVED lines=12> */
.L_x_13636:


//--------------------- .text._ZN10layer_norm31ln_parallel_residual_fwd_kernelINS_13Kernel_traitsIfffffjLj3072ELj1ELj1ELj4ELj16ENS_18Kernel_traits_baseILj3072EfffffjLj128EEEEELb0ELb0ELb1EEEvNS_9FwdParamsE --------------------------
	.section	.text._ZN10layer_norm31ln_parallel_residual_fwd_kernelINS_13Kernel_traitsIfffffjLj3072ELj1ELj1ELj4ELj16ENS_18Kernel_traits_baseILj3072EfffffjLj128EEEEELb0ELb0ELb1EEEvNS_9FwdParamsE,"ax",@progbits
	.align	128
        .global         _ZN10layer_norm31ln_parallel_residual_fwd_kernelINS_13Kernel_traitsIfffffjLj3072ELj1ELj1ELj4ELj16ENS_18Kernel_traits_baseILj3072EfffffjLj128EEEEELb0ELb0ELb1EEEvNS_9FwdParamsE
        .type           _ZN10layer_norm31ln_parallel_residual_fwd_kernelINS_13Kernel_traitsIfffffjLj3072ELj1ELj1ELj4ELj16ENS_18Kernel_traits_baseILj3072EfffffjLj128EEEEELb0ELb0ELb1EEEvNS_9FwdParamsE,@function
        .size           _ZN10layer_norm31ln_parallel_residual_fwd_kernelINS_13Kernel_traitsIfffffjLj3072ELj1ELj1ELj4ELj16ENS_18Kernel_traits_baseILj3072EfffffjLj128EEEEELb0ELb0ELb1EEEvNS_9FwdParamsE,(.L_x_13637 - _ZN10layer_norm31ln_parallel_residual_fwd_kernelINS_13Kernel_traitsIfffffjLj3072ELj1ELj1ELj4ELj16ENS_18Kernel_traits_baseILj3072EfffffjLj128EEEEELb0ELb0ELb1EEEvNS_9FwdParamsE)
        .other          _ZN10layer_norm31ln_parallel_residual_fwd_kernelINS_13Kernel_traitsIfffffjLj3072ELj1ELj1ELj4ELj16ENS_18Kernel_traits_baseILj3072EfffffjLj128EEEEELb0ELb0ELb1EEEvNS_9FwdParamsE,@"STO_CUDA_ENTRY STV_DEFAULT"
_ZN10layer_norm31ln_parallel_residual_fwd_kernelINS_13Kernel_traitsIfffffjLj3072ELj1ELj1ELj4ELj16ENS_18Kernel_traits_baseILj3072EfffffjLj128EEEEELb0ELb0ELb1EEEvNS_9FwdParamsE:
.text._ZN10layer_norm31ln_parallel_residual_fwd_kernelINS_13Kernel_traitsIfffffjLj3072ELj1ELj1ELj4ELj16ENS_18Kernel_traits_baseILj3072EfffffjLj128EEEEELb0ELb0ELb1EEEvNS_9FwdParamsE:
        /* <DEDUP_REMOVED lines=59> */
.L_x_12175:
        /* <DEDUP_REMOVED lines=25> */
.L_x_12174:
        /* <DEDUP_REMOVED lines=37> */
.L_x_12177:
        /* <DEDUP_REMOVED lines=36> */
.L_x_12176:
[----:B------:R-:W1:Y:S02]  /*09d0*/  LDCU UR4, c[0x0][0x384] ;  /* 0x00007080ff0477ac */ /* 0x000e640008000800 */
[----:B-1----:R-:W-:-:S13]  /*09e0*/  ISETP.GE.AND P1, PT, R7, UR4, PT ;  /* 0x0000000407007c0c */ /* 0x002fda000bf26270 */
[----:B------:R-:W-:Y:S05]  /*09f0*/  @P1 EXIT ;  /* 0x000000000000194d */ /* 0x000fea0003800000 */
[----:B------:R-:W1:Y:S01]  /*0a00*/  LDCU.U8 UR4, c[0x0][0x410] ;  /* 0x00008200ff0477ac */ /* 0x000e620008000000 */
[----:B------:R-:W-:Y:S02]  /*0a10*/  ISETP.NE.U32.AND P1, PT, R14, RZ, PT ;  /* 0x000000ff0e00720c */ /* 0x000fe40003f25070 */
[----:B------:R-:W-:Y:S01]  /*0a20*/  LOP3.LUT R6, R9, 0x60, RZ, 0xc0, !PT ;  /* 0x0000006009067812 */ /* 0x000fe200078ec0ff */
[----:B------:R-:W2:Y:S01]  /*0a30*/  LDCU UR8, c[0x0][0x388] ;  /* 0x00007100ff0877ac */ /* 0x000ea20008000800 */
[----:B------:R-:W-:Y:S02]  /*0a40*/  ISETP.NE.AND.EX P1, PT, R15, RZ, PT, P1 ;  /* 0x000000ff0f00720c */ /* 0x000fe40003f25310 */
[----:B------:R-:W-:Y:S01]  /*0a50*/  LOP3.LUT R6, R6, 0x1f, R9, 0xf8, !PT ;  /* 0x0000001f06067812 */ /* 0x000fe200078ef809 */
[----:B------:R-:W3:Y:S01]  /*0a60*/  LDCU UR9, c[0x0][0x400] ;  /* 0x00008000ff0977ac */ /* 0x000ee20008000800 */
[----:B------:R-:W0:Y:S01]  /*0a70*/  LDCU.64 UR10, c[0x0][0x3a0] ;  /* 0x00007400ff0a77ac */ /* 0x000e220008000a00 */
[----:B------:R-:W-:Y:S01]  /*0a80*/  UPLOP3.LUT UP1, UPT, UPT, UPT, UPT, 0x40, 0x4 ;  /* 0x000000000004789c */ /* 0x000fe20003f2e870 */
[----:B-1----:R-:W-:-:S13]  /*0a90*/  ISETP.NE.AND P5, PT, RZ, UR4, PT ;  /* 0x00000004ff007c0c */ /* 0x002fda000bfa5270 */
.L_x_12193:
[----:B0-----:R-:W-:Y:S01]  /*0aa0*/  ISETP.NE.U32.AND P2, PT, RZ, UR10, PT ;  /* 0x0000000aff007c0c */ /* 0x001fe2000bf45070 */
[----:B-1----:R-:W0:Y:S01]  /*0ab0*/  LDC.64 R136, c[0x0][0x390] ;  /* 0x0000e400ff887b82 */ /* 0x002e220000000a00 */
[----:B--2---:R-:W-:Y:S02]  /*0ac0*/  IMAD R0, R7, UR8, RZ ;  /* 0x0000000807007c24 */ /* 0x004fe4000f8e02ff */
[----:B------:R-:W-:-:S03]  /*0ad0*/  ISETP.NE.AND.EX P2, PT, RZ, UR11, PT, P2 ;  /* 0x0000000bff007c0c */ /* 0x000fc6000bf45320 */
[----:B----4-:R-:W-:Y:S02]  /*0ae0*/  SHF.R.S32.HI R11, RZ, 0x1f, R0 ;  /* 0x0000001fff0b7819 */ /* 0x010fe40000011400 */
        /* <DEDUP_REMOVED lines=10> */
[----:B------:R1:W5:Y:S01]  /*0b90*/  @P2 LDG.E.128 R20, desc[UR6][R4.64] ;  /* 0x0000000604142981 */ /* 0x000362000c1e1d00 */
[----:B0-----:R-:W-:-:S04]  /*0ba0*/  ISETP.NE.U32.AND P1, PT, R128, RZ, PT ;  /* 0x000000ff8000720c */ /* 0x001fc80003f25070 */
[----:B------:R-:W-:-:S13]  /*0bb0*/  ISETP.NE.AND.EX P1, PT, R129, RZ, PT, P1 ;  /* 0x000000ff8100720c */ /* 0x000fda0003f25310 */
[----:B-1----:R-:W-:Y:S05]  /*0bc0*/  @!P1 BRA `(.L_x_12178) ;  /* 0x00000000005c9947 */ /* 0x002fea0003800000 */
        /* <DEDUP_REMOVED lines=14> */
.L_x_12179:
        /* <DEDUP_REMOVED lines=9> */
.L_x_12178:
        /* <DEDUP_REMOVED lines=12> */
.L_x_12180:
        /* <DEDUP_REMOVED lines=12> */
[----:B------:R-:W-:-:S04]  /*0ec0*/  ISETP.NE.U32.AND P3, PT, R128, RZ, PT ;  /* 0x000000ff8000720c */ /* 0x000fc80003f65070 */
[----:B------:R-:W-:-:S13]  /*0ed0*/  ISETP.NE.AND.EX P3, PT, R129, RZ, PT, P3 ;  /* 0x000000ff8100720c */ /* 0x000fda0003f65330 */
[----:B0-----:R-:W-:Y:S05]  /*0ee0*/  @P3 BRA `(.L_x_12181) ;  /* 0x0000000000403947 */ /* 0x001fea0003800000 */
        /* <DEDUP_REMOVED lines=16> */
.L_x_12181:
        /* <DEDUP_REMOVED lines=23> */
.L_x_12182:
        /* <DEDUP_REMOVED lines=12> */
[----:B------:R-:W-:Y:S05]  /*1220*/  @P3 BRA `(.L_x_12183) ;  /* 0x0000000000343947 */ /* 0x000fea0003800000 */
        /* <DEDUP_REMOVED lines=13> */
.L_x_12183:
        /* <DEDUP_REMOVED lines=21> */
.L_x_12184:
        /* <DEDUP_REMOVED lines=26> */
.L_x_12185:
        /* <DEDUP_REMOVED lines=21> */
.L_x_12186:
        /* <DEDUP_REMOVED lines=26> */
.L_x_12187:
        /* <DEDUP_REMOVED lines=21> */
.L_x_12188:
        /* <DEDUP_REMOVED lines=26> */
.L_x_12189:
        /* <DEDUP_REMOVED lines=21> */
.L_x_12190:
        /* <DEDUP_REMOVED lines=106> */
.L_x_12192:
[----:B---3--:R-:W-:Y:S05]  /*23c0*/  BSYNC.RECONVERGENT B0 ;  /* 0x0000000000007941 */ /* 0x008fea0003800200 */
.L_x_12191:
[----:B------:R-:W-:Y:S01]  /*23d0*/  BAR.SYNC.DEFER_BLOCKING 0x0 ;  /* 0x0000000000007b1d */ /* 0x000fe20000010000 */
[----:B------:R-:W-:Y:S02]  /*23e0*/  ISETP.GT.U32.AND P2, PT, R8, 0x3, PT ;  /* 0x000000030800780c */ /* 0x000fe40003f44070 */
[----:B------:R-:W-:Y:S01]  /*23f0*/  PLOP3.LUT P4, PT, PT, PT, UP1, 0x80, 0x8 ;  /* 0x000000000008781c */ /* 0x000fe20003f8f018 */
[----:B------:R-:W-:Y:S01]  /*2400*/  UPLOP3.LUT UP1, UPT, UPT, UPT, UP1, 0x40, 0x4 ;  /* 0x000000000004789c */ /* 0x000fe20003f2e810 */
[----:B------:R-:W-:-:S09]  /*2410*/  PLOP3.LUT P3, PT, PT, PT, PT, 0x8, 0x80 ;  /* 0x000000000080781c */ /* 0x000fd20003f6e170 */
[----:B0-----:R-:W0:Y:S01]  /*2420*/  @!P2 S2R R125, SR_CgaCtaId ;  /* 0x00000000007da919 */ /* 0x001e220000008800 */
[----:B------:R-:W-:Y:S02]  /*2430*/  @!P2 PLOP3.LUT P3, PT, P4, PT, PT, 0x80, 0x8 ;  /* 0x000000000008a81c */ /* 0x000fe4000276f070 */
[----:B------:R-:W-:-:S04]  /*2440*/  @!P2 MOV R124, 0x400 ;  /* 0x00000400007ca802 */ /* 0x000fc80000000f00 */
[----:B0-----:R-:W-:Y:S02]  /*2450*/  @!P2 LEA R127, R125, R124, 0x18 ;  /* 0x0000007c7d7fa211 */ /* 0x001fe400078ec0ff */
[----:B------:R-:W-:-:S05]  /*2460*/  CS2R R124, SRZ ;  /* 0x00000000007c7805 */ /* 0x000fca000001ff00 */
[----:B------:R-:W-:-:S04]  /*2470*/  @P3 IADD3 R127, PT, PT, R127, 0x20, RZ ;  /* 0x000000207f7f3810 */ /* 0x000fc80007ffe0ff */
[----:B------:R-:W-:Y:S01]  /*2480*/  @!P2 LEA R136, R8, R127, 0x3 ;  /* 0x0000007f0888a211 */ /* 0x000fe200078e18ff */
[----:B------:R-:W-:-:S04]  /*2490*/  HFMA2 R127, -RZ, RZ, 0, 0 ;  /* 0x00000000ff7f7431 */ /* 0x000fc800000001ff */
[----:B------:R-:W-:Y:S01]  /*24a0*/  @!P2 LDS.64 R124, [R136] ;  /* 0x00000000887ca984 */ /* 0x000fe20000000a00 */
[----:B------:R-:W-:Y:S02]  /*24b0*/  @!P2 MOV R127, 0x300 ;  /* 0x00000300007fa802 */ /* 0x000fe40000000f00 */
[----:B------:R-:W-:Y:S02]  /*24c0*/  ISETP.NE.AND P2, PT, R9, RZ, PT ;  /* 0x000000ff0900720c */ /* 0x000fe40003f45270 */
[-C--:B------:R-:W-:Y:S01]  /*24d0*/  I2FP.F32.U32 R152, R127.reuse ;  /* 0x0000007f00987245 */ /* 0x080fe20000201000 */
[----:B------:R-:W0:Y:S02]  /*24e0*/  SHFL.DOWN PT, R126, R127, 0x2, 0x1f ;  /* 0x08401f007f7e7f89 */ /* 0x000e2400000e0000 */
[----:B0-----:R-:W-:Y:S02]  /*24f0*/  IADD3 R149, PT, PT, R126, R127, RZ ;  /* 0x0000007f7e957210 */ /* 0x001fe40007ffe0ff */
[----:B------:R-:W-:-:S02]  /*2500*/  I2FP.F32.S32 R154, R126 ;  /* 0x0000007e009a7245 */ /* 0x000fc40000201400 */
[----:B------:R-:W-:Y:S01]  /*2510*/  I2FP.F32.S32 R126, R149 ;  /* 0x00000095007e7245 */ /* 0x000fe20000201400 */
[----:B------:R-:W-:Y:S03]  /*2520*/  SHFL.DOWN PT, R156, R149, 0x1, 0x1f ;  /* 0x08201f00959c7f89 */ /* 0x000fe600000e0000 */
[----:B------:R-:W0:Y:S01]  /*2530*/  MUFU.RCP R151, R126 ;  /* 0x0000007e00977308 */ /* 0x000e220000001000 */
[----:B------:R-:W1:Y:S04]  /*2540*/  SHFL.DOWN PT, R137, R124, 0x2, 0x1f ;  /* 0x08401f007c897f89 */ /* 0x000e6800000e0000 */
[----:B------:R-:W2:Y:S01]  /*2550*/  SHFL.DOWN PT, R150, R125, 0x2, 0x1f ;  /* 0x08401f007d967f89 */ /* 0x000ea200000e0000 */
[C---:B-1----:R-:W-:Y:S01]  /*2560*/  FMUL.FTZ R153, R137.reuse, R154 ;  /* 0x0000009a89997220 */ /* 0x042fe20000410000 */
[----:B------:R-:W-:-:S03]  /*2570*/  FADD.FTZ R137, -R137, R124 ;  /* 0x0000007c89897221 */ /* 0x000fc60000010100 */
[----:B------:R-:W-:Y:S01]  /*2580*/  FFMA.FTZ R136, R152, R124, R153 ;  /* 0x0000007c98887223 */ /* 0x000fe20000010099 */
[----:B------:R-:W-:Y:S01]  /*2590*/  FMUL.FTZ R137, R137, R137 ;  /* 0x0000008989897220 */ /* 0x000fe20000410000 */
[----:B--2---:R-:W-:Y:S01]  /*25a0*/  FADD.FTZ R150, R150, R125 ;  /* 0x0000007d96967221 */ /* 0x004fe20000010000 */
[----:B------:R-:W-:Y:S01]  /*25b0*/  IADD3 R125, PT, PT, R149, R156, RZ ;  /* 0x0000009c957d7210 */ /* 0x000fe20007ffe0ff */
[----:B0-----:R-:W-:Y:S01]  /*25c0*/  FMUL.FTZ R127, R151, R136 ;  /* 0x00000088977f7220 */ /* 0x001fe20000410000 */
[----:B------:R-:W-:Y:S01]  /*25d0*/  FMUL.FTZ R137, R137, R152 ;  /* 0x0000009889897220 */ /* 0x000fe20000410000 */
[----:B------:R-:W-:Y:S02]  /*25e0*/  I2FP.F32.S32 R156, R156 ;  /* 0x0000009c009c7245 */ /* 0x000fe40000201400 */
[----:B------:R-:W-:Y:S01]  /*25f0*/  I2FP.F32.S32 R125, R125 ;  /* 0x0000007d007d7245 */ /* 0x000fe20000201400 */
[----:B------:R-:W0:Y:S01]  /*2600*/  SHFL.DOWN PT, R124, R127, 0x1, 0x1f ;  /* 0x08201f007f7c7f89 */ /* 0x000e2200000e0000 */
[----:B------:R-:W-:-:S04]  /*2610*/  FMUL.FTZ R137, R137, R154 ;  /* 0x0000009a89897220 */ /* 0x000fc80000410000 */
[----:B------:R-:W-:Y:S01]  /*2620*/  FFMA.FTZ R137, R151, R137, R150 ;  /* 0x0000008997897223 */ /* 0x000fe20000010096 */
[----:B------:R-:W1:Y:S04]  /*2630*/  MUFU.RCP R125, R125 ;  /* 0x0000007d007d7308 */ /* 0x000e680000001000 */
[----:B------:R-:W2:Y:S01]  /*2640*/  SHFL.DOWN PT, R136, R137, 0x1, 0x1f ;  /* 0x08201f0089887f89 */ /* 0x000ea200000e0000 */
[----:B0-----:R-:W-:Y:S01]  /*2650*/  FADD.FTZ R149, R127, -R124 ;  /* 0x8000007c7f957221 */ /* 0x001fe20000010000 */
[----:B------:R-:W-:-:S03]  /*2660*/  FMUL.FTZ R151, R124, R156 ;  /* 0x0000009c7c977220 */ /* 0x000fc60000410000 */
[----:B------:R-:W-:Y:S01]  /*2670*/  FMUL.FTZ R149, R149, R149 ;  /* 0x0000009595957220 */ /* 0x000fe20000410000 */
[----:B------:R-:W-:-:S03]  /*2680*/  FFMA.FTZ R124, R126, R127, R151 ;  /* 0x0000007f7e7c7223 */ /* 0x000fc60000010097 */
[----:B------:R-:W-:Y:S01]  /*2690*/  FMUL.FTZ R149, R126, R149 ;  /* 0x000000957e957220 */ /* 0x000fe20000410000 */
[----:B-1----:R-:W-:Y:S01]  /*26a0*/  FMUL.FTZ R153, R125, R124 ;  /* 0x0000007c7d997220 */ /* 0x002fe20000410000 */
[----:B--2---:R-:W-:Y:S01]  /*26b0*/  FADD.FTZ R136, R137, R136 ;  /* 0x0000008889887221 */ /* 0x004fe20000010000 */
[----:B------:R-:W0:Y:S01]  /*26c0*/  @!P2 LDC.64 R126, c[0x0][0x3c0] ;  /* 0x0000f000ff7eab82 */ /* 0x000e220000000a00 */
[----:B------:R-:W-:-:S03]  /*26d0*/  FMUL.FTZ R149, R149, R156 ;  /* 0x0000009c95957220 */ /* 0x000fc60000410000 */
[----:B------:R-:W1:Y:S01]  /*26e0*/  SHFL.IDX PT, R153, R153, RZ, 0x1f ;  /* 0x00001fff99997589 */ /* 0x000e6200000e0000 */
[----:B------:R-:W-:-:S03]  /*26f0*/  FFMA.FTZ R136, R125, R149, R136 ;  /* 0x000000957d887223 */ /* 0x000fc60000010088 */
[----:B------:R-:W2:Y:S03]  /*2700*/  LDC R149, c[0x0][0x448] ;  /* 0x00011200ff957b82 */ /* 0x000ea60000000800 */
[----:B------:R-:W2:Y:S05]  /*2710*/  SHFL.IDX PT, R136, R136, RZ, 0x1f ;  /* 0x00001fff88887589 */ /* 0x000eaa00000e0000 */
[----:B------:R-:W3:Y:S01]  /*2720*/  @!P2 LDC.64 R124, c[0x0][0x3c8] ;  /* 0x0000f200ff7cab82 */ /* 0x000ee20000000a00 */
[----:B0-----:R-:W-:-:S04]  /*2730*/  @!P2 IMAD.WIDE R126, R7, 0x4, R126 ;  /* 0x00000004077ea825 */ /* 0x001fc800078e027e */
[C---:B-1----:R-:W-:Y:S01]  /*2740*/  FMUL.FTZ R137, R153.reuse, R153 ;  /* 0x0000009999897220 */ /* 0x042fe20000410000 */
[----:B------:R-:W-:Y:S01]  /*2750*/  FSEL R152, R153, RZ, !P5 ;  /* 0x000000ff99987208 */ /* 0x000fe20006800000 */
[----:B------:R0:W-:Y:S03]  /*2760*/  @!P2 STG.E desc[UR6][R126.64], R153 ;  /* 0x000000997e00a986 */ /* 0x0001e6000c101906 */
[----:B------:R-:W-:Y:S01]  /*2770*/  FSEL R150, R137, RZ, P5 ;  /* 0x000000ff89967208 */ /* 0x000fe20002800000 */
[----:B------:R-:W-:Y:S01]  /*2780*/  FADD.FTZ R138, -R152, R138 ;  /* 0x0000008a988a7221 */ /* 0x000fe20000010100 */
[----:B--2---:R-:W-:Y:S01]  /*2790*/  FFMA.FTZ R137, R136, UR9, R149 ;  /* 0x0000000988897c23 */ /* 0x004fe20008010095 */
[C---:B------:R-:W-:Y:S01]  /*27a0*/  FADD.FTZ R154, -R152.reuse, R135 ;  /* 0x00000087989a7221 */ /* 0x040fe20000010100 */
[C---:B------:R-:W-:Y:S01]  /*27b0*/  FADD.FTZ R134, -R152.reuse, R134 ;  /* 0x0000008698867221 */ /* 0x040fe20000010100 */
[C---:B------:R-:W-:Y:S01]  /*27c0*/  FADD.FTZ R156, -R152.reuse, R133 ;  /* 0x00000085989c7221 */ /* 0x040fe20000010100 */
[----:B------:R-:W-:Y:S01]  /*27d0*/  FADD.FTZ R149, R137, R150 ;  /* 0x0000009689957221 */ /* 0x000fe20000010000 */
[----:B---3--:R-:W-:Y:S01]  /*27e0*/  @!P2 IMAD.WIDE R124, R7, 0x4, R124 ;  /* 0x00000004077ca825 */ /* 0x008fe200078e027c */
[----:B------:R-:W1:Y:S03]  /*27f0*/  LDC.64 R150, c[0x0][0x428] ;  /* 0x00010a00ff967b82 */ /* 0x000e660000000a00 */
[C---:B------:R-:W-:Y:S01]  /*2800*/  FADD.FTZ R158, -R152.reuse, R0 ;  /* 0x00000000989e7221 */ /* 0x040fe20000010100 */
[C---:B------:R-:W-:Y:S01]  /*2810*/  FADD.FTZ R0, -R152.reuse, R13 ;  /* 0x0000000d98007221 */ /* 0x040fe20000010100 */
[C---:B------:R-:W-:Y:S01]  /*2820*/  FADD.FTZ R128, -R152.reuse, R128 ;  /* 0x0000008098807221 */ /* 0x040fe20000010100 */
[----:B------:R-:W2:Y:S01]  /*2830*/  MUFU.RSQ R149, R149 ;  /* 0x0000009500957308 */ /* 0x000ea20000001400 */
[C---:B------:R-:W-:Y:S01]  /*2840*/  FADD.FTZ R140, -R152.reuse, R140 ;  /* 0x0000008c988c7221 */ /* 0x040fe20000010100 */
[----:B------:R-:W-:Y:S01]  /*2850*/  FADD.FTZ R13, -R152, R148 ;  /* 0x00000094980d7221 */ /* 0x000fe20000010100 */
[----:B------:R-:W3:Y:S01]  /*2860*/  LDC.64 R136, c[0x0][0x430] ;  /* 0x00010c00ff887b82 */ /* 0x000ee20000000a00 */
[C---:B--2---:R-:W-:Y:S01]  /*2870*/  FMUL.FTZ R133, R149.reuse, R138 ;  /* 0x0000008a95857220 */ /* 0x044fe20000410000 */
[C---:B------:R-:W-:Y:S01]  /*2880*/  FMUL.FTZ R154, R149.reuse, R154 ;  /* 0x0000009a959a7220 */ /* 0x040fe20000410000 */
[C---:B0-----:R-:W-:Y:S01]  /*2890*/  FMUL.FTZ R153, R149.reuse, R134 ;  /* 0x0000008695997220 */ /* 0x041fe20000410000 */
[----:B------:R-:W-:Y:S01]  /*28a0*/  FMUL.FTZ R156, R149, R156 ;  /* 0x0000009c959c7220 */ /* 0x000fe20000410000 */
[----:B------:R0:W-:Y:S01]  /*28b0*/  @!P2 STG.E desc[UR6][R124.64], R149 ;  /* 0x000000957c00a986 */ /* 0x0001e2000c101906 */
[----:B-1----:R-:W-:-:S04]  /*28c0*/  IMAD.WIDE.U32 R134, R15, 0x10, R150 ;  /* 0x000000100f867825 */ /* 0x002fc800078e0096 */
[----:B------:R-:W-:Y:S01]  /*28d0*/  FFMA.FTZ R126, R153, R98, R102 ;  /* 0x00000062997e7223 */ /* 0x000fe20000010066 */
[----:B------:R-:W-:Y:S01]  /*28e0*/  FFMA.FTZ R127, R156, R99, R103 ;  /* 0x000000639c7f7223 */ /* 0x000fe20000010067 */
[C---:B------:R-:W-:Y:S01]  /*28f0*/  FADD.FTZ R138, -R152.reuse, R4 ;  /* 0x00000004988a7221 */ /* 0x040fe20000010100 */
[C---:B------:R-:W-:Y:S01]  /*2900*/  FADD.FTZ R4, -R152.reuse, R10 ;  /* 0x0000000a98047221 */ /* 0x040fe20000010100 */
[----:B------:R-:W-:Y:S01]  /*2910*/  FADD.FTZ R10, -R152, R131 ;  /* 0x00000083980a7221 */ /* 0x000fe20000010100 */
[C---:B------:R-:W-:Y:S01]  /*2920*/  FMUL.FTZ R140, R149.reuse, R140 ;  /* 0x0000008c958c7220 */ /* 0x040fe20000410000 */
[C---:B------:R-:W-:Y:S01]  /*2930*/  FMUL.FTZ R13, R149.reuse, R13 ;  /* 0x0000000d950d7220 */ /* 0x040fe20000410000 */
[C---:B------:R-:W-:Y:S01]  /*2940*/  FMUL.FTZ R4, R149.reuse, R4 ;  /* 0x0000000495047220 */ /* 0x040fe20000410000 */
[----:B------:R-:W-:Y:S01]  /*2950*/  FMUL.FTZ R10, R149, R10 ;  /* 0x0000000a950a7220 */ /* 0x000fe20000410000 */
[----:B0-----:R-:W-:Y:S01]  /*2960*/  FFMA.FTZ R124, R133, R96, R100 ;  /* 0x00000060857c7223 */ /* 0x001fe20000010064 */
[----:B------:R-:W-:-:S05]  /*2970*/  FFMA.FTZ R125, R154, R97, R101 ;  /* 0x000000619a7d7223 */ /* 0x000fca0000010065 */
[----:B------:R0:W-:Y:S02]  /*2980*/  STG.E.128 desc[UR6][R134.64], R124 ;  /* 0x0000007c86007986 */ /* 0x0001e4000c101d06 */
[----:B0-----:R-:W-:Y:S01]  /*2990*/  FFMA.FTZ R127, R156, R75, R31 ;  /* 0x0000004b9c7f7223 */ /* 0x001fe2000001001f */
[----:B------:R-:W-:Y:S01]  /*29a0*/  FFMA.FTZ R125, R154, R73, R29 ;  /* 0x000000499a7d7223 */ /* 0x000fe2000001001d */
[C---:B------:R-:W-:Y:S01]  /*29b0*/  FADD.FTZ R156, -R152.reuse, R2 ;  /* 0x00000002989c7221 */ /* 0x040fe20000010100 */
[C---:B------:R-:W-:Y:S01]  /*29c0*/  FADD.FTZ R154, -R152.reuse, R3 ;  /* 0x00000003989a7221 */ /* 0x040fe20000010100 */
[C---:B------:R-:W-:Y:S01]  /*29d0*/  FADD.FTZ R2, -R152.reuse, R12 ;  /* 0x0000000c98027221 */ /* 0x040fe20000010100 */
[----:B------:R-:W-:Y:S01]  /*29e0*/  FADD.FTZ R12, -R152, R130 ;  /* 0x00000082980c7221 */ /* 0x000fe20000010100 */
[----:B---3--:R-:W-:-:S04]  /*29f0*/  IMAD.WIDE.U32 R134, R15, 0x10, R136 ;  /* 0x000000100f867825 */ /* 0x008fc800078e0088 */
[----:B------:R-:W-:Y:S01]  /*2a00*/  FFMA.FTZ R124, R133, R72, R28 ;  /* 0x00000048857c7223 */ /* 0x000fe2000001001c */
[----:B------:R-:W-:Y:S01]  /*2a10*/  FFMA.FTZ R126, R153, R74, R30 ;  /* 0x0000004a997e7223 */ /* 0x000fe2000001001e */
[C---:B------:R-:W-:Y:S01]  /*2a20*/  FADD.FTZ R130, -R152.reuse, R141 ;  /* 0x0000008d98827221 */ /* 0x040fe20000010100 */
[----:B------:R-:W-:Y:S01]  /*2a30*/  FADD.FTZ R15, -R152, R129 ;  /* 0x00000081980f7221 */ /* 0x000fe20000010100 */
[C---:B------:R-:W-:Y:S01]  /*2a40*/  FMUL.FTZ R141, R149.reuse, R138 ;  /* 0x0000008a958d7220 */ /* 0x040fe20000410000 */
[C---:B------:R-:W-:Y:S01]  /*2a50*/  FMUL.FTZ R138, R149.reuse, R154 ;  /* 0x0000009a958a7220 */ /* 0x040fe20000410000 */
[C---:B------:R-:W-:Y:S01]  /*2a60*/  FMUL.FTZ R131, R149.reuse, R156 ;  /* 0x0000009c95837220 */ /* 0x040fe20000410000 */
[----:B------:R-:W-:Y:S01]  /*2a70*/  FMUL.FTZ R129, R149, R158 ;  /* 0x0000009e95817220 */ /* 0x000fe20000410000 */
[----:B------:R0:W-:Y:S01]  /*2a80*/  STG.E.128 desc[UR6][R134.64], R124 ;  /* 0x0000007c86007986 */ /* 0x0001e2000c101d06 */
[----:B------:R-:W-:-:S04]  /*2a90*/  IMAD.WIDE.U32 R154, R5, 0x10, R136 ;  /* 0x00000010059a7825 */ /* 0x000fc800078e0088 */
[C---:B------:R-:W-:Y:S01]  /*2aa0*/  FADD.FTZ R3, -R152.reuse, R11 ;  /* 0x0000000b98037221 */ /* 0x040fe20000010100 */
[C---:B------:R-:W-:Y:S01]  /*2ab0*/  FADD.FTZ R133, -R152.reuse, R142 ;  /* 0x0000008e98857221 */ /* 0x040fe20000010100 */
[C---:B------:R-:W-:Y:S01]  /*2ac0*/  FADD.FTZ R142, -R152.reuse, R143 ;  /* 0x0000008f988e7221 */ /* 0x040fe20000010100 */
[C---:B------:R-:W-:Y:S01]  /*2ad0*/  FADD.FTZ R143, -R152.reuse, R147 ;  /* 0x00000093988f7221 */ /* 0x040fe20000010100 */
[----:B------:R-:W-:Y:S01]  /*2ae0*/  FMUL.FTZ R3, R149, R3 ;  /* 0x0000000395037220 */ /* 0x000fe20000410000 */
[C---:B------:R-:W-:Y:S01]  /*2af0*/  FADD.FTZ R11, -R152.reuse, R145 ;  /* 0x00000091980b7221 */ /* 0x040fe20000010100 */
[----:B------:R-:W-:Y:S01]  /*2b00*/  FADD.FTZ R152, -R152, R144 ;  /* 0x0000009098987221 */ /* 0x000fe20000010100 */
        /* <DEDUP_REMOVED lines=8> */
[----:B------:R-:W-:-:S04]  /*2b90*/  IMAD.WIDE.U32 R156, R132, 0x10, R150 ;  /* 0x00000010849c7825 */ /* 0x000fc800078e0096 */
[----:B0-----:R-:W-:Y:S01]  /*2ba0*/  FFMA.FTZ R124, R141, R92, R104 ;  /* 0x0000005c8d7c7223 */ /* 0x001fe20000010068 */
[----:B------:R-:W-:Y:S01]  /*2bb0*/  FFMA.FTZ R125, R138, R93, R105 ;  /* 0x0000005d8a7d7223 */ /* 0x000fe20000010069 */
[----:B------:R-:W-:Y:S01]  /*2bc0*/  FFMA.FTZ R126, R131, R94, R106 ;  /* 0x0000005e837e7223 */ /* 0x000fe2000001006a */
[----:B------:R-:W-:-:S04]  /*2bd0*/  IMAD.WIDE.U32 R134, R5, 0x10, R150 ;  /* 0x0000001005867825 */ /* 0x000fc800078e0096 */
[----:B------:R-:W-:Y:S01]  /*2be0*/  FFMA.FTZ R127, R129, R95, R107 ;  /* 0x0000005f817f7223 */ /* 0x000fe2000001006b */
[C---:B------:R-:W-:Y:S01]  /*2bf0*/  FMUL.FTZ R5, R149.reuse, R0 ;  /* 0x0000000095057220 */ /* 0x040fe20000410000 */
[C---:B------:R-:W-:Y:S01]  /*2c00*/  FMUL.FTZ R0, R149.reuse, R128 ;  /* 0x0000008095007220 */ /* 0x040fe20000410000 */
[----:B------:R-:W-:Y:S02]  /*2c10*/  FMUL.FTZ R152, R149, R152 ;  /* 0x0000009895987220 */ /* 0x000fe40000410000 */
[----:B------:R0:W-:Y:S01]  /*2c20*/  STG.E.128 desc[UR6][R134.64], R124 ;  /* 0x0000007c86007986 */ /* 0x0001e2000c101d06 */
[----:B------:R-:W-:Y:S01]  /*2c30*/  FFMA.FTZ R128, R5, R88, R108 ;  /* 0x0000005805807223 */ /* 0x000fe2000001006c */
[----:B0-----:R-:W-:Y:S01]  /*2c40*/  FFMA.FTZ R124, R141, R68, R32 ;  /* 0x000000448d7c7223 */ /* 0x001fe20000010020 */
[----:B------:R-:W-:Y:S01]  /*2c50*/  FFMA.FTZ R125, R138, R69, R33 ;  /* 0x000000458a7d7223 */ /* 0x000fe20000010021 */
[----:B------:R-:W-:Y:S01]  /*2c60*/  FFMA.FTZ R126, R131, R70, R34 ;  /* 0x00000046837e7223 */ /* 0x000fe20000010022 */
[----:B------:R-:W-:Y:S01]  /*2c70*/  FFMA.FTZ R127, R129, R71, R35 ;  /* 0x00000047817f7223 */ /* 0x000fe20000010023 */
[C---:B------:R-:W-:Y:S01]  /*2c80*/  FMUL.FTZ R134, R149.reuse, R2 ;  /* 0x0000000295867220 */ /* 0x040fe20000410000 */
[----:B------:R-:W-:Y:S01]  /*2c90*/  FFMA.FTZ R131, R4, R91, R111 ;  /* 0x0000005b04837223 */ /* 0x000fe2000001006f */
[----:B------:R-:W-:Y:S01]  /*2ca0*/  FMUL.FTZ R2, R149, R130 ;  /* 0x0000008295027220 */ /* 0x000fe20000410000 */
[----:B------:R-:W-:Y:S01]  /*2cb0*/  FFMA.FTZ R130, R3, R90, R110 ;  /* 0x0000005a03827223 */ /* 0x000fe2000001006e */
[----:B------:R0:W-:Y:S01]  /*2cc0*/  STG.E.128 desc[UR6][R154.64], R124 ;  /* 0x0000007c9a007986 */ /* 0x0001e2000c101d06 */
[----:B------:R-:W-:Y:S01]  /*2cd0*/  FFMA.FTZ R129, R134, R89, R109 ;  /* 0x0000005986817223 */ /* 0x000fe2000001006d */
[----:B------:R-:W-:-:S04]  /*2ce0*/  IMAD.WIDE.U32 R148, R132, 0x10, R136 ;  /* 0x0000001084947825 */ /* 0x000fc800078e0088 */
[----:B------:R-:W-:Y:S01]  /*2cf0*/  FFMA.FTZ R132, R2, R56, R44 ;  /* 0x0000003802847223 */ /* 0x000fe2000001002c */
[----:B------:R-:W-:Y:S01]  /*2d00*/  FFMA.FTZ R135, R142, R59, R47 ;  /* 0x0000003b8e877223 */ /* 0x000fe2000001002f */
[----:B------:R-:W-:Y:S01]  /*2d10*/  FFMA.FTZ R138, R13, R78, R122 ;  /* 0x0000004e0d8a7223 */ /* 0x000fe2000001007a */
[----:B------:R1:W-:Y:S01]  /*2d20*/  STG.E.128 desc[UR6][R144.64], R128 ;  /* 0x0000008090007986 */ /* 0x0003e2000c101d06 */
[----:B------:R-:W-:Y:S01]  /*2d30*/  FFMA.FTZ R141, R11, R53, R49 ;  /* 0x000000350b8d7223 */ /* 0x000fe20000010031 */
[----:B0-----:R-:W-:Y:S01]  /*2d40*/  FFMA.FTZ R124, R5, R64, R36 ;  /* 0x00000040057c7223 */ /* 0x001fe20000010024 */
[----:B------:R-:W-:Y:S01]  /*2d50*/  FFMA.FTZ R127, R4, R67, R39 ;  /* 0x00000043047f7223 */ /* 0x000fe20000010027 */
[----:B------:R-:W-:Y:S01]  /*2d60*/  FFMA.FTZ R125, R134, R65, R37 ;  /* 0x00000041867d7223 */ /* 0x000fe20000010025 */
[----:B------:R-:W0:Y:S01]  /*2d70*/  LDC.64 R4, c[0x0][0x380] ;  /* 0x0000e000ff047b82 */ /* 0x000e220000000a00 */
[----:B------:R-:W-:Y:S01]  /*2d80*/  FFMA.FTZ R126, R3, R66, R38 ;  /* 0x00000042037e7223 */ /* 0x000fe20000010026 */
[----:B------:R-:W-:-:S04]  /*2d90*/  IMAD.WIDE.U32 R154, R139, 0x10, R136 ;  /* 0x000000108b9a7825 */ /* 0x000fc800078e0088 */
[----:B-1----:R-:W-:Y:S01]  /*2da0*/  FFMA.FTZ R128, R10, R84, R112 ;  /* 0x000000540a807223 */ /* 0x002fe20000010070 */
[----:B------:R-:W-:Y:S01]  /*2db0*/  FFMA.FTZ R129, R12, R85, R113 ;  /* 0x000000550c817223 */ /* 0x000fe20000010071 */
[----:B------:R-:W-:Y:S01]  /*2dc0*/  FFMA.FTZ R130, R15, R86, R114 ;  /* 0x000000560f827223 */ /* 0x000fe20000010072 */
[----:B------:R-:W-:Y:S01]  /*2dd0*/  FFMA.FTZ R131, R0, R87, R115 ;  /* 0x0000005700837223 */ /* 0x000fe20000010073 */
[----:B------:R1:W-:Y:S01]  /*2de0*/  STG.E.128 desc[UR6][R158.64], R124 ;  /* 0x0000007c9e007986 */ /* 0x0003e2000c101d06 */
[----:B------:R-:W-:-:S04]  /*2df0*/  IMAD.WIDE.U32 R144, R139, 0x10, R150 ;  /* 0x000000108b907825 */ /* 0x000fc800078e0096 */
[----:B------:R-:W-:Y:S01]  /*2e00*/  FFMA.FTZ R134, R140, R58, R46 ;  /* 0x0000003a8c867223 */ /* 0x000fe2000001002e */
[----:B------:R-:W-:Y:S01]  /*2e10*/  FFMA.FTZ R139, R152, R79, R123 ;  /* 0x0000004f988b7223 */ /* 0x000fe2000001007b */
[----:B------:R2:W-:Y:S01]  /*2e20*/  STG.E.128 desc[UR6][R156.64], R128 ;  /* 0x000000809c007986 */ /* 0x0005e2000c101d06 */
[----:B------:R-:W-:-:S04]  /*2e30*/  IMAD.WIDE.U32 R150, R146, 0x10, R150 ;  /* 0x0000001092967825 */ /* 0x000fc800078e0096 */
[----:B------:R-:W-:-:S04]  /*2e40*/  IMAD.WIDE.U32 R146, R146, 0x10, R136 ;  /* 0x0000001092927825 */ /* 0x000fc800078e0088 */
[----:B------:R-:W-:Y:S01]  /*2e50*/  FFMA.FTZ R136, R143, R76, R120 ;  /* 0x0000004c8f887223 */ /* 0x000fe20000010078 */
[----:B------:R-:W-:Y:S01]  /*2e60*/  FFMA.FTZ R137, R11, R77, R121 ;  /* 0x0000004d0b897223 */ /* 0x000fe20000010079 */
[----:B0-----:R-:W-:Y:S01]  /*2e70*/  IADD3 R7, PT, PT, R7, R4, RZ ;  /* 0x0000000407077210 */ /* 0x001fe20007ffe0ff */
[----:B-1----:R-:W-:Y:S01]  /*2e80*/  FFMA.FTZ R124, R10, R60, R40 ;  /* 0x0000003c0a7c7223 */ /* 0x002fe20000010028 */
[----:B------:R-:W-:Y:S01]  /*2e90*/  FFMA.FTZ R125, R12, R61, R41 ;  /* 0x0000003d0c7d7223 */ /* 0x000fe20000010029 */
[----:B------:R-:W-:Y:S01]  /*2ea0*/  FFMA.FTZ R126, R15, R62, R42 ;  /* 0x0000003e0f7e7223 */ /* 0x000fe2000001002a */
[----:B------:R-:W-:Y:S01]  /*2eb0*/  FFMA.FTZ R127, R0, R63, R43 ;  /* 0x0000003f007f7223 */ /* 0x000fe2000001002b */
[----:B--2---:R-:W-:Y:S01]  /*2ec0*/  FFMA.FTZ R128, R2, R80, R116 ;  /* 0x0000005002807223 */ /* 0x004fe20000010074 */
[C---:B------:R-:W-:Y:S01]  /*2ed0*/  FFMA.FTZ R129, R133.reuse, R81, R117 ;  /* 0x0000005185817223 */ /* 0x040fe20000010075 */
[----:B------:R-:W-:Y:S01]  /*2ee0*/  FFMA.FTZ R130, R140, R82, R118 ;  /* 0x000000528c827223 */ /* 0x000fe20000010076 */
[----:B------:R-:W-:Y:S01]  /*2ef0*/  FFMA.FTZ R131, R142, R83, R119 ;  /* 0x000000538e837223 */ /* 0x000fe20000010077 */
[----:B------:R-:W-:Y:S01]  /*2f00*/  FFMA.FTZ R133, R133, R57, R45 ;  /* 0x0000003985857223 */ /* 0x000fe2000001002d */
[----:B------:R-:W-:Y:S01]  /*2f10*/  FFMA.FTZ R140, R143, R52, R48 ;  /* 0x000000348f8c7223 */ /* 0x000fe20000010030 */
[----:B------:R-:W-:Y:S01]  /*2f20*/  FFMA.FTZ R142, R13, R54, R50 ;  /* 0x000000360d8e7223 */ /* 0x000fe20000010032 */
[----:B------:R-:W-:Y:S01]  /*2f30*/  FFMA.FTZ R143, R152, R55, R51 ;  /* 0x00000037988f7223 */ /* 0x000fe20000010033 */
[----:B------:R1:W-:Y:S01]  /*2f40*/  STG.E.128 desc[UR6][R148.64], R124 ;  /* 0x0000007c94007986 */ /* 0x0003e2000c101d06 */
[----:B------:R-:W-:-:S03]  /*2f50*/  ISETP.GE.AND P2, PT, R7, R5, PT ;  /* 0x000000050700720c */ /* 0x000fc60003f46270 */
[----:B------:R1:W-:Y:S04]  /*2f60*/  STG.E.128 desc[UR6][R144.64], R128 ;  /* 0x0000008090007986 */ /* 0x0003e8000c101d06 */
[----:B------:R1:W-:Y:S04]  /*2f70*/  STG.E.128 desc[UR6][R154.64], R132 ;  /* 0x000000849a007986 */ /* 0x0003e8000c101d06 */
[----:B------:R1:W-:Y:S04]  /*2f80*/  STG.E.128 desc[UR6][R150.64], R136 ;  /* 0x0000008896007986 */ /* 0x0003e8000c101d06 */
[----:B------:R1:W-:Y:S01]  /*2f90*/  STG.E.128 desc[UR6][R146.64], R140 ;  /* 0x0000008c92007986 */ /* 0x0003e2000c101d06 */
[----:B------:R-:W-:Y:S05]  /*2fa0*/  @!P2 BRA `(.L_x_12193) ;  /* 0xffffffd800bca947 */ /* 0x000fea000383ffff */
[----:B------:R-:W-:Y:S05]  /*2fb0*/  EXIT ;  /* 0x000000000000794d */ /* 0x000fea0003800000 */
.L_x_12194:
        /* <DEDUP_REMOVED lines=12> */
.L_x_13637:


//--------------------- .text._ZN10layer_norm31ln_parallel_residual_fwd_kernelINS_13Kernel_traitsIfffffjLj3072ELj1ELj1ELj4ELj16ENS_18Kernel_traits_baseILj3072EfffffjLj128EEEEELb0ELb1ELb0EEEvNS_9FwdParamsE --------------------------
	.section	.text._ZN10layer_norm31ln_parallel_residual_fwd_kernelINS_13Kernel_traitsIfffffjLj3072ELj1ELj1ELj4ELj16ENS_18Kernel_traits_baseILj3072EfffffjLj128EEEEELb0ELb1ELb0EEEvNS_9FwdParamsE,"ax",@progbits
	.align	128
        .global         _ZN10layer_norm31ln_parallel_residual_fwd_kernelINS_13Kernel_traitsIfffffjLj3072ELj1ELj1ELj4ELj16ENS_18Kernel_traits_baseILj3072EfffffjLj128EEEEELb0ELb1ELb0EEEvNS_9FwdParamsE
        .type           _ZN10layer_norm31ln_parallel_residual_fwd_kernelINS_13Kernel_traitsIfffffjLj3072ELj1ELj1ELj4ELj16ENS_18Kernel_traits_baseILj3072EfffffjLj128EEEEELb0ELb1ELb0EEEvNS_9FwdParamsE,@function
        .size           _ZN10layer_norm31ln_parallel_residual_fwd_kernelINS_13Kernel_traitsIfffffjLj3072ELj1ELj1ELj4ELj16ENS_18Kernel_traits_baseILj3072EfffffjLj128EEEEELb0ELb1ELb0EEEvNS_9FwdParamsE,(.L_x_13638 - _ZN10layer_norm31ln_parallel_residual_fwd_kernelINS_13Kernel_traitsIfffffjLj3072ELj1ELj1ELj4ELj16ENS_18Kernel_traits_baseILj3072EfffffjLj128EEEEELb0ELb1ELb0EEEvNS_9FwdParamsE)
        .other          _ZN10layer_norm31ln_parallel_residual_fwd_kernelINS_13Kernel_traitsIfffffjLj3072ELj1ELj1ELj4ELj16ENS_18Kernel_traits_baseILj3072EfffffjLj128EEEEELb0ELb1ELb0EEEvNS_9FwdParamsE,@"STO_CUDA_ENTRY STV_DEFAULT"
_ZN10layer_norm31ln_parallel_residual_fwd_kernelINS_13Kernel_traitsIfffffjLj3072ELj1ELj1ELj4ELj16ENS_18Kernel_traits_baseILj3072EfffffjLj128EEEEELb0ELb1ELb0EEEvNS_9FwdParamsE:
.text._ZN10layer_norm31ln_parallel_residual_fwd_kernelINS_13Kernel_traitsIfffffjLj3072ELj1ELj1ELj4ELj16ENS_18Kernel_traits_baseILj3072EfffffjLj128EEEEELb0ELb1ELb0EEEvNS_9FwdParamsE:
        /* <DEDUP_REMOVED lines=28> */
[----:B------:R0:W5:Y:S02]  /*01c0*/  @P0 LDG.E.128 R88, desc[UR6][R8.64] ;  /* 0x0000000608580981 */ /* 0x000164000c1e1d00 */
[----:B------:R-:W4:Y:S01]  /*01d0*/  @P2 LDC.64 R18, c[0x0][0x3d0] ;  /* 0x0000f400ff122b82 */ /* 0x000f220000000a00 */
[C---:B-1----:R-:W-:Y:S01]  /*01e0*/  @P0 IMAD.WIDE.U32 R12, R7.reuse, 0x10, R12 ;  /* 0x00000010070c0825 */ /* 0x042fe200078e000c */
[----:B------:R-:W-:-:S04]  /*01f0*/  @P0 LOP3.LUT R7, R7, 0x80, RZ, 0xfc, !PT ;  /* 0x0000008007070812 */ /* 0x000fc800078efcff */
[----:B------:R0:W5:Y:S02]  /*0200*/  @P0 LDG.E.128 R84, desc[UR6][R12.64] ;  /* 0x000000060c540981 */ /* 0x000164000c1e1d00 */
[----:B------:R-:W1:Y:S01]  /*0210*/  @P2 LDC.64 R20, c[0x0][0x438] ;  /* 0x00010e00ff142b82 */ /* 0x000e620000000a00 */
[----:B--2---:R-:W-:-:S05]  /*0220*/  @P1 IMAD.WIDE.U32 R14, R7, 0x10, R14 ;  /* 0x00000010070e1825 */ /* 0x004fca00078e000e */
[----:B------:R0:W5:Y:S02]  /*0230*/  @P1 LDG.E.128 R80, desc[UR6][R14.64] ;  /* 0x000000060e501981 */ /* 0x000164000c1e1d00 */
[----:B------:R-:W2:Y:S01]  /*0240*/  @P3 LDC.64 R22, c[0x0][0x3d0] ;  /* 0x0000f400ff163b82 */ /* 0x000ea20000000a00 */
[C---:B---3--:R-:W-:Y:S01]  /*0250*/  @P1 IMAD.WIDE.U32 R16, R7.reuse, 0x10, R16 ;  /* 0x0000001007101825 */ /* 0x048fe200078e0010 */
[----:B------:R-:W-:-:S04]  /*0260*/  @P1 IADD3 R7, PT, PT, R7, 0x80, RZ ;  /* 0x0000008007071810 */ /* 0x000fc80007ffe0ff */
[----:B------:R0:W5:Y:S02]  /*0270*/  @P1 LDG.E.128 R76, desc[UR6][R16.64] ;  /* 0x00000006104c1981 */ /* 0x000164000c1e1d00 */
[----:B------:R-:W3:Y:S01]  /*0280*/  @P3 LDC.64 R24, c[0x0][0x438] ;  /* 0x00010e00ff183b82 */ /* 0x000ee20000000a00 */
[----:B----4-:R-:W-:-:S05]  /*0290*/  @P2 IMAD.WIDE.U32 R18, R7, 0x10, R18 ;  /* 0x0000001007122825 */ /* 0x010fca00078e0012 */
[----:B------:R0:W5:Y:S02]  /*02a0*/  @P2 LDG.E.128 R72, desc[UR6][R18.64] ;  /* 0x0000000612482981 */ /* 0x000164000c1e1d00 */
[----:B------:R-:W4:Y:S01]  /*02b0*/  @P4 LDC.64 R26, c[0x0][0x3d0] ;  /* 0x0000f400ff1a4b82 */ /* 0x000f220000000a00 */
[C---:B-1----:R-:W-:Y:S01]  /*02c0*/  @P2 IMAD.WIDE.U32 R20, R7.reuse, 0x10, R20 ;  /* 0x0000001007142825 */ /* 0x042fe200078e0014 */
[----:B------:R-:W-:-:S04]  /*02d0*/  @P2 IADD3 R7, PT, PT, R7, 0x80, RZ ;  /* 0x0000008007072810 */ /* 0x000fc80007ffe0ff */
[----:B------:R0:W5:Y:S02]  /*02e0*/  @P2 LDG.E.128 R68, desc[UR6][R20.64] ;  /* 0x0000000614442981 */ /* 0x000164000c1e1d00 */
[----:B------:R-:W1:Y:S01]  /*02f0*/  @P4 LDC.64 R28, c[0x0][0x438] ;  /* 0x00010e00ff1c4b82 */ /* 0x000e620000000a00 */
[----:B--2---:R-:W-:-:S05]  /*0300*/  @P3 IMAD.WIDE.U32 R22, R7, 0x10, R22 ;  /* 0x0000001007163825 */ /* 0x004fca00078e0016 */
[----:B------:R0:W5:Y:S01]  /*0310*/  @P3 LDG.E.128 R64, desc[UR6][R22.64] ;  /* 0x0000000616403981 */ /* 0x000162000c1e1d00 */
[C---:B---3--:R-:W-:Y:S01]  /*0320*/  @P3 IMAD.WIDE.U32 R24, R7.reuse, 0x10, R24 ;  /* 0x0000001007183825 */ /* 0x048fe200078e0018 */
[----:B------:R-:W-:-:S04]  /*0330*/  @P3 IADD3 R7, PT, PT, R7, 0x80, RZ ;  /* 0x0000008007073810 */ /* 0x000fc80007ffe0ff */
[----:B------:R0:W5:Y:S01]  /*0340*/  @P3 LDG.E.128 R60, desc[UR6][R24.64] ;  /* 0x00000006183c3981 */ /* 0x000162000c1e1d00 */
[----:B----4-:R-:W-:-:S05]  /*0350*/  @P4 IMAD.WIDE.U32 R26, R7, 0x10, R26 ;  /* 0x00000010071a4825 */ /* 0x010fca00078e001a */
[----:B------:R0:W5:Y:S01]  /*0360*/  @P4 LDG.E.128 R56, desc[UR6][R26.64] ;  /* 0x000000061a384981 */ /* 0x000162000c1e1d00 */
[----:B-1----:R-:W-:-:S05]  /*0370*/  @P4 IMAD.WIDE.U32 R28, R7, 0x10, R28 ;  /* 0x00000010071c4825 */ /* 0x002fca00078e001c */
[----:B------:R0:W5:Y:S01]  /*0380*/  @P4 LDG.E.128 R52, desc[UR6][R28.64] ;  /* 0x000000061c344981 */ /* 0x000162000c1e1d00 */
        /* <DEDUP_REMOVED lines=8> */
[----:B------:R-:W5:Y:S01]  /*0410*/  LDG.E.128 R44, desc[UR6][R44.64] ;  /* 0x000000062c2c7981 */ /* 0x000f62000c1e1d00 */
[----:B------:R-:W-:Y:S05]  /*0420*/  BRA `(.L_x_12197) ;  /* 0x0000000000a47947 */ /* 0x000fea0003800000 */
.L_x_12196:
        /* <DEDUP_REMOVED lines=12> */
[----:B------:R0:W5:Y:S02]  /*04f0*/  @P0 LDG.E.128 R88, desc[UR6][R12.64] ;  /* 0x000000060c580981 */ /* 0x000164000c1e1d00 */
[----:B------:R-:W4:Y:S01]  /*0500*/  @P4 LDC.64 R20, c[0x0][0x3d0] ;  /* 0x0000f400ff144b82 */ /* 0x000f220000000a00 */
[C---:B-1----:R-:W-:Y:S01]  /*0510*/  @P1 IMAD.WIDE.U32 R14, R7.reuse, 0x10, R14 ;  /* 0x00000010070e1825 */ /* 0x042fe200078e000e */
[----:B------:R-:W-:-:S04]  /*0520*/  @P1 IADD3 R7, PT, PT, R7, 0x80, RZ ;  /* 0x0000008007071810 */ /* 0x000fc80007ffe0ff */
[----:B------:R0:W5:Y:S02]  /*0530*/  @P1 LDG.E.128 R80, desc[UR6][R14.64] ;  /* 0x000000060e501981 */ /* 0x000164000c1e1d00 */
[----:B------:R-:W1:Y:S01]  /*0540*/  @P5 LDC.64 R8, c[0x0][0x3d0] ;  /* 0x0000f400ff085b82 */ /* 0x000e620000000a00 */
[C---:B--2---:R-:W-:Y:S01]  /*0550*/  @P2 IMAD.WIDE.U32 R16, R7.reuse, 0x10, R16 ;  /* 0x0000001007102825 */ /* 0x044fe200078e0010 */
[----:B------:R-:W-:-:S04]  /*0560*/  @P2 IADD3 R7, PT, PT, R7, 0x80, RZ ;  /* 0x0000008007072810 */ /* 0x000fc80007ffe0ff */
[----:B------:R0:W5:Y:S01]  /*0570*/  @P2 LDG.E.128 R72, desc[UR6][R16.64] ;  /* 0x0000000610482981 */ /* 0x000162000c1e1d00 */
[C---:B---3--:R-:W-:Y:S01]  /*0580*/  @P3 IMAD.WIDE.U32 R18, R7.reuse, 0x10, R18 ;  /* 0x0000001007123825 */ /* 0x048fe200078e0012 */
[----:B------:R-:W-:-:S04]  /*0590*/  @P3 IADD3 R7, PT, PT, R7, 0x80, RZ ;  /* 0x0000008007073810 */ /* 0x000fc80007ffe0ff */
[----:B------:R0:W5:Y:S01]  /*05a0*/  @P3 LDG.E.128 R64, desc[UR6][R18.64] ;  /* 0x0000000612403981 */ /* 0x000162000c1e1d00 */
[C---:B----4-:R-:W-:Y:S01]  /*05b0*/  @P4 IMAD.WIDE.U32 R20, R7.reuse, 0x10, R20 ;  /* 0x0000001007144825 */ /* 0x050fe200078e0014 */
[----:B------:R-:W-:-:S04]  /*05c0*/  @P4 IADD3 R7, PT, PT, R7, 0x80, RZ ;  /* 0x0000008007074810 */ /* 0x000fc80007ffe0ff */
[----:B------:R0:W5:Y:S01]  /*05d0*/  @P4 LDG.E.128 R56, desc[UR6][R20.64] ;  /* 0x0000000614384981 */ /* 0x000162000c1e1d00 */
[----:B-1----:R-:W-:-:S05]  /*05e0*/  @P5 IMAD.WIDE.U32 R8, R7, 0x10, R8 ;  /* 0x0000001007085825 */ /* 0x002fca00078e0008 */
[----:B------:R0:W5:Y:S01]  /*05f0*/  @P5 LDG.E.128 R48, desc[UR6][R8.64] ;  /* 0x0000000608305981 */ /* 0x000162000c1e1d00 */
        /* <DEDUP_REMOVED lines=10> */
[----:B------:R-:W-:Y:S02]  /*06a0*/  @P5 CS2R R46, SRZ ;  /* 0x00000000002e5805 */ /* 0x000fe4000001ff00 */
[----:B0-----:R-:W-:-:S07]  /*06b0*/  @P5 CS2R R44, SRZ ;  /* 0x00000000002c5805 */ /* 0x001fce000001ff00 */
.L_x_12197:
[----:B------:R-:W-:Y:S05]  /*06c0*/  BSYNC.RECONVERGENT B0 ;  /* 0x0000000000007941 */ /* 0x000fea0003800200 */
.L_x_12195:
[----:B------:R-:W0:Y:S02]  /*06d0*/  LDCU UR4, c[0x0][0x384] ;  /* 0x00007080ff0477ac */ /* 0x000e240008000800 */
[----:B0-----:R-:W-:-:S13]  /*06e0*/  ISETP.GE.AND P1, PT, R4, UR4, PT ;  /* 0x0000000404007c0c */ /* 0x001fda000bf26270 */
[----:B------:R-:W-:Y:S05]  /*06f0*/  @P1 EXIT ;  /* 0x000000000000194d */ /* 0x000fea0003800000 */
[----:B------:R-:W-:Y:S01]  /*0700*/  SHF.R.S32.HI R2, RZ, 0x2, R2 ;  /* 0x00000002ff027819 */ /* 0x000fe20000011402 */
[----:B------:R-:W0:Y:S01]  /*0710*/  LDC.64 R8, c[0x0][0x398] ;  /* 0x0000e600ff087b82 */ /* 0x000e220000000a00 */
[----:B------:R-:W0:Y:S02]  /*0720*/  LDCU.64 UR4, c[0x0][0x3a0] ;  /* 0x00007400ff0477ac */ /* 0x000e240008000a00 */
[----:B------:R-:W-:Y:S01]  /*0730*/  LOP3.LUT R5, R2, 0x7f, RZ, 0xc0, !PT ;  /* 0x0000007f02057812 */ /* 0x000fe200078ec0ff */
[----:B------:R-:W1:Y:S03]  /*0740*/  LDCU UR10, c[0x0][0x388] ;  /* 0x00007100ff0a77ac */ /* 0x000e660008000800 */
[----:B------:R-:W-:Y:S01]  /*0750*/  VIADDMNMX R7, R5, -R3, RZ, !PT ;  /* 0x8000000305077246 */ /* 0x000fe200078001ff */
[----:B------:R-:W-:Y:S01]  /*0760*/  IMAD R0, R0, -0x20, R5 ;  /* 0xffffffe000007824 */ /* 0x000fe200078e0205 */
[----:B------:R-:W-:Y:S01]  /*0770*/  LOP3.LUT R3, R2, 0xffffff80, RZ, 0xc0, !PT ;  /* 0xffffff8002037812 */ /* 0x000fe200078ec0ff */
[----:B------:R-:W2:Y:S01]  /*0780*/  LDCU.U8 UR8, c[0x0][0x410] ;  /* 0x00008200ff0877ac */ /* 0x000ea20008000000 */
[----:B------:R-:W-:-:S02]  /*0790*/  VIMNMX R2, PT, PT, R7, 0x20, PT ;  /* 0x0000002007027848 */ /* 0x000fc40003fe0100 */
[----:B------:R-:W-:Y:S01]  /*07a0*/  VIMNMX R0, PT, PT, RZ, R0, !PT ;  /* 0x00000000ff007248 */ /* 0x000fe20007fe0100 */
[----:B------:R-:W3:Y:S01]  /*07b0*/  LDCU UR9, c[0x0][0x400] ;  /* 0x00008000ff0977ac */ /* 0x000ee20008000800 */
[-C--:B------:R-:W-:Y:S02]  /*07c0*/  LEA R2, R2, R3.reuse, 0x2 ;  /* 0x0000000302027211 */ /* 0x080fe400078e10ff */
[----:B------:R-:W-:Y:S01]  /*07d0*/  VIMNMX R0, PT, PT, R0, 0x20, PT ;  /* 0x0000002000007848 */ /* 0x000fe20003fe0100 */
[----:B------:R-:W4:Y:S01]  /*07e0*/  LDCU.64 UR12, c[0x0][0x398] ;  /* 0x00007300ff0c77ac */ /* 0x000f220008000a00 */
[----:B------:R-:W-:Y:S02]  /*07f0*/  I2FP.F32.U32 R2, R2 ;  /* 0x0000000200027245 */ /* 0x000fe40000201000 */
[----:B------:R-:W-:Y:S01]  /*0800*/  LEA R0, R0, R3, 0x2 ;  /* 0x0000000300007211 */ /* 0x000fe200078e10ff */
[----:B------:R-:W0:Y:S02]  /*0810*/  LDCU.64 UR14, c[0x0][0x3a0] ;  /* 0x00007400ff0e77ac */ /* 0x000e240008000a00 */
[----:B0-----:R-:W-:Y:S01]  /*0820*/  LOP3.LUT P1, RZ, R8, UR4, RZ, 0xfc, !PT ;  /* 0x0000000408ff7c12 */ /* 0x001fe2000f82fcff */
[----:B------:R-:W0:Y:S01]  /*0830*/  MUFU.RCP R2, R2 ;  /* 0x0000000200027308 */ /* 0x000e220000001000 */
[----:B------:R-:W-:-:S02]  /*0840*/  UPLOP3.LUT UP1, UPT, UPT, UPT, UPT, 0x40, 0x4 ;  /* 0x000000000004789c */ /* 0x000fc40003f2e870 */
[----:B-1234-:R-:W-:-:S13]  /*0850*/  LOP3.LUT P1, RZ, R9, UR5, RZ, 0xfc, P1 ;  /* 0x0000000509ff7c12 */ /* 0x01efda000882fcff */
.L_x_12239:
        /* <DEDUP_REMOVED lines=21> */
[----:B------:R-:W-:Y:S05]  /*09b0*/  @!P2 BRA `(.L_x_12201) ;  /* 0x000000000034a947 */ /* 0x000fea0003800000 */
[----:B-----5:R-:W-:Y:S01]  /*09c0*/  FADD.FTZ R99, R92, R40 ;  /* 0x000000285c637221 */ /* 0x020fe20000010000 */
[----:B------:R-:W-:Y:S01]  /*09d0*/  FADD.FTZ R10, R93, R41 ;  /* 0x000000295d0a7221 */ /* 0x000fe20000010000 */
[----:B-1----:R-:W-:Y:S01]  /*09e0*/  FADD.FTZ R31, R94, R42 ;  /* 0x0000002a5e1f7221 */ /* 0x002fe20000010000 */
        /* <DEDUP_REMOVED lines=10> */
.L_x_12201:
[----:B-----5:R-:W-:Y:S01]  /*0a90*/  FADD.FTZ R99, R92, R40 ;  /* 0x000000285c637221 */ /* 0x020fe20000010000 */
[----:B------:R-:W-:Y:S01]  /*0aa0*/  FADD.FTZ R97, R93, R41 ;  /* 0x000000295d617221 */ /* 0x000fe20000010000 */
[----:B-1----:R-:W-:Y:S01]  /*0ab0*/  FADD.FTZ R31, R94, R42 ;  /* 0x0000002a5e1f7221 */ /* 0x002fe20000010000 */
[----:B------:R-:W-:Y:S02]  /*0ac0*/  FADD.FTZ R29, R95, R43 ;  /* 0x0000002b5f1d7221 */ /* 0x000fe40000010000 */
[----:B------:R-:W-:Y:S02]  /*0ad0*/  MOV R32, R99 ;  /* 0x0000006300207202 */ /* 0x000fe40000000f00 */
[----:B------:R-:W-:Y:S02]  /*0ae0*/  MOV R33, R97 ;  /* 0x0000006100217202 */ /* 0x000fe40000000f00 */
[----:B------:R-:W-:Y:S02]  /*0af0*/  MOV R34, R31 ;  /* 0x0000001f00227202 */ /* 0x000fe40000000f00 */
[----:B------:R-:W-:Y:S01]  /*0b00*/  MOV R35, R29 ;  /* 0x0000001d00237202 */ /* 0x000fe20000000f00 */
[----:B------:R-:W-:Y:S06]  /*0b10*/  BRA `(.L_x_12202) ;  /* 0x0000000000307947 */ /* 0x000fec0003800000 */
.L_x_12200:
[----:B-----5:R-:W-:Y:S01]  /*0b20*/  @P2 FADD.FTZ R32, R92, R36 ;  /* 0x000000245c202221 */ /* 0x020fe20000010000 */
[----:B------:R-:W-:Y:S01]  /*0b30*/  @P2 FADD.FTZ R33, R93, R37 ;  /* 0x000000255d212221 */ /* 0x000fe20000010000 */
[----:B------:R-:W-:Y:S01]  /*0b40*/  @P2 FADD.FTZ R34, R94, R38 ;  /* 0x000000265e222221 */ /* 0x000fe20000010000 */
[----:B------:R-:W-:Y:S02]  /*0b50*/  @P2 FADD.FTZ R35, R95, R39 ;  /* 0x000000275f232221 */ /* 0x000fe40000010000 */
[----:B------:R-:W-:Y:S02]  /*0b60*/  @P2 MOV R99, R32 ;  /* 0x0000002000632202 */ /* 0x000fe40000000f00 */
[----:B------:R-:W-:Y:S02]  /*0b70*/  @P2 MOV R97, R33 ;  /* 0x0000002100612202 */ /* 0x000fe40000000f00 */
[----:B-1----:R-:W-:Y:S02]  /*0b80*/  @P2 MOV R31, R34 ;  /* 0x00000022001f2202 */ /* 0x002fe40000000f00 */
[----:B------:R-:W-:-:S02]  /*0b90*/  @P2 MOV R29, R35 ;  /* 0x00000023001d2202 */ /* 0x000fc40000000f00 */
[----:B------:R-:W-:Y:S02]  /*0ba0*/  @!P2 MOV R99, R92 ;  /* 0x0000005c0063a202 */ /* 0x000fe40000000f00 */
[----:B------:R-:W-:Y:S02]  /*0bb0*/  @!P2 MOV R97, R93 ;  /* 0x0000005d0061a202 */ /* 0x000fe40000000f00 */
[----:B------:R-:W-:Y:S02]  /*0bc0*/  @!P2 MOV R31, R94 ;  /* 0x0000005e001fa202 */ /* 0x000fe40000000f00 */
[----:B------:R-:W-:-:S07]  /*0bd0*/  @!P2 MOV R29, R95 ;  /* 0x0000005f001da202 */ /* 0x000fce0000000f00 */
.L_x_12202:
[----:B------:R-:W1:Y:S01]  /*0be0*/  @P1 LDC.64 R92, c[0x0][0x3a8] ;  /* 0x0000ea00ff5c1b82 */ /* 0x000e620000000a00 */
[C---:B------:R-:W-:Y:S01]  /*0bf0*/  IADD3 R10, PT, PT, R8.reuse, 0x80, RZ ;  /* 0x00000080080a7810 */ /* 0x040fe20007ffe0ff */
[----:B-1----:R-:W-:-:S05]  /*0c00*/  @P1 IMAD.WIDE.U32 R92, R8, 0x10, R92 ;  /* 0x00000010085c1825 */ /* 0x002fca00078e005c */
[----:B------:R1:W-:Y:S02]  /*0c10*/  @P1 STG.E.128 desc[UR6][R92.64], R32 ;  /* 0x000000205c001986 */ /* 0x0003e4000c101d06 */
.L_x_12199:
[----:B------:R-:W-:Y:S05]  /*0c20*/  BSYNC.RECONVERGENT B0 ;  /* 0x0000000000007941 */ /* 0x000fea0003800200 */
.L_x_12198:
        /* <DEDUP_REMOVED lines=35> */
.L_x_12205:
        /* <DEDUP_REMOVED lines=23> */
.L_x_12206:
[----:B------:R-:W1:Y:S02]  /*0fd0*/  @P1 LDC.64 R92, c[0x0][0x3a8] ;  /* 0x0000ea00ff5c1b82 */ /* 0x000e640000000a00 */
[C---:B-1----:R-:W-:Y:S01]  /*0fe0*/  @P1 IMAD.WIDE.U32 R92, R10.reuse, 0x10, R92 ;  /* 0x000000100a5c1825 */ /* 0x042fe200078e005c */
[----:B------:R-:W-:-:S04]  /*0ff0*/  IADD3 R10, PT, PT, R10, 0x80, RZ ;  /* 0x000000800a0a7810 */ /* 0x000fc80007ffe0ff */
[----:B------:R2:W-:Y:S03]  /*1000*/  @P1 STG.E.128 desc[UR6][R92.64], R32 ;  /* 0x000000205c001986 */ /* 0x0005e6000c101d06 */
.L_x_12204:
[----:B------:R-:W-:Y:S05]  /*1010*/  BSYNC.RECONVERGENT B0 ;  /* 0x0000000000007941 */ /* 0x000fea0003800200 */
.L_x_12203:
        /* <DEDUP_REMOVED lines=8> */
[----:B------:R-:W3:Y:S08]  /*10a0*/  @P0 LDC.64 R14, c[0x0][0x398] ;  /* 0x0000e600ff0e0b82 */ /* 0x000ef00000000a00 */
[----:B------:R-:W4:Y:S01]  /*10b0*/  @P3 LDC.64 R16, c[0x0][0x3a0] ;  /* 0x0000e800ff103b82 */ /* 0x000f220000000a00 */
[----:B-12---:R-:W-:-:S06]  /*10c0*/  IMAD.WIDE.U32 R92, R10, 0x10, R12 ;  /* 0x000000100a5c7825 */ /* 0x006fcc00078e000c */
[----:B------:R-:W5:Y:S01]  /*10d0*/  LDG.E.128 R92, desc[UR6][R92.64] ;  /* 0x000000065c5c7981 */ /* 0x000f62000c1e1d00 */
[----:B---3--:R-:W-:-:S05]  /*10e0*/  @P0 IMAD.WIDE.U32 R12, R10, 0x10, R14 ;  /* 0x000000100a0c0825 */ /* 0x008fca00078e000e */
[----:B------:R1:W5:Y:S01]  /*10f0*/  @P0 LDG.E.128 R40, desc[UR6][R12.64] ;  /* 0x000000060c280981 */ /* 0x000362000c1e1d00 */
[----:B----4-:R-:W-:-:S05]  /*1100*/  @P3 IMAD.WIDE.U32 R16, R10, 0x10, R16 ;  /* 0x000000100a103825 */ /* 0x010fca00078e0010 */
        /* <DEDUP_REMOVED lines=19> */
.L_x_12209:
        /* <DEDUP_REMOVED lines=23> */
.L_x_12210:
[----:B------:R-:W1:Y:S02]  /*13b0*/  @P1 LDC.64 R92, c[0x0][0x3a8] ;  /* 0x0000ea00ff5c1b82 */ /* 0x000e640000000a00 */
[C---:B-1----:R-:W-:Y:S01]  /*13c0*/  @P1 IMAD.WIDE.U32 R92, R10.reuse, 0x10, R92 ;  /* 0x000000100a5c1825 */ /* 0x042fe200078e005c */
[----:B------:R-:W-:-:S04]  /*13d0*/  IADD3 R10, PT, PT, R10, 0x80, RZ ;  /* 0x000000800a0a7810 */ /* 0x000fc80007ffe0ff */
[----:B------:R3:W-:Y:S03]  /*13e0*/  @P1 STG.E.128 desc[UR6][R92.64], R32 ;  /* 0x000000205c001986 */ /* 0x0007e6000c101d06 */
.L_x_12208:
[----:B------:R-:W-:Y:S05]  /*13f0*/  BSYNC.RECONVERGENT B0 ;  /* 0x0000000000007941 */ /* 0x000fea0003800200 */
.L_x_12207:
        /* <DEDUP_REMOVED lines=8> */
[----:B------:R-:W2:Y:S08]  /*1480*/  @P0 LDC.64 R114, c[0x0][0x398] ;  /* 0x0000e600ff720b82 */ /* 0x000eb00000000a00 */
[----:B------:R-:W3:Y:S01]  /*1490*/  @P4 LDC.64 R94, c[0x0][0x3a0] ;  /* 0x0000e800ff5e4b82 */ /* 0x000ee20000000a00 */
[----:B-1----:R-:W-:-:S04]  /*14a0*/  IMAD.WIDE.U32 R92, R10, 0x10, R92 ;  /* 0x000000100a5c7825 */ /* 0x002fc800078e005c */
[----:B--2---:R-:W-:-:S05]  /*14b0*/  @P0 IMAD.WIDE.U32 R114, R10, 0x10, R114 ;  /* 0x000000100a720825 */ /* 0x004fca00078e0072 */
[----:B------:R1:W5:Y:S01]  /*14c0*/  @P0 LDG.E.128 R40, desc[UR6][R114.64] ;  /* 0x0000000672280981 */ /* 0x000362000c1e1d00 */
[----:B---3--:R-:W-:-:S03]  /*14d0*/  @P4 IMAD.WIDE.U32 R116, R10, 0x10, R94 ;  /* 0x000000100a744825 */ /* 0x008fc600078e005e */
[----:B------:R-:W5:Y:S04]  /*14e0*/  LDG.E.128 R92, desc[UR6][R92.64] ;  /* 0x000000065c5c7981 */ /* 0x000f68000c1e1d00 */
        /* <DEDUP_REMOVED lines=19> */
.L_x_12213:
        /* <DEDUP_REMOVED lines=23> */
.L_x_12214:
[----:B------:R-:W1:Y:S02]  /*1790*/  @P1 LDC.64 R92, c[0x0][0x3a8] ;  /* 0x0000ea00ff5c1b82 */ /* 0x000e640000000a00 */
[C---:B-1----:R-:W-:Y:S01]  /*17a0*/  @P1 IMAD.WIDE.U32 R92, R10.reuse, 0x10, R92 ;  /* 0x000000100a5c1825 */ /* 0x042fe200078e005c */
[----:B------:R-:W-:-:S04]  /*17b0*/  IADD3 R10, PT, PT, R10, 0x80, RZ ;  /* 0x000000800a0a7810 */ /* 0x000fc80007ffe0ff */
[----:B------:R4:W-:Y:S03]  /*17c0*/  @P1 STG.E.128 desc[UR6][R92.64], R32 ;  /* 0x000000205c001986 */ /* 0x0009e6000c101d06 */
.L_x_12212:
[----:B------:R-:W-:Y:S05]  /*17d0*/  BSYNC.RECONVERGENT B0 ;  /* 0x0000000000007941 */ /* 0x000fea0003800200 */
.L_x_12211:
        /* <DEDUP_REMOVED lines=34> */
.L_x_12217:
        /* <DEDUP_REMOVED lines=23> */
.L_x_12218:
[----:B------:R-:W1:Y:S02]  /*1b70*/  @P1 LDC.64 R92, c[0x0][0x3a8] ;  /* 0x0000ea00ff5c1b82 */ /* 0x000e640000000a00 */
[C---:B-1----:R-:W-:Y:S01]  /*1b80*/  @P1 IMAD.WIDE.U32 R92, R10.reuse, 0x10, R92 ;  /* 0x000000100a5c1825 */ /* 0x042fe200078e005c */
[----:B------:R-:W-:-:S04]  /*1b90*/  IADD3 R10, PT, PT, R10, 0x80, RZ ;  /* 0x000000800a0a7810 */ /* 0x000fc80007ffe0ff */
[----:B------:R1:W-:Y:S03]  /*1ba0*/  @P1 STG.E.128 desc[UR6][R92.64], R32 ;  /* 0x000000205c001986 */ /* 0x0003e6000c101d06 */
.L_x_12216:
[----:B------:R-:W-:Y:S05]  /*1bb0*/  BSYNC.RECONVERGENT B0 ;  /* 0x0000000000007941 */ /* 0x000fea0003800200 */
.L_x_12215:
[----:B------:R-:W-:Y:S01]  /*1bc0*/  ISETP.GE.U32.AND P5, PT, R6, 0x300, PT ;  /* 0x000003000600780c */ /* 0x000fe20003fa6070 */
[----:B------:R-:W-:-:S12]  /*1bd0*/  BSSY.RECONVERGENT B0, `(.L_x_12219) ;  /* 0x000003b000007945 */ /* 0x000fd80003800200 */
[----:B------:R-:W-:Y:S05]  /*1be0*/  @!P5 BRA `(.L_x_12220) ;  /* 0x0000000000e4d947 */ /* 0x000fea0003800000 */
[----:B------:R-:W-:Y:S01]  /*1bf0*/  ISETP.NE.U32.AND P0, PT, RZ, UR12, PT ;  /* 0x0000000cff007c0c */ /* 0x000fe2000bf05070 */
[----:B-1234-:R-:W1:Y:S03]  /*1c00*/  LDC.64 R92, c[0x0][0x390] ;  /* 0x0000e400ff5c7b82 */ /* 0x01ee660000000a00 */
[----:B------:R-:W-:-:S13]  /*1c10*/  ISETP.NE.AND.EX P0, PT, RZ, UR13, PT, P0 ;  /* 0x0000000dff007c0c */ /* 0x000fda000bf05300 */
[----:B------:R-:W2:Y:S02]  /*1c20*/  @P0 LDC.64 R106, c[0x0][0x398] ;  /* 0x0000e600ff6a0b82 */ /* 0x000ea40000000a00 */
[----:B--2---:R-:W-:-:S05]  /*1c30*/  @P0 IMAD.WIDE.U32 R106, R10, 0x10, R106 ;  /* 0x000000100a6a0825 */ /* 0x004fca00078e006a */
[----:B------:R2:W5:Y:S01]  /*1c40*/  @P0 LDG.E.128 R40, desc[UR6][R106.64] ;  /* 0x000000066a280981 */ /* 0x000562000c1e1d00 */
[----:B------:R-:W-:Y:S01]  /*1c50*/  ISETP.NE.U32.AND P0, PT, RZ, UR14, PT ;  /* 0x0000000eff007c0c */ /* 0x000fe2000bf05070 */
[----:B-1----:R-:W-:-:S03]  /*1c60*/  IMAD.WIDE.U32 R92, R10, 0x10, R92 ;  /* 0x000000100a5c7825 */ /* 0x002fc600078e005c */
[----:B------:R-:W-:-:S03]  /*1c70*/  ISETP.NE.AND.EX P0, PT, RZ, UR15, PT, P0 ;  /* 0x0000000fff007c0c */ /* 0x000fc6000bf05300 */
[----:B------:R-:W5:Y:S10]  /*1c80*/  LDG.E.128 R92, desc[UR6][R92.64] ;  /* 0x000000065c5c7981 */ /* 0x000f74000c1e1d00 */
[----:B------:R-:W1:Y:S02]  /*1c90*/  @P0 LDC.64 R108, c[0x0][0x3a0] ;  /* 0x0000e800ff6c0b82 */ /* 0x000e640000000a00 */
[----:B-1----:R-:W-:-:S05]  /*1ca0*/  @P0 IMAD.WIDE.U32 R108, R10, 0x10, R108 ;  /* 0x000000100a6c0825 */ /* 0x002fca00078e006c */
[----:B------:R2:W5:Y:S01]  /*1cb0*/  @P0 LDG.E.128 R36, desc[UR6][R108.64] ;  /* 0x000000066c240981 */ /* 0x000562000c1e1d00 */
[----:B------:R-:W-:-:S04]  /*1cc0*/  UISETP.NE.U32.AND UP0, UPT, UR12, URZ, UPT ;  /* 0x000000ff0c00728c */ /* 0x000fc8000bf05070 */
[----:B------:R-:W-:-:S09]  /*1cd0*/  UISETP.NE.AND.EX UP0, UPT, UR13, URZ, UPT, UP0 ;  /* 0x000000ff0d00728c */ /* 0x000fd2000bf05300 */
[----:B--2---:R-:W-:Y:S05]  /*1ce0*/  BRA.U UP0, `(.L_x_12221) ;  /* 0x00000001003c7547 */ /* 0x004fea000b800000 */
        /* <DEDUP_REMOVED lines=15> */
.L_x_12221:
        /* <DEDUP_REMOVED lines=23> */
.L_x_12222:
[----:B------:R-:W1:Y:S02]  /*1f50*/  @P1 LDC.64 R92, c[0x0][0x3a8] ;  /* 0x0000ea00ff5c1b82 */ /* 0x000e640000000a00 */
[----:B-1----:R-:W-:-:S05]  /*1f60*/  @P1 IMAD.WIDE.U32 R92, R10, 0x10, R92 ;  /* 0x000000100a5c1825 */ /* 0x002fca00078e005c */
[----:B------:R1:W-:Y:S02]  /*1f70*/  @P1 STG.E.128 desc[UR6][R92.64], R32 ;  /* 0x000000205c001986 */ /* 0x0003e4000c101d06 */
.L_x_12220:
[----:B------:R-:W-:Y:S05]  /*1f80*/  BSYNC.RECONVERGENT B0 ;  /* 0x0000000000007941 */ /* 0x000fea0003800200 */
.L_x_12219:
[----:B------:R-:W-:Y:S01]  /*1f90*/  FADD.FTZ R10, RZ, R99 ;  /* 0x00000063ff0a7221 */ /* 0x000fe20000010000 */
[C---:B------:R-:W-:Y:S01]  /*1fa0*/  ISETP.GE.U32.AND P0, PT, R6.reuse, 0x80, PT ;  /* 0x000000800600780c */ /* 0x040fe20003f06070 */
[----:B------:R-:W-:Y:S01]  /*1fb0*/  BSSY.RECONVERGENT B0, `(.L_x_12223) ;  /* 0x0000076000007945 */ /* 0x000fe20003800200 */
[C---:B------:R-:W-:Y:S01]  /*1fc0*/  ISETP.GT.U32.AND P6, PT, R6.reuse, 0xff, PT ;  /* 0x000000ff0600780c */ /* 0x040fe20003fc4070 */
[----:B------:R-:W-:Y:S01]  /*1fd0*/  FADD.FTZ R10, R97, R10 ;  /* 0x0000000a610a7221 */ /* 0x000fe20000010000 */
[----:B------:R-:W-:Y:S01]  /*1fe0*/  P2R R14, PR, RZ, 0x2 ;  /* 0x00000002ff0e7803 */ /* 0x000fe20000000000 */
[----:B------:R-:W-:Y:S01]  /*1ff0*/  HFMA2 R22, -RZ, RZ, 0, 0 ;  /* 0x00000000ff167431 */ /* 0x000fe200000001ff */
        /* <DEDUP_REMOVED lines=28> */
[----:B-1234-:R-:W1:Y:S02]  /*21c0*/  SHFL.BFLY PT, R93, R10, 0x1, 0x1f ;  /* 0x0c201f000a5d7f89 */ /* 0x01ee6400000e0000 */
        /* <DEDUP_REMOVED lines=62> */
[----:B------:R-:W-:Y:S02]  /*25b0*/  @P6 FFMA.FTZ R12, R10, R10, R93 ;  /* 0x0000000a0a0c6223 */ /* 0x000fe4000001005d */
[----:B------:R-:W0:Y:S03]  /*25c0*/  S2R R10, SR_TID.X ;  /* 0x00000000000a7919 */ /* 0x000e260000002100 */
[----:B------:R-:W1:Y:S02]  /*25d0*/  SHFL.BFLY PT, R93, R12, 0x1, 0x1f ;  /* 0x0c201f000c5d7f89 */ /* 0x000e6400000e0000 */
[----:B-1----:R-:W-:Y:S01]  /*25e0*/  FADD.FTZ R14, R12, R93 ;  /* 0x0000005d0c0e7221 */ /* 0x002fe20000010000 */
[----:B0-----:R-:W-:-:S04]  /*25f0*/  LOP3.LUT P6, RZ, R10, 0x1f, RZ, 0xc0, !PT ;  /* 0x0000001f0aff7812 */ /* 0x001fc800078cc0ff */
[----:B------:R-:W0:Y:S01]  /*2600*/  SHFL.BFLY PT, R93, R14, 0x2, 0x1f ;  /* 0x0c401f000e5d7f89 */ /* 0x000e2200000e0000 */
[----:B------:R-:W-:Y:S01]  /*2610*/  LOP3.LUT R24, R10, 0x1f, RZ, 0xc0, !PT ;  /* 0x0000001f0a187812 */ /* 0x000fe200078ec0ff */
        /* <DEDUP_REMOVED lines=15> */
.L_x_12224:
[----:B------:R-:W-:Y:S05]  /*2710*/  BSYNC.RECONVERGENT B0 ;  /* 0x0000000000007941 */ /* 0x000fea0003800200 */
.L_x_12223:
        /* <DEDUP_REMOVED lines=12> */
[----:B------:R0:W1:Y:S03]  /*27e0*/  LDS.64 R92, [R12+UR4] ;  /* 0x000000040c5c7984 */ /* 0x0000660008000a00 */
.L_x_12226:
[----:B------:R-:W-:Y:S05]  /*27f0*/  BSYNC.RECONVERGENT B0 ;  /* 0x0000000000007941 */ /* 0x000fea0003800200 */
.L_x_12225:
[----:B------:R-:W2:Y:S01]  /*2800*/  SHFL.DOWN PT, R95, R22, 0x2, 0x1f ;  /* 0x08401f00165f7f89 */ /* 0x000ea200000e0000 */
[----:B------:R-:W-:Y:S01]  /*2810*/  ISETP.NE.AND P6, PT, RZ, UR8, PT ;  /* 0x00000008ff007c0c */ /* 0x000fe2000bfc5270 */
[----:B------:R-:W-:Y:S02]  /*2820*/  BSSY.RECONVERGENT B0, `(.L_x_12227) ;  /* 0x0000042000007945 */ /* 0x000fe40003800200 */
[----:B-1----:R-:W1:Y:S01]  /*2830*/  SHFL.DOWN PT, R117, R92, 0x2, 0x1f ;  /* 0x08401f005c757f89 */ /* 0x002e6200000e0000 */
[----:B--2---:R-:W-:Y:S02]  /*2840*/  IADD3 R14, PT, PT, R95, R22, RZ ;  /* 0x000000165f0e7210 */ /* 0x004fe40007ffe0ff */
[----:B------:R-:W-:Y:S02]  /*2850*/  I2FP.F32.S32 R20, R95 ;  /* 0x0000005f00147245 */ /* 0x000fe40000201400 */
[----:B0-----:R-:W-:Y:S01]  /*2860*/  I2FP.F32.S32 R12, R14 ;  /* 0x0000000e000c7245 */ /* 0x001fe20000201400 */
[----:B------:R-:W0:Y:S01]  /*2870*/  SHFL.DOWN PT, R121, R14, 0x1, 0x1f ;  /* 0x08201f000e797f89 */ /* 0x000e2200000e0000 */
[----:B------:R-:W-:Y:S01]  /*2880*/  I2FP.F32.S32 R95, R22 ;  /* 0x00000016005f7245 */ /* 0x000fe20000201400 */
[----:B-1----:R-:W-:Y:S01]  /*2890*/  FMUL.FTZ R16, R117, R20 ;  /* 0x0000001475107220 */ /* 0x002fe20000410000 */
[----:B------:R-:W1:Y:S03]  /*28a0*/  MUFU.RCP R18, R12 ;  /* 0x0000000c00127308 */ /* 0x000e660000001000 */
[----:B------:R-:W-:Y:S01]  /*28b0*/  FFMA.FTZ R115, R95, R92, R16 ;  /* 0x0000005c5f737223 */ /* 0x000fe20000010010 */
[----:B------:R-:W-:-:S04]  /*28c0*/  FADD.FTZ R92, -R117, R92 ;  /* 0x0000005c755c7221 */ /* 0x000fc80000010100 */
[----:B------:R-:W-:-:S04]  /*28d0*/  FMUL.FTZ R92, R92, R92 ;  /* 0x0000005c5c5c7220 */ /* 0x000fc80000410000 */
[----:B------:R-:W-:-:S04]  /*28e0*/  FMUL.FTZ R92, R92, R95 ;  /* 0x0000005f5c5c7220 */ /* 0x000fc80000410000 */
[----:B------:R-:W-:Y:S01]  /*28f0*/  FMUL.FTZ R92, R92, R20 ;  /* 0x000000145c5c7220 */ /* 0x000fe20000410000 */
[----:B-1----:R-:W-:Y:S01]  /*2900*/  FMUL.FTZ R119, R18, R115 ;  /* 0x0000007312777220 */ /* 0x002fe20000410000 */
[----:B0-----:R-:W-:-:S04]  /*2910*/  IADD3 R16, PT, PT, R14, R121, RZ ;  /* 0x000000790e107210 */ /* 0x001fc80007ffe0ff */
[----:B------:R-:W0:Y:S01]  /*2920*/  SHFL.DOWN PT, R22, R119, 0x1, 0x1f ;  /* 0x08201f0077167f89 */ /* 0x000e2200000e0000 */
[----:B------:R-:W-:Y:S02]  /*2930*/  I2FP.F32.S32 R121, R121 ;  /* 0x0000007900797245 */ /* 0x000fe40000201400 */
[----:B------:R-:W-:-:S06]  /*2940*/  I2FP.F32.S32 R24, R16 ;  /* 0x0000001000187245 */ /* 0x000fcc0000201400 */
[----:B------:R-:W1:Y:S01]  /*2950*/  MUFU.RCP R24, R24 ;  /* 0x0000001800187308 */ /* 0x000e620000001000 */
[----:B0-----:R-:W-:Y:S01]  /*2960*/  FMUL.FTZ R115, R22, R121 ;  /* 0x0000007916737220 */ /* 0x001fe20000410000 */
[----:B------:R-:W-:-:S03]  /*2970*/  FADD.FTZ R22, R119, -R22 ;  /* 0x8000001677167221 */ /* 0x000fc60000010000 */
[----:B------:R-:W-:Y:S01]  /*2980*/  FFMA.FTZ R115, R12, R119, R115 ;  /* 0x000000770c737223 */ /* 0x000fe20000010073 */
[----:B------:R-:W-:-:S03]  /*2990*/  FMUL.FTZ R117, R22, R22 ;  /* 0x0000001616757220 */ /* 0x000fc60000410000 */
[----:B-1----:R-:W-:Y:S01]  /*29a0*/  FMUL.FTZ R115, R24, R115 ;  /* 0x0000007318737220 */ /* 0x002fe20000410000 */
[----:B------:R-:W-:Y:S02]  /*29b0*/  FMUL.FTZ R117, R12, R117 ;  /* 0x000000750c757220 */ /* 0x000fe40000410000 */
[----:B------:R-:W0:Y:S02]  /*29c0*/  LDC R12, c[0x0][0x448] ;  /* 0x00011200ff0c7b82 */ /* 0x000e240000000800 */
[----:B------:R-:W-:Y:S01]  /*29d0*/  FMUL.FTZ R117, R117, R121 ;  /* 0x0000007975757220 */ /* 0x000fe20000410000 */
[----:B------:R-:W1:Y:S02]  /*29e0*/  SHFL.IDX PT, R115, R115, RZ, 0x1f ;  /* 0x00001fff73737589 */ /* 0x000e6400000e0000 */
[C---:B-1----:R-:W-:Y:S01]  /*29f0*/  FMUL.FTZ R16, R115.reuse, R115 ;  /* 0x0000007373107220 */ /* 0x042fe20000410000 */
[----:B------:R-:W-:-:S04]  /*2a00*/  FSEL R14, R115, RZ, !P6 ;  /* 0x000000ff730e7208 */ /* 0x000fc80007000000 */
[----:B------:R-:W-:Y:S02]  /*2a10*/  FSEL R123, R16, RZ, P6 ;  /* 0x000000ff107b7208 */ /* 0x000fe40003000000 */
[----:B------:R-:W1:Y:S01]  /*2a20*/  SHFL.DOWN PT, R16, R93, 0x2, 0x1f ;  /* 0x08401f005d107f89 */ /* 0x000e6200000e0000 */
[----:B------:R-:W-:Y:S01]  /*2a30*/  ISETP.NE.AND P6, PT, R10, RZ, PT ;  /* 0x000000ff0a00720c */ /* 0x000fe20003fc5270 */
[----:B-1----:R-:W-:-:S04]  /*2a40*/  FADD.FTZ R95, R16, R93 ;  /* 0x0000005d105f7221 */ /* 0x002fc80000010000 */
[----:B------:R-:W-:-:S05]  /*2a50*/  FFMA.FTZ R92, R18, R92, R95 ;  /* 0x0000005c125c7223 */ /* 0x000fca000001005f */
[----:B------:R-:W1:Y:S02]  /*2a60*/  SHFL.DOWN PT, R95, R92, 0x1, 0x1f ;  /* 0x08201f005c5f7f89 */ /* 0x000e6400000e0000 */
[----:B-1----:R-:W-:Y:S02]  /*2a70*/  FADD.FTZ R95, R92, R95 ;  /* 0x0000005f5c5f7221 */ /* 0x002fe40000010000 */
[----:B------:R-:W1:Y:S02]  /*2a80*/  @!P6 LDC.64 R92, c[0x0][0x3c8] ;  /* 0x0000f200ff5ceb82 */ /* 0x000e640000000a00 */
[----:B------:R-:W-:-:S06]  /*2a90*/  FFMA.FTZ R117, R24, R117, R95 ;  /* 0x0000007518757223 */ /* 0x000fcc000001005f */
[----:B------:R-:W0:Y:S01]  /*2aa0*/  SHFL.IDX PT, R117, R117, RZ, 0x1f ;  /* 0x00001fff75757589 */ /* 0x000e2200000e0000 */
[----:B------:R-:W2:Y:S01]  /*2ab0*/  @!P6 LDC.64 R94, c[0x0][0x3c0] ;  /* 0x0000f000ff5eeb82 */ /* 0x000ea20000000a00 */
[----:B-1----:R-:W-:-:S04]  /*2ac0*/  @!P6 IMAD.WIDE R92, R4, 0x4, R92 ;  /* 0x00000004045ce825 */ /* 0x002fc800078e025c */
[----:B0-----:R-:W-:Y:S01]  /*2ad0*/  FFMA.FTZ R12, R117, UR9, R12 ;  /* 0x00000009750c7c23 */ /* 0x001fe2000801000c */
[----:B--2---:R-:W-:-:S04]  /*2ae0*/  @!P6 IMAD.WIDE R94, R4, 0x4, R94 ;  /* 0x00000004045ee825 */ /* 0x004fc800078e025e */
[----:B------:R-:W-:Y:S01]  /*2af0*/  FADD.FTZ R12, R12, R123 ;  /* 0x0000007b0c0c7221 */ /* 0x000fe20000010000 */
[----:B------:R0:W-:Y:S05]  /*2b00*/  @!P6 STG.E desc[UR6][R94.64], R115 ;  /* 0x000000735e00e986 */ /* 0x0001ea000c101906 */
[----:B------:R-:W1:Y:S02]  /*2b10*/  MUFU.RSQ R12, R12 ;  /* 0x0000000c000c7308 */ /* 0x000e640000001400 */
[----:B-1----:R0:W-:Y:S01]  /*2b20*/  @!P6 STG.E desc[UR6][R92.64], R12 ;  /* 0x0000000c5c00e986 */ /* 0x0021e2000c101906 */
[----:B------:R-:W-:Y:S05]  /*2b30*/  @!P0 BRA `(.L_x_12228) ;  /* 0x0000000000408947 */ /* 0x000fea0003800000 */
[----:B0-----:R-:W0:Y:S01]  /*2b40*/  LDC.64 R114, c[0x0][0x428] ;  /* 0x00010a00ff727b82 */ /* 0x001e220000000a00 */
[--C-:B------:R-:W-:Y:S01]  /*2b50*/  FADD.FTZ R93, R99, -R14.reuse ;  /* 0x8000000e635d7221 */ /* 0x100fe20000010000 */
        /* <DEDUP_REMOVED lines=11> */
[C---:B0-----:R-:W-:Y:S01]  /*2c10*/  IMAD.WIDE.U32 R114, R8.reuse, 0x10, R114 ;  /* 0x0000001008727825 */ /* 0x041fe200078e0072 */
[----:B------:R-:W-:-:S04]  /*2c20*/  IADD3 R8, PT, PT, R8, 0x80, RZ ;  /* 0x0000008008087810 */ /* 0x000fc80007ffe0ff */
[----:B------:R1:W-:Y:S03]  /*2c30*/  STG.E.128 desc[UR6][R114.64], R92 ;  /* 0x0000005c72007986 */ /* 0x0003e6000c101d06 */
.L_x_12228:
[----:B------:R-:W-:Y:S05]  /*2c40*/  BSYNC.RECONVERGENT B0 ;  /* 0x0000000000007941 */ /* 0x000fea0003800200 */
.L_x_12227:
[----:B------:R-:W-:Y:S01]  /*2c50*/  ISETP.GE.U32.AND P6, PT, R6, 0x100, PT ;  /* 0x000001000600780c */ /* 0x000fe20003fc6070 */
[----:B------:R-:W-:-:S12]  /*2c60*/  BSSY.RECONVERGENT B0, `(.L_x_12229) ;  /* 0x0000012000007945 */ /* 0x000fd80003800200 */
[----:B------:R-:W-:Y:S05]  /*2c70*/  @!P6 BRA `(.L_x_12230) ;  /* 0x000000000040e947 */ /* 0x000fea0003800000 */
[----:B01----:R-:W0:Y:S01]  /*2c80*/  LDC.64 R114, c[0x0][0x428] ;  /* 0x00010a00ff727b82 */ /* 0x003e220000000a00 */
        /* <DEDUP_REMOVED lines=15> */
.L_x_12230:
[----:B------:R-:W-:Y:S05]  /*2d80*/  BSYNC.RECONVERGENT B0 ;  /* 0x0000000000007941 */ /* 0x000fea0003800200 */
.L_x_12229:
[----:B------:R-:W-:Y:S04]  /*2d90*/  BSSY.RECONVERGENT B0, `(.L_x_12231) ;  /* 0x0000012000007945 */ /* 0x000fe80003800200 */
[----:B------:R-:W-:Y:S05]  /*2da0*/  @!P2 BRA `(.L_x_12232) ;  /* 0x000000000040a947 */ /* 0x000fea0003800000 */
[----:B012---:R-:W0:Y:S01]  /*2db0*/  LDC.64 R114, c[0x0][0x428] ;  /* 0x00010a00ff727b82 */ /* 0x007e220000000a00 */
        /* <DEDUP_REMOVED lines=15> */
.L_x_12232:
[----:B------:R-:W-:Y:S05]  /*2eb0*/  BSYNC.RECONVERGENT B0 ;  /* 0x0000000000007941 */ /* 0x000fea0003800200 */
.L_x_12231:
[----:B------:R-:W-:Y:S04]  /*2ec0*/  BSSY.RECONVERGENT B0, `(.L_x_12233) ;  /* 0x0000012000007945 */ /* 0x000fe80003800200 */
[----:B------:R-:W-:Y:S05]  /*2ed0*/  @!P3 BRA `(.L_x_12234) ;  /* 0x000000000040b947 */ /* 0x000fea0003800000 */
[----:B0123--:R-:W0:Y:S01]  /*2ee0*/  LDC.64 R114, c[0x0][0x428] ;  /* 0x00010a00ff727b82 */ /* 0x00fe220000000a00 */
        /* <DEDUP_REMOVED lines=15> */
.L_x_12234:
[----:B------:R-:W-:Y:S05]  /*2fe0*/  BSYNC.RECONVERGENT B0 ;  /* 0x0000000000007941 */ /* 0x000fea0003800200 */
.L_x_12233:
        /* <DEDUP_REMOVED lines=18> */
.L_x_12236:
[----:B------:R-:W-:Y:S05]  /*3110*/  BSYNC.RECONVERGENT B0 ;  /* 0x0000000000007941 */ /* 0x000fea0003800200 */
.L_x_12235:
        /* <DEDUP_REMOVED lines=10> */
[----:B------:R-:W-:-:S03]  /*31c0*/  FMUL.FTZ R12, R12, R119 ;  /* 0x000000770c0c7220 */ /* 0x000fc60000410000 */
[----:B-----5:R-:W-:Y:S01]  /*31d0*/  FFMA.FTZ R94, R117, R50, R46 ;  /* 0x00000032755e7223 */ /* 0x020fe2000001002e */
[----:B0-----:R-:W-:-:S04]  /*31e0*/  IMAD.WIDE.U32 R114, R8, 0x10, R92 ;  /* 0x0000001008727825 */ /* 0x001fc800078e005c */
[----:B------:R-:W-:Y:S01]  /*31f0*/  FFMA.FTZ R92, R95, R48, R44 ;  /* 0x000000305f5c7223 */ /* 0x000fe2000001002c */
[----:B------:R-:W-:Y:S01]  /*3200*/  FFMA.FTZ R93, R14, R49, R45 ;  /* 0x000000310e5d7223 */ /* 0x000fe2000001002d */
[----:B------:R-:W-:-:S05]  /*3210*/  FFMA.FTZ R95, R12, R51, R47 ;  /* 0x000000330c5f7223 */ /* 0x000fca000001002f */
[----:B------:R0:W-:Y:S02]  /*3220*/  STG.E.128 desc[UR6][R114.64], R92 ;  /* 0x0000005c72007986 */ /* 0x0001e4000c101d06 */
.L_x_12238:
[----:B------:R-:W-:Y:S05]  /*3230*/  BSYNC.RECONVERGENT B0 ;  /* 0x0000000000007941 */ /* 0x000fea0003800200 */
.L_x_12237:
[----:B01234-:R-:W0:Y:S01]  /*3240*/  LDC.64 R92, c[0x0][0x380] ;  /* 0x0000e000ff5c7b82 */ /* 0x01fe220000000a00 */
[----:B------:R-:W-:Y:S01]  /*3250*/  UPLOP3.LUT UP1, UPT, UPT, UPT, UP1, 0x40, 0x4 ;  /* 0x000000000004789c */ /* 0x000fe20003f2e810 */
[----:B0-----:R-:W-:-:S04]  /*3260*/  IADD3 R4, PT, PT, R4, R92, RZ ;  /* 0x0000005c04047210 */ /* 0x001fc80007ffe0ff */
[----:B------:R-:W-:-:S13]  /*3270*/  ISETP.GE.AND P2, PT, R4, R93, PT ;  /* 0x0000005d0400720c */ /* 0x000fda0003f46270 */
[----:B------:R-:W-:Y:S05]  /*3280*/  @!P2 BRA `(.L_x_12239) ;  /* 0xffffffd40074a947 */ /* 0x000fea000383ffff */
[----:B------:R-:W-:Y:S05]  /*3290*/  EXIT ;  /* 0x000000000000794d */ /* 0x000fea0003800000 */
.L_x_12240:
        /* <DEDUP_REMOVED lines=14> */
.L_x_13638:


//--------------------- .text._ZN10layer_norm31ln_parallel_residual_fwd_kernelINS_13Kernel_traitsIfffffjLj3072ELj1ELj1ELj4ELj16ENS_18Kernel_traits_baseILj3072EfffffjLj128EEEEELb0ELb1ELb1EEEvNS_9FwdParamsE --------------------------
	.section	.text._ZN10layer_norm31ln_parallel_residual_fwd_kernelINS_13Kernel_traitsIfffffjLj3072ELj1ELj1ELj4ELj16ENS_18Kernel_traits_baseILj3072EfffffjLj128EEEEELb0ELb1ELb1EEEvNS_9FwdParamsE,"ax",@progbits
	.align	128
        .global         _ZN10layer_norm31ln_parallel_residual_fwd_kernelINS_13Kernel_traitsIfffffjLj3072ELj1ELj1ELj4ELj16ENS_18Kernel_traits_baseILj3072EfffffjLj128EEEEELb0ELb1ELb1EEEvNS_9FwdParamsE
        .type           _ZN10layer_norm31ln_parallel_residual_fwd_kernelINS_13Kernel_traitsIfffffjLj3072ELj1ELj1ELj4ELj16ENS_18Kernel_traits_baseILj3072EfffffjLj128EEEEELb0ELb1ELb1EEEvNS_9FwdParamsE,@function
        .size           _ZN10layer_norm31ln_parallel_residual_fwd_kernelINS_13Kernel_traitsIfffffjLj3072ELj1ELj1ELj4ELj16ENS_18Kernel_traits_baseILj3072EfffffjLj128EEEEELb0ELb1ELb1EEEvNS_9FwdParamsE,(.L_x_13639 - _ZN10layer_norm31ln_parallel_residual_fwd_kernelINS_13Kernel_traitsIfffffjLj3072ELj1ELj1ELj4ELj16ENS_18Kernel_traits_baseILj3072EfffffjLj128EEEEELb0ELb1ELb1EEEvNS_9FwdParamsE)
        .other          _ZN10layer_norm31ln_parallel_residual_fwd_kernelINS_13Kernel_traitsIfffffjLj3072ELj1ELj1ELj4ELj16ENS_18Kernel_traits_baseILj3072EfffffjLj128EEEEELb0ELb1ELb1EEEvNS_9FwdParamsE,@"STO_CUDA_ENTRY STV_DEFAULT"
_ZN10layer_norm31ln_parallel_residual_fwd_kernelINS_13Kernel_traitsIfffffjLj3072ELj1ELj1ELj4ELj16ENS_18Kernel_traits_baseILj3072EfffffjLj128EEEEELb0ELb1ELb1EEEvNS_9FwdParamsE:
.text._ZN10layer_norm31ln_parallel_residual_fwd_kernelINS_13Kernel_traitsIfffffjLj3072ELj1ELj1ELj4ELj16ENS_18Kernel_traits_baseILj3072EfffffjLj128EEEEELb0ELb1ELb1EEEvNS_9FwdParamsE:
        /* <DEDUP_REMOVED lines=49> */
.L_x_12241:
        /* <DEDUP_REMOVED lines=8> */
[----:B------:R-:W-:Y:S01]  /*0390*/  LOP3.LUT R78, R76, 0x1f, RZ, 0xc0, !PT ;  /* 0x0000001f4c4e7812 */ /* 0x000fe200078ec0ff */
[----:B------:R-:W4:Y:S01]  /*03a0*/  LDCU.64 UR12, c[0x0][0x3a0] ;  /* 0x00007400ff0c77ac */ /* 0x000f220008000a00 */
[----:B------:R-:W0:Y:S01]  /*03b0*/  LDCU.64 UR14, c[0x0][0x398] ;  /* 0x00007300ff0e77ac */ /* 0x000e220008000a00 */
[----:B-1----:R-:W-:Y:S01]  /*03c0*/  ISETP.NE.AND P4, PT, RZ, UR4, PT ;  /* 0x00000004ff007c0c */ /* 0x002fe2000bf85270 */
[----:B------:R-:W-:-:S12]  /*03d0*/  UPLOP3.LUT UP1, UPT, UPT, UPT, UPT, 0x40, 0x4 ;  /* 0x000000000004789c */ /* 0x000fd80003f2e870 */
.L_x_12255:
[----:B----4-:R-:W-:Y:S01]  /*03e0*/  ISETP.NE.U32.AND P2, PT, RZ, UR12, PT ;  /* 0x0000000cff007c0c */ /* 0x010fe2000bf45070 */
[----:B-1----:R-:W1:Y:S01]  /*03f0*/  @P1 LDC.64 R66, c[0x0][0x398] ;  /* 0x0000e600ff421b82 */ /* 0x002e620000000a00 */
[----:B--2---:R-:W-:Y:S02]  /*0400*/  IMAD R0, R74, UR10, RZ ;  /* 0x0000000a4a007c24 */ /* 0x004fe4000f8e02ff */
[----:B------:R-:W-:-:S03]  /*0410*/  ISETP.NE.AND.EX P2, PT, RZ, UR13, PT, P2 ;  /* 0x0000000dff007c0c */ /* 0x000fc6000bf45320 */
[----:B------:R-:W-:Y:S02]  /*0420*/  SHF.R.S32.HI R65, RZ, 0x1f, R0 ;  /* 0x0000001fff417819 */ /* 0x000fe40000011400 */
[----:B0-----:R-:W0:Y:S02]  /*0430*/  LDC.64 R2, c[0x0][0x390] ;  /* 0x0000e400ff027b82 */ /* 0x001e240000000a00 */
[----:B------:R-:W-:-:S04]  /*0440*/  LEA.HI R65, R65, R0, RZ, 0x2 ;  /* 0x0000000041417211 */ /* 0x000fc800078f10ff */
[----:B------:R-:W-:Y:S02]  /*0450*/  LEA.HI.SX32 R103, R65, R76, 0x1e ;  /* 0x0000004c41677211 */ /* 0x000fe400078ff2ff */
[----:B------:R-:W2:Y:S03]  /*0460*/  @P2 LDC.64 R68, c[0x0][0x3a0] ;  /* 0x0000e800ff442b82 */ /* 0x000ea60000000a00 */
[----:B-1----:R-:W-:-:S05]  /*0470*/  @P1 IMAD.WIDE.U32 R66, R103, 0x10, R66 ;  /* 0x0000001067421825 */ /* 0x002fca00078e0042 */
[----:B-----5:R1:W5:Y:S01]  /*0480*/  @P1 LDG.E.128 R12, desc[UR6][R66.64] ;  /* 0x00000006420c1981 */ /* 0x020362000c1e1d00 */
[----:B0-----:R-:W-:-:S05]  /*0490*/  IMAD.WIDE.U32 R64, R103, 0x10, R2 ;  /* 0x0000001067407825 */ /* 0x001fca00078e0002 */
[----:B------:R1:W5:Y:S01]  /*04a0*/  LDG.E.128 R80, desc[UR6][R64.64] ;  /* 0x0000000640507981 */ /* 0x000362000c1e1d00 */
        /* <DEDUP_REMOVED lines=17> */
.L_x_12243:
        /* <DEDUP_REMOVED lines=9> */
.L_x_12242:
        /* <DEDUP_REMOVED lines=12> */
.L_x_12244:
[----:B-1----:R-:W0:Y:S01]  /*0710*/  @P0 LDC.64 R68, c[0x0][0x3a8] ;  /* 0x0000ea00ff440b82 */ /* 0x002e220000000a00 */
        /* <DEDUP_REMOVED lines=30> */
.L_x_12245:
        /* <DEDUP_REMOVED lines=23> */
.L_x_12246:
        /* <DEDUP_REMOVED lines=26> */
.L_x_12247:
        /* <DEDUP_REMOVED lines=21> */
.L_x_12248:
        /* <DEDUP_REMOVED lines=26> */
.L_x_12249:
        /* <DEDUP_REMOVED lines=21> */
.L_x_12250:
        /* <DEDUP_REMOVED lines=26> */
.L_x_12251:
        /* <DEDUP_REMOVED lines=21> */
.L_x_12252:
        /* <DEDUP_REMOVED lines=26> */
.L_x_12253:
        /* <DEDUP_REMOVED lines=21> */
.L_x_12254:
[----:B------:R-:W-:Y:S01]  /*1630*/  FADD.FTZ R0, RZ, R101 ;  /* 0x00000065ff007221 */ /* 0x000fe20000010000 */
[----:B------:R-:W0:Y:S01]  /*1640*/  S2UR UR5, SR_CgaCtaId ;  /* 0x00000000000579c3 */ /* 0x000e220000008800 */
[----:B------:R-:W-:Y:S01]  /*1650*/  ISETP.NE.AND P2, PT, R78, RZ, PT ;  /* 0x000000ff4e00720c */ /* 0x000fe20003f45270 */
        /* <DEDUP_REMOVED lines=89> */
[----:B------:R-:W-:-:S04]  /*1bf0*/  @!P2 SHF.R.U32.HI R0, RZ, 0x2, R76 ;  /* 0x00000002ff00a819 */ /* 0x000fc8000001164c */
[----:B------:R-:W0:Y:S01]  /*1c00*/  SHFL.BFLY PT, R64, R3, 0x2, 0x1f ;  /* 0x0c401f0003407f89 */ /* 0x000e2200000e0000 */
[----:B------:R-:W-:Y:S01]  /*1c10*/  @!P2 LOP3.LUT R0, R0, 0x18, RZ, 0xc0, !PT ;  /* 0x000000180000a812 */ /* 0x000fe200078ec0ff */
        /* <DEDUP_REMOVED lines=50> */
[----:B------:R-:W-:-:S03]  /*1f40*/  FMUL.FTZ R88, R88, R66 ;  /* 0x0000004258587220 */ /* 0x000fc60000410000 */
[----:B------:R-:W0:Y:S01]  /*1f50*/  SHFL.IDX PT, R67, R67, RZ, 0x1f ;  /* 0x00001fff43437589 */ /* 0x000e2200000e0000 */
[----:B------:R-:W-:Y:S01]  /*1f60*/  FFMA.FTZ R88, R86, R88, R3 ;  /* 0x0000005856587223 */ /* 0x000fe20000010003 */
[----:B------:R-:W1:Y:S05]  /*1f70*/  @!P2 LDC.64 R64, c[0x0][0x3c0] ;  /* 0x0000f000ff40ab82 */ /* 0x000e6a0000000a00 */
[----:B------:R-:W3:Y:S01]  /*1f80*/  SHFL.IDX PT, R88, R88, RZ, 0x1f ;  /* 0x00001fff58587589 */ /* 0x000ee200000e0000 */
[C---:B0-----:R-:W-:Y:S01]  /*1f90*/  FMUL.FTZ R0, R67.reuse, R67 ;  /* 0x0000004343007220 */ /* 0x041fe20000410000 */
[----:B------:R-:W-:Y:S01]  /*1fa0*/  FSEL R70, R67, RZ, !P4 ;  /* 0x000000ff43467208 */ /* 0x000fe20006000000 */
[----:B-1----:R-:W-:-:S03]  /*1fb0*/  @!P2 IMAD.WIDE R64, R74, 0x4, R64 ;  /* 0x000000044a40a825 */ /* 0x002fc600078e0240 */
[----:B------:R-:W-:Y:S01]  /*1fc0*/  FSEL R3, R0, RZ, P4 ;  /* 0x000000ff00037208 */ /* 0x000fe20002000000 */
[----:B------:R-:W-:Y:S01]  /*1fd0*/  FADD.FTZ R92, -R70, R81 ;  /* 0x00000051465c7221 */ /* 0x000fe20000010100 */
[----:B---3--:R-:W-:Y:S01]  /*1fe0*/  FFMA.FTZ R0, R88, UR11, R2 ;  /* 0x0000000b58007c23 */ /* 0x008fe20008010002 */
[C---:B------:R-:W-:Y:S01]  /*1ff0*/  FADD.FTZ R98, -R70.reuse, R68 ;  /* 0x0000004446627221 */ /* 0x040fe20000010100 */
[C---:B------:R-:W-:Y:S01]  /*2000*/  FADD.FTZ R104, -R70.reuse, R75 ;  /* 0x0000004b46687221 */ /* 0x040fe20000010100 */
[----:B------:R-:W-:Y:S01]  /*2010*/  FADD.FTZ R66, -R70, R99 ;  /* 0x0000006346427221 */ /* 0x000fe20000010100 */
[----:B------:R-:W-:Y:S01]  /*2020*/  FADD.FTZ R96, R0, R3 ;  /* 0x0000000300607221 */ /* 0x000fe20000010000 */
[C---:B------:R-:W-:Y:S01]  /*2030*/  FADD.FTZ R72, -R70.reuse, R97 ;  /* 0x0000006146487221 */ /* 0x040fe20000010100 */
[----:B------:R-:W0:Y:S01]  /*2040*/  @!P2 LDC.64 R2, c[0x0][0x3c8] ;  /* 0x0000f200ff02ab82 */ /* 0x000e220000000a00 */
[C---:B------:R-:W-:Y:S01]  /*2050*/  FADD.FTZ R0, -R70.reuse, R101 ;  /* 0x0000006546007221 */ /* 0x040fe20000010100 */
[----:B------:R1:W2:Y:S01]  /*2060*/  MUFU.RSQ R81, R96 ;  /* 0x0000006000517308 */ /* 0x0002a20000001400 */
        /* <DEDUP_REMOVED lines=8> */
[----:B-1----:R-:W1:Y:S01]  /*20f0*/  LDC.64 R96, c[0x0][0x428] ;  /* 0x00010a00ff607b82 */ /* 0x002e620000000a00 */
        /* <DEDUP_REMOVED lines=9> */
[----:B------:R-:W2:Y:S01]  /*2190*/  LDC.64 R98, c[0x0][0x380] ;  /* 0x0000e000ff627b82 */ /* 0x000ea20000000a00 */
[C---:B------:R-:W-:Y:S01]  /*21a0*/  FMUL.FTZ R95, R81.reuse, R72 ;  /* 0x00000048515f7220 */ /* 0x040fe20000410000 */
[----:B------:R-:W-:Y:S01]  /*21b0*/  FMUL.FTZ R73, R81, R0 ;  /* 0x0000000051497220 */ /* 0x000fe20000410000 */
[----:B0-----:R-:W-:-:S04]  /*21c0*/  @!P2 IMAD.WIDE R68, R74, 0x4, R2 ;  /* 0x000000044a44a825 */ /* 0x001fc800078e0202 */
[C---:B------:R-:W-:Y:S01]  /*21d0*/  FMUL.FTZ R72, R81.reuse, R80 ;  /* 0x0000005051487220 */ /* 0x040fe20000410000 */
[C---:B------:R-:W-:Y:S01]  /*21e0*/  FADD.FTZ R106, -R70.reuse, R125 ;  /* 0x0000007d466a7221 */ /* 0x040fe20000010100 */
[C---:B------:R-:W-:Y:S01]  /*21f0*/  FADD.FTZ R108, -R70.reuse, R119 ;  /* 0x00000077466c7221 */ /* 0x040fe20000010100 */
[----:B------:R-:W-:Y:S01]  /*2200*/  FADD.FTZ R110, -R70, R71 ;  /* 0x00000047466e7221 */ /* 0x000fe20000010100 */
[----:B------:R0:W-:Y:S01]  /*2210*/  @!P2 STG.E desc[UR6][R64.64], R67 ;  /* 0x000000434000a986 */ /* 0x0001e2000c101906 */
        /* <DEDUP_REMOVED lines=8> */
[----:B-1----:R-:W-:-:S04]  /*22a0*/  IMAD.WIDE.U32 R86, R103, 0x10, R96 ;  /* 0x0000001067567825 */ /* 0x002fc800078e0060 */
[C---:B------:R-:W-:Y:S01]  /*22b0*/  FMUL.FTZ R109, R81.reuse, R92 ;  /* 0x0000005c516d7220 */ /* 0x040fe20000410000 */
[----:B------:R-:W-:Y:S01]  /*22c0*/  FMUL.FTZ R85, R81, R118 ;  /* 0x0000007651557220 */ /* 0x000fe20000410000 */
[----:B0-----:R-:W-:Y:S01]  /*22d0*/  FFMA.FTZ R65, R66, R61, R37 ;  /* 0x0000003d42417223 */ /* 0x001fe20000010025 */
[----:B------:R-:W-:Y:S01]  /*22e0*/  FFMA.FTZ R64, R73, R60, R36 ;  /* 0x0000003c49407223 */ /* 0x000fe20000010024 */
[----:B------:R-:W-:Y:S01]  /*22f0*/  FFMA.FTZ R66, R95, R62, R38 ;  /* 0x0000003e5f427223 */ /* 0x000fe20000010026 */
[----:B------:R-:W-:Y:S01]  /*2300*/  FFMA.FTZ R67, R72, R63, R39 ;  /* 0x0000003f48437223 */ /* 0x000fe20000010027 */
[----:B--2---:R-:W-:Y:S01]  /*2310*/  IADD3 R74, PT, PT, R74, R98, RZ ;  /* 0x000000624a4a7210 */ /* 0x004fe20007ffe0ff */
[C---:B------:R-:W-:Y:S01]  /*2320*/  FMUL.FTZ R104, R81.reuse, R120 ;  /* 0x0000007851687220 */ /* 0x040fe20000410000 */
[C---:B------:R-:W-:Y:S01]  /*2330*/  FMUL.FTZ R91, R81.reuse, R100 ;  /* 0x00000064515b7220 */ /* 0x040fe20000410000 */
[C---:B------:R-:W-:Y:S01]  /*2340*/  FMUL.FTZ R102, R81.reuse, R102 ;  /* 0x0000006651667220 */ /* 0x040fe20000410000 */
[----:B------:R-:W-:Y:S01]  /*2350*/  ISETP.GE.AND P2, PT, R74, R99, PT ;  /* 0x000000634a00720c */ /* 0x000fe20003f46270 */
        /* <DEDUP_REMOVED lines=8> */
[----:B---3--:R-:W-:Y:S01]  /*23e0*/  FFMA.FTZ R68, R71, R56, R32 ;  /* 0x0000003847447223 */ /* 0x008fe20000010020 */
[----:B------:R-:W-:Y:S01]  /*23f0*/  FFMA.FTZ R69, R70, R57, R33 ;  /* 0x0000003946457223 */ /* 0x000fe20000010021 */
[----:B------:R-:W-:Y:S01]  /*2400*/  FFMA.FTZ R70, R101, R58, R34 ;  /* 0x0000003a65467223 */ /* 0x000fe20000010022 */
[----:B------:R-:W-:-:S04]  /*2410*/  IMAD.WIDE.U32 R2, R93, 0x10, R96 ;  /* 0x000000105d027825 */ /* 0x000fc800078e0060 */
[----:B------:R-:W-:Y:S01]  /*2420*/  FFMA.FTZ R71, R80, R59, R35 ;  /* 0x0000003b50477223 */ /* 0x000fe20000010023 */
[----:B------:R-:W-:Y:S01]  /*2430*/  FFMA.FTZ R81, R82, R53, R29 ;  /* 0x0000003552517223 */ /* 0x000fe2000001001d */
[----:B------:R-:W-:Y:S01]  /*2440*/  FFMA.FTZ R83, R84, R55, R31 ;  /* 0x0000003754537223 */ /* 0x000fe2000001001f */
[----:B------:R0:W-:Y:S01]  /*2450*/  STG.E.128 desc[UR6][R86.64], R64 ;  /* 0x0000004056007986 */ /* 0x0001e2000c101d06 */
[----:B------:R-:W-:Y:S01]  /*2460*/  FFMA.FTZ R80, R109, R52, R28 ;  /* 0x000000346d507223 */ /* 0x000fe2000001001c */
[----:B------:R-:W-:Y:S01]  /*2470*/  FFMA.FTZ R82, R111, R54, R30 ;  /* 0x000000366f527223 */ /* 0x000fe2000001001e */
[----:B------:R-:W-:Y:S01]  /*2480*/  FFMA.FTZ R84, R85, R48, R24 ;  /* 0x0000003055547223 */ /* 0x000fe20000010018 */
[----:B------:R-:W-:-:S04]  /*2490*/  IMAD.WIDE.U32 R92, R105, 0x10, R96 ;  /* 0x00000010695c7825 */ /* 0x000fc800078e0060 */
[----:B------:R-:W-:Y:S01]  /*24a0*/  FFMA.FTZ R85, R104, R49, R25 ;  /* 0x0000003168557223 */ /* 0x000fe20000010019 */
[----:B------:R1:W-:Y:S01]  /*24b0*/  STG.E.128 desc[UR6][R2.64], R68 ;  /* 0x0000004402007986 */ /* 0x0003e2000c101d06 */
[----:B------:R-:W-:-:S03]  /*24c0*/  IMAD.WIDE.U32 R94, R107, 0x10, R96 ;  /* 0x000000106b5e7825 */ /* 0x000fc600078e0060 */
[----:B------:R1:W-:Y:S01]  /*24d0*/  STG.E.128 desc[UR6][R72.64], R80 ;  /* 0x0000005048007986 */ /* 0x0003e2000c101d06 */
[----:B------:R-:W-:-:S04]  /*24e0*/  IMAD.WIDE.U32 R96, R117, 0x10, R96 ;  /* 0x0000001075607825 */ /* 0x000fc800078e0060 */
        /* <DEDUP_REMOVED lines=15> */
.L_x_12256:
        /* <DEDUP_REMOVED lines=10> */
.L_x_13639:


//--------------------- .text._ZN10layer_norm31ln_parallel_residual_fwd_kernelINS_13Kernel_traitsIfffffjLj3072ELj1ELj1ELj4ELj16ENS_18Kernel_traits_baseILj3072EfffffjLj128EEEEELb1ELb0ELb0EEEvNS_9FwdParamsE --------------------------
	.section	.text._ZN10layer_norm31ln_parallel_residual_fwd_kernelINS_13Kernel_traitsIfffffjLj3072ELj1ELj1ELj4ELj16ENS_18Kernel_traits_baseILj3072EfffffjLj128EEEEELb1ELb0ELb0EEEvNS_9FwdParamsE,"ax",@progbits
	.align	128
        .global         _ZN10layer_norm31ln_parallel_residual_fwd_kernelINS_13Kernel_traitsIfffffjLj3072ELj1ELj1ELj4ELj16ENS_18Kernel_traits_baseILj3072EfffffjLj128EEEEELb1ELb0ELb0EEEvNS_9FwdParamsE
        .type           _ZN10layer_norm31ln_parallel_residual_fwd_kernelINS_13Kernel_traitsIfffffjLj3072ELj1ELj1ELj4ELj16ENS_18Kernel_traits_baseILj3072EfffffjLj128EEEEELb1ELb0ELb0EEEvNS_9FwdParamsE,@function
        .size           _ZN10layer_norm31ln_parallel_residual_fwd_kernelINS_13Kernel_traitsIfffffjLj3072ELj1ELj1ELj4ELj16ENS_18Kernel_traits_baseILj3072EfffffjLj128EEEEELb1ELb0ELb0EEEvNS_9FwdParamsE,(.L_x_13640 - _ZN10layer_norm31ln_parallel_residual_fwd_kernelINS_13Kernel_traitsIfffffjLj3072ELj1ELj1ELj4ELj16ENS_18Kernel_traits_baseILj3072EfffffjLj128EEEEELb1ELb0ELb0EEEvNS_9FwdParamsE)
        .other          _ZN10layer_norm31ln_parallel_residual_fwd_kernelINS_13Kernel_traitsIfffffjLj3072ELj1ELj1ELj4ELj16ENS_18Kernel_traits_baseILj3072EfffffjLj128EEEEELb1ELb0ELb0EEEvNS_9FwdParamsE,@"STO_CUDA_ENTRY STV_DEFAULT"
_ZN10layer_norm31ln_parallel_residual_fwd_kernelINS_13Kernel_traitsIfffffjLj3072ELj1ELj1ELj4ELj16ENS_18Kernel_traits_baseILj3072EfffffjLj128EEEEELb1ELb0ELb0EEEvNS_9FwdParamsE:
.text._ZN10layer_norm31ln_parallel_residual_fwd_kernelINS_13Kernel_traitsIfffffjLj3072ELj1ELj1ELj4ELj16ENS_18Kernel_traits_baseILj3072EfffffjLj128EEEEELb1ELb0ELb0EEEvNS_9FwdParamsE:
[----:B------:R-:W0:Y:S01]  /*0000*/  LDC R1, c[0x0][0x37c] ;  /* 0x0000df00ff017b82 */ /* 0x000e220000000800 */
[----:B------:R-:W1:Y:S07]  /*0010*/  LDCU.U8 UR4, c[0x0][0x464] ;  /* 0x00008c80ff0477ac */ /* 0x000e6e0008000000 */
[----:B------:R-:W2:Y:S01]  /*0020*/  LDC R0, c[0x0][0x458] ;  /* 0x00011600ff007b82 */ /* 0x000ea20000000800 */
[----:B0-----:R-:W-:Y:S01]  /*0030*/  VIADD R1, R1, 0xfffffff8 ;  /* 0xfffffff801017836 */ /* 0x001fe20000000000 */
[----:B------:R-:W0:Y:S01]  /*0040*/  LDCU.64 UR8, c[0x0][0x450] ;  /* 0x00008a00ff0877ac */ /* 0x000e220008000a00 */
[----:B------:R-:W3:Y:S05]  /*0050*/  LDCU.64 UR6, c[0x0][0x358] ;  /* 0x00006b00ff0677ac */ /* 0x000eea0008000a00 */
[----:B------:R-:W4:Y:S01]  /*0060*/  LDC R7, c[0x0][0x45c] ;  /* 0x00011700ff077b82 */ /* 0x000f220000000800 */
[----:B------:R-:W5:Y:S01]  /*0070*/  LDCU.64 UR10, c[0x0][0x438] ;  /* 0x00008700ff0a77ac */ /* 0x000f620008000a00 */
[----:B------:R-:W5:Y:S01]  /*0080*/  LDCU UR5, c[0x0][0x388] ;  /* 0x00007100ff0577ac */ /* 0x000f620008000800 */
[----:B-1----:R-:W-:Y:S01]  /*0090*/  ISETP.NE.AND P0, PT, RZ, UR4, PT ;  /* 0x00000004ff007c0c */ /* 0x002fe2000bf05270 */
[----:B0-----:R-:W-:Y:S01]  /*00a0*/  IMAD.U32 R2, RZ, RZ, UR8 ;  /* 0x00000008ff027e24 */ /* 0x001fe2000f8e00ff */
[----:B------:R-:W-:-:S11]  /*00b0*/  MOV R3, UR9 ;  /* 0x0000000900037c02 */ /* 0x000fd60008000f00 */
[----:B--2---:R-:W-:Y:S01]  /*00c0*/  @P0 IMAD.MOV.U32 R4, RZ, RZ, R0 ;  /* 0x000000ffff040224 */ /* 0x004fe200078e0000 */
[----:B---3--:R-:W2:Y:S01]  /*00d0*/  @P0 LDG.E.64 R2, desc[UR6][R2.64] ;  /* 0x0000000602020981 */ /* 0x008ea2000c1e1b00 */
[----:B----4-:R-:W-:Y:S01]  /*00e0*/  @P0 IMAD.MOV.U32 R5, RZ, RZ, R7 ;  /* 0x000000ffff050224 */ /* 0x010fe200078e0007 */
[----:B------:R-:W0:Y:S05]  /*00f0*/  @P0 LDC R9, c[0x0][0x460] ;  /* 0x00011800ff090b82 */ /* 0x000e2a0000000800 */
[----:B------:R-:W0:Y:S01]  /*0100*/  @P0 LDG.E.64 R4, desc[UR6][R4.64] ;  /* 0x0000000604040981 */ /* 0x000e22000c1e1b00 */
[----:B-----5:R-:W-:Y:S01]  /*0110*/  UISETP.NE.U32.AND UP0, UPT, UR10, URZ, UPT ;  /* 0x000000ff0a00728c */ /* 0x020fe2000bf05070 */
[----:B------:R-:W-:Y:S01]  /*0120*/  BSSY.RECONVERGENT B0, `(.L_x_12257) ;  /* 0x0000191000007945 */ /* 0x000fe20003800200 */
[----:B------:R-:W1:Y:S01]  /*0130*/  S2UR UR16, SR_CTAID.X ;  /* 0x00000000001079c3 */ /* 0x000e620000002500 */
[----:B------:R-:W3:Y:S01]  /*0140*/  S2R R157, SR_TID.X ;  /* 0x00000000009d7919 */ /* 0x000ee20000002100 */
[----:B------:R-:W-:-:S02]  /*0150*/  USHF.R.S32.HI UR4, URZ, 0x1f, UR5 ;  /* 0x0000001fff047899 */ /* 0x000fc40008011405 */
[----:B------:R-:W-:Y:S02]  /*0160*/  UISETP.NE.AND.EX UP0, UPT, UR11, URZ, UPT, UP0 ;  /* 0x000000ff0b00728c */ /* 0x000fe4000bf05300 */
[----:B------:R-:W-:Y:S02]  /*0170*/  ULEA.HI UR4, UR4, UR5, URZ, 0x2 ;  /* 0x0000000504047291 */ /* 0x000fe4000f8f10ff */
[----:B------:R-:W1:Y:S02]  /*0180*/  LDC R6, c[0x0][0x360] ;  /* 0x0000d800ff067b82 */ /* 0x000e640000000800 */
[----:B------:R-:W-:Y:S01]  /*0190*/  USHF.R.S32.HI UR4, URZ, 0x2, UR4 ;  /* 0x00000002ff047899 */ /* 0x000fe20008011404 */
[----:B--2---:R-:W-:Y:S02]  /*01a0*/  @P0 R2UR UR8, R2 ;  /* 0x00000000020802ca */ /* 0x004fe400000e0000 */
[----:B------:R-:W-:Y:S02]  /*01b0*/  @P0 R2UR UR9, R3 ;  /* 0x00000000030902ca */ /* 0x000fe400000e0000 */
[----:B---3--:R-:W-:-:S02]  /*01c0*/  MOV R3, R157 ;  /* 0x0000009d00037202 */ /* 0x008fc40000000f00 */
[----:B------:R-:W-:Y:S02]  /*01d0*/  LOP3.LUT R2, R157, 0x60, RZ, 0xc0, !PT ;  /* 0x000000609d027812 */ /* 0x000fe400078ec0ff */
[----:B0-----:R-:W-:Y:S01]  /*01e0*/  @P0 IADD3 R0, P1, PT, R4, R9, RZ ;  /* 0x0000000904000210 */ /* 0x001fe20007f3e0ff */
[----:B-1----:R-:W-:Y:S01]  /*01f0*/  IMAD R15, R6, UR16, R3 ;  /* 0x00000010060f7c24 */ /* 0x002fe2000f8e0203 */
[----:B------:R-:W-:-:S03]  /*0200*/  LOP3.LUT R14, R3, 0x7f, RZ, 0x3c, !PT ;  /* 0x0000007f030e7812 */ /* 0x000fc600078e3cff */
[----:B------:R-:W-:Y:S01]  /*0210*/  @P0 IMAD.X R7, RZ, RZ, R5, P1 ;  /* 0x000000ffff070224 */ /* 0x000fe200008e0605 */
[----:B------:R-:W-:Y:S01]  /*0220*/  UIADD3 UR26, UPT, UPT, UR8, -0x61c88647, URZ ;  /* 0x9e3779b9081a7890 */ /* 0x000fe2000fffe0ff */
[----:B------:R-:W-:Y:S01]  /*0230*/  VIADD R14, R14, UR4 ;  /* 0x000000040e0e7c36 */ /* 0x000fe20008000000 */
[----:B------:R-:W-:Y:S02]  /*0240*/  UIADD3 UR27, UPT, UPT, UR9, -0x4498517b, URZ ;  /* 0xbb67ae85091b7890 */ /* 0x000fe4000fffe0ff */
[--C-:B------:R-:W-:Y:S01]  /*0250*/  SHF.R.U64 R13, R0, 0x2, R7.reuse ;  /* 0x00000002000d7819 */ /* 0x100fe20000001207 */
[----:B------:R-:W-:Y:S01]  /*0260*/  UIADD3 UR28, UPT, UPT, UR9, 0x76cf5d0a, URZ ;  /* 0x76cf5d0a091c7890 */ /* 0x000fe2000fffe0ff */
[----:B------:R-:W-:Y:S01]  /*0270*/  SHF.R.U32.HI R12, RZ, 0x2, R7 ;  /* 0x00000002ff0c7819 */ /* 0x000fe20000011607 */
[----:B------:R-:W-:Y:S02]  /*0280*/  UIADD3 UR29, UPT, UPT, UR8, -0x255992d5, URZ ;  /* 0xdaa66d2b081d7890 */ /* 0x000fe4000fffe0ff */
        /* <DEDUP_REMOVED lines=22> */
[----:B------:R-:W2:Y:S01]  /*03f0*/  LDC.64 R8, c[0x0][0x3d0] ;  /* 0x0000f400ff087b82 */ /* 0x000ea20000000a00 */
[----:B------:R-:W-:Y:S01]  /*0400*/  P2R R158, PR, RZ, 0x10 ;  /* 0x00000010ff9e7803 */ /* 0x000fe20000000000 */
[----:B0-----:R-:W-:-:S06]  /*0410*/  @P4 IMAD.WIDE.U32 R4, R3, 0x10, R4 ;  /* 0x0000001003044825 */ /* 0x001fcc00078e0004 */
[----:B------:R-:W0:Y:S01]  /*0420*/  LDC.64 R10, c[0x0][0x3d8] ;  /* 0x0000f600ff0a7b82 */ /* 0x000e220000000a00 */
[----:B------:R-:W5:Y:S01]  /*0430*/  @P4 LDG.E.128 R148, desc[UR6][R4.64] ;  /* 0x0000000604944981 */ /* 0x000f62000c1e1d00 */
[----:B-1----:R-:W-:-:S06]  /*0440*/  @P4 IMAD.WIDE.U32 R6, R3, 0x10, R6 ;  /* 0x0000001003064825 */ /* 0x002fcc00078e0006 */
[----:B------:R-:W1:Y:S01]  /*0450*/  LDC.64 R28, c[0x0][0x3d0] ;  /* 0x0000f400ff1c7b82 */ /* 0x000e620000000a00 */
[----:B------:R-:W-:Y:S01]  /*0460*/  @P4 LOP3.LUT R3, R3, 0x80, RZ, 0xfc, !PT ;  /* 0x0000008003034812 */ /* 0x000fe200078efcff */
[----:B------:R-:W5:Y:S04]  /*0470*/  @P4 LDG.E.128 R144, desc[UR6][R6.64] ;  /* 0x0000000606904981 */ /* 0x000f68000c1e1d00 */
[C---:B--2---:R-:W-:Y:S02]  /*0480*/  @P0 IMAD.WIDE.U32 R8, R3.reuse, 0x10, R8 ;  /* 0x0000001003080825 */ /* 0x044fe400078e0008 */
[----:B------:R-:W2:Y:S03]  /*0490*/  LDC.64 R30, c[0x0][0x3d8] ;  /* 0x0000f600ff1e7b82 */ /* 0x000ea60000000a00 */
[----:B------:R-:W5:Y:S05]  /*04a0*/  @P0 LDG.E.128 R140, desc[UR6][R8.64] ;  /* 0x00000006088c0981 */ /* 0x000f6a000c1e1d00 */
[----:B------:R-:W3:Y:S01]  /*04b0*/  LDC.64 R34, c[0x0][0x3d0] ;  /* 0x0000f400ff227b82 */ /* 0x000ee20000000a00 */
[C---:B0-----:R-:W-:Y:S01]  /*04c0*/  @P0 IMAD.WIDE.U32 R10, R3.reuse, 0x10, R10 ;  /* 0x00000010030a0825 */ /* 0x041fe200078e000a */
[----:B------:R-:W-:-:S04]  /*04d0*/  @P0 IADD3 R3, PT, PT, R3, 0x80, RZ ;  /* 0x0000008003030810 */ /* 0x000fc80007ffe0ff */
[----:B------:R-:W5:Y:S02]  /*04e0*/  @P0 LDG.E.128 R136, desc[UR6][R10.64] ;  /* 0x000000060a880981 */ /* 0x000f64000c1e1d00 */
[----:B------:R-:W0:Y:S01]  /*04f0*/  LDC.64 R38, c[0x0][0x3d8] ;  /* 0x0000f600ff267b82 */ /* 0x000e220000000a00 */
[----:B-1----:R-:W-:-:S07]  /*0500*/  @P1 IMAD.WIDE.U32 R28, R3, 0x10, R28 ;  /* 0x00000010031c1825 */ /* 0x002fce00078e001c */
[----:B------:R-:W1:Y:S01]  /*0510*/  LDC.64 R40, c[0x0][0x3d0] ;  /* 0x0000f400ff287b82 */ /* 0x000e620000000a00 */
[----:B--2---:R-:W-:-:S07]  /*0520*/  @P1 IMAD.WIDE.U32 R32, R3, 0x10, R30 ;  /* 0x0000001003201825 */ /* 0x004fce00078e001e */
[----:B------:R-:W2:Y:S01]  /*0530*/  LDC.64 R42, c[0x0][0x3d8] ;  /* 0x0000f600ff2a7b82 */ /* 0x000ea20000000a00 */
[----:B------:R-:W-:Y:S01]  /*0540*/  @P1 VIADD R3, R3, 0x80 ;  /* 0x0000008003031836 */ /* 0x000fe20000000000 */
[----:B------:R-:W-:Y:S01]  /*0550*/  ISETP.GE.U32.AND P0, PT, R14, 0x300, PT ;  /* 0x000003000e00780c */ /* 0x000fe20003f06070 */
[----:B------:R4:W5:Y:S02]  /*0560*/  @P1 LDG.E.128 R132, desc[UR6][R28.64] ;  /* 0x000000061c841981 */ /* 0x000964000c1e1d00 */
[C---:B---3--:R-:W-:Y:S01]  /*0570*/  @P2 IMAD.WIDE.U32 R36, R3.reuse, 0x10, R34 ;  /* 0x0000001003242825 */ /* 0x048fe200078e0022 */
[----:B------:R-:W-:Y:S01]  /*0580*/  CS2R R30, SRZ ;  /* 0x00000000001e7805 */ /* 0x000fe2000001ff00 */
[----:B------:R3:W5:Y:S02]  /*0590*/  @P1 LDG.E.128 R124, desc[UR6][R32.64] ;  /* 0x00000006207c1981 */ /* 0x000764000c1e1d00 */
[C---:B0-----:R-:W-:Y:S01]  /*05a0*/  @P2 IMAD.WIDE.U32 R38, R3.reuse, 0x10, R38 ;  /* 0x0000001003262825 */ /* 0x041fe200078e0026 */
[----:B------:R-:W-:Y:S01]  /*05b0*/  CS2R R34, SRZ ;  /* 0x0000000000227805 */ /* 0x000fe2000001ff00 */
[----:B------:R0:W5:Y:S02]  /*05c0*/  @P2 LDG.E.128 R120, desc[UR6][R36.64] ;  /* 0x0000000624782981 */ /* 0x000164000c1e1d00 */
[----:B------:R-:W-:Y:S01]  /*05d0*/  @P2 VIADD R3, R3, 0x80 ;  /* 0x0000008003032836 */ /* 0x000fe20000000000 */
[----:B----4-:R-:W-:Y:S01]  /*05e0*/  CS2R R28, SRZ ;  /* 0x00000000001c7805 */ /* 0x010fe2000001ff00 */
[----:B------:R4:W5:Y:S02]  /*05f0*/  @P2 LDG.E.128 R16, desc[UR6][R38.64] ;  /* 0x0000000626102981 */ /* 0x000964000c1e1d00 */
[----:B-1----:R-:W-:Y:S01]  /*0600*/  @P3 IMAD.WIDE.U32 R40, R3, 0x10, R40 ;  /* 0x0000001003283825 */ /* 0x002fe200078e0028 */
[----:B---3--:R-:W-:-:S02]  /*0610*/  CS2R R32, SRZ ;  /* 0x0000000000207805 */ /* 0x008fc4000001ff00 */
[----:B------:R-:W-:Y:S02]  /*0620*/  CS2R R46, SRZ ;  /* 0x00000000002e7805 */ /* 0x000fe4000001ff00 */
[----:B------:R-:W-:Y:S02]  /*0630*/  CS2R R44, SRZ ;  /* 0x00000000002c7805 */ /* 0x000fe4000001ff00 */
[----:B0-----:R-:W-:Y:S01]  /*0640*/  CS2R R36, SRZ ;  /* 0x0000000000247805 */ /* 0x001fe2000001ff00 */
[----:B------:R0:W5:Y:S01]  /*0650*/  @P3 LDG.E.128 R20, desc[UR6][R40.64] ;  /* 0x0000000628143981 */ /* 0x000162000c1e1d00 */
[----:B--2---:R-:W-:Y:S01]  /*0660*/  @P3 IMAD.WIDE.U32 R42, R3, 0x10, R42 ;  /* 0x00000010032a3825 */ /* 0x004fe200078e002a */
[----:B----4-:R-:W-:Y:S02]  /*0670*/  CS2R R38, SRZ ;  /* 0x0000000000267805 */ /* 0x010fe4000001ff00 */
[----:B------:R-:W-:Y:S02]  /*0680*/  CS2R R50, SRZ ;  /* 0x0000000000327805 */ /* 0x000fe4000001ff00 */
[----:B------:R-:W-:-:S02]  /*0690*/  CS2R R48, SRZ ;  /* 0x0000000000307805 */ /* 0x000fc4000001ff00 */
[----:B------:R-:W-:Y:S01]  /*06a0*/  CS2R R54, SRZ ;  /* 0x0000000000367805 */ /* 0x000fe2000001ff00 */
[----:B------:R1:W5:Y:S01]  /*06b0*/  @P3 LDG.E.128 R24, desc[UR6][R42.64] ;  /* 0x000000062a183981 */ /* 0x000362000c1e1d00 */
[----:B------:R-:W-:Y:S02]  /*06c0*/  CS2R R52, SRZ ;  /* 0x0000000000347805 */ /* 0x000fe4000001ff00 */
[----:B------:R-:W-:Y:S02]  /*06d0*/  CS2R R58, SRZ ;  /* 0x00000000003a7805 */ /* 0x000fe4000001ff00 */
[----:B0-----:R-:W-:Y:S02]  /*06e0*/  CS2R R40, SRZ ;  /* 0x0000000000287805 */ /* 0x001fe4000001ff00 */
[----:B------:R-:W-:Y:S02]  /*06f0*/  CS2R R56, SRZ ;  /* 0x0000000000387805 */ /* 0x000fe4000001ff00 */
[----:B------:R-:W-:-:S02]  /*0700*/  CS2R R62, SRZ ;  /* 0x00000000003e7805 */ /* 0x000fc4000001ff00 */
[----:B------:R-:W-:Y:S02]  /*0710*/  CS2R R60, SRZ ;  /* 0x00000000003c7805 */ /* 0x000fe4000001ff00 */
[----:B------:R-:W-:Y:S02]  /*0720*/  CS2R R66, SRZ ;  /* 0x0000000000427805 */ /* 0x000fe4000001ff00 */
[----:B------:R-:W-:Y:S02]  /*0730*/  CS2R R64, SRZ ;  /* 0x0000000000407805 */ /* 0x000fe4000001ff00 */
[----:B------:R-:W-:Y:S02]  /*0740*/  @P3 IADD3 R3, PT, PT, R3, 0x80, RZ ;  /* 0x0000008003033810 */ /* 0x000fe40007ffe0ff */
[----:B-1----:R-:W-:Y:S01]  /*0750*/  CS2R R42, SRZ ;  /* 0x00000000002a7805 */ /* 0x002fe2000001ff00 */
        /* <DEDUP_REMOVED lines=32> */
.L_x_12259:
        /* <DEDUP_REMOVED lines=9> */
[----:B------:R-:W3:Y:S01]  /*09f0*/  LDC.64 R10, c[0x0][0x3d0] ;  /* 0x0000f400ff0a7b82 */ /* 0x000ee20000000a00 */
[----:B0-----:R-:W-:-:S05]  /*0a00*/  @P4 IMAD.WIDE.U32 R6, R3, 0x10, R6 ;  /* 0x0000001003064825 */ /* 0x001fca00078e0006 */
[----:B------:R-:W5:Y:S02]  /*0a10*/  @P4 LDG.E.128 R148, desc[UR6][R6.64] ;  /* 0x0000000606944981 */ /* 0x000f64000c1e1d00 */
[----:B------:R-:W0:Y:S01]  /*0a20*/  LDC.64 R28, c[0x0][0x3d8] ;  /* 0x0000f600ff1c7b82 */ /* 0x000e220000000a00 */
[----:B-1----:R-:W-:-:S05]  /*0a30*/  @P4 IMAD.WIDE.U32 R8, R3, 0x10, R8 ;  /* 0x0000001003084825 */ /* 0x002fca00078e0008 */
[----:B------:R-:W5:Y:S02]  /*0a40*/  @P4 LDG.E.128 R144, desc[UR6][R8.64] ;  /* 0x0000000608904981 */ /* 0x000f64000c1e1d00 */
[----:B------:R-:W1:Y:S01]  /*0a50*/  @P0 LDC.64 R30, c[0x0][0x440] ;  /* 0x00011000ff1e0b82 */ /* 0x000e620000000a00 */
[C---:B--2---:R-:W-:Y:S01]  /*0a60*/  @P4 IMAD.WIDE.U32 R4, R3.reuse, 0x10, R4 ;  /* 0x0000001003044825 */ /* 0x044fe200078e0004 */
[----:B------:R-:W-:-:S04]  /*0a70*/  @P4 LOP3.LUT R3, R3, 0x80, RZ, 0xfc, !PT ;  /* 0x0000008003034812 */ /* 0x000fc800078efcff */
[----:B------:R-:W5:Y:S02]  /*0a80*/  @P4 LDG.E.128 R64, desc[UR6][R4.64] ;  /* 0x0000000604404981 */ /* 0x000f64000c1e1d00 */
[----:B------:R-:W2:Y:S01]  /*0a90*/  LDC.64 R32, c[0x0][0x3d0] ;  /* 0x0000f400ff207b82 */ /* 0x000ea20000000a00 */
[----:B---3--:R-:W-:-:S05]  /*0aa0*/  @P0 IMAD.WIDE.U32 R10, R3, 0x10, R10 ;  /* 0x00000010030a0825 */ /* 0x008fca00078e000a */
[----:B------:R-:W5:Y:S02]  /*0ab0*/  @P0 LDG.E.128 R140, desc[UR6][R10.64] ;  /* 0x000000060a8c0981 */ /* 0x000f64000c1e1d00 */
[----:B------:R-:W3:Y:S01]  /*0ac0*/  LDC.64 R34, c[0x0][0x3d8] ;  /* 0x0000f600ff227b82 */ /* 0x000ee20000000a00 */
[----:B0-----:R-:W-:-:S05]  /*0ad0*/  @P0 IMAD.WIDE.U32 R28, R3, 0x10, R28 ;  /* 0x00000010031c0825 */ /* 0x001fca00078e001c */
[----:B------:R-:W5:Y:S02]  /*0ae0*/  @P0 LDG.E.128 R136, desc[UR6][R28.64] ;  /* 0x000000061c880981 */ /* 0x000f64000c1e1d00 */
[----:B------:R-:W0:Y:S01]  /*0af0*/  @P1 LDC.64 R36, c[0x0][0x440] ;  /* 0x00011000ff241b82 */ /* 0x000e220000000a00 */
[----:B-1----:R-:W-:-:S04]  /*0b00*/  @P0 IMAD.WIDE.U32 R30, R3, 0x10, R30 ;  /* 0x00000010031e0825 */ /* 0x002fc800078e001e */
[----:B------:R-:W-:Y:S01]  /*0b10*/  @P0 VIADD R3, R3, 0x80 ;  /* 0x0000008003030836 */ /* 0x000fe20000000000 */
[----:B------:R1:W5:Y:S02]  /*0b20*/  @P0 LDG.E.128 R60, desc[UR6][R30.64] ;  /* 0x000000061e3c0981 */ /* 0x000364000c1e1d00 */
[----:B------:R-:W4:Y:S08]  /*0b30*/  LDC.64 R38, c[0x0][0x3d0] ;  /* 0x0000f400ff267b82 */ /* 0x000f300000000a00 */
[----:B------:R-:W1:Y:S08]  /*0b40*/  LDC.64 R40, c[0x0][0x3d8] ;  /* 0x0000f600ff287b82 */ /* 0x000e700000000a00 */
[----:B------:R-:W1:Y:S08]  /*0b50*/  @P2 LDC.64 R42, c[0x0][0x440] ;  /* 0x00011000ff2a2b82 */ /* 0x000e700000000a00 */
[----:B------:R-:W1:Y:S01]  /*0b60*/  @P3 LDC.64 R68, c[0x0][0x440] ;  /* 0x00011000ff443b82 */ /* 0x000e620000000a00 */
[----:B--2---:R-:W-:-:S04]  /*0b70*/  @P1 IMAD.WIDE.U32 R32, R3, 0x10, R32 ;  /* 0x0000001003201825 */ /* 0x004fc800078e0020 */
[----:B---3--:R-:W-:-:S03]  /*0b80*/  @P1 IMAD.WIDE.U32 R34, R3, 0x10, R34 ;  /* 0x0000001003221825 */ /* 0x008fc600078e0022 */
[----:B------:R-:W2:Y:S01]  /*0b90*/  LDC.64 R44, c[0x0][0x3d0] ;  /* 0x0000f400ff2c7b82 */ /* 0x000ea20000000a00 */
[----:B0-----:R-:W-:-:S07]  /*0ba0*/  @P1 IMAD.WIDE.U32 R36, R3, 0x10, R36 ;  /* 0x0000001003241825 */ /* 0x001fce00078e0024 */
[----:B------:R-:W0:Y:S01]  /*0bb0*/  LDC.64 R46, c[0x0][0x3d8] ;  /* 0x0000f600ff2e7b82 */ /* 0x000e220000000a00 */
[----:B------:R-:W-:Y:S01]  /*0bc0*/  @P1 VIADD R3, R3, 0x80 ;  /* 0x0000008003031836 */ /* 0x000fe20000000000 */
[----:B------:R-:W-:Y:S01]  /*0bd0*/  ISETP.GE.U32.AND P0, PT, R14, 0x300, PT ;  /* 0x000003000e00780c */ /* 0x000fe20003f06070 */
[----:B------:R-:W5:Y:S02]  /*0be0*/  @P1 LDG.E.128 R132, desc[UR6][R32.64] ;  /* 0x0000000620841981 */ /* 0x000f64000c1e1d00 */
[C---:B----4-:R-:W-:Y:S01]  /*0bf0*/  @P2 IMAD.WIDE.U32 R38, R3.reuse, 0x10, R38 ;  /* 0x0000001003262825 */ /* 0x050fe200078e0026 */
[----:B-1----:R-:W-:Y:S01]  /*0c00*/  CS2R R30, SRZ ;  /* 0x00000000001e7805 */ /* 0x002fe2000001ff00 */
[----:B------:R1:W5:Y:S02]  /*0c10*/  @P1 LDG.E.128 R124, desc[UR6][R34.64] ;  /* 0x00000006227c1981 */ /* 0x000364000c1e1d00 */
[C---:B------:R-:W-:Y:S01]  /*0c20*/  @P2 IMAD.WIDE.U32 R40, R3.reuse, 0x10, R40 ;  /* 0x0000001003282825 */ /* 0x040fe200078e0028 */
[----:B------:R-:W-:Y:S01]  /*0c30*/  CS2R R28, SRZ ;  /* 0x00000000001c7805 */ /* 0x000fe2000001ff00 */
[----:B------:R-:W5:Y:S02]  /*0c40*/  @P1 LDG.E.128 R56, desc[UR6][R36.64] ;  /* 0x0000000624381981 */ /* 0x000f64000c1e1d00 */
[C---:B------:R-:W-:Y:S01]  /*0c50*/  @P2 IMAD.WIDE.U32 R42, R3.reuse, 0x10, R42 ;  /* 0x00000010032a2825 */ /* 0x040fe200078e002a */
[----:B------:R-:W-:Y:S01]  /*0c60*/  @P2 IADD3 R3, PT, PT, R3, 0x80, RZ ;  /* 0x0000008003032810 */ /* 0x000fe20007ffe0ff */
[----:B------:R3:W5:Y:S04]  /*0c70*/  @P2 LDG.E.128 R120, desc[UR6][R38.64] ;  /* 0x0000000626782981 */ /* 0x000768000c1e1d00 */
[C---:B------:R-:W-:Y:S01]  /*0c80*/  @P3 IMAD.WIDE.U32 R68, R3.reuse, 0x10, R68 ;  /* 0x0000001003443825 */ /* 0x040fe200078e0044 */
[----:B------:R4:W5:Y:S04]  /*0c90*/  @P2 LDG.E.128 R16, desc[UR6][R40.64] ;  /* 0x0000000628102981 */ /* 0x000968000c1e1d00 */
[----:B------:R-:W5:Y:S01]  /*0ca0*/  @P3 LDG.E.128 R48, desc[UR6][R68.64] ;  /* 0x0000000644303981 */ /* 0x000f62000c1e1d00 */
[----:B--2---:R-:W-:Y:S01]  /*0cb0*/  @P3 IMAD.WIDE.U32 R44, R3, 0x10, R44 ;  /* 0x00000010032c3825 */ /* 0x004fe200078e002c */
[----:B-1----:R-:W-:-:S02]  /*0cc0*/  CS2R R34, SRZ ;  /* 0x0000000000227805 */ /* 0x002fc4000001ff00 */
[----:B------:R-:W-:Y:S01]  /*0cd0*/  CS2R R32, SRZ ;  /* 0x0000000000207805 */ /* 0x000fe2000001ff00 */
[----:B------:R1:W5:Y:S01]  /*0ce0*/  @P2 LDG.E.128 R52, desc[UR6][R42.64] ;  /* 0x000000062a342981 */ /* 0x000362000c1e1d00 */
[C---:B0-----:R-:W-:Y:S01]  /*0cf0*/  @P3 IMAD.WIDE.U32 R46, R3.reuse, 0x10, R46 ;  /* 0x00000010032e3825 */ /* 0x041fe200078e002e */
[----:B---3--:R-:W-:Y:S02]  /*0d00*/  CS2R R38, SRZ ;  /* 0x0000000000267805 */ /* 0x008fe4000001ff00 */
[----:B------:R-:W-:Y:S01]  /*0d10*/  CS2R R36, SRZ ;  /* 0x0000000000247805 */ /* 0x000fe2000001ff00 */
[----:B------:R0:W5:Y:S01]  /*0d20*/  @P3 LDG.E.128 R20, desc[UR6][R44.64] ;  /* 0x000000062c143981 */ /* 0x000162000c1e1d00 */
[----:B----4-:R-:W-:Y:S01]  /*0d30*/  CS2R R40, SRZ ;  /* 0x0000000000287805 */ /* 0x010fe2000001ff00 */
[----:B------:R-:W-:Y:S02]  /*0d40*/  @P3 VIADD R3, R3, 0x80 ;  /* 0x0000008003033836 */ /* 0x000fe40000000000 */
[----:B------:R2:W5:Y:S01]  /*0d50*/  @P3 LDG.E.128 R24, desc[UR6][R46.64] ;  /* 0x000000062e183981 */ /* 0x000562000c1e1d00 */
[----:B-1----:R-:W-:-:S02]  /*0d60*/  CS2R R42, SRZ ;  /* 0x00000000002a7805 */ /* 0x002fc4000001ff00 */
[----:B0-----:R-:W-:Y:S02]  /*0d70*/  CS2R R44, SRZ ;  /* 0x00000000002c7805 */ /* 0x001fe4000001ff00 */
[----:B--2---:R-:W-:Y:S01]  /*0d80*/  CS2R R46, SRZ ;  /* 0x00000000002e7805 */ /* 0x004fe2000001ff00 */
        /* <DEDUP_REMOVED lines=23> */
.L_x_12258:
        /* <DEDUP_REMOVED lines=15> */
[----:B------:R0:W5:Y:S02]  /*0ff0*/  @P4 LDG.E.128 R148, desc[UR6][R6.64] ;  /* 0x0000000606944981 */ /* 0x000164000c1e1d00 */
[----:B------:R-:W4:Y:S01]  /*1000*/  LDC.64 R68, c[0x0][0x3d0] ;  /* 0x0000f400ff447b82 */ /* 0x000f220000000a00 */
[----:B-1----:R-:W-:-:S05]  /*1010*/  @P4 IMAD.WIDE.U32 R8, R3, 0x10, R8 ;  /* 0x0000001003084825 */ /* 0x002fca00078e0008 */
[----:B------:R-:W5:Y:S02]  /*1020*/  @P4 LDG.E.128 R144, desc[UR6][R8.64] ;  /* 0x0000000608904981 */ /* 0x000f64000c1e1d00 */
[----:B------:R-:W1:Y:S01]  /*1030*/  @P0 LDC.64 R70, c[0x0][0x438] ;  /* 0x00010e00ff460b82 */ /* 0x000e620000000a00 */
[----:B--2---:R-:W-:-:S05]  /*1040*/  @P4 IMAD.WIDE.U32 R4, R3, 0x10, R4 ;  /* 0x0000001003044825 */ /* 0x004fca00078e0004 */
[----:B------:R2:W5:Y:S02]  /*1050*/  @P4 LDG.E.128 R44, desc[UR6][R4.64] ;  /* 0x00000006042c4981 */ /* 0x000564000c1e1d00 */
[----:B------:R-:W1:Y:S01]  /*1060*/  LDC.64 R72, c[0x0][0x3d8] ;  /* 0x0000f600ff487b82 */ /* 0x000e620000000a00 */
[C---:B---3--:R-:W-:Y:S01]  /*1070*/  @P4 IMAD.WIDE.U32 R10, R3.reuse, 0x10, R10 ;  /* 0x00000010030a4825 */ /* 0x048fe200078e000a */
[----:B------:R-:W-:-:S04]  /*1080*/  @P4 LOP3.LUT R3, R3, 0x80, RZ, 0xfc, !PT ;  /* 0x0000008003034812 */ /* 0x000fc800078efcff */
[----:B------:R3:W5:Y:S02]  /*1090*/  @P4 LDG.E.128 R64, desc[UR6][R10.64] ;  /* 0x000000060a404981 */ /* 0x000764000c1e1d00 */
[----:B------:R-:W3:Y:S08]  /*10a0*/  @P0 LDC.64 R74, c[0x0][0x440] ;  /* 0x00011000ff4a0b82 */ /* 0x000ef00000000a00 */
[----:B------:R-:W3:Y:S08]  /*10b0*/  LDC.64 R76, c[0x0][0x3d0] ;  /* 0x0000f400ff4c7b82 */ /* 0x000ef00000000a00 */
[----:B------:R-:W3:Y:S08]  /*10c0*/  LDC.64 R80, c[0x0][0x3d8] ;  /* 0x0000f600ff507b82 */ /* 0x000ef00000000a00 */
[----:B------:R-:W3:Y:S08]  /*10d0*/  @P1 LDC.64 R78, c[0x0][0x438] ;  /* 0x00010e00ff4e1b82 */ /* 0x000ef00000000a00 */
[----:B------:R-:W3:Y:S08]  /*10e0*/  @P1 LDC.64 R82, c[0x0][0x440] ;  /* 0x00011000ff521b82 */ /* 0x000ef00000000a00 */
[----:B------:R-:W3:Y:S08]  /*10f0*/  LDC.64 R84, c[0x0][0x3d0] ;  /* 0x0000f400ff547b82 */ /* 0x000ef00000000a00 */
[----:B------:R-:W3:Y:S08]  /*1100*/  @P2 LDC.64 R86, c[0x0][0x438] ;  /* 0x00010e00ff562b82 */ /* 0x000ef00000000a00 */
[----:B------:R-:W3:Y:S08]  /*1110*/  LDC.64 R88, c[0x0][0x3d8] ;  /* 0x0000f600ff587b82 */ /* 0x000ef00000000a00 */
[----:B------:R-:W3:Y:S08]  /*1120*/  @P2 LDC.64 R90, c[0x0][0x440] ;  /* 0x00011000ff5a2b82 */ /* 0x000ef00000000a00 */
[----:B------:R-:W3:Y:S08]  /*1130*/  LDC.64 R92, c[0x0][0x3d0] ;  /* 0x0000f400ff5c7b82 */ /* 0x000ef00000000a00 */
[----:B0-----:R-:W0:Y:S08]  /*1140*/  @P3 LDC.64 R6, c[0x0][0x438] ;  /* 0x00010e00ff063b82 */ /* 0x001e300000000a00 */
[----:B--2---:R-:W2:Y:S08]  /*1150*/  LDC.64 R4, c[0x0][0x3d8] ;  /* 0x0000f600ff047b82 */ /* 0x004eb00000000a00 */
[----:B------:R-:W2:Y:S01]  /*1160*/  @P3 LDC.64 R8, c[0x0][0x440] ;  /* 0x00011000ff083b82 */ /* 0x000ea20000000a00 */
[----:B----4-:R-:W-:-:S04]  /*1170*/  @P0 IMAD.WIDE.U32 R68, R3, 0x10, R68 ;  /* 0x0000001003440825 */ /* 0x010fc800078e0044 */
[C---:B-1----:R-:W-:Y:S01]  /*1180*/  @P0 IMAD.WIDE.U32 R70, R3.reuse, 0x10, R70 ;  /* 0x0000001003460825 */ /* 0x042fe200078e0046 */
[----:B------:R1:W5:Y:S03]  /*1190*/  @P0 LDG.E.128 R140, desc[UR6][R68.64] ;  /* 0x00000006448c0981 */ /* 0x000366000c1e1d00 */
[C---:B------:R-:W-:Y:S01]  /*11a0*/  @P0 IMAD.WIDE.U32 R72, R3.reuse, 0x10, R72 ;  /* 0x0000001003480825 */ /* 0x040fe200078e0048 */
[----:B------:R1:W5:Y:S03]  /*11b0*/  @P0 LDG.E.128 R40, desc[UR6][R70.64] ;  /* 0x0000000646280981 */ /* 0x000366000c1e1d00 */
[C---:B---3--:R-:W-:Y:S01]  /*11c0*/  @P0 IMAD.WIDE.U32 R74, R3.reuse, 0x10, R74 ;  /* 0x00000010034a0825 */ /* 0x048fe200078e004a */
[----:B------:R1:W5:Y:S03]  /*11d0*/  @P0 LDG.E.128 R136, desc[UR6][R72.64] ;  /* 0x0000000648880981 */ /* 0x000366000c1e1d00 */
[----:B------:R-:W-:Y:S01]  /*11e0*/  @P0 VIADD R3, R3, 0x80 ;  /* 0x0000008003030836 */ /* 0x000fe20000000000 */
[----:B------:R1:W5:Y:S03]  /*11f0*/  @P0 LDG.E.128 R60, desc[UR6][R74.64] ;  /* 0x000000064a3c0981 */ /* 0x000366000c1e1d00 */
[----:B------:R-:W-:-:S04]  /*1200*/  @P1 IMAD.WIDE.U32 R76, R3, 0x10, R76 ;  /* 0x00000010034c1825 */ /* 0x000fc800078e004c */
[C---:B------:R-:W-:Y:S01]  /*1210*/  @P1 IMAD.WIDE.U32 R78, R3.reuse, 0x10, R78 ;  /* 0x00000010034e1825 */ /* 0x040fe200078e004e */
[----:B------:R1:W5:Y:S03]  /*1220*/  @P1 LDG.E.128 R132, desc[UR6][R76.64] ;  /* 0x000000064c841981 */ /* 0x000366000c1e1d00 */
[C---:B------:R-:W-:Y:S01]  /*1230*/  @P1 IMAD.WIDE.U32 R80, R3.reuse, 0x10, R80 ;  /* 0x0000001003501825 */ /* 0x040fe200078e0050 */
        /* <DEDUP_REMOVED lines=11> */
[----:B------:R1:W5:Y:S03]  /*12f0*/  @P2 LDG.E.128 R16, desc[UR6][R88.64] ;  /* 0x0000000658102981 */ /* 0x000366000c1e1d00 */
[----:B------:R-:W-:Y:S01]  /*1300*/  @P2 VIADD R3, R3, 0x80 ;  /* 0x0000008003032836 */ /* 0x000fe20000000000 */
[----:B------:R1:W5:Y:S03]  /*1310*/  @P2 LDG.E.128 R52, desc[UR6][R90.64] ;  /* 0x000000065a342981 */ /* 0x000366000c1e1d00 */
[----:B------:R-:W-:-:S04]  /*1320*/  @P3 IMAD.WIDE.U32 R92, R3, 0x10, R92 ;  /* 0x00000010035c3825 */ /* 0x000fc800078e005c */
[C---:B0-----:R-:W-:Y:S01]  /*1330*/  @P3 IMAD.WIDE.U32 R6, R3.reuse, 0x10, R6 ;  /* 0x0000001003063825 */ /* 0x041fe200078e0006 */
[----:B------:R1:W5:Y:S03]  /*1340*/  @P3 LDG.E.128 R20, desc[UR6][R92.64] ;  /* 0x000000065c143981 */ /* 0x000366000c1e1d00 */
[C---:B--2---:R-:W-:Y:S01]  /*1350*/  @P3 IMAD.WIDE.U32 R4, R3.reuse, 0x10, R4 ;  /* 0x0000001003043825 */ /* 0x044fe200078e0004 */
[----:B------:R1:W5:Y:S03]  /*1360*/  @P3 LDG.E.128 R28, desc[UR6][R6.64] ;  /* 0x00000006061c3981 */ /* 0x000366000c1e1d00 */
[C---:B------:R-:W-:Y:S01]  /*1370*/  @P3 IMAD.WIDE.U32 R8, R3.reuse, 0x10, R8 ;  /* 0x0000001003083825 */ /* 0x040fe200078e0008 */
[----:B------:R1:W5:Y:S04]  /*1380*/  @P3 LDG.E.128 R24, desc[UR6][R4.64] ;  /* 0x0000000604183981 */ /* 0x000368000c1e1d00 */
[----:B------:R1:W5:Y:S01]  /*1390*/  @P3 LDG.E.128 R48, desc[UR6][R8.64] ;  /* 0x0000000608303981 */ /* 0x000362000c1e1d00 */
        /* <DEDUP_REMOVED lines=16> */
.L_x_12261:
        /* <DEDUP_REMOVED lines=17> */
[----:B------:R-:W-:-:S04]  /*15b0*/  @P4 LOP3.LUT R3, R3, 0x80, RZ, 0xfc, !PT ;  /* 0x0000008003034812 */ /* 0x000fc800078efcff */
[----:B------:R-:W5:Y:S02]  /*15c0*/  @P4 LDG.E.128 R44, desc[UR6][R6.64] ;  /* 0x00000006062c4981 */ /* 0x000f64000c1e1d00 */
[----:B------:R-:W2:Y:S01]  /*15d0*/  LDC.64 R52, c[0x0][0x3d0] ;  /* 0x0000f400ff347b82 */ /* 0x000ea20000000a00 */
[----:B---3--:R-:W-:-:S05]  /*15e0*/  @P0 IMAD.WIDE.U32 R10, R3, 0x10, R10 ;  /* 0x00000010030a0825 */ /* 0x008fca00078e000a */
[----:B------:R-:W5:Y:S02]  /*15f0*/  @P0 LDG.E.128 R140, desc[UR6][R10.64] ;  /* 0x000000060a8c0981 */ /* 0x000f64000c1e1d00 */
[----:B------:R-:W3:Y:S01]  /*1600*/  @P1 LDC.64 R54, c[0x0][0x438] ;  /* 0x00010e00ff361b82 */ /* 0x000ee20000000a00 */
[----:B0-----:R-:W-:-:S05]  /*1610*/  @P0 IMAD.WIDE.U32 R48, R3, 0x10, R48 ;  /* 0x0000001003300825 */ /* 0x001fca00078e0030 */
[----:B------:R-:W5:Y:S02]  /*1620*/  @P0 LDG.E.128 R40, desc[UR6][R48.64] ;  /* 0x0000000630280981 */ /* 0x000f64000c1e1d00 */
[----:B------:R-:W0:Y:S01]  /*1630*/  LDC.64 R56, c[0x0][0x3d8] ;  /* 0x0000f600ff387b82 */ /* 0x000e220000000a00 */
[C---:B-1----:R-:W-:Y:S01]  /*1640*/  @P0 IMAD.WIDE.U32 R50, R3.reuse, 0x10, R50 ;  /* 0x0000001003320825 */ /* 0x042fe200078e0032 */
[----:B------:R-:W-:-:S04]  /*1650*/  @P0 IADD3 R3, PT, PT, R3, 0x80, RZ ;  /* 0x0000008003030810 */ /* 0x000fc80007ffe0ff */
[----:B------:R1:W5:Y:S02]  /*1660*/  @P0 LDG.E.128 R136, desc[UR6][R50.64] ;  /* 0x0000000632880981 */ /* 0x000364000c1e1d00 */
[----:B------:R-:W4:Y:S08]  /*1670*/  LDC.64 R58, c[0x0][0x3d0] ;  /* 0x0000f400ff3a7b82 */ /* 0x000f300000000a00 */
[----:B------:R-:W1:Y:S08]  /*1680*/  LDC.64 R62, c[0x0][0x3d8] ;  /* 0x0000f600ff3e7b82 */ /* 0x000e700000000a00 */
[----:B------:R-:W1:Y:S08]  /*1690*/  @P2 LDC.64 R60, c[0x0][0x438] ;  /* 0x00010e00ff3c2b82 */ /* 0x000e700000000a00 */
[----:B------:R-:W1:Y:S01]  /*16a0*/  LDC.64 R68, c[0x0][0x3d8] ;  /* 0x0000f600ff447b82 */ /* 0x000e620000000a00 */
[----:B--2---:R-:W-:-:S04]  /*16b0*/  @P1 IMAD.WIDE.U32 R52, R3, 0x10, R52 ;  /* 0x0000001003341825 */ /* 0x004fc800078e0034 */
[----:B---3--:R-:W-:-:S03]  /*16c0*/  @P1 IMAD.WIDE.U32 R54, R3, 0x10, R54 ;  /* 0x0000001003361825 */ /* 0x008fc600078e0036 */
[----:B------:R-:W2:Y:S01]  /*16d0*/  LDC.64 R64, c[0x0][0x3d0] ;  /* 0x0000f400ff407b82 */ /* 0x000ea20000000a00 */
[----:B0-----:R-:W-:-:S07]  /*16e0*/  @P1 IMAD.WIDE.U32 R56, R3, 0x10, R56 ;  /* 0x0000001003381825 */ /* 0x001fce00078e0038 */
[----:B------:R-:W0:Y:S01]  /*16f0*/  @P3 LDC.64 R66, c[0x0][0x438] ;  /* 0x00010e00ff423b82 */ /* 0x000e220000000a00 */
[----:B------:R-:W-:Y:S01]  /*1700*/  @P1 VIADD R3, R3, 0x80 ;  /* 0x0000008003031836 */ /* 0x000fe20000000000 */
[----:B------:R-:W-:Y:S01]  /*1710*/  ISETP.GE.U32.AND P0, PT, R14, 0x300, PT ;  /* 0x000003000e00780c */ /* 0x000fe20003f06070 */
[----:B------:R3:W5:Y:S02]  /*1720*/  @P1 LDG.E.128 R132, desc[UR6][R52.64] ;  /* 0x0000000634841981 */ /* 0x000764000c1e1d00 */
[C---:B----4-:R-:W-:Y:S01]  /*1730*/  @P2 IMAD.WIDE.U32 R58, R3.reuse, 0x10, R58 ;  /* 0x00000010033a2825 */ /* 0x050fe200078e003a */
[----:B-1----:R-:W-:Y:S01]  /*1740*/  CS2R R50, SRZ ;  /* 0x0000000000327805 */ /* 0x002fe2000001ff00 */
[----:B------:R1:W5:Y:S02]  /*1750*/  @P1 LDG.E.128 R36, desc[UR6][R54.64] ;  /* 0x0000000636241981 */ /* 0x000364000c1e1d00 */
[C---:B------:R-:W-:Y:S01]  /*1760*/  @P2 IMAD.WIDE.U32 R60, R3.reuse, 0x10, R60 ;  /* 0x00000010033c2825 */ /* 0x040fe200078e003c */
[----:B------:R-:W-:Y:S01]  /*1770*/  CS2R R48, SRZ ;  /* 0x0000000000307805 */ /* 0x000fe2000001ff00 */
[----:B------:R4:W5:Y:S02]  /*1780*/  @P1 LDG.E.128 R124, desc[UR6][R56.64] ;  /* 0x00000006387c1981 */ /* 0x000964000c1e1d00 */
[C---:B------:R-:W-:Y:S01]  /*1790*/  @P2 IMAD.WIDE.U32 R62, R3.reuse, 0x10, R62 ;  /* 0x00000010033e2825 */ /* 0x040fe200078e003e */
[----:B---3--:R-:W-:Y:S01]  /*17a0*/  CS2R R52, SRZ ;  /* 0x0000000000347805 */ /* 0x008fe2000001ff00 */
[----:B------:R3:W5:Y:S02]  /*17b0*/  @P2 LDG.E.128 R120, desc[UR6][R58.64] ;  /* 0x000000063a782981 */ /* 0x000764000c1e1d00 */
[----:B------:R-:W-:Y:S01]  /*17c0*/  @P2 VIADD R3, R3, 0x80 ;  /* 0x0000008003032836 */ /* 0x000fe20000000000 */
[----:B-1----:R-:W-:Y:S01]  /*17d0*/  CS2R R54, SRZ ;  /* 0x0000000000367805 */ /* 0x002fe2000001ff00 */
[----:B------:R-:W5:Y:S02]  /*17e0*/  @P2 LDG.E.128 R32, desc[UR6][R60.64] ;  /* 0x000000063c202981 */ /* 0x000f64000c1e1d00 */
[C---:B------:R-:W-:Y:S01]  /*17f0*/  @P3 IMAD.WIDE.U32 R68, R3.reuse, 0x10, R68 ;  /* 0x0000001003443825 */ /* 0x040fe200078e0044 */
[----:B----4-:R-:W-:Y:S01]  /*1800*/  CS2R R56, SRZ ;  /* 0x0000000000387805 */ /* 0x010fe2000001ff00 */
[----:B------:R1:W5:Y:S04]  /*1810*/  @P2 LDG.E.128 R16, desc[UR6][R62.64] ;  /* 0x000000063e102981 */ /* 0x000368000c1e1d00 */
[----:B------:R-:W5:Y:S01]  /*1820*/  @P3 LDG.E.128 R24, desc[UR6][R68.64] ;  /* 0x0000000644183981 */ /* 0x000f62000c1e1d00 */
[----:B--2---:R-:W-:-:S04]  /*1830*/  @P3 IMAD.WIDE.U32 R64, R3, 0x10, R64 ;  /* 0x0000001003403825 */ /* 0x004fc800078e0040 */
[C---:B0-----:R-:W-:Y:S01]  /*1840*/  @P3 IMAD.WIDE.U32 R66, R3.reuse, 0x10, R66 ;  /* 0x0000001003423825 */ /* 0x041fe200078e0042 */
[----:B------:R0:W5:Y:S01]  /*1850*/  @P3 LDG.E.128 R20, desc[UR6][R64.64] ;  /* 0x0000000640143981 */ /* 0x000162000c1e1d00 */
[----:B---3--:R-:W-:Y:S02]  /*1860*/  CS2R R58, SRZ ;  /* 0x00000000003a7805 */ /* 0x008fe4000001ff00 */
[----:B-1----:R-:W-:Y:S02]  /*1870*/  CS2R R62, SRZ ;  /* 0x00000000003e7805 */ /* 0x002fe4000001ff00 */
[----:B------:R-:W-:Y:S01]  /*1880*/  CS2R R60, SRZ ;  /* 0x00000000003c7805 */ /* 0x000fe2000001ff00 */
[----:B------:R1:W5:Y:S01]  /*1890*/  @P3 LDG.E.128 R28, desc[UR6][R66.64] ;  /* 0x00000006421c3981 */ /* 0x000362000c1e1d00 */
[----:B------:R-:W-:Y:S02]  /*18a0*/  @P3 IADD3 R3, PT, PT, R3, 0x80, RZ ;  /* 0x0000008003033810 */ /* 0x000fe40007ffe0ff */
[----:B0-----:R-:W-:-:S02]  /*18b0*/  CS2R R64, SRZ ;  /* 0x0000000000407805 */ /* 0x001fc4000001ff00 */
[----:B-1----:R-:W-:Y:S01]  /*18c0*/  CS2R R66, SRZ ;  /* 0x0000000000427805 */ /* 0x002fe2000001ff00 */
        /* <DEDUP_REMOVED lines=21> */
[----:B------:R-:W-:-:S07]  /*1a20*/  CS2R R64, SRZ ;  /* 0x0000000000407805 */ /* 0x000fce000001ff00 */
.L_x_12260:
[----:B------:R-:W-:Y:S05]  /*1a30*/  BSYNC.RECONVERGENT B0 ;  /* 0x0000000000007941 */ /* 0x000fea0003800200 */
.L_x_12257:
[----:B------:R-:W0:Y:S02]  /*1a40*/  LDCU UR5, c[0x0][0x384] ;  /* 0x00007080ff0577ac */ /* 0x000e240008000800 */
[----:B0-----:R-:W-:-:S06]  /*1a50*/  UISETP.GE.AND UP0, UPT, UR16, UR5, UPT ;  /* 0x000000051000728c */ /* 0x001fcc000bf06270 */
[----:B------:R-:W-:-:S13]  /*1a60*/  PLOP3.LUT P0, PT, PT, PT, UP0, 0x80, 0x8 ;  /* 0x000000000008781c */ /* 0x000fda0003f0f008 */
[----:B------:R-:W-:Y:S05]  /*1a70*/  @P0 EXIT ;  /* 0x000000000000094d */ /* 0x000fea0003800000 */
[----:B------:R-:W-:Y:S01]  /*1a80*/  IMAD.HI.U32 R3, R15, -0x326172a9, RZ ;  /* 0xcd9e8d570f037827 */ /* 0x000fe200078e00ff */
[----:B------:R-:W-:Y:S02]  /*1a90*/  UIADD3 UR5, UPT, UPT, UR8, 0x3c6ef372, URZ ;  /* 0x3c6ef37208057890 */ /* 0x000fe4000fffe0ff */
[----:B------:R-:W-:Y:S01]  /*1aa0*/  ULOP3.LUT UR25, UR4, 0x7f, URZ, 0xc0, !UPT ;  /* 0x0000007f04197892 */ /* 0x000fe2000f8ec0ff */
[C---:B------:R-:W-:Y:S01]  /*1ab0*/  IMAD.HI.U32 R4, R13.reuse, -0x2daee0ad, RZ ;  /* 0xd2511f530d047827 */ /* 0x040fe200078e00ff */
[----:B------:R-:W-:Y:S01]  /*1ac0*/  LOP3.LUT R3, R12, UR8, R3, 0x96, !PT ;  /* 0x000000080c037c12 */ /* 0x000fe2000f8e9603 */
[----:B------:R-:W-:Y:S02]  /*1ad0*/  UIADD3 UR10, UPT, UPT, UR8, -0x700cb87f, URZ ;  /* 0x8ff34781080a7890 */ /* 0x000fe4000fffe0ff */
[----:B------:R-:W-:Y:S01]  /*1ae0*/  IMAD R8, R13, -0x2daee0ad, RZ ;  /* 0xd2511f530d087824 */ /* 0x000fe200078e02ff */
[----:B------:R-:W-:Y:S01]  /*1af0*/  LOP3.LUT R4, R4, UR9, RZ, 0x3c, !PT ;  /* 0x0000000904047c12 */ /* 0x000fe2000f8e3cff */
[----:B------:R-:W-:Y:S01]  /*1b00*/  IMAD.HI.U32 R7, R3, -0x2daee0ad, RZ ;  /* 0xd2511f5303077827 */ /* 0x000fe200078e00ff */
[----:B------:R-:W0:Y:S03]  /*1b10*/  LDCU UR22, c[0x0][0x388] ;  /* 0x00007100ff1677ac */ /* 0x000e260008000800 */
[----:B------:R-:W-:Y:S01]  /*1b20*/  IMAD R6, R15, -0x326172a9, RZ ;  /* 0xcd9e8d570f067824 */ /* 0x000fe200078e02ff */
[----:B------:R-:W-:Y:S01]  /*1b30*/  LOP3.LUT R7, R8, UR27, R7, 0x96, !PT ;  /* 0x0000001b08077c12 */ /* 0x000fe2000f8e9607 */
[C---:B------:R-:W-:Y:S01]  /*1b40*/  IMAD.HI.U32 R5, R4.reuse, -0x326172a9, RZ ;  /* 0xcd9e8d5704057827 */ /* 0x040fe200078e00ff */
[----:B------:R-:W1:Y:S03]  /*1b50*/  LDCU.U8 UR23, c[0x0][0x410] ;  /* 0x00008200ff1777ac */ /* 0x000e660008000000 */
[----:B------:R-:W-:Y:S01]  /*1b60*/  IMAD R9, R4, -0x326172a9, RZ ;  /* 0xcd9e8d5704097824 */ /* 0x000fe200078e02ff */
[----:B------:R-:W-:Y:S01]  /*1b70*/  LOP3.LUT R5, R6, UR26, R5, 0x96, !PT ;  /* 0x0000001a06057c12 */ /* 0x000fe2000f8e9605 */
[----:B------:R-:W-:Y:S01]  /*1b80*/  IMAD.HI.U32 R4, R7, -0x326172a9, RZ ;  /* 0xcd9e8d5707047827 */ /* 0x000fe200078e00ff */
[----:B------:R-:W2:Y:S03]  /*1b90*/  LDCU UR24, c[0x0][0x400] ;  /* 0x00008000ff1877ac */ /* 0x000ea60008000800 */
        /* <DEDUP_REMOVED lines=11> */
[----:B------:R-:W-:-:S03]  /*1c50*/  UIADD3 UR5, UPT, UPT, UR8, -0xe443238, URZ ;  /* 0xf1bbcdc808057890 */ /* 0x000fc6000fffe0ff */
        /* <DEDUP_REMOVED lines=26> */
[----:B------:R-:W-:Y:S01]  /*1e00*/  IMAD R6, R3, -0x326172a9, RZ ;  /* 0xcd9e8d5703067824 */ /* 0x000fe200078e02ff */
[----:B------:R-:W3:Y:S01]  /*1e10*/  LDCU.64 UR12, c[0x0][0x3a0] ;  /* 0x00007400ff0c77ac */ /* 0x000ee20008000a00 */
[----:B------:R-:W-:-:S04]  /*1e20*/  IMAD.HI.U32 R3, R7, -0x326172a9, RZ ;  /* 0xcd9e8d5707037827 */ /* 0x000fc800078e00ff */
[C---:B------:R-:W-:Y:S01]  /*1e30*/  IMAD.HI.U32 R4, R5.reuse, -0x2daee0ad, RZ ;  /* 0xd2511f5305047827 */ /* 0x040fe200078e00ff */
[----:B------:R-:W-:Y:S01]  /*1e40*/  LOP3.LUT R3, R6, UR5, R3, 0x96, !PT ;  /* 0x0000000506037c12 */ /* 0x000fe2000f8e9603 */
[----:B------:R-:W-:Y:S02]  /*1e50*/  ULOP3.LUT UR5, UR4, 0xffffff80, URZ, 0xc0, !UPT ;  /* 0xffffff8004057892 */ /* 0x000fe4000f8ec0ff */
[----:B------:R-:W-:Y:S01]  /*1e60*/  IMAD R6, R5, -0x2daee0ad, RZ ;  /* 0xd2511f5305067824 */ /* 0x000fe200078e02ff */
[----:B------:R-:W-:Y:S01]  /*1e70*/  LOP3.LUT R4, R9, UR15, R4, 0x96, !PT ;  /* 0x0000000f09047c12 */ /* 0x000fe2000f8e9604 */
[----:B------:R-:W-:Y:S01]  /*1e80*/  IMAD.HI.U32 R11, R3, -0x2daee0ad, RZ ;  /* 0xd2511f53030b7827 */ /* 0x000fe200078e00ff */
[----:B------:R-:W-:Y:S01]  /*1e90*/  LOP3.LUT R9, R0, 0x3, RZ, 0xc0, !PT ;  /* 0x0000000300097812 */ /* 0x000fe200078ec0ff */
[----:B------:R-:W4:Y:S02]  /*1ea0*/  LDCU.64 UR14, c[0x0][0x380] ;  /* 0x00007000ff0e77ac */ /* 0x000f240008000a00 */
[----:B------:R-:W-:Y:S01]  /*1eb0*/  IMAD R7, R7, -0x326172a9, RZ ;  /* 0xcd9e8d5707077824 */ /* 0x000fe200078e02ff */
[----:B------:R-:W-:Y:S01]  /*1ec0*/  LOP3.LUT R11, R6, UR21, R11, 0x96, !PT ;  /* 0x00000015060b7c12 */ /* 0x000fe2000f8e960b */
[----:B------:R-:W-:Y:S01]  /*1ed0*/  IMAD.MOV R6, RZ, RZ, -R2 ;  /* 0x000000ffff067224 */ /* 0x000fe200078e0a02 */
[----:B------:R-:W0:Y:S01]  /*1ee0*/  LDCU UR21, c[0x0][0x408] ;  /* 0x00008100ff1577ac */ /* 0x000e220008000800 */
[----:B------:R-:W-:-:S02]  /*1ef0*/  IMAD.SHL.U32 R2, R157, 0x20, RZ ;  /* 0x000000209d027824 */ /* 0x000fc400078e00ff */
[----:B------:R-:W-:-:S03]  /*1f00*/  IMAD.HI.U32 R10, R4, -0x326172a9, RZ ;  /* 0xcd9e8d57040a7827 */ /* 0x000fc600078e00ff */
[----:B------:R-:W-:Y:S01]  /*1f10*/  LOP3.LUT R5, R2, 0x3e0, RZ, 0xc0, !PT ;  /* 0x000003e002057812 */ /* 0x000fe200078ec0ff */
[----:B------:R-:W-:Y:S01]  /*1f20*/  IMAD.MOV.U32 R8, RZ, RZ, RZ ;  /* 0x000000ffff087224 */ /* 0x000fe200078e00ff */
[----:B------:R-:W-:Y:S01]  /*1f30*/  VIADDMNMX R2, R6, UR25, RZ, !PT ;  /* 0x0000001906027c46 */ /* 0x000fe2000f8001ff */
[----:B------:R-:W-:Y:S01]  /*1f40*/  IMAD R6, R4, -0x326172a9, RZ ;  /* 0xcd9e8d5704067824 */ /* 0x000fe200078e02ff */
[----:B------:R-:W-:Y:S02]  /*1f50*/  IADD3 R5, PT, PT, RZ, -R5, RZ ;  /* 0x80000005ff057210 */ /* 0x000fe40007ffe0ff */
[----:B------:R-:W-:Y:S02]  /*1f60*/  VIMNMX R2, PT, PT, R2, 0x20, PT ;  /* 0x0000002002027848 */ /* 0x000fe40003fe0100 */
[----:B------:R-:W-:Y:S02]  /*1f70*/  VIADDMNMX R5, R5, UR25, RZ, !PT ;  /* 0x0000001905057c46 */ /* 0x000fe4000f8001ff */
[----:B------:R-:W-:-:S02]  /*1f80*/  LEA R2, R2, UR5, 0x2 ;  /* 0x0000000502027c11 */ /* 0x000fc4000f8e10ff */
[----:B------:R-:W-:Y:S02]  /*1f90*/  VIMNMX R5, PT, PT, R5, 0x20, PT ;  /* 0x0000002005057848 */ /* 0x000fe40003fe0100 */
[----:B------:R-:W-:Y:S02]  /*1fa0*/  I2FP.F32.U32 R2, R2 ;  /* 0x0000000200027245 */ /* 0x000fe40000201000 */
[----:B------:R-:W-:Y:S01]  /*1fb0*/  LOP3.LUT R10, R7, UR10, R10, 0x96, !PT ;  /* 0x0000000a070a7c12 */ /* 0x000fe2000f8e960a */
[----:B------:R-:W-:Y:S01]  /*1fc0*/  IMAD R7, R3, -0x2daee0ad, RZ ;  /* 0xd2511f5303077824 */ /* 0x000fe200078e02ff */
[----:B------:R-:W-:Y:S01]  /*1fd0*/  LEA R163, R5, UR5, 0x2 ;  /* 0x0000000505a37c11 */ /* 0x000fe2000f8e10ff */
[----:B------:R-:W0:Y:S01]  /*1fe0*/  LDCU.64 UR10, c[0x0][0x398] ;  /* 0x00007300ff0a77ac */ /* 0x000e220008000a00 */
[----:B------:R-:W1:Y:S02]  /*1ff0*/  MUFU.RCP R2, R2 ;  /* 0x0000000200027308 */ /* 0x000e640000001000 */
[----:B01234-:R1:W-:Y:S03]  /*2000*/  STL [R1], R2 ;  /* 0x0000000201007387 */ /* 0x01f3e60000100800 */
.L_x_12667:
[----:B------:R-:W-:Y:S01]  /*2010*/  UIMAD UR4, UR16, UR22, URZ ;  /* 0x00000016100472a4 */ /* 0x000fe2000f8e02ff */
[----:B------:R-:W-:Y:S01]  /*2020*/  ISETP.NE.AND P0, PT, R158, RZ, PT ;  /* 0x000000ff9e00720c */ /* 0x000fe20003f05270 */
[----:B------:R-:W-:Y:S02]  /*2030*/  BSSY.RECONVERGENT B0, `(.L_x_12262) ;  /* 0x0000485000007945 */ /* 0x000fe40003800200 */
[----:B------:R-:W-:-:S04]  /*2040*/  USHF.R.S32.HI UR5, URZ, 0x1f, UR4 ;  /* 0x0000001fff057899 */ /* 0x000fc80008011404 */
[----:B------:R-:W-:-:S06]  /*2050*/  ULEA.HI UR5, UR5, UR4, URZ, 0x2 ;  /* 0x0000000405057291 */ /* 0x000fcc000f8f10ff */
[----:B0-234-:R-:W-:-:S05]  /*2060*/  IMAD.U32 R116, RZ, RZ, UR5 ;  /* 0x00000005ff747e24 */ /* 0x01dfca000f8e00ff */
        /* <DEDUP_REMOVED lines=35> */
.L_x_12267:
        /* <DEDUP_REMOVED lines=13> */
.L_x_12269:
[----:B------:R-:W-:Y:S05]  /*2370*/  BSYNC.RECONVERGENT B2 ;  /* 0x0000000000027941 */ /* 0x000fea0003800200 */
.L_x_12268:
        /* <DEDUP_REMOVED lines=56> */
.L_x_12266:
[----:B------:R-:W-:Y:S05]  /*2700*/  BSYNC.RECONVERGENT B1 ;  /* 0x0000000000017941 */ /* 0x000fea0003800200 */
.L_x_12265:
[----:B------:R-:W0:Y:S01]  /*2710*/  LDC R7, c[0x0][0x404] ;  /* 0x00010100ff077b82 */ /* 0x000e220000000800 */
[----:B------:R-:W-:Y:S01]  /*2720*/  ISETP.NE.AND P3, PT, R119, 0x1, PT ;  /* 0x000000017700780c */ /* 0x000fe20003f65270 */
[----:B------:R-:W-:Y:S01]  /*2730*/  BSSY.RECONVERGENT B1, `(.L_x_12270) ;  /* 0x0000057000017945 */ /* 0x000fe20003800200 */
[----:B------:R-:W-:Y:S01]  /*2740*/  I2FP.F32.U32 R118, R117 ;  /* 0x0000007500767245 */ /* 0x000fe20000201000 */
[----:B------:R-:W-:Y:S02]  /*2750*/  IMAD.MOV.U32 R117, RZ, RZ, 0x2f800000 ;  /* 0x2f800000ff757424 */ /* 0x000fe400078e00ff */
[----:B------:R-:W-:Y:S02]  /*2760*/  HFMA2 R128, -RZ, RZ, 0, 1.1920928955078125e-07 ;  /* 0x00000002ff807431 */ /* 0x000fe400000001ff */
[----:B------:R-:W-:Y:S02]  /*2770*/  IMAD.MOV.U32 R9, RZ, RZ, R6 ;  /* 0x000000ffff097224 */ /* 0x000fe400078e0006 */
        /* <DEDUP_REMOVED lines=11> */
.L_x_12272:
        /* <DEDUP_REMOVED lines=13> */
.L_x_12274:
[----:B------:R-:W-:Y:S05]  /*2900*/  BSYNC.RECONVERGENT B2 ;  /* 0x0000000000027941 */ /* 0x000fea0003800200 */
.L_x_12273:
        /* <DEDUP_REMOVED lines=57> */
.L_x_12271:
[----:B------:R-:W-:Y:S05]  /*2ca0*/  BSYNC.RECONVERGENT B1 ;  /* 0x0000000000017941 */ /* 0x000fea0003800200 */
.L_x_12270:
        /* <DEDUP_REMOVED lines=16> */
.L_x_12277:
        /* <DEDUP_REMOVED lines=13> */
.L_x_12279:
[----:B------:R-:W-:Y:S05]  /*2e80*/  BSYNC.RECONVERGENT B2 ;  /* 0x0000000000027941 */ /* 0x000fea0003800200 */
.L_x_12278:
        /* <DEDUP_REMOVED lines=57> */
.L_x_12276:
[----:B------:R-:W-:Y:S05]  /*3220*/  BSYNC.RECONVERGENT B1 ;  /* 0x0000000000017941 */ /* 0x000fea0003800200 */
.L_x_12275:
        /* <DEDUP_REMOVED lines=16> */
.L_x_12282:
        /* <DEDUP_REMOVED lines=13> */
.L_x_12284:
[----:B------:R-:W-:Y:S05]  /*3400*/  BSYNC.RECONVERGENT B2 ;  /* 0x0000000000027941 */ /* 0x000fea0003800200 */
.L_x_12283:
        /* <DEDUP_REMOVED lines=57> */
.L_x_12281:
[----:B------:R-:W-:Y:S05]  /*37a0*/  BSYNC.RECONVERGENT B1 ;  /* 0x0000000000017941 */ /* 0x000fea0003800200 */
.L_x_12280:
        /* <DEDUP_REMOVED lines=17> */
.L_x_12264:
        /* <DEDUP_REMOVED lines=16> */
.L_x_12288:
        /* <DEDUP_REMOVED lines=13> */
.L_x_12290:
[----:B------:R-:W-:Y:S05]  /*3a90*/  BSYNC.RECONVERGENT B2 ;  /* 0x0000000000027941 */ /* 0x000fea0003800200 */
.L_x_12289:
[----:B------:R-:W-:Y:S01]  /*3aa0*/  IMAD.WIDE.U32 R116, R15, -0x326172a9, RZ ;  /* 0xcd9e8d570f747825 */ /* 0x000fe200078e00ff */
[----:B-1----:R-:W-:Y:S01]  /*3ab0*/  LOP3.LUT R2, R8, UR9, R11, 0x96, !PT ;  /* 0x0000000908027c12 */ /* 0x002fe2000f8e960b */
        /* <DEDUP_REMOVED lines=55> */
.L_x_12287:
[----:B------:R-:W-:Y:S05]  /*3e30*/  BSYNC.RECONVERGENT B1 ;  /* 0x0000000000017941 */ /* 0x000fea0003800200 */
.L_x_12286:
[----:B------:R-:W0:Y:S01]  /*3e40*/  LDC R0, c[0x0][0x404] ;  /* 0x00010100ff007b82 */ /* 0x000e220000000800 */
[----:B------:R-:W-:Y:S01]  /*3e50*/  ISETP.NE.AND P3, PT, R118, 0x1, PT ;  /* 0x000000017600780c */ /* 0x000fe20003f65270 */
[----:B------:R-:W-:Y:S01]  /*3e60*/  IMAD.MOV.U32 R117, RZ, RZ, 0x2f800000 ;  /* 0x2f800000ff757424 */ /* 0x000fe200078e00ff */
[----:B------:R-:W-:Y:S01]  /*3e70*/  I2FP.F32.U32 R4, R3 ;  /* 0x0000000300047245 */ /* 0x000fe20000201000 */
[----:B------:R-:W-:Y:S01]  /*3e80*/  BSSY.RECONVERGENT B1, `(.L_x_12291) ;  /* 0x0000056000017945 */ /* 0x000fe20003800200 */
[----:B------:R-:W-:-:S03]  /*3e90*/  HFMA2 R9, -RZ, RZ, 0, 1.1920928955078125e-07 ;  /* 0x00000002ff097431 */ /* 0x000fc600000001ff */
[----:B-1----:R-:W1:Y:S01]  /*3ea0*/  LDC R2, c[0x0][0x408] ;  /* 0x00010200ff027b82 */ /* 0x002e620000000800 */
        /* <DEDUP_REMOVED lines=13> */
.L_x_12293:
        /* <DEDUP_REMOVED lines=13> */
.L_x_12295:
[----:B------:R-:W-:Y:S05]  /*4050*/  BSYNC.RECONVERGENT B2 ;  /* 0x0000000000027941 */ /* 0x000fea0003800200 */
.L_x_12294:
        /* <DEDUP_REMOVED lines=55> */
[----:B------:R-:W-:-:S07]  /*43d0*/  LOP3.LUT R11, R128, UR5, R119, 0x96, !PT ;  /* 0x00000005800b7c12 */ /* 0x000fce000f8e9677 */
.L_x_12292:
[----:B------:R-:W-:Y:S05]  /*43e0*/  BSYNC.RECONVERGENT B1 ;  /* 0x0000000000017941 */ /* 0x000fea0003800200 */
.L_x_12291:
        /* <DEDUP_REMOVED lines=15> */
.L_x_12298:
        /* <DEDUP_REMOVED lines=13> */
.L_x_12300:
[----:B------:R-:W-:Y:S05]  /*45b0*/  BSYNC.RECONVERGENT B2 ;  /* 0x0000000000027941 */ /* 0x000fea0003800200 */
.L_x_12299:
        /* <DEDUP_REMOVED lines=56> */
.L_x_12297:
[----:B------:R-:W-:Y:S05]  /*4940*/  BSYNC.RECONVERGENT B1 ;  /* 0x0000000000017941 */ /* 0x000fea0003800200 */
.L_x_12296:
        /* <DEDUP_REMOVED lines=17> */
.L_x_12303:
        /* <DEDUP_REMOVED lines=13> */
.L_x_12305:
[----:B------:R-:W-:Y:S05]  /*4b30*/  BSYNC.RECONVERGENT B2 ;  /* 0x0000000000027941 */ /* 0x000fea0003800200 */
.L_x_12304:
        /* <DEDUP_REMOVED lines=56> */
.L_x_12302:
[----:B------:R-:W-:Y:S05]  /*4ec0*/  BSYNC.RECONVERGENT B1 ;  /* 0x0000000000017941 */ /* 0x000fea0003800200 */
.L_x_12301:
        /* <DEDUP_REMOVED lines=15> */
.L_x_12308:
        /* <DEDUP_REMOVED lines=13> */
.L_x_12310:
[----:B------:R-:W-:Y:S05]  /*5090*/  BSYNC.RECONVERGENT B2 ;  /* 0x0000000000027941 */ /* 0x000fea0003800200 */
.L_x_12309:
        /* <DEDUP_REMOVED lines=56> */
.L_x_12307:
[----:B------:R-:W-:Y:S05]  /*5420*/  BSYNC.RECONVERGENT B1 ;  /* 0x0000000000017941 */ /* 0x000fea0003800200 */
.L_x_12306:
        /* <DEDUP_REMOVED lines=17> */
.L_x_12313:
        /* <DEDUP_REMOVED lines=13> */
.L_x_12315:
[----:B------:R-:W-:Y:S05]  /*5610*/  BSYNC.RECONVERGENT B2 ;  /* 0x0000000000027941 */ /* 0x000fea0003800200 */
.L_x_12314:
        /* <DEDUP_REMOVED lines=56> */
.L_x_12312:
[----:B------:R-:W-:Y:S05]  /*59a0*/  BSYNC.RECONVERGENT B1 ;  /* 0x0000000000017941 */ /* 0x000fea0003800200 */
.L_x_12311:
        /* <DEDUP_REMOVED lines=15> */
.L_x_12318:
        /* <DEDUP_REMOVED lines=13> */
.L_x_12320:
[----:B------:R-:W-:Y:S05]  /*5b70*/  BSYNC.RECONVERGENT B2 ;  /* 0x0000000000027941 */ /* 0x000fea0003800200 */
.L_x_12319:
        /* <DEDUP_REMOVED lines=57> */
.L_x_12317:
[----:B------:R-:W-:Y:S05]  /*5f10*/  BSYNC.RECONVERGENT B1 ;  /* 0x0000000000017941 */ /* 0x000fea0003800200 */
.L_x_12316:
        /* <DEDUP_REMOVED lines=17> */
.L_x_12323:
        /* <DEDUP_REMOVED lines=15> */
.L_x_12325:
[----:B------:R-:W-:Y:S05]  /*6120*/  BSYNC.RECONVERGENT B2 ;  /* 0x0000000000027941 */ /* 0x000fea0003800200 */
.L_x_12324:
        /* <DEDUP_REMOVED lines=57> */
.L_x_12322:
[----:B------:R-:W-:Y:S05]  /*64c0*/  BSYNC.RECONVERGENT B1 ;  /* 0x0000000000017941 */ /* 0x000fea0003800200 */
.L_x_12321:
[----:B------:R-:W-:Y:S01]  /*64d0*/  FMUL.FTZ R118, R84, R2 ;  /* 0x0000000254767220 */ /* 0x000fe20000410000 */
[----:B------:R-:W-:Y:S02]  /*64e0*/  FSETP.GTU.FTZ.AND P6, PT, R3, R0, PT ;  /* 0x000000000300720b */ /* 0x000fe40003fdc000 */
[----:B------:R-:W-:Y:S01]  /*64f0*/  I2FP.F32.U32 R128, R119 ;  /* 0x0000007700807245 */ /* 0x000fe20000201000 */
[-C--:B------:R-:W-:Y:S01]  /*6500*/  FMUL.FTZ R119, R87, R2.reuse ;  /* 0x0000000257777220 */ /* 0x080fe20000410000 */
[----:B------:R-:W-:Y:S01]  /*6510*/  FSEL R129, R118, RZ, !P6 ;  /* 0x000000ff76817208 */ /* 0x000fe20007000000 */
[----:B------:R-:W-:Y:S01]  /*6520*/  FMUL.FTZ R118, R85, R2 ;  /* 0x0000000255767220 */ /* 0x000fe20000410000 */
[----:B------:R-:W-:Y:S01]  /*6530*/  SEL R3, RZ, 0x1, P6 ;  /* 0x00000001ff037807 */ /* 0x000fe20003000000 */
[----:B------:R-:W-:Y:S01]  /*6540*/  FFMA.FTZ R117, R128, R117, 1.1641532182693481445e-10 ;  /* 0x2f00000080757423 */ /* 0x000fe20000010075 */
[----:B------:R-:W-:Y:S01]  /*6550*/  FSETP.GTU.FTZ.AND P6, PT, R4, R0, PT ;  /* 0x000000000400720b */ /* 0x000fe20003fdc000 */
        /* <DEDUP_REMOVED lines=23> */
[----:B------:R-:W-:-:S07]  /*66d0*/  PRMT R0, R117, 0x7610, R0 ;  /* 0x0000761075007816 */ /* 0x000fce0000000000 */
.L_x_12285:
[----:B------:R-:W0:Y:S01]  /*66e0*/  LDC.64 R128, c[0x0][0x3a8] ;  /* 0x0000ea00ff807b82 */ /* 0x000e220000000a00 */
[----:B------:R-:W-:Y:S02]  /*66f0*/  SEL R7, RZ, 0x1000000, !P5 ;  /* 0x01000000ff077807 */ /* 0x000fe40006800000 */
[----:B------:R-:W-:Y:S02]  /*6700*/  SEL R130, RZ, 0x10000, !P4 ;  /* 0x00010000ff827807 */ /* 0x000fe40006000000 */
[----:B------:R-:W-:-:S03]  /*6710*/  SEL R117, RZ, 0x100, !P3 ;  /* 0x00000100ff757807 */ /* 0x000fc60005800000 */
[----:B------:R-:W2:Y:S01]  /*6720*/  LDC.64 R118, c[0x0][0x3b0] ;  /* 0x0000ec00ff767b82 */ /* 0x000ea20000000a00 */
[----:B------:R-:W-:Y:S02]  /*6730*/  IADD3 R7, PT, PT, R117, R7, R130 ;  /* 0x0000000775077210 */ /* 0x000fe40007ffe082 */
[----:B------:R-:W-:-:S04]  /*6740*/  SEL R130, RZ, 0x1, !P2 ;  /* 0x00000001ff827807 */ /* 0x000fc80005000000 */
[----:B------:R-:W-:Y:S01]  /*6750*/  IADD3 R7, PT, PT, R7, R130, RZ ;  /* 0x0000008207077210 */ /* 0x000fe20007ffe0ff */
[----:B0-----:R-:W-:-:S05]  /*6760*/  IMAD.WIDE.U32 R128, R5, 0x10, R128 ;  /* 0x0000001005807825 */ /* 0x001fca00078e0080 */
[----:B------:R0:W-:Y:S01]  /*6770*/  STG.E.128 desc[UR6][R128.64], R92 ;  /* 0x0000005c80007986 */ /* 0x0001e2000c101d06 */
[----:B--2---:R-:W-:-:S05]  /*6780*/  IMAD.WIDE.U32 R118, R5, 0x4, R118 ;  /* 0x0000000405767825 */ /* 0x004fca00078e0076 */
        /* <DEDUP_REMOVED lines=13> */
.L_x_12326:
[----:B0-2---:R-:W-:Y:S01]  /*6860*/  IMAD.MOV.U32 R7, RZ, RZ, R116 ;  /* 0x000000ffff077224 */ /* 0x005fe200078e0074 */
[----:B------:R-:W-:-:S07]  /*6870*/  IADD3 R116, PT, PT, R5, 0x80, RZ ;  /* 0x0000008005747810 */ /* 0x000fce0007ffe0ff */
.L_x_12263:
[----:B------:R-:W-:Y:S05]  /*6880*/  BSYNC.RECONVERGENT B0 ;  /* 0x0000000000007941 */ /* 0x000fea0003800200 */
.L_x_12262:
        /* <DEDUP_REMOVED lines=9> */
[----:B------:R-:W2:Y:S08]  /*6920*/  @P0 LDC.64 R96, c[0x0][0x398] ;  /* 0x0000e600ff600b82 */ /* 0x000eb00000000a00 */
[----:B------:R-:W3:Y:S01]  /*6930*/  @P1 LDC.64 R118, c[0x0][0x3a0] ;  /* 0x0000e800ff761b82 */ /* 0x000ee20000000a00 */
[----:B0-----:R-:W-:-:S04]  /*6940*/  IMAD.WIDE.U32 R98, R116, 0x10, R98 ;  /* 0x0000001074627825 */ /* 0x001fc800078e0062 */
[----:B--2---:R-:W-:-:S05]  /*6950*/  @P0 IMAD.WIDE.U32 R96, R116, 0x10, R96 ;  /* 0x0000001074600825 */ /* 0x004fca00078e0060 */
[----:B------:R0:W5:Y:S01]  /*6960*/  @P0 LDG.E.128 R84, desc[UR6][R96.64] ;  /* 0x0000000660540981 */ /* 0x000162000c1e1d00 */
[----:B---3--:R-:W-:-:S05]  /*6970*/  @P1 IMAD.WIDE.U32 R118, R116, 0x10, R118 ;  /* 0x0000001074761825 */ /* 0x008fca00078e0076 */
[----:B------:R0:W5:Y:S04]  /*6980*/  @P1 LDG.E.128 R88, desc[UR6][R118.64] ;  /* 0x0000000676581981 */ /* 0x000168000c1e1d00 */
[----:B------:R-:W5:Y:S01]  /*6990*/  LDG.E.128 R96, desc[UR6][R98.64] ;  /* 0x0000000662607981 */ /* 0x000f62000c1e1d00 */
[----:B------:R-:W-:Y:S05]  /*69a0*/  @!P0 BRA `(.L_x_12329) ;  /* 0x0000002c00808947 */ /* 0x000fea0003800000 */
[----:B------:R-:W-:Y:S01]  /*69b0*/  ISETP.NE.AND P2, PT, R9, 0x1, PT ;  /* 0x000000010900780c */ /* 0x000fe20003f45270 */
[----:B------:R-:W-:Y:S01]  /*69c0*/  BSSY.RECONVERGENT B1, `(.L_x_12330) ;  /* 0x0000056000017945 */ /* 0x000fe20003800200 */
[----:B------:R-:W-:Y:S01]  /*69d0*/  IMAD.MOV.U32 R4, RZ, RZ, 0x2 ;  /* 0x00000002ff047424 */ /* 0x000fe200078e00ff */
[----:B------:R-:W-:Y:S01]  /*69e0*/  MOV R117, R7 ;  /* 0x0000000700757202 */ /* 0x000fe20000000f00 */
[----:B-1----:R-:W-:-:S09]  /*69f0*/  IMAD.MOV.U32 R2, RZ, RZ, R6 ;  /* 0x000000ffff027224 */ /* 0x002fd200078e0006 */
        /* <DEDUP_REMOVED lines=11> */
.L_x_12332:
[----:B------:R-:W-:Y:S01]  /*6ab0*/  VIADD R13, R13, 0x1 ;  /* 0x000000010d0d7836 */ /* 0x000fe20000000000 */
[----:B------:R-:W-:Y:S03]  /*6ac0*/  BSSY.RECONVERGENT B2, `(.L_x_12333) ;  /* 0x000000c000027945 */ /* 0x000fe60003800200 */
[C---:B0-----:R-:W-:Y:S01]  /*6ad0*/  IMAD.WIDE.U32 R118, R13.reuse, -0x2daee0ad, RZ ;  /* 0xd2511f530d767825 */ /* 0x041fe200078e00ff */
        /* <DEDUP_REMOVED lines=10> */
.L_x_12334:
[----:B------:R-:W-:Y:S05]  /*6b80*/  BSYNC.RECONVERGENT B2 ;  /* 0x0000000000027941 */ /* 0x000fea0003800200 */
.L_x_12333:
        /* <DEDUP_REMOVED lines=57> */
.L_x_12331:
[----:B------:R-:W-:Y:S05]  /*6f20*/  BSYNC.RECONVERGENT B1 ;  /* 0x0000000000017941 */ /* 0x000fea0003800200 */
.L_x_12330:
[----:B------:R-:W1:Y:S01]  /*6f30*/  LDC R130, c[0x0][0x404] ;  /* 0x00010100ff827b82 */ /* 0x000e620000000800 */
[----:B------:R-:W-:Y:S01]  /*6f40*/  HFMA2 R131, -RZ, RZ, 0.1171875, 0 ;  /* 0x2f800000ff837431 */ /* 0x000fe200000001ff */
[----:B------:R-:W-:Y:S01]  /*6f50*/  ISETP.NE.AND P3, PT, R4, 0x1, PT ;  /* 0x000000010400780c */ /* 0x000fe20003f65270 */
[----:B------:R-:W-:Y:S01]  /*6f60*/  BSSY.RECONVERGENT B1, `(.L_x_12335) ;  /* 0x0000057000017945 */ /* 0x000fe20003800200 */
[----:B------:R-:W-:Y:S01]  /*6f70*/  I2FP.F32.U32 R2, R2 ;  /* 0x0000000200027245 */ /* 0x000fe20000201000 */
[----:B------:R-:W-:-:S03]  /*6f80*/  IMAD.MOV.U32 R7, RZ, RZ, 0x2 ;  /* 0x00000002ff077424 */ /* 0x000fc600078e00ff */
[----:B------:R-:W0:Y:S01]  /*6f90*/  LDC R0, c[0x0][0x408] ;  /* 0x00010200ff007b82 */ /* 0x000e220000000800 */
[----:B------:R-:W-:-:S05]  /*6fa0*/  FFMA.FTZ R3, R2, R131, 1.1641532182693481445e-10 ;  /* 0x2f00000002037423 */ /* 0x000fca0000010083 */
[----:B-1----:R-:W-:Y:S01]  /*6fb0*/  FSETP.LE.FTZ.AND P2, PT, R3, R130, PT ;  /* 0x000000820300720b */ /* 0x002fe20003f53000 */
[----:B------:R-:W-:Y:S02]  /*6fc0*/  IMAD.MOV.U32 R3, RZ, RZ, R6 ;  /* 0x000000ffff037224 */ /* 0x000fe400078e0006 */
[----:B0----5:R-:W-:Y:S01]  /*6fd0*/  FMUL.FTZ R96, R96, R0 ;  /* 0x0000000060607220 */ /* 0x021fe20000410000 */
        /* <DEDUP_REMOVED lines=9> */
.L_x_12337:
        /* <DEDUP_REMOVED lines=13> */
.L_x_12339:
[----:B------:R-:W-:Y:S05]  /*7140*/  BSYNC.RECONVERGENT B2 ;  /* 0x0000000000027941 */ /* 0x000fea0003800200 */
.L_x_12338:
        /* <DEDUP_REMOVED lines=56> */
.L_x_12336:
[----:B------:R-:W-:Y:S05]  /*74d0*/  BSYNC.RECONVERGENT B1 ;  /* 0x0000000000017941 */ /* 0x000fea0003800200 */
.L_x_12335:
        /* <DEDUP_REMOVED lines=15> */
.L_x_12342:
        /* <DEDUP_REMOVED lines=13> */
.L_x_12344:
[----:B------:R-:W-:Y:S05]  /*76a0*/  BSYNC.RECONVERGENT B2 ;  /* 0x0000000000027941 */ /* 0x000fea0003800200 */
.L_x_12343:
        /* <DEDUP_REMOVED lines=56> */
.L_x_12341:
[----:B------:R-:W-:Y:S05]  /*7a30*/  BSYNC.RECONVERGENT B1 ;  /* 0x0000000000017941 */ /* 0x000fea0003800200 */
.L_x_12340:
        /* <DEDUP_REMOVED lines=17> */
.L_x_12347:
        /* <DEDUP_REMOVED lines=13> */
.L_x_12349:
[----:B------:R-:W-:Y:S05]  /*7c20*/  BSYNC.RECONVERGENT B2 ;  /* 0x0000000000027941 */ /* 0x000fea0003800200 */
.L_x_12348:
        /* <DEDUP_REMOVED lines=56> */
.L_x_12346:
[----:B------:R-:W-:Y:S05]  /*7fb0*/  BSYNC.RECONVERGENT B1 ;  /* 0x0000000000017941 */ /* 0x000fea0003800200 */
.L_x_12345:
        /* <DEDUP_REMOVED lines=15> */
.L_x_12352:
        /* <DEDUP_REMOVED lines=13> */
.L_x_12354:
[----:B------:R-:W-:Y:S05]  /*8180*/  BSYNC.RECONVERGENT B2 ;  /* 0x0000000000027941 */ /* 0x000fea0003800200 */
.L_x_12353:
        /* <DEDUP_REMOVED lines=56> */
.L_x_12351:
[----:B------:R-:W-:Y:S05]  /*8510*/  BSYNC.RECONVERGENT B1 ;  /* 0x0000000000017941 */ /* 0x000fea0003800200 */
.L_x_12350:
        /* <DEDUP_REMOVED lines=17> */
.L_x_12357:
        /* <DEDUP_REMOVED lines=13> */
.L_x_12359:
[----:B------:R-:W-:Y:S05]  /*8700*/  BSYNC.RECONVERGENT B2 ;  /* 0x0000000000027941 */ /* 0x000fea0003800200 */
.L_x_12358:
        /* <DEDUP_REMOVED lines=56> */
.L_x_12356:
[----:B------:R-:W-:Y:S05]  /*8a90*/  BSYNC.RECONVERGENT B1 ;  /* 0x0000000000017941 */ /* 0x000fea0003800200 */
.L_x_12355:
        /* <DEDUP_REMOVED lines=15> */
.L_x_12362:
        /* <DEDUP_REMOVED lines=13> */
.L_x_12364:
[----:B------:R-:W-:Y:S05]  /*8c60*/  BSYNC.RECONVERGENT B2 ;  /* 0x0000000000027941 */ /* 0x000fea0003800200 */
.L_x_12363:
        /* <DEDUP_REMOVED lines=38> */
[----:B------:R-:W-:Y:S01]  /*8ed0*/  UIADD3 UR4, UPT, UPT, UR9, 0x1fd5c5a3, URZ ;  /* 0x1fd5c5a309047890 */ /* 0x000fe2000fffe0ff */
[----:B------:R-:W-:-:S04]  /*8ee0*/  IMAD.WIDE.U32 R10, R11, -0x2daee0ad, RZ ;  /* 0xd2511f530b0a7825 */ /* 0x000fc800078e00ff */
[----:B------:R-:W-:Y:S01]  /*8ef0*/  IMAD.WIDE.U32 R128, R128, -0x2daee0ad, RZ ;  /* 0xd2511f5380807825 */ /* 0x000fe200078e00ff */
[----:B------:R-:W-:Y:S01]  /*8f00*/  LOP3.LUT R11, R118, UR4, R11, 0x96, !PT ;  /* 0x00000004760b7c12 */ /* 0x000fe2000f8e960b */
[----:B------:R-:W-:-:S06]  /*8f10*/  UIADD3 UR4, UPT, UPT, UR9, -0x24c28bd8, URZ ;  /* 0xdb3d742809047890 */ /* 0x000fcc000fffe0ff */
[----:B------:R-:W-:Y:S01]  /*8f20*/  LOP3.LUT R7, R10, UR4, R129, 0x96, !PT ;  /* 0x000000040a077c12 */ /* 0x000fe2000f8e9681 */
[----:B------:R-:W-:Y:S01]  /*8f30*/  UIADD3 UR4, UPT, UPT, UR8, -0xe443238, URZ ;  /* 0xf1bbcdc808047890 */ /* 0x000fe2000fffe0ff */
[----:B------:R-:W-:-:S05]  /*8f40*/  IMAD.WIDE.U32 R10, R11, -0x326172a9, RZ ;  /* 0xcd9e8d570b0a7825 */ /* 0x000fca00078e00ff */
[----:B------:R-:W-:Y:S01]  /*8f50*/  LOP3.LUT R118, R6, UR4, R11, 0x96, !PT ;  /* 0x0000000406767c12 */ /* 0x000fe2000f8e960b */
[----:B------:R-:W-:Y:S01]  /*8f60*/  UIADD3 UR4, UPT, UPT, UR8, -0x700cb87f, URZ ;  /* 0x8ff3478108047890 */ /* 0x000fe2000fffe0ff */
[----:B------:R-:W-:-:S04]  /*8f70*/  IMAD.WIDE.U32 R6, R7, -0x326172a9, RZ ;  /* 0xcd9e8d5707067825 */ /* 0x000fc800078e00ff */
[----:B------:R-:W-:Y:S01]  /*8f80*/  IMAD.WIDE.U32 R118, R118, -0x2daee0ad, RZ ;  /* 0xd2511f5376767825 */ /* 0x000fe200078e00ff */
[----:B------:R-:W-:Y:S01]  /*8f90*/  LOP3.LUT R10, R10, UR4, R7, 0x96, !PT ;  /* 0x000000040a0a7c12 */ /* 0x000fe2000f8e9607 */
[----:B------:R-:W-:Y:S02]  /*8fa0*/  UIADD3 UR4, UPT, UPT, UR9, -0x695add53, URZ ;  /* 0x96a522ad09047890 */ /* 0x000fe4000fffe0ff */
[----:B------:R-:W-:Y:S02]  /*8fb0*/  IMAD.MOV.U32 R7, RZ, RZ, R117 ;  /* 0x000000ffff077224 */ /* 0x000fe400078e0075 */
[----:B------:R-:W-:Y:S02]  /*8fc0*/  IMAD.MOV.U32 R117, RZ, RZ, R118 ;  /* 0x000000ffff757224 */ /* 0x000fe400078e0076 */
[----:B------:R-:W-:Y:S01]  /*8fd0*/  LOP3.LUT R11, R128, UR4, R119, 0x96, !PT ;  /* 0x00000004800b7c12 */ /* 0x000fe2000f8e9677 */
[----:B------:R-:W-:-:S07]  /*8fe0*/  HFMA2 R119, -RZ, RZ, 0, 0 ;  /* 0x00000000ff777431 */ /* 0x000fce00000001ff */
.L_x_12361:
[----:B------:R-:W-:Y:S05]  /*8ff0*/  BSYNC.RECONVERGENT B1 ;  /* 0x0000000000017941 */ /* 0x000fea0003800200 */
.L_x_12360:
        /* <DEDUP_REMOVED lines=17> */
.L_x_12367:
        /* <DEDUP_REMOVED lines=15> */
.L_x_12369:
[----:B------:R-:W-:Y:S05]  /*9200*/  BSYNC.RECONVERGENT B2 ;  /* 0x0000000000027941 */ /* 0x000fea0003800200 */
.L_x_12368:
[----:B------:R-:W-:Y:S01]  /*9210*/  LOP3.LUT R6, R8, UR9, R119, 0x96, !PT ;  /* 0x0000000908067c12 */ /* 0x000fe2000f8e9677 */
[----:B------:R-:W-:Y:S01]  /*9220*/  IMAD.WIDE.U32 R10, R15, -0x326172a9, RZ ;  /* 0xcd9e8d570f0a7825 */ /* 0x000fe200078e00ff */
[----:B------:R-:W-:-:S03]  /*9230*/  UIADD3 UR4, UPT, UPT, UR8, -0x61c88647, URZ ;  /* 0x9e3779b908047890 */ /* 0x000fc6000fffe0ff */
[----:B------:R-:W-:Y:S01]  /*9240*/  IMAD.WIDE.U32 R6, R6, -0x326172a9, RZ ;  /* 0xcd9e8d5706067825 */ /* 0x000fe200078e00ff */
[----:B------:R-:W-:-:S03]  /*9250*/  LOP3.LUT R11, R12, UR8, R11, 0x96, !PT ;  /* 0x000000080c0b7c12 */ /* 0x000fc6000f8e960b */
[----:B------:R-:W-:Y:S01]  /*9260*/  IMAD.MOV.U32 R9, RZ, RZ, RZ ;  /* 0x000000ffff097224 */ /* 0x000fe200078e00ff */
        /* <DEDUP_REMOVED lines=46> */
[----:B------:R-:W-:-:S06]  /*9550*/  UIADD3 UR4, UPT, UPT, UR9, -0x695add53, URZ ;  /* 0x96a522ad09047890 */ /* 0x000fcc000fffe0ff */
[----:B------:R-:W-:Y:S01]  /*9560*/  LOP3.LUT R11, R128, UR4, R119, 0x96, !PT ;  /* 0x00000004800b7c12 */ /* 0x000fe2000f8e9677 */
[----:B------:R-:W-:Y:S01]  /*9570*/  IMAD.MOV.U32 R128, RZ, RZ, R117 ;  /* 0x000000ffff807224 */ /* 0x000fe200078e0075 */
[----:B------:R-:W-:-:S07]  /*9580*/  MOV R117, R118 ;  /* 0x0000007600757202 */ /* 0x000fce0000000f00 */
.L_x_12366:
[----:B------:R-:W-:Y:S05]  /*9590*/  BSYNC.RECONVERGENT B1 ;  /* 0x0000000000017941 */ /* 0x000fea0003800200 */
.L_x_12365:
[----:B------:R-:W-:Y:S01]  /*95a0*/  FMUL.FTZ R118, R84, R0 ;  /* 0x0000000054767220 */ /* 0x000fe20000410000 */
[----:B------:R-:W-:Y:S01]  /*95b0*/  FSETP.GTU.FTZ.AND P6, PT, R2, R130, PT ;  /* 0x000000820200720b */ /* 0x000fe20003fdc000 */
[-C--:B------:R-:W-:Y:S01]  /*95c0*/  FMUL.FTZ R119, R85, R0.reuse ;  /* 0x0000000055777220 */ /* 0x080fe20000410000 */
[----:B------:R-:W-:Y:S01]  /*95d0*/  FMUL.FTZ R129, R86, R0 ;  /* 0x0000000056817220 */ /* 0x000fe20000410000 */
[----:B------:R-:W-:Y:S02]  /*95e0*/  FSEL R98, R98, RZ, P4 ;  /* 0x000000ff62627208 */ /* 0x000fe40002000000 */
[----:B------:R-:W-:Y:S02]  /*95f0*/  FSEL R118, R118, RZ, !P6 ;  /* 0x000000ff76767208 */ /* 0x000fe40007000000 */
[----:B------:R-:W-:Y:S02]  /*9600*/  SEL R7, RZ, 0x1, P6 ;  /* 0x00000001ff077807 */ /* 0x000fe40003000000 */
[----:B------:R-:W-:-:S02]  /*9610*/  FSETP.GTU.FTZ.AND P6, PT, R3, R130, PT ;  /* 0x000000820300720b */ /* 0x000fc40003fdc000 */
[----:B------:R-:W-:Y:S02]  /*9620*/  FSEL R99, R99, RZ, P5 ;  /* 0x000000ff63637208 */ /* 0x000fe40002800000 */
[----:B------:R-:W-:Y:S02]  /*9630*/  FSEL R119, R119, RZ, !P6 ;  /* 0x000000ff77777208 */ /* 0x000fe40007000000 */
[----:B------:R-:W-:Y:S02]  /*9640*/  SEL R3, RZ, 0x1, P6 ;  /* 0x00000001ff037807 */ /* 0x000fe40003000000 */
[----:B------:R-:W-:Y:S02]  /*9650*/  FSETP.GTU.FTZ.AND P6, PT, R4, R130, PT ;  /* 0x000000820400720b */ /* 0x000fe40003fdc000 */
[----:B------:R-:W-:Y:S02]  /*9660*/  I2FP.F32.U32 R4, R128 ;  /* 0x0000008000047245 */ /* 0x000fe40000201000 */
[----:B------:R-:W-:-:S02]  /*9670*/  FSEL R129, R129, RZ, !P6 ;  /* 0x000000ff81817208 */ /* 0x000fc40007000000 */
[----:B------:R-:W-:Y:S01]  /*9680*/  SEL R2, RZ, 0x1, P6 ;  /* 0x00000001ff027807 */ /* 0x000fe20003000000 */
[----:B------:R-:W-:Y:S01]  /*9690*/  FFMA.FTZ R131, R4, R131, 1.1641532182693481445e-10 ;  /* 0x2f00000004837423 */ /* 0x000fe20000010083 */
[----:B------:R-:W-:Y:S01]  /*96a0*/  FMUL.FTZ R4, R87, R0 ;  /* 0x0000000057047220 */ /* 0x000fe20000410000 */
[----:B------:R-:W-:Y:S01]  /*96b0*/  FSEL R0, R97, RZ, P3 ;  /* 0x000000ff61007208 */ /* 0x000fe20001800000 */
[----:B------:R-:W-:Y:S02]  /*96c0*/  FADD.FTZ R98, R98, R129 ;  /* 0x0000008162627221 */ /* 0x000fe40000010000 */
[----:B------:R-:W-:Y:S02]  /*96d0*/  FSETP.GTU.FTZ.AND P6, PT, R131, R130, PT ;  /* 0x000000828300720b */ /* 0x000fe40003fdc000 */
[----:B------:R-:W-:Y:S01]  /*96e0*/  FSEL R131, R96, RZ, P2 ;  /* 0x000000ff60837208 */ /* 0x000fe20001000000 */
[----:B------:R-:W-:Y:S01]  /*96f0*/  FADD.FTZ R97, R0, R119 ;  /* 0x0000007700617221 */ /* 0x000fe20000010000 */
[----:B------:R-:W-:Y:S01]  /*9700*/  FSEL R4, R4, RZ, !P6 ;  /* 0x000000ff04047208 */ /* 0x000fe20007000000 */
[----:B------:R-:W-:Y:S01]  /*9710*/  @P1 FADD.FTZ R98, R90, R98 ;  /* 0x000000625a621221 */ /* 0x000fe20000010000 */
[----:B------:R-:W-:Y:S01]  /*9720*/  SEL R128, RZ, 0x1, P6 ;  /* 0x00000001ff807807 */ /* 0x000fe20003000000 */
[----:B------:R-:W-:Y:S01]  /*9730*/  FADD.FTZ R96, R131, R118 ;  /* 0x0000007683607221 */ /* 0x000fe20000010000 */
[----:B------:R-:W-:Y:S01]  /*9740*/  @P1 FADD.FTZ R97, R89, R97 ;  /* 0x0000006159611221 */ /* 0x000fe20000010000 */
[----:B------:R-:W-:Y:S01]  /*9750*/  FADD.FTZ R99, R4, R99 ;  /* 0x0000006304637221 */ /* 0x000fe20000010000 */
[----:B------:R-:W-:Y:S01]  /*9760*/  PRMT R4, R7, 0x7610, R4 ;  /* 0x0000761007047816 */ /* 0x000fe20000000004 */
[----:B------:R-:W-:Y:S01]  /*9770*/  @P1 FADD.FTZ R96, R88, R96 ;  /* 0x0000006058601221 */ /* 0x000fe20000010000 */
[----:B------:R-:W-:Y:S01]  /*9780*/  PRMT R0, R128, 0x7610, R0 ;  /* 0x0000761080007816 */ /* 0x000fe20000000000 */
[----:B------:R-:W-:Y:S01]  /*9790*/  @P1 FADD.FTZ R99, R91, R99 ;  /* 0x000000635b631221 */ /* 0x000fe20000010000 */
[----:B------:R-:W-:Y:S06]  /*97a0*/  BRA `(.L_x_12370) ;  /* 0x0000001400c87947 */ /* 0x000fec0003800000 */
.L_x_12329:
        /* <DEDUP_REMOVED lines=16> */
.L_x_12373:
        /* <DEDUP_REMOVED lines=13> */
.L_x_12375:
[----:B------:R-:W-:Y:S05]  /*9980*/  BSYNC.RECONVERGENT B2 ;  /* 0x0000000000027941 */ /* 0x000fea0003800200 */
.L_x_12374:
        /* <DEDUP_REMOVED lines=57> */
.L_x_12372:
[----:B------:R-:W-:Y:S05]  /*9d20*/  BSYNC.RECONVERGENT B1 ;  /* 0x0000000000017941 */ /* 0x000fea0003800200 */
.L_x_12371:
        /* <DEDUP_REMOVED lines=18> */
.L_x_12378:
        /* <DEDUP_REMOVED lines=13> */
.L_x_12380:
[----:B------:R-:W-:Y:S05]  /*9f20*/  BSYNC.RECONVERGENT B2 ;  /* 0x0000000000027941 */ /* 0x000fea0003800200 */
.L_x_12379:
[----:B------:R-:W-:Y:S01]  /*9f30*/  LOP3.LUT R118, R8, UR9, R129, 0x96, !PT ;  /* 0x0000000908767c12 */ /* 0x000fe2000f8e9681 */
[----:B------:R-:W-:Y:S01]  /*9f40*/  IMAD.WIDE.U32 R10, R15, -0x326172a9, RZ ;  /* 0xcd9e8d570f0a7825 */ /* 0x000fe200078e00ff */
[----:B------:R-:W-:-:S03]  /*9f50*/  UIADD3 UR4, UPT, UPT, UR8, -0x61c88647, URZ ;  /* 0x9e3779b908047890 */ /* 0x000fc6000fffe0ff */
[----:B------:R-:W-:Y:S01]  /*9f60*/  IMAD.WIDE.U32 R118, R118, -0x326172a9, RZ ;  /* 0xcd9e8d5776767825 */ /* 0x000fe200078e00ff */
[----:B------:R-:W-:-:S03]  /*9f70*/  LOP3.LUT R11, R12, UR8, R11, 0x96, !PT ;  /* 0x000000080c0b7c12 */ /* 0x000fc6000f8e960b */
[----:B------:R-:W-:Y:S01]  /*9f80*/  IMAD.MOV.U32 R9, RZ, RZ, R117 ;  /* 0x000000ffff097224 */ /* 0x000fe200078e0075 */
        /* <DEDUP_REMOVED lines=43> */
[----:B------:R-:W-:Y:S01]  /*a240*/  UIADD3 UR4, UPT, UPT, UR8, -0x700cb87f, URZ ;  /* 0x8ff3478108047890 */ /* 0x000fe2000fffe0ff */
[----:B------:R-:W-:-:S03]  /*a250*/  MOV R6, R130 ;  /* 0x0000008200067202 */ /* 0x000fc60000000f00 */
[----:B------:R-:W-:Y:S02]  /*a260*/  IMAD.WIDE.U32 R118, R118, -0x2daee0ad, RZ ;  /* 0xd2511f5376767825 */ /* 0x000fe400078e00ff */
[----:B------:R-:W-:Y:S01]  /*a270*/  LOP3.LUT R10, R10, UR4, R131, 0x96, !PT ;  /* 0x000000040a0a7c12 */ /* 0x000fe2000f8e9683 */
[----:B------:R-:W-:Y:S01]  /*a280*/  UIADD3 UR4, UPT, UPT, UR9, -0x695add53, URZ ;  /* 0x96a522ad09047890 */ /* 0x000fe2000fffe0ff */
[----:B------:R-:W-:-:S05]  /*a290*/  IMAD.MOV.U32 R117, RZ, RZ, R118 ;  /* 0x000000ffff757224 */ /* 0x000fca00078e0076 */
[----:B------:R-:W-:Y:S01]  /*a2a0*/  LOP3.LUT R11, R128, UR4, R119, 0x96, !PT ;  /* 0x00000004800b7c12 */ /* 0x000fe2000f8e9677 */
[----:B------:R-:W-:-:S07]  /*a2b0*/  HFMA2 R128, -RZ, RZ, 0, 0 ;  /* 0x00000000ff807431 */ /* 0x000fce00000001ff */
.L_x_12377:
[----:B------:R-:W-:Y:S05]  /*a2c0*/  BSYNC.RECONVERGENT B1 ;  /* 0x0000000000017941 */ /* 0x000fea0003800200 */
.L_x_12376:
        /* <DEDUP_REMOVED lines=16> */
.L_x_12383:
        /* <DEDUP_REMOVED lines=13> */
.L_x_12385:
[----:B------:R-:W-:Y:S05]  /*a4a0*/  BSYNC.RECONVERGENT B2 ;  /* 0x0000000000027941 */ /* 0x000fea0003800200 */
.L_x_12384:
[----:B------:R-:W-:Y:S01]  /*a4b0*/  LOP3.LUT R118, R8, UR9, R129, 0x96, !PT ;  /* 0x0000000908767c12 */ /* 0x000fe2000f8e9681 */
[----:B------:R-:W-:Y:S01]  /*a4c0*/  IMAD.WIDE.U32 R10, R15, -0x326172a9, RZ ;  /* 0xcd9e8d570f0a7825 */ /* 0x000fe200078e00ff */
[----:B------:R-:W-:Y:S01]  /*a4d0*/  UIADD3 UR4, UPT, UPT, UR8, -0x61c88647, URZ ;  /* 0x9e3779b908047890 */ /* 0x000fe2000fffe0ff */
[----:B------:R-:W-:Y:S02]  /*a4e0*/  MOV R9, R117 ;  /* 0x0000007500097202 */ /* 0x000fe40000000f00 */
        /* <DEDUP_REMOVED lines=47> */
[----:B------:R-:W-:Y:S02]  /*a7e0*/  IMAD.WIDE.U32 R118, R118, -0x2daee0ad, RZ ;  /* 0xd2511f5376767825 */ /* 0x000fe400078e00ff */
[----:B------:R-:W-:Y:S01]  /*a7f0*/  LOP3.LUT R10, R10, UR4, R131, 0x96, !PT ;  /* 0x000000040a0a7c12 */ /* 0x000fe2000f8e9683 */
[----:B------:R-:W-:Y:S01]  /*a800*/  UIADD3 UR4, UPT, UPT, UR9, -0x695add53, URZ ;  /* 0x96a522ad09047890 */ /* 0x000fe2000fffe0ff */
[----:B------:R-:W-:-:S02]  /*a810*/  IMAD.MOV.U32 R117, RZ, RZ, R118 ;  /* 0x000000ffff757224 */ /* 0x000fc400078e0076 */
[----:B------:R-:W-:-:S03]  /*a820*/  IMAD.MOV.U32 R129, RZ, RZ, RZ ;  /* 0x000000ffff817224 */ /* 0x000fc600078e00ff */
[----:B------:R-:W-:-:S07]  /*a830*/  LOP3.LUT R11, R128, UR4, R119, 0x96, !PT ;  /* 0x00000004800b7c12 */ /* 0x000fce000f8e9677 */
.L_x_12382:
[----:B------:R-:W-:Y:S05]  /*a840*/  BSYNC.RECONVERGENT B1 ;  /* 0x0000000000017941 */ /* 0x000fea0003800200 */
.L_x_12381:
        /* <DEDUP_REMOVED lines=16> */
.L_x_12388:
        /* <DEDUP_REMOVED lines=13> */
.L_x_12390:
[----:B------:R-:W-:Y:S05]  /*aa20*/  BSYNC.RECONVERGENT B2 ;  /* 0x0000000000027941 */ /* 0x000fea0003800200 */
.L_x_12389:
        /* <DEDUP_REMOVED lines=53> */
[----:B------:R-:W-:-:S06]  /*ad80*/  UIADD3 UR4, UPT, UPT, UR9, -0x695add53, URZ ;  /* 0x96a522ad09047890 */ /* 0x000fcc000fffe0ff */
[----:B------:R-:W-:Y:S01]  /*ad90*/  LOP3.LUT R11, R128, UR4, R119, 0x96, !PT ;  /* 0x00000004800b7c12 */ /* 0x000fe2000f8e9677 */
[----:B------:R-:W-:Y:S01]  /*ada0*/  IMAD.MOV.U32 R119, RZ, RZ, R117 ;  /* 0x000000ffff777224 */ /* 0x000fe200078e0075 */
[----:B------:R-:W-:-:S07]  /*adb0*/  MOV R117, R118 ;  /* 0x0000007600757202 */ /* 0x000fce0000000f00 */
.L_x_12387:
[----:B------:R-:W-:Y:S05]  /*adc0*/  BSYNC.RECONVERGENT B1 ;  /* 0x0000000000017941 */ /* 0x000fea0003800200 */
.L_x_12386:
        /* <DEDUP_REMOVED lines=16> */
.L_x_12370:
[----:B------:R-:W0:Y:S01]  /*aed0*/  LDC.64 R118, c[0x0][0x3a8] ;  /* 0x0000ea00ff767b82 */ /* 0x000e220000000a00 */
[----:B------:R-:W-:Y:S02]  /*aee0*/  SEL R7, RZ, 0x1000000, !P5 ;  /* 0x01000000ff077807 */ /* 0x000fe40006800000 */
[----:B------:R-:W-:Y:S02]  /*aef0*/  SEL R130, RZ, 0x10000, !P4 ;  /* 0x00010000ff827807 */ /* 0x000fe40006000000 */
[----:B------:R-:W-:-:S03]  /*af00*/  SEL R131, RZ, 0x100, !P3 ;  /* 0x00000100ff837807 */ /* 0x000fc60005800000 */
[----:B------:R-:W2:Y:S01]  /*af10*/  LDC.64 R128, c[0x0][0x3b0] ;  /* 0x0000ec00ff807b82 */ /* 0x000ea20000000a00 */
[----:B------:R-:W-:Y:S02]  /*af20*/  IADD3 R7, PT, PT, R131, R7, R130 ;  /* 0x0000000783077210 */ /* 0x000fe40007ffe082 */
[----:B------:R-:W-:-:S05]  /*af30*/  SEL R130, RZ, 0x1, !P2 ;  /* 0x00000001ff827807 */ /* 0x000fca0005000000 */
[----:B------:R-:W-:Y:S02]  /*af40*/  IMAD.IADD R7, R7, 0x1, R130 ;  /* 0x0000000107077824 */ /* 0x000fe400078e0282 */
[----:B0-----:R-:W-:-:S05]  /*af50*/  IMAD.WIDE.U32 R118, R116, 0x10, R118 ;  /* 0x0000001074767825 */ /* 0x001fca00078e0076 */
[----:B------:R0:W-:Y:S01]  /*af60*/  STG.E.128 desc[UR6][R118.64], R96 ;  /* 0x0000006076007986 */ /* 0x0001e2000c101d06 */
[----:B--2---:R-:W-:-:S05]  /*af70*/  IMAD.WIDE.U32 R128, R116, 0x4, R128 ;  /* 0x0000000474807825 */ /* 0x004fca00078e0080 */
        /* <DEDUP_REMOVED lines=13> */
.L_x_12391:
[----:B0-2---:R-:W-:Y:S02]  /*b050*/  IMAD.MOV.U32 R7, RZ, RZ, R117 ;  /* 0x000000ffff077224 */ /* 0x005fe400078e0075 */
[----:B------:R-:W-:-:S07]  /*b060*/  VIADD R116, R116, 0x80 ;  /* 0x0000008074747836 */ /* 0x000fce0000000000 */
.L_x_12328:
[----:B------:R-:W-:Y:S05]  /*b070*/  BSYNC.RECONVERGENT B0 ;  /* 0x0000000000007941 */ /* 0x000fea0003800200 */
.L_x_12327:
        /* <DEDUP_REMOVED lines=20> */
[----:B-1----:R-:W-:Y:S02]  /*b1c0*/  HFMA2 R2, -RZ, RZ, 0, 1.1920928955078125e-07 ;  /* 0x00000002ff027431 */ /* 0x002fe400000001ff */
        /* <DEDUP_REMOVED lines=13> */
.L_x_12397:
        /* <DEDUP_REMOVED lines=13> */
.L_x_12399:
[----:B------:R-:W-:Y:S05]  /*b370*/  BSYNC.RECONVERGENT B2 ;  /* 0x0000000000027941 */ /* 0x000fea0003800200 */
.L_x_12398:
[----:B------:R-:W-:Y:S01]  /*b380*/  IMAD.WIDE.U32 R2, R15, -0x326172a9, RZ ;  /* 0xcd9e8d570f027825 */ /* 0x000fe200078e00ff */
[----:B0-----:R-:W-:Y:S01]  /*b390*/  LOP3.LUT R118, R8, UR9, R11, 0x96, !PT ;  /* 0x0000000908767c12 */ /* 0x001fe2000f8e960b */
        /* <DEDUP_REMOVED lines=55> */
.L_x_12396:
[----:B------:R-:W-:Y:S05]  /*b710*/  BSYNC.RECONVERGENT B1 ;  /* 0x0000000000017941 */ /* 0x000fea0003800200 */
.L_x_12395:
[----:B------:R-:W1:Y:S01]  /*b720*/  LDC R130, c[0x0][0x404] ;  /* 0x00010100ff827b82 */ /* 0x000e620000000800 */
[----:B------:R-:W-:Y:S01]  /*b730*/  ISETP.NE.AND P3, PT, R2, 0x1, PT ;  /* 0x000000010200780c */ /* 0x000fe20003f65270 */
[----:B------:R-:W-:Y:S01]  /*b740*/  IMAD.MOV.U32 R131, RZ, RZ, 0x2f800000 ;  /* 0x2f800000ff837424 */ /* 0x000fe200078e00ff */
[----:B------:R-:W-:Y:S01]  /*b750*/  I2FP.F32.U32 R0, R0 ;  /* 0x0000000000007245 */ /* 0x000fe20000201000 */
[----:B------:R-:W-:Y:S01]  /*b760*/  BSSY.RECONVERGENT B1, `(.L_x_12400) ;  /* 0x0000056000017945 */ /* 0x000fe20003800200 */
[----:B------:R-:W-:-:S03]  /*b770*/  HFMA2 R7, -RZ, RZ, 0, 1.1920928955078125e-07 ;  /* 0x00000002ff077431 */ /* 0x000fc600000001ff */
[----:B------:R-:W0:Y:S01]  /*b780*/  LDC R4, c[0x0][0x408] ;  /* 0x00010200ff047b82 */ /* 0x000e220000000800 */
[----:B------:R-:W-:Y:S01]  /*b790*/  FFMA.FTZ R3, R0, R131, 1.1641532182693481445e-10 ;  /* 0x2f00000000037423 */ /* 0x000fe20000010083 */
[----:B------:R-:W-:-:S04]  /*b7a0*/  IMAD.MOV.U32 R0, RZ, RZ, R6 ;  /* 0x000000ffff007224 */ /* 0x000fc800078e0006 */
[----:B-1----:R-:W-:Y:S01]  /*b7b0*/  FSETP.LE.FTZ.AND P2, PT, R3, R130, PT ;  /* 0x000000820300720b */ /* 0x002fe20003f53000 */
[----:B0----5:R-:W-:Y:S01]  /*b7c0*/  FMUL.FTZ R100, R100, R4 ;  /* 0x0000000464647220 */ /* 0x021fe20000410000 */
        /* <DEDUP_REMOVED lines=9> */
.L_x_12402:
        /* <DEDUP_REMOVED lines=13> */
.L_x_12404:
[----:B------:R-:W-:Y:S05]  /*b930*/  BSYNC.RECONVERGENT B2 ;  /* 0x0000000000027941 */ /* 0x000fea0003800200 */
.L_x_12403:
        /* <DEDUP_REMOVED lines=56> */
.L_x_12401:
[----:B------:R-:W-:Y:S05]  /*bcc0*/  BSYNC.RECONVERGENT B1 ;  /* 0x0000000000017941 */ /* 0x000fea0003800200 */
.L_x_12400:
        /* <DEDUP_REMOVED lines=15> */
.L_x_12407:
        /* <DEDUP_REMOVED lines=13> */
.L_x_12409:
[----:B------:R-:W-:Y:S05]  /*be90*/  BSYNC.RECONVERGENT B2 ;  /* 0x0000000000027941 */ /* 0x000fea0003800200 */
.L_x_12408:
        /* <DEDUP_REMOVED lines=56> */
.L_x_12406:
[----:B------:R-:W-:Y:S05]  /*c220*/  BSYNC.RECONVERGENT B1 ;  /* 0x0000000000017941 */ /* 0x000fea0003800200 */
.L_x_12405:
        /* <DEDUP_REMOVED lines=17> */
.L_x_12412:
        /* <DEDUP_REMOVED lines=13> */
.L_x_12414:
[----:B------:R-:W-:Y:S05]  /*c410*/  BSYNC.RECONVERGENT B2 ;  /* 0x0000000000027941 */ /* 0x000fea0003800200 */
.L_x_12413:
        /* <DEDUP_REMOVED lines=56> */
.L_x_12411:
[----:B------:R-:W-:Y:S05]  /*c7a0*/  BSYNC.RECONVERGENT B1 ;  /* 0x0000000000017941 */ /* 0x000fea0003800200 */
.L_x_12410:
        /* <DEDUP_REMOVED lines=15> */
.L_x_12417:
        /* <DEDUP_REMOVED lines=13> */
.L_x_12419:
[----:B------:R-:W-:Y:S05]  /*c970*/  BSYNC.RECONVERGENT B2 ;  /* 0x0000000000027941 */ /* 0x000fea0003800200 */
.L_x_12418:
        /* <DEDUP_REMOVED lines=56> */
.L_x_12416:
[----:B------:R-:W-:Y:S05]  /*cd00*/  BSYNC.RECONVERGENT B1 ;  /* 0x0000000000017941 */ /* 0x000fea0003800200 */
.L_x_12415:
        /* <DEDUP_REMOVED lines=17> */
.L_x_12422:
        /* <DEDUP_REMOVED lines=13> */
.L_x_12424:
[----:B------:R-:W-:Y:S05]  /*cef0*/  BSYNC.RECONVERGENT B2 ;  /* 0x0000000000027941 */ /* 0x000fea0003800200 */
.L_x_12423:
        /* <DEDUP_REMOVED lines=56> */
.L_x_12421:
[----:B------:R-:W-:Y:S05]  /*d280*/  BSYNC.RECONVERGENT B1 ;  /* 0x0000000000017941 */ /* 0x000fea0003800200 */
.L_x_12420:
        /* <DEDUP_REMOVED lines=15> */
.L_x_12427:
        /* <DEDUP_REMOVED lines=13> */
.L_x_12429:
[----:B------:R-:W-:Y:S05]  /*d450*/  BSYNC.RECONVERGENT B2 ;  /* 0x0000000000027941 */ /* 0x000fea0003800200 */
.L_x_12428:
        /* <DEDUP_REMOVED lines=45> */
[----:B------:R-:W-:-:S04]  /*d730*/  IMAD.WIDE.U32 R10, R11, -0x326172a9, RZ ;  /* 0xcd9e8d570b0a7825 */ /* 0x000fc800078e00ff */
[----:B------:R-:W-:Y:S01]  /*d740*/  IMAD.MOV.U32 R129, RZ, RZ, RZ ;  /* 0x000000ffff817224 */ /* 0x000fe200078e00ff */
[----:B------:R-:W-:Y:S01]  /*d750*/  LOP3.LUT R118, R6, UR4, R11, 0x96, !PT ;  /* 0x0000000406767c12 */ /* 0x000fe2000f8e960b */
[----:B------:R-:W-:Y:S01]  /*d760*/  UIADD3 UR4, UPT, UPT, UR8, -0x700cb87f, URZ ;  /* 0x8ff3478108047890 */ /* 0x000fe2000fffe0ff */
[----:B------:R-:W-:-:S04]  /*d770*/  IMAD.WIDE.U32 R6, R7, -0x326172a9, RZ ;  /* 0xcd9e8d5707067825 */ /* 0x000fc800078e00ff */
[----:B------:R-:W-:Y:S01]  /*d780*/  IMAD.WIDE.U32 R118, R118, -0x2daee0ad, RZ ;  /* 0xd2511f5376767825 */ /* 0x000fe200078e00ff */
[----:B------:R-:W-:Y:S01]  /*d790*/  LOP3.LUT R10, R10, UR4, R7, 0x96, !PT ;  /* 0x000000040a0a7c12 */ /* 0x000fe2000f8e9607 */
[----:B------:R-:W-:Y:S01]  /*d7a0*/  UIADD3 UR4, UPT, UPT, UR9, -0x695add53, URZ ;  /* 0x96a522ad09047890 */ /* 0x000fe2000fffe0ff */
[----:B------:R-:W-:Y:S01]  /*d7b0*/  MOV R7, R117 ;  /* 0x0000007500077202 */ /* 0x000fe20000000f00 */
[----:B------:R-:W-:-:S04]  /*d7c0*/  IMAD.MOV.U32 R117, RZ, RZ, R118 ;  /* 0x000000ffff757224 */ /* 0x000fc800078e0076 */
[----:B------:R-:W-:-:S07]  /*d7d0*/  LOP3.LUT R11, R128, UR4, R119, 0x96, !PT ;  /* 0x00000004800b7c12 */ /* 0x000fce000f8e9677 */
.L_x_12426:
[----:B------:R-:W-:Y:S05]  /*d7e0*/  BSYNC.RECONVERGENT B1 ;  /* 0x0000000000017941 */ /* 0x000fea0003800200 */
.L_x_12425:
        /* <DEDUP_REMOVED lines=17> */
.L_x_12432:
        /* <DEDUP_REMOVED lines=15> */
.L_x_12434:
[----:B------:R-:W-:Y:S05]  /*d9f0*/  BSYNC.RECONVERGENT B2 ;  /* 0x0000000000027941 */ /* 0x000fea0003800200 */
.L_x_12433:
[----:B------:R-:W-:Y:S01]  /*da00*/  LOP3.LUT R6, R8, UR9, R119, 0x96, !PT ;  /* 0x0000000908067c12 */ /* 0x000fe2000f8e9677 */
[----:B------:R-:W-:Y:S01]  /*da10*/  IMAD.WIDE.U32 R10, R15, -0x326172a9, RZ ;  /* 0xcd9e8d570f0a7825 */ /* 0x000fe200078e00ff */
[----:B------:R-:W-:-:S03]  /*da20*/  UIADD3 UR4, UPT, UPT, UR8, -0x61c88647, URZ ;  /* 0x9e3779b908047890 */ /* 0x000fc6000fffe0ff */
[----:B------:R-:W-:Y:S02]  /*da30*/  HFMA2 R9, -RZ, RZ, 0, 0 ;  /* 0x00000000ff097431 */ /* 0x000fe400000001ff */
        /* <DEDUP_REMOVED lines=50> */
[----:B------:R-:W-:Y:S02]  /*dd60*/  IMAD.MOV.U32 R128, RZ, RZ, R117 ;  /* 0x000000ffff807224 */ /* 0x000fe400078e0075 */
[----:B------:R-:W-:-:S07]  /*dd70*/  IMAD.MOV.U32 R117, RZ, RZ, R118 ;  /* 0x000000ffff757224 */ /* 0x000fce00078e0076 */
.L_x_12431:
[----:B------:R-:W-:Y:S05]  /*dd80*/  BSYNC.RECONVERGENT B1 ;  /* 0x0000000000017941 */ /* 0x000fea0003800200 */
.L_x_12430:
[----:B------:R-:W-:Y:S01]  /*dd90*/  FMUL.FTZ R119, R84, R4 ;  /* 0x0000000454777220 */ /* 0x000fe20000410000 */
        /* <DEDUP_REMOVED lines=24> */
[--C-:B------:R-:W-:Y:S01]  /*df20*/  FADD.FTZ R102, R102, R3.reuse ;  /* 0x0000000366667221 */ /* 0x100fe20000010000 */
[----:B------:R-:W-:Y:S02]  /*df30*/  SEL R128, RZ, 0x1, P6 ;  /* 0x00000001ff807807 */ /* 0x000fe40003000000 */
[----:B------:R-:W-:Y:S01]  /*df40*/  PRMT R3, R0, 0x7610, R3 ;  /* 0x0000761000037816 */ /* 0x000fe20000000003 */
[----:B------:R-:W-:Y:S01]  /*df50*/  FADD.FTZ R103, R4, R103 ;  /* 0x0000006704677221 */ /* 0x000fe20000010000 */
[----:B------:R-:W-:Y:S01]  /*df60*/  @P1 FADD.FTZ R102, R90, R102 ;  /* 0x000000665a661221 */ /* 0x000fe20000010000 */
[----:B------:R-:W-:-:S02]  /*df70*/  PRMT R4, R7, 0x7610, R4 ;  /* 0x0000761007047816 */ /* 0x000fc40000000004 */
[----:B------:R-:W-:Y:S01]  /*df80*/  @P1 FADD.FTZ R103, R91, R103 ;  /* 0x000000675b671221 */ /* 0x000fe20000010000 */
[----:B------:R-:W-:Y:S01]  /*df90*/  PRMT R0, R128, 0x7610, R0 ;  /* 0x0000761080007816 */ /* 0x000fe20000000000 */
[----:B------:R-:W-:Y:S06]  /*dfa0*/  BRA `(.L_x_12435) ;  /* 0x0000001400bc7947 */ /* 0x000fec0003800000 */
.L_x_12394:
        /* <DEDUP_REMOVED lines=16> */
.L_x_12438:
        /* <DEDUP_REMOVED lines=13> */
.L_x_12440:
[----:B------:R-:W-:Y:S05]  /*e180*/  BSYNC.RECONVERGENT B2 ;  /* 0x0000000000027941 */ /* 0x000fea0003800200 */
.L_x_12439:
        /* <DEDUP_REMOVED lines=57> */
.L_x_12437:
[----:B------:R-:W-:Y:S05]  /*e520*/  BSYNC.RECONVERGENT B1 ;  /* 0x0000000000017941 */ /* 0x000fea0003800200 */
.L_x_12436:
        /* <DEDUP_REMOVED lines=18> */
.L_x_12443:
        /* <DEDUP_REMOVED lines=13> */
.L_x_12445:
[----:B------:R-:W-:Y:S05]  /*e720*/  BSYNC.RECONVERGENT B2 ;  /* 0x0000000000027941 */ /* 0x000fea0003800200 */
.L_x_12444:
        /* <DEDUP_REMOVED lines=53> */
[----:B------:R-:W-:Y:S01]  /*ea80*/  IMAD.MOV.U32 R7, RZ, RZ, R117 ;  /* 0x000000ffff077224 */ /* 0x000fe200078e0075 */
[----:B------:R-:W-:-:S03]  /*ea90*/  MOV R117, R118 ;  /* 0x0000007600757202 */ /* 0x000fc60000000f00 */
[----:B------:R-:W-:-:S07]  /*eaa0*/  LOP3.LUT R11, R128, UR4, R119, 0x96, !PT ;  /* 0x00000004800b7c12 */ /* 0x000fce000f8e9677 */
.L_x_12442:
[----:B------:R-:W-:Y:S05]  /*eab0*/  BSYNC.RECONVERGENT B1 ;  /* 0x0000000000017941 */ /* 0x000fea0003800200 */
.L_x_12441:
        /* <DEDUP_REMOVED lines=16> */
.L_x_12448:
        /* <DEDUP_REMOVED lines=13> */
.L_x_12450:
[----:B------:R-:W-:Y:S05]  /*ec90*/  BSYNC.RECONVERGENT B2 ;  /* 0x0000000000027941 */ /* 0x000fea0003800200 */
.L_x_12449:
        /* <DEDUP_REMOVED lines=54> */
[----:B------:R-:W-:Y:S01]  /*f000*/  LOP3.LUT R11, R128, UR4, R119, 0x96, !PT ;  /* 0x00000004800b7c12 */ /* 0x000fe2000f8e9677 */
[----:B------:R-:W-:-:S07]  /*f010*/  IMAD.MOV.U32 R119, RZ, RZ, RZ ;  /* 0x000000ffff777224 */ /* 0x000fce00078e00ff */
.L_x_12447:
[----:B------:R-:W-:Y:S05]  /*f020*/  BSYNC.RECONVERGENT B1 ;  /* 0x0000000000017941 */ /* 0x000fea0003800200 */
.L_x_12446:
        /* <DEDUP_REMOVED lines=16> */
.L_x_12453:
        /* <DEDUP_REMOVED lines=13> */
.L_x_12455:
[----:B------:R-:W-:Y:S05]  /*f200*/  BSYNC.RECONVERGENT B2 ;  /* 0x0000000000027941 */ /* 0x000fea0003800200 */
.L_x_12454:
        /* <DEDUP_REMOVED lines=55> */
[----:B------:R-:W-:-:S07]  /*f580*/  LOP3.LUT R11, R128, UR4, R119, 0x96, !PT ;  /* 0x00000004800b7c12 */ /* 0x000fce000f8e9677 */
.L_x_12452:
[----:B------:R-:W-:Y:S05]  /*f590*/  BSYNC.RECONVERGENT B1 ;  /* 0x0000000000017941 */ /* 0x000fea0003800200 */
.L_x_12451:
        /* <DEDUP_REMOVED lines=16> */
.L_x_12435:
        /* <DEDUP_REMOVED lines=24> */
.L_x_12456:
[----:B0-2---:R-:W-:Y:S01]  /*f820*/  MOV R7, R117 ;  /* 0x0000007500077202 */ /* 0x005fe20000000f00 */
[----:B------:R-:W-:-:S07]  /*f830*/  VIADD R116, R116, 0x80 ;  /* 0x0000008074747836 */ /* 0x000fce0000000000 */
.L_x_12393:
[----:B------:R-:W-:Y:S05]  /*f840*/  BSYNC.RECONVERGENT B0 ;  /* 0x0000000000007941 */ /* 0x000fea0003800200 */
.L_x_12392:
        /* <DEDUP_REMOVED lines=34> */
.L_x_12462:
        /* <DEDUP_REMOVED lines=13> */
.L_x_12464:
[----:B------:R-:W-:Y:S05]  /*fb40*/  BSYNC.RECONVERGENT B2 ;  /* 0x0000000000027941 */ /* 0x000fea0003800200 */
.L_x_12463:
        /* <DEDUP_REMOVED lines=57> */
.L_x_12461:
[----:B------:R-:W-:Y:S05]  /*fee0*/  BSYNC.RECONVERGENT B1 ;  /* 0x0000000000017941 */ /* 0x000fea0003800200 */
.L_x_12460:
[----:B------:R-:W1:Y:S01]  /*fef0*/  LDC R130, c[0x0][0x404] ;  /* 0x00010100ff827b82 */ /* 0x000e620000000800 */
[----:B------:R-:W-:Y:S01]  /*ff00*/  ISETP.NE.AND P3, PT, R2, 0x1, PT ;  /* 0x000000010200780c */ /* 0x000fe20003f65270 */
[----:B------:R-:W-:Y:S01]  /*ff10*/  IMAD.MOV.U32 R131, RZ, RZ, 0x2f800000 ;  /* 0x2f800000ff837424 */ /* 0x000fe200078e00ff */
[----:B------:R-:W-:Y:S01]  /*ff20*/  I2FP.F32.U32 R0, R0 ;  /* 0x0000000000007245 */ /* 0x000fe20000201000 */
[----:B------:R-:W-:Y:S01]  /*ff30*/  BSSY.RECONVERGENT B1, `(.L_x_12465) ;  /* 0x0000056000017945 */ /* 0x000fe20003800200 */
[----:B------:R-:W-:-:S03]  /*ff40*/  IMAD.MOV.U32 R7, RZ, RZ, 0x2 ;  /* 0x00000002ff077424 */ /* 0x000fc600078e00ff */
[----:B------:R-:W0:Y:S01]  /*ff50*/  LDC R4, c[0x0][0x408] ;  /* 0x00010200ff047b82 */ /* 0x000e220000000800 */
[----:B------:R-:W-:Y:S01]  /*ff60*/  FFMA.FTZ R3, R0, R131, 1.1641532182693481445e-10 ;  /* 0x2f00000000037423 */ /* 0x000fe20000010083 */
[----:B------:R-:W-:-:S04]  /*ff70*/  MOV R0, R6 ;  /* 0x0000000600007202 */ /* 0x000fc80000000f00 */
[----:B-1----:R-:W-:Y:S01]  /*ff80*/  FSETP.LE.FTZ.AND P2, PT, R3, R130, PT ;  /* 0x000000820300720b */ /* 0x002fe20003f53000 */
[----:B0----5:R-:W-:Y:S01]  /*ff90*/  FMUL.FTZ R104, R104, R4 ;  /* 0x0000000468687220 */ /* 0x021fe20000410000 */
        /* <DEDUP_REMOVED lines=9> */
.L_x_12467:
        /* <DEDUP_REMOVED lines=13> */
.L_x_12469:
[----:B------:R-:W-:Y:S05]  /*10100*/  BSYNC.RECONVERGENT B2 ;  /* 0x0000000000027941 */ /* 0x000fea0003800200 */
.L_x_12468:
        /* <DEDUP_REMOVED lines=56> */
.L_x_12466:
[----:B------:R-:W-:Y:S05]  /*10490*/  BSYNC.RECONVERGENT B1 ;  /* 0x0000000000017941 */ /* 0x000fea0003800200 */
.L_x_12465:
        /* <DEDUP_REMOVED lines=15> */
.L_x_12472:
        /* <DEDUP_REMOVED lines=13> */
.L_x_12474:
[----:B------:R-:W-:Y:S05]  /*10660*/  BSYNC.RECONVERGENT B2 ;  /* 0x0000000000027941 */ /* 0x000fea0003800200 */
.L_x_12473:
        /* <DEDUP_REMOVED lines=54> */
[----:B------:R-:W-:Y:S02]  /*109d0*/  IMAD.MOV.U32 R3, RZ, RZ, R117 ;  /* 0x000000ffff037224 */ /* 0x000fe400078e0075 */
[----:B------:R-:W-:-:S07]  /*109e0*/  IMAD.MOV.U32 R117, RZ, RZ, R2 ;  /* 0x000000ffff757224 */ /* 0x000fce00078e0002 */
.L_x_12471:
[----:B------:R-:W-:Y:S05]  /*109f0*/  BSYNC.RECONVERGENT B1 ;  /* 0x0000000000017941 */ /* 0x000fea0003800200 */
.L_x_12470:
        /* <DEDUP_REMOVED lines=17> */
.L_x_12477:
        /* <DEDUP_REMOVED lines=13> */
.L_x_12479:
[----:B------:R-:W-:Y:S05]  /*10be0*/  BSYNC.RECONVERGENT B2 ;  /* 0x0000000000027941 */ /* 0x000fea0003800200 */
.L_x_12478:
        /* <DEDUP_REMOVED lines=56> */
.L_x_12476:
[----:B------:R-:W-:Y:S05]  /*10f70*/  BSYNC.RECONVERGENT B1 ;  /* 0x0000000000017941 */ /* 0x000fea0003800200 */
.L_x_12475:
        /* <DEDUP_REMOVED lines=15> */
.L_x_12482:
        /* <DEDUP_REMOVED lines=13> */
.L_x_12484:
[----:B------:R-:W-:Y:S05]  /*11140*/  BSYNC.RECONVERGENT B2 ;  /* 0x0000000000027941 */ /* 0x000fea0003800200 */
.L_x_12483:
        /* <DEDUP_REMOVED lines=56> */
.L_x_12481:
[----:B------:R-:W-:Y:S05]  /*114d0*/  BSYNC.RECONVERGENT B1 ;  /* 0x0000000000017941 */ /* 0x000fea0003800200 */
.L_x_12480:
        /* <DEDUP_REMOVED lines=17> */
.L_x_12487:
        /* <DEDUP_REMOVED lines=13> */
.L_x_12489:
[----:B------:R-:W-:Y:S05]  /*116c0*/  BSYNC.RECONVERGENT B2 ;  /* 0x0000000000027941 */ /* 0x000fea0003800200 */
.L_x_12488:
        /* <DEDUP_REMOVED lines=56> */
.L_x_12486:
[----:B------:R-:W-:Y:S05]  /*11a50*/  BSYNC.RECONVERGENT B1 ;  /* 0x0000000000017941 */ /* 0x000fea0003800200 */
.L_x_12485:
        /* <DEDUP_REMOVED lines=15> */
.L_x_12492:
        /* <DEDUP_REMOVED lines=13> */
.L_x_12494:
[----:B------:R-:W-:Y:S05]  /*11c20*/  BSYNC.RECONVERGENT B2 ;  /* 0x0000000000027941 */ /* 0x000fea0003800200 */
.L_x_12493:
        /* <DEDUP_REMOVED lines=56> */
.L_x_12491:
[----:B------:R-:W-:Y:S05]  /*11fb0*/  BSYNC.RECONVERGENT B1 ;  /* 0x0000000000017941 */ /* 0x000fea0003800200 */
.L_x_12490:
        /* <DEDUP_REMOVED lines=17> */
.L_x_12497:
        /* <DEDUP_REMOVED lines=15> */
.L_x_12499:
[----:B------:R-:W-:Y:S05]  /*121c0*/  BSYNC.RECONVERGENT B2 ;  /* 0x0000000000027941 */ /* 0x000fea0003800200 */
.L_x_12498:
        /* <DEDUP_REMOVED lines=53> */
[----:B------:R-:W-:Y:S02]  /*12520*/  LOP3.LUT R11, R128, UR4, R119, 0x96, !PT ;  /* 0x00000004800b7c12 */ /* 0x000fe4000f8e9677 */
[----:B------:R-:W-:Y:S01]  /*12530*/  MOV R128, R117 ;  /* 0x0000007500807202 */ /* 0x000fe20000000f00 */
[----:B------:R-:W-:-:S07]  /*12540*/  IMAD.MOV.U32 R117, RZ, RZ, R118 ;  /* 0x000000ffff757224 */ /* 0x000fce00078e0076 */
.L_x_12496:
[----:B------:R-:W-:Y:S05]  /*12550*/  BSYNC.RECONVERGENT B1 ;  /* 0x0000000000017941 */ /* 0x000fea0003800200 */
.L_x_12495:
        /* <DEDUP_REMOVED lines=34> */
.L_x_12459:
        /* <DEDUP_REMOVED lines=12> */
[--C-:B------:R-:W-:Y:S02]  /*12840*/  @!P2 IMAD.MOV.U32 R117, RZ, RZ, R7.reuse ;  /* 0x000000ffff75a224 */ /* 0x100fe400078e0007 */
[----:B------:R-:W-:Y:S02]  /*12850*/  @P2 IMAD.MOV.U32 R118, RZ, RZ, R10 ;  /* 0x000000ffff762224 */ /* 0x000fe400078e000a */
[----:B------:R-:W-:Y:S01]  /*12860*/  @P2 IMAD.MOV.U32 R117, RZ, RZ, R7 ;  /* 0x000000ffff752224 */ /* 0x000fe200078e0007 */
[----:B------:R-:W-:Y:S06]  /*12870*/  BRA `(.L_x_12502) ;  /* 0x00000004001c7947 */ /* 0x000fec0003800000 */
.L_x_12503:
        /* <DEDUP_REMOVED lines=13> */
.L_x_12505:
[----:B------:R-:W-:Y:S05]  /*12950*/  BSYNC.RECONVERGENT B2 ;  /* 0x0000000000027941 */ /* 0x000fea0003800200 */
.L_x_12504:
        /* <DEDUP_REMOVED lines=57> */
.L_x_12502:
[----:B------:R-:W-:Y:S05]  /*12cf0*/  BSYNC.RECONVERGENT B1 ;  /* 0x0000000000017941 */ /* 0x000fea0003800200 */
.L_x_12501:
[----:B------:R-:W0:Y:S01]  /*12d00*/  LDC R131, c[0x0][0x404] ;  /* 0x00010100ff837b82 */ /* 0x000e220000000800 */
[----:B------:R-:W-:Y:S01]  /*12d10*/  ISETP.NE.AND P3, PT, R119, 0x1, PT ;  /* 0x000000017700780c */ /* 0x000fe20003f65270 */
[----:B------:R-:W-:Y:S01]  /*12d20*/  IMAD.MOV.U32 R130, RZ, RZ, 0x2f800000 ;  /* 0x2f800000ff827424 */ /* 0x000fe200078e00ff */
[----:B------:R-:W-:Y:S01]  /*12d30*/  I2FP.F32.U32 R7, R118 ;  /* 0x0000007600077245 */ /* 0x000fe20000201000 */
[----:B------:R-:W-:Y:S01]  /*12d40*/  BSSY.RECONVERGENT B1, `(.L_x_12506) ;  /* 0x0000054000017945 */ /* 0x000fe20003800200 */
[----:B------:R-:W-:-:S03]  /*12d50*/  HFMA2 R9, -RZ, RZ, 0, 1.1920928955078125e-07 ;  /* 0x00000002ff097431 */ /* 0x000fc600000001ff */
[----:B------:R-:W-:Y:S01]  /*12d60*/  FFMA.FTZ R118, R7, R130, 1.1641532182693481445e-10 ;  /* 0x2f00000007767423 */ /* 0x000fe20000010082 */
[----:B------:R-:W-:-:S04]  /*12d70*/  IMAD.MOV.U32 R7, RZ, RZ, R6 ;  /* 0x000000ffff077224 */ /* 0x000fc800078e0006 */
        /* <DEDUP_REMOVED lines=10> */
.L_x_12508:
        /* <DEDUP_REMOVED lines=13> */
.L_x_12510:
[----:B------:R-:W-:Y:S05]  /*12ef0*/  BSYNC.RECONVERGENT B2 ;  /* 0x0000000000027941 */ /* 0x000fea0003800200 */
.L_x_12509:
        /* <DEDUP_REMOVED lines=56> */
.L_x_12507:
[----:B------:R-:W-:Y:S05]  /*13280*/  BSYNC.RECONVERGENT B1 ;  /* 0x0000000000017941 */ /* 0x000fea0003800200 */
.L_x_12506:
[----:B------:R-:W-:Y:S01]  /*13290*/  ISETP.NE.AND P4, PT, R9, 0x1, PT ;  /* 0x000000010900780c */ /* 0x000fe20003f85270 */
[----:B------:R-:W-:Y:S01]  /*132a0*/  BSSY.RECONVERGENT B1, `(.L_x_12511) ;  /* 0x0000055000017945 */ /* 0x000fe20003800200 */
[----:B------:R-:W-:Y:S01]  /*132b0*/  I2FP.F32.U32 R7, R7 ;  /* 0x0000000700077245 */ /* 0x000fe20000201000 */
[----:B------:R-:W-:-:S04]  /*132c0*/  IMAD.MOV.U32 R119, RZ, RZ, 0x2 ;  /* 0x00000002ff777424 */ /* 0x000fc800078e00ff */
        /* <DEDUP_REMOVED lines=12> */
.L_x_12513:
        /* <DEDUP_REMOVED lines=13> */
.L_x_12515:
[----:B------:R-:W-:Y:S05]  /*13460*/  BSYNC.RECONVERGENT B2 ;  /* 0x0000000000027941 */ /* 0x000fea0003800200 */
.L_x_12514:
        /* <DEDUP_REMOVED lines=54> */
[----:B------:R-:W-:Y:S01]  /*137d0*/  LOP3.LUT R11, R128, UR4, R119, 0x96, !PT ;  /* 0x00000004800b7c12 */ /* 0x000fe2000f8e9677 */
[----:B------:R-:W-:-:S07]  /*137e0*/  IMAD.MOV.U32 R119, RZ, RZ, RZ ;  /* 0x000000ffff777224 */ /* 0x000fce00078e00ff */
.L_x_12512:
[----:B------:R-:W-:Y:S05]  /*137f0*/  BSYNC.RECONVERGENT B1 ;  /* 0x0000000000017941 */ /* 0x000fea0003800200 */
.L_x_12511:
        /* <DEDUP_REMOVED lines=16> */
.L_x_12518:
        /* <DEDUP_REMOVED lines=13> */
.L_x_12520:
[----:B------:R-:W-:Y:S05]  /*139d0*/  BSYNC.RECONVERGENT B2 ;  /* 0x0000000000027941 */ /* 0x000fea0003800200 */
.L_x_12519:
        /* <DEDUP_REMOVED lines=56> */
.L_x_12517:
[----:B------:R-:W-:Y:S05]  /*13d60*/  BSYNC.RECONVERGENT B1 ;  /* 0x0000000000017941 */ /* 0x000fea0003800200 */
.L_x_12516:
        /* <DEDUP_REMOVED lines=16> */
.L_x_12500:
        /* <DEDUP_REMOVED lines=24> */
.L_x_12521:
[----:B0-2---:R-:W-:Y:S01]  /*13ff0*/  IMAD.MOV.U32 R7, RZ, RZ, R117 ;  /* 0x000000ffff077224 */ /* 0x005fe200078e0075 */
[----:B------:R-:W-:-:S07]  /*14000*/  IADD3 R116, PT, PT, R116, 0x80, RZ ;  /* 0x0000008074747810 */ /* 0x000fce0007ffe0ff */
.L_x_12458:
[----:B------:R-:W-:Y:S05]  /*14010*/  BSYNC.RECONVERGENT B0 ;  /* 0x0000000000007941 */ /* 0x000fea0003800200 */
.L_x_12457:
        /* <DEDUP_REMOVED lines=34> */
.L_x_12527:
        /* <DEDUP_REMOVED lines=13> */
.L_x_12529:
[----:B------:R-:W-:Y:S05]  /*14310*/  BSYNC.RECONVERGENT B2 ;  /* 0x0000000000027941 */ /* 0x000fea0003800200 */
.L_x_12528:
[----:B0-----:R-:W-:Y:S01]  /*14320*/  IMAD.WIDE.U32 R118, R15, -0x326172a9, RZ ;  /* 0xcd9e8d570f767825 */ /* 0x001fe200078e00ff */
        /* <DEDUP_REMOVED lines=56> */
.L_x_12526:
[----:B------:R-:W-:Y:S05]  /*146b0*/  BSYNC.RECONVERGENT B1 ;  /* 0x0000000000017941 */ /* 0x000fea0003800200 */
.L_x_12525:
[----:B------:R-:W0:Y:S01]  /*146c0*/  LDC R4, c[0x0][0x408] ;  /* 0x00010200ff047b82 */ /* 0x000e220000000800 */
[----:B------:R-:W-:Y:S01]  /*146d0*/  HFMA2 R131, -RZ, RZ, 0.1171875, 0 ;  /* 0x2f800000ff837431 */ /* 0x000fe200000001ff */
[----:B------:R-:W-:Y:S01]  /*146e0*/  ISETP.NE.AND P3, PT, R2, 0x1, PT ;  /* 0x000000010200780c */ /* 0x000fe20003f65270 */
[----:B------:R-:W-:Y:S01]  /*146f0*/  BSSY.RECONVERGENT B1, `(.L_x_12530) ;  /* 0x0000057000017945 */ /* 0x000fe20003800200 */
[----:B------:R-:W-:Y:S01]  /*14700*/  I2FP.F32.U32 R0, R0 ;  /* 0x0000000000007245 */ /* 0x000fe20000201000 */
[----:B------:R-:W-:-:S03]  /*14710*/  IMAD.MOV.U32 R7, RZ, RZ, 0x2 ;  /* 0x00000002ff077424 */ /* 0x000fc600078e00ff */
[----:B------:R-:W1:Y:S01]  /*14720*/  LDC R130, c[0x0][0x404] ;  /* 0x00010100ff827b82 */ /* 0x000e620000000800 */
[----:B------:R-:W-:Y:S01]  /*14730*/  FFMA.FTZ R3, R0, R131, 1.1641532182693481445e-10 ;  /* 0x2f00000000037423 */ /* 0x000fe20000010083 */
[----:B------:R-:W-:Y:S02]  /*14740*/  IMAD.MOV.U32 R0, RZ, RZ, R6 ;  /* 0x000000ffff007224 */ /* 0x000fe400078e0006 */
[----:B0----5:R-:W-:Y:S02]  /*14750*/  FMUL.FTZ R108, R108, R4 ;  /* 0x000000046c6c7220 */ /* 0x021fe40000410000 */
        /* <DEDUP_REMOVED lines=10> */
.L_x_12532:
        /* <DEDUP_REMOVED lines=13> */
.L_x_12534:
[----:B------:R-:W-:Y:S05]  /*148d0*/  BSYNC.RECONVERGENT B2 ;  /* 0x0000000000027941 */ /* 0x000fea0003800200 */
.L_x_12533:
        /* <DEDUP_REMOVED lines=56> */
.L_x_12531:
[----:B------:R-:W-:Y:S05]  /*14c60*/  BSYNC.RECONVERGENT B1 ;  /* 0x0000000000017941 */ /* 0x000fea0003800200 */
.L_x_12530:
        /* <DEDUP_REMOVED lines=15> */
.L_x_12537:
        /* <DEDUP_REMOVED lines=13> */
.L_x_12539:
[----:B------:R-:W-:Y:S05]  /*14e30*/  BSYNC.RECONVERGENT B2 ;  /* 0x0000000000027941 */ /* 0x000fea0003800200 */
.L_x_12538:
        /* <DEDUP_REMOVED lines=55> */
[----:B------:R-:W-:-:S07]  /*151b0*/  IMAD.MOV.U32 R117, RZ, RZ, R2 ;  /* 0x000000ffff757224 */ /* 0x000fce00078e0002 */
.L_x_12536:
[----:B------:R-:W-:Y:S05]  /*151c0*/  BSYNC.RECONVERGENT B1 ;  /* 0x0000000000017941 */ /* 0x000fea0003800200 */
.L_x_12535:
        /* <DEDUP_REMOVED lines=17> */
.L_x_12542:
        /* <DEDUP_REMOVED lines=13> */
.L_x_12544:
[----:B------:R-:W-:Y:S05]  /*153b0*/  BSYNC.RECONVERGENT B2 ;  /* 0x0000000000027941 */ /* 0x000fea0003800200 */
.L_x_12543:
        /* <DEDUP_REMOVED lines=56> */
.L_x_12541:
[----:B------:R-:W-:Y:S05]  /*15740*/  BSYNC.RECONVERGENT B1 ;  /* 0x0000000000017941 */ /* 0x000fea0003800200 */
.L_x_12540:
        /* <DEDUP_REMOVED lines=15> */
.L_x_12547:
        /* <DEDUP_REMOVED lines=13> */
.L_x_12549:
[----:B------:R-:W-:Y:S05]  /*15910*/  BSYNC.RECONVERGENT B2 ;  /* 0x0000000000027941 */ /* 0x000fea0003800200 */
.L_x_12548:
        /* <DEDUP_REMOVED lines=55> */
[----:B------:R-:W-:-:S07]  /*15c90*/  MOV R117, R118 ;  /* 0x0000007600757202 */ /* 0x000fce0000000f00 */
.L_x_12546:
[----:B------:R-:W-:Y:S05]  /*15ca0*/  BSYNC.RECONVERGENT B1 ;  /* 0x0000000000017941 */ /* 0x000fea0003800200 */
.L_x_12545:
        /* <DEDUP_REMOVED lines=17> */
.L_x_12552:
        /* <DEDUP_REMOVED lines=13> */
.L_x_12554:
[----:B------:R-:W-:Y:S05]  /*15e90*/  BSYNC.RECONVERGENT B2 ;  /* 0x0000000000027941 */ /* 0x000fea0003800200 */
.L_x_12553:
        /* <DEDUP_REMOVED lines=56> */
.L_x_12551:
[----:B------:R-:W-:Y:S05]  /*16220*/  BSYNC.RECONVERGENT B1 ;  /* 0x0000000000017941 */ /* 0x000fea0003800200 */
.L_x_12550:
        /* <DEDUP_REMOVED lines=15> */
.L_x_12557:
        /* <DEDUP_REMOVED lines=13> */
.L_x_12559:
[----:B------:R-:W-:Y:S05]  /*163f0*/  BSYNC.RECONVERGENT B2 ;  /* 0x0000000000027941 */ /* 0x000fea0003800200 */
.L_x_12558:
        /* <DEDUP_REMOVED lines=46> */
[----:B------:R-:W-:Y:S01]  /*166e0*/  HFMA2 R129, -RZ, RZ, 0, 0 ;  /* 0x00000000ff817431 */ /* 0x000fe200000001ff */
        /* <DEDUP_REMOVED lines=9> */
.L_x_12556:
[----:B------:R-:W-:Y:S05]  /*16780*/  BSYNC.RECONVERGENT B1 ;  /* 0x0000000000017941 */ /* 0x000fea0003800200 */
.L_x_12555:
        /* <DEDUP_REMOVED lines=17> */
.L_x_12562:
        /* <DEDUP_REMOVED lines=15> */
.L_x_12564:
[----:B------:R-:W-:Y:S05]  /*16990*/  BSYNC.RECONVERGENT B2 ;  /* 0x0000000000027941 */ /* 0x000fea0003800200 */
.L_x_12563:
        /* <DEDUP_REMOVED lines=56> */
.L_x_12561:
[----:B------:R-:W-:Y:S05]  /*16d20*/  BSYNC.RECONVERGENT B1 ;  /* 0x0000000000017941 */ /* 0x000fea0003800200 */
.L_x_12560:
        /* <DEDUP_REMOVED lines=34> */
.L_x_12524:
        /* <DEDUP_REMOVED lines=16> */
.L_x_12568:
        /* <DEDUP_REMOVED lines=13> */
.L_x_12570:
[----:B------:R-:W-:Y:S05]  /*17120*/  BSYNC.RECONVERGENT B2 ;  /* 0x0000000000027941 */ /* 0x000fea0003800200 */
.L_x_12569:
        /* <DEDUP_REMOVED lines=57> */
.L_x_12567:
[----:B------:R-:W-:Y:S05]  /*174c0*/  BSYNC.RECONVERGENT B1 ;  /* 0x0000000000017941 */ /* 0x000fea0003800200 */
.L_x_12566:
[----:B------:R-:W0:Y:S01]  /*174d0*/  LDC R131, c[0x0][0x404] ;  /* 0x00010100ff837b82 */ /* 0x000e220000000800 */
[----:B------:R-:W-:Y:S01]  /*174e0*/  ISETP.NE.AND P3, PT, R119, 0x1, PT ;  /* 0x000000017700780c */ /* 0x000fe20003f65270 */
[----:B------:R-:W-:Y:S01]  /*174f0*/  IMAD.MOV.U32 R130, RZ, RZ, 0x2f800000 ;  /* 0x2f800000ff827424 */ /* 0x000fe200078e00ff */
[----:B------:R-:W-:Y:S01]  /*17500*/  I2FP.F32.U32 R7, R118 ;  /* 0x0000007600077245 */ /* 0x000fe20000201000 */
[----:B------:R-:W-:Y:S01]  /*17510*/  BSSY.RECONVERGENT B1, `(.L_x_12571) ;  /* 0x0000054000017945 */ /* 0x000fe20003800200 */
[----:B------:R-:W-:-:S03]  /*17520*/  IMAD.MOV.U32 R9, RZ, RZ, 0x2 ;  /* 0x00000002ff097424 */ /* 0x000fc600078e00ff */
[----:B------:R-:W-:Y:S01]  /*17530*/  FFMA.FTZ R118, R7, R130, 1.1641532182693481445e-10 ;  /* 0x2f00000007767423 */ /* 0x000fe20000010082 */
[----:B------:R-:W-:-:S04]  /*17540*/  MOV R7, R6 ;  /* 0x0000000600077202 */ /* 0x000fc80000000f00 */
        /* <DEDUP_REMOVED lines=10> */
.L_x_12573:
        /* <DEDUP_REMOVED lines=13> */
.L_x_12575:
[----:B------:R-:W-:Y:S05]  /*176c0*/  BSYNC.RECONVERGENT B2 ;  /* 0x0000000000027941 */ /* 0x000fea0003800200 */
.L_x_12574:
        /* <DEDUP_REMOVED lines=56> */
.L_x_12572:
[----:B------:R-:W-:Y:S05]  /*17a50*/  BSYNC.RECONVERGENT B1 ;  /* 0x0000000000017941 */ /* 0x000fea0003800200 */
.L_x_12571:
        /* <DEDUP_REMOVED lines=16> */
.L_x_12578:
        /* <DEDUP_REMOVED lines=13> */
.L_x_12580:
[----:B------:R-:W-:Y:S05]  /*17c30*/  BSYNC.RECONVERGENT B2 ;  /* 0x0000000000027941 */ /* 0x000fea0003800200 */
.L_x_12579:
        /* <DEDUP_REMOVED lines=56> */
.L_x_12577:
[----:B------:R-:W-:Y:S05]  /*17fc0*/  BSYNC.RECONVERGENT B1 ;  /* 0x0000000000017941 */ /* 0x000fea0003800200 */
.L_x_12576:
        /* <DEDUP_REMOVED lines=16> */
.L_x_12583:
        /* <DEDUP_REMOVED lines=13> */
.L_x_12585:
[----:B------:R-:W-:Y:S05]  /*181a0*/  BSYNC.RECONVERGENT B2 ;  /* 0x0000000000027941 */ /* 0x000fea0003800200 */
.L_x_12584:
        /* <DEDUP_REMOVED lines=56> */
.L_x_12582:
[----:B------:R-:W-:Y:S05]  /*18530*/  BSYNC.RECONVERGENT B1 ;  /* 0x0000000000017941 */ /* 0x000fea0003800200 */
.L_x_12581:
        /* <DEDUP_REMOVED lines=16> */
.L_x_12565:
        /* <DEDUP_REMOVED lines=24> */
.L_x_12586:
[----:B0-2---:R-:W-:Y:S02]  /*187c0*/  IMAD.MOV.U32 R7, RZ, RZ, R117 ;  /* 0x000000ffff077224 */ /* 0x005fe400078e0075 */
[----:B------:R-:W-:-:S07]  /*187d0*/  VIADD R116, R116, 0x80 ;  /* 0x0000008074747836 */ /* 0x000fce0000000000 */
.L_x_12523:
[----:B------:R-:W-:Y:S05]  /*187e0*/  BSYNC.RECONVERGENT B0 ;  /* 0x0000000000007941 */ /* 0x000fea0003800200 */
.L_x_12522:
        /* <DEDUP_REMOVED lines=34> */
.L_x_12592:
        /* <DEDUP_REMOVED lines=13> */
.L_x_12594:
[----:B------:R-:W-:Y:S05]  /*18ae0*/  BSYNC.RECONVERGENT B2 ;  /* 0x0000000000027941 */ /* 0x000fea0003800200 */
.L_x_12593:
[----:B0-----:R-:W-:Y:S01]  /*18af0*/  IMAD.WIDE.U32 R118, R15, -0x326172a9, RZ ;  /* 0xcd9e8d570f767825 */ /* 0x001fe200078e00ff */
        /* <DEDUP_REMOVED lines=56> */
.L_x_12591:
[----:B------:R-:W-:Y:S05]  /*18e80*/  BSYNC.RECONVERGENT B1 ;  /* 0x0000000000017941 */ /* 0x000fea0003800200 */
.L_x_12590:
        /* <DEDUP_REMOVED lines=20> */
.L_x_12597:
        /* <DEDUP_REMOVED lines=13> */
.L_x_12599:
[----:B------:R-:W-:Y:S05]  /*190a0*/  BSYNC.RECONVERGENT B2 ;  /* 0x0000000000027941 */ /* 0x000fea0003800200 */
.L_x_12598:
        /* <DEDUP_REMOVED lines=56> */
.L_x_12596:
[----:B------:R-:W-:Y:S05]  /*19430*/  BSYNC.RECONVERGENT B1 ;  /* 0x0000000000017941 */ /* 0x000fea0003800200 */
.L_x_12595:
        /* <DEDUP_REMOVED lines=15> */
.L_x_12602:
        /* <DEDUP_REMOVED lines=13> */
.L_x_12604:
[----:B------:R-:W-:Y:S05]  /*19600*/  BSYNC.RECONVERGENT B2 ;  /* 0x0000000000027941 */ /* 0x000fea0003800200 */
.L_x_12603:
        /* <DEDUP_REMOVED lines=56> */
.L_x_12601:
[----:B------:R-:W-:Y:S05]  /*19990*/  BSYNC.RECONVERGENT B1 ;  /* 0x0000000000017941 */ /* 0x000fea0003800200 */
.L_x_12600:
        /* <DEDUP_REMOVED lines=17> */
.L_x_12607:
        /* <DEDUP_REMOVED lines=13> */
.L_x_12609:
[----:B------:R-:W-:Y:S05]  /*19b80*/  BSYNC.RECONVERGENT B2 ;  /* 0x0000000000027941 */ /* 0x000fea0003800200 */
.L_x_12608:
        /* <DEDUP_REMOVED lines=56> */
.L_x_12606:
[----:B------:R-:W-:Y:S05]  /*19f10*/  BSYNC.RECONVERGENT B1 ;  /* 0x0000000000017941 */ /* 0x000fea0003800200 */
.L_x_12605:
        /* <DEDUP_REMOVED lines=15> */
.L_x_12612:
        /* <DEDUP_REMOVED lines=13> */
.L_x_12614:
[----:B------:R-:W-:Y:S05]  /*1a0e0*/  BSYNC.RECONVERGENT B2 ;  /* 0x0000000000027941 */ /* 0x000fea0003800200 */
.L_x_12613:
        /* <DEDUP_REMOVED lines=56> */
.L_x_12611:
[----:B------:R-:W-:Y:S05]  /*1a470*/  BSYNC.RECONVERGENT B1 ;  /* 0x0000000000017941 */ /* 0x000fea0003800200 */
.L_x_12610:
        /* <DEDUP_REMOVED lines=17> */
.L_x_12617:
        /* <DEDUP_REMOVED lines=13> */
.L_x_12619:
[----:B------:R-:W-:Y:S05]  /*1a660*/  BSYNC.RECONVERGENT B2 ;  /* 0x0000000000027941 */ /* 0x000fea0003800200 */
.L_x_12618:
        /* <DEDUP_REMOVED lines=56> */
.L_x_12616:
[----:B------:R-:W-:Y:S05]  /*1a9f0*/  BSYNC.RECONVERGENT B1 ;  /* 0x0000000000017941 */ /* 0x000fea0003800200 */
.L_x_12615:
        /* <DEDUP_REMOVED lines=15> */
.L_x_12622:
        /* <DEDUP_REMOVED lines=13> */
.L_x_12624:
[----:B------:R-:W-:Y:S05]  /*1abc0*/  BSYNC.RECONVERGENT B2 ;  /* 0x0000000000027941 */ /* 0x000fea0003800200 */
.L_x_12623:
        /* <DEDUP_REMOVED lines=56> */
.L_x_12621:
[----:B------:R-:W-:Y:S05]  /*1af50*/  BSYNC.RECONVERGENT B1 ;  /* 0x0000000000017941 */ /* 0x000fea0003800200 */
.L_x_12620:
        /* <DEDUP_REMOVED lines=17> */
.L_x_12627:
        /* <DEDUP_REMOVED lines=15> */
.L_x_12629:
[----:B------:R-:W-:Y:S05]  /*1b160*/  BSYNC.RECONVERGENT B2 ;  /* 0x0000000000027941 */ /* 0x000fea0003800200 */
.L_x_12628:
        /* <DEDUP_REMOVED lines=56> */
.L_x_12626:
[----:B------:R-:W-:Y:S05]  /*1b4f0*/  BSYNC.RECONVERGENT B1 ;  /* 0x0000000000017941 */ /* 0x000fea0003800200 */
.L_x_12625:
        /* <DEDUP_REMOVED lines=34> */
.L_x_12589:
[----:B------:R-:W-:Y:S01]  /*1b720*/  ISETP.NE.AND P2, PT, R9, 0x1, PT ;  /* 0x000000010900780c */ /* 0x000fe20003f45270 */
[----:B------:R-:W-:Y:S01]  /*1b730*/  BSSY.RECONVERGENT B1, `(.L_x_12631) ;  /* 0x0000056000017945 */ /* 0x000fe20003800200 */
[----:B0-----:R-:W-:Y:S02]  /*1b740*/  HFMA2 R119, -RZ, RZ, 0, 1.1920928955078125e-07 ;  /* 0x00000002ff777431 */ /* 0x001fe400000001ff */
        /* <DEDUP_REMOVED lines=13> */
.L_x_12633:
        /* <DEDUP_REMOVED lines=13> */
.L_x_12635:
[----:B------:R-:W-:Y:S05]  /*1b8f0*/  BSYNC.RECONVERGENT B2 ;  /* 0x0000000000027941 */ /* 0x000fea0003800200 */
.L_x_12634:
        /* <DEDUP_REMOVED lines=55> */
[----:B------:R-:W-:Y:S01]  /*1bc70*/  IMAD.MOV.U32 R119, RZ, RZ, RZ ;  /* 0x000000ffff777224 */ /* 0x000fe200078e00ff */
[----:B------:R-:W-:-:S07]  /*1bc80*/  MOV R118, R7 ;  /* 0x0000000700767202 */ /* 0x000fce0000000f00 */
.L_x_12632:
[----:B------:R-:W-:Y:S05]  /*1bc90*/  BSYNC.RECONVERGENT B1 ;  /* 0x0000000000017941 */ /* 0x000fea0003800200 */
.L_x_12631:
[----:B------:R-:W0:Y:S01]  /*1bca0*/  LDC R131, c[0x0][0x404] ;  /* 0x00010100ff837b82 */ /* 0x000e220000000800 */
[----:B------:R-:W-:Y:S01]  /*1bcb0*/  HFMA2 R130, -RZ, RZ, 0.1171875, 0 ;  /* 0x2f800000ff827431 */ /* 0x000fe200000001ff */
[----:B------:R-:W-:Y:S01]  /*1bcc0*/  ISETP.NE.AND P3, PT, R119, 0x1, PT ;  /* 0x000000017700780c */ /* 0x000fe20003f65270 */
[----:B------:R-:W-:Y:S01]  /*1bcd0*/  BSSY.RECONVERGENT B1, `(.L_x_12636) ;  /* 0x0000055000017945 */ /* 0x000fe20003800200 */
[----:B------:R-:W-:Y:S01]  /*1bce0*/  I2FP.F32.U32 R7, R118 ;  /* 0x0000007600077245 */ /* 0x000fe20000201000 */
[----:B------:R-:W-:-:S04]  /*1bcf0*/  IMAD.MOV.U32 R9, RZ, RZ, 0x2 ;  /* 0x00000002ff097424 */ /* 0x000fc800078e00ff */
        /* <DEDUP_REMOVED lines=12> */
.L_x_12638:
        /* <DEDUP_REMOVED lines=13> */
.L_x_12640:
[----:B------:R-:W-:Y:S05]  /*1be90*/  BSYNC.RECONVERGENT B2 ;  /* 0x0000000000027941 */ /* 0x000fea0003800200 */
.L_x_12639:
        /* <DEDUP_REMOVED lines=56> */
.L_x_12637:
[----:B------:R-:W-:Y:S05]  /*1c220*/  BSYNC.RECONVERGENT B1 ;  /* 0x0000000000017941 */ /* 0x000fea0003800200 */
.L_x_12636:
        /* <DEDUP_REMOVED lines=16> */
.L_x_12643:
        /* <DEDUP_REMOVED lines=13> */
.L_x_12645:
[----:B------:R-:W-:Y:S05]  /*1c400*/  BSYNC.RECONVERGENT B2 ;  /* 0x0000000000027941 */ /* 0x000fea0003800200 */
.L_x_12644:
        /* <DEDUP_REMOVED lines=55> */
[----:B------:R-:W-:-:S07]  /*1c780*/  HFMA2 R119, -RZ, RZ, 0, 0 ;  /* 0x00000000ff777431 */ /* 0x000fce00000001ff */
.L_x_12642:
[----:B------:R-:W-:Y:S05]  /*1c790*/  BSYNC.RECONVERGENT B1 ;  /* 0x0000000000017941 */ /* 0x000fea0003800200 */
.L_x_12641:
        /* <DEDUP_REMOVED lines=16> */
.L_x_12648:
        /* <DEDUP_REMOVED lines=13> */
.L_x_12650:
[----:B------:R-:W-:Y:S05]  /*1c970*/  BSYNC.RECONVERGENT B2 ;  /* 0x0000000000027941 */ /* 0x000fea0003800200 */
.L_x_12649:
        /* <DEDUP_REMOVED lines=56> */
.L_x_12647:
[----:B------:R-:W-:Y:S05]  /*1cd00*/  BSYNC.RECONVERGENT B1 ;  /* 0x0000000000017941 */ /* 0x000fea0003800200 */
.L_x_12646:
        /* <DEDUP_REMOVED lines=16> */
.L_x_12630:
[----:B------:R-:W0:Y:S01]  /*1ce10*/  LDC.64 R118, c[0x0][0x3a8] ;  /* 0x0000ea00ff767b82 */ /* 0x000e220000000a00 */
[----:B------:R-:W-:Y:S02]  /*1ce20*/  SEL R7, RZ, 0x1000000, !P5 ;  /* 0x01000000ff077807 */ /* 0x000fe40006800000 */
[----:B------:R-:W-:Y:S02]  /*1ce30*/  SEL R130, RZ, 0x10000, !P4 ;  /* 0x00010000ff827807 */ /* 0x000fe40006000000 */
[----:B------:R-:W-:Y:S02]  /*1ce40*/  SEL R131, RZ, 0x100, !P3 ;  /* 0x00000100ff837807 */ /* 0x000fe40005800000 */
[----:B------:R-:W-:Y:S01]  /*1ce50*/  SEL R160, RZ, 0x1, !P2 ;  /* 0x00000001ffa07807 */ /* 0x000fe20005000000 */
[----:B------:R-:W2:Y:S01]  /*1ce60*/  LDC.64 R128, c[0x0][0x3b0] ;  /* 0x0000ec00ff807b82 */ /* 0x000ea20000000a00 */
[----:B------:R-:W-:-:S05]  /*1ce70*/  IADD3 R7, PT, PT, R131, R7, R130 ;  /* 0x0000000783077210 */ /* 0x000fca0007ffe082 */
[----:B------:R-:W-:Y:S01]  /*1ce80*/  IMAD.IADD R131, R7, 0x1, R160 ;  /* 0x0000000107837824 */ /* 0x000fe200078e02a0 */
[----:B------:R-:W-:Y:S01]  /*1ce90*/  MOV R7, R117 ;  /* 0x0000007500077202 */ /* 0x000fe20000000f00 */
        /* <DEDUP_REMOVED lines=8> */
[----:B------:R-:W-:Y:S02]  /*1cf20*/  LOP3.LUT R128, R117, 0xff0000, RZ, 0xc0, !PT ;  /* 0x00ff000075807812 */ /* 0x000fe400078ec0ff */
[----:B------:R-:W-:-:S04]  /*1cf30*/  LOP3.LUT R117, R0, 0xffff, RZ, 0xc0, !PT ;  /* 0x0000ffff00757812 */ /* 0x000fc800078ec0ff */
[----:B------:R-:W-:Y:S02]  /*1cf40*/  LEA R117, R117, R128, 0x18 ;  /* 0x0000008075757211 */ /* 0x000fe400078ec0ff */
[----:B------:R-:W-:-:S05]  /*1cf50*/  LOP3.LUT R128, R3, 0xff, RZ, 0xc0, !PT ;  /* 0x000000ff03807812 */ /* 0x000fca00078ec0ff */
[----:B------:R-:W-:Y:S02]  /*1cf60*/  IMAD R128, R128, 0x100, R117 ;  /* 0x0000010080807824 */ /* 0x000fe400078e0275 */
[----:B0-----:R-:W-:-:S03]  /*1cf70*/  IMAD.WIDE.U32 R116, R116, 0x4, R118 ;  /* 0x0000000474747825 */ /* 0x001fc600078e0076 */
[----:B------:R-:W-:-:S05]  /*1cf80*/  IADD3 R129, PT, PT, R128, R129, RZ ;  /* 0x0000008180817210 */ /* 0x000fca0007ffe0ff */
[----:B------:R2:W-:Y:S02]  /*1cf90*/  STG.E desc[UR6][R116.64], R129 ;  /* 0x0000008174007986 */ /* 0x0005e4000c101906 */
.L_x_12588:
[----:B------:R-:W-:Y:S05]  /*1cfa0*/  BSYNC.RECONVERGENT B0 ;  /* 0x0000000000007941 */ /* 0x000fea0003800200 */
.L_x_12587:
[----:B------:R-:W3:Y:S01]  /*1cfb0*/  LDL R130, [R1] ;  /* 0x0000000001827983 */ /* 0x000ee20000100800 */
[----:B--2---:R-:W-:Y:S01]  /*1cfc0*/  FADD.FTZ R116, RZ, R92 ;  /* 0x0000005cff747221 */ /* 0x004fe20000010000 */
[C---:B------:R-:W-:Y:S01]  /*1cfd0*/  ISETP.GE.U32.AND P0, PT, R14.reuse, 0x80, PT ;  /* 0x000000800e00780c */ /* 0x040fe20003f06070 */
[----:B------:R-:W-:Y:S01]  /*1cfe0*/  BSSY.RECONVERGENT B0, `(.L_x_12651) ;  /* 0x000006e000007945 */ /* 0x000fe20003800200 */
[C---:B------:R-:W-:Y:S01]  /*1cff0*/  ISETP.GT.U32.AND P1, PT, R14.reuse, 0xff, PT ;  /* 0x000000ff0e00780c */ /* 0x040fe20003f24070 */
[----:B------:R-:W-:Y:S01]  /*1d000*/  FADD.FTZ R117, R93, R116 ;  /* 0x000000745d757221 */ /* 0x000fe20000010000 */
[C---:B------:R-:W-:Y:S01]  /*1d010*/  ISETP.GT.U32.AND P2, PT, R14.reuse, 0x17f, PT ;  /* 0x0000017f0e00780c */ /* 0x040fe20003f44070 */
[----:B------:R-:W2:Y:S01]  /*1d020*/  S2R R157, SR_TID.X ;  /* 0x00000000009d7919 */ /* 0x000ea20000002100 */
[----:B------:R-:W-:Y:S01]  /*1d030*/  ISETP.GT.U32.AND P3, PT, R14, 0x1ff, PT ;  /* 0x000001ff0e00780c */ /* 0x000fe20003f64070 */
[----:B------:R-:W-:Y:S01]  /*1d040*/  FADD.FTZ R116, R94, R117 ;  /* 0x000000755e747221 */ /* 0x000fe20000010000 */
[----:B------:R-:W-:-:S02]  /*1d050*/  ISETP.GT.U32.AND P4, PT, R14, 0x27f, PT ;  /* 0x0000027f0e00780c */ /* 0x000fc40003f84070 */
[----:B------:R-:W-:Y:S01]  /*1d060*/  ISETP.GT.U32.AND P5, PT, R14, 0x2ff, PT ;  /* 0x000002ff0e00780c */ /* 0x000fe20003fa4070 */
[----:B------:R-:W-:-:S05]  /*1d070*/  FADD.FTZ R116, R95, R116 ;  /* 0x000000745f747221 */ /* 0x000fca0000010000 */
[----:B------:R-:W-:-:S05]  /*1d080*/  FSEL R117, R116, RZ, P0 ;  /* 0x000000ff74757208 */ /* 0x000fca0000000000 */
[----:B------:R-:W-:-:S04]  /*1d090*/  FADD.FTZ R116, R96, R117 ;  /* 0x0000007560747221 */ /* 0x000fc80000010000 */
[----:B0-----:R-:W-:-:S04]  /*1d0a0*/  FADD.FTZ R119, R97, R116 ;  /* 0x0000007461777221 */ /* 0x001fc80000010000 */
        /* <DEDUP_REMOVED lines=28> */
[----:B---3--:R-:W-:-:S04]  /*1d270*/  FMUL.FTZ R116, R130, R116 ;  /* 0x0000007482747220 */ /* 0x008fc80000410000 */
[--C-:B------:R-:W-:Y:S01]  /*1d280*/  FADD.FTZ R117, R92, -R116.reuse ;  /* 0x800000745c757221 */ /* 0x100fe20000010000 */
[--C-:B------:R-:W-:Y:S01]  /*1d290*/  FADD.FTZ R130, R93, -R116.reuse ;  /* 0x800000745d827221 */ /* 0x100fe20000010000 */
[--C-:B------:R-:W-:Y:S01]  /*1d2a0*/  FADD.FTZ R118, R94, -R116.reuse ;  /* 0x800000745e767221 */ /* 0x100fe20000010000 */
[----:B------:R-:W-:Y:S01]  /*1d2b0*/  FADD.FTZ R128, R97, -R116 ;  /* 0x8000007461807221 */ /* 0x000fe20000010000 */
[----:B------:R-:W-:-:S04]  /*1d2c0*/  FFMA.FTZ R117, R117, R117, RZ ;  /* 0x0000007575757223 */ /* 0x000fc800000100ff */
[----:B------:R-:W-:Y:S01]  /*1d2d0*/  FFMA.FTZ R117, R130, R130, R117 ;  /* 0x0000008282757223 */ /* 0x000fe20000010075 */
[----:B------:R-:W-:-:S03]  /*1d2e0*/  FADD.FTZ R130, R95, -R116 ;  /* 0x800000745f827221 */ /* 0x000fc60000010000 */
[----:B------:R-:W-:-:S04]  /*1d2f0*/  FFMA.FTZ R117, R118, R118, R117 ;  /* 0x0000007676757223 */ /* 0x000fc80000010075 */
        /* <DEDUP_REMOVED lines=42> */
[----:B0-----:R-:W-:Y:S01]  /*1d5a0*/  FADD.FTZ R119, R118, R117 ;  /* 0x0000007576777221 */ /* 0x001fe20000010000 */
[----:B--2---:R-:W-:-:S04]  /*1d5b0*/  LOP3.LUT P1, R118, R157, 0x1f, RZ, 0xc0, !PT ;  /* 0x0000001f9d767812 */ /* 0x004fc8000782c0ff */
        /* <DEDUP_REMOVED lines=16> */
.L_x_12652:
[----:B------:R-:W-:Y:S05]  /*1d6c0*/  BSYNC.RECONVERGENT B0 ;  /* 0x0000000000007941 */ /* 0x000fea0003800200 */
.L_x_12651:
        /* <DEDUP_REMOVED lines=14> */
.L_x_12654:
[----:B------:R-:W-:Y:S05]  /*1d7b0*/  BSYNC.RECONVERGENT B0 ;  /* 0x0000000000007941 */ /* 0x000fea0003800200 */
.L_x_12653:
[----:B------:R-:W2:Y:S01]  /*1d7c0*/  SHFL.DOWN PT, R128, R131, 0x2, 0x1f ;  /* 0x08401f0083807f89 */ /* 0x000ea200000e0000 */
[----:B------:R-:W-:Y:S01]  /*1d7d0*/  I2FP.F32.S32 R161, R131 ;  /* 0x0000008300a17245 */ /* 0x000fe20000201400 */
[----:B------:R-:W-:Y:S01]  /*1d7e0*/  BSSY.RECONVERGENT B0, `(.L_x_12655) ;  /* 0x000004b000007945 */ /* 0x000fe20003800200 */
[----:B------:R-:W-:Y:S01]  /*1d7f0*/  ISETP.NE.AND P2, PT, R157, RZ, PT ;  /* 0x000000ff9d00720c */ /* 0x000fe20003f45270 */
[----:B0-----:R-:W0:Y:S01]  /*1d800*/  SHFL.DOWN PT, R159, R116, 0x2, 0x1f ;  /* 0x08401f00749f7f89 */ /* 0x001e2200000e0000 */
[----:B------:R-:W-:-:S03]  /*1d810*/  ISETP.NE.AND P1, PT, RZ, UR23, PT ;  /* 0x00000017ff007c0c */ /* 0x000fc6000bf25270 */
[----:B------:R-:W3:Y:S01]  /*1d820*/  SHFL.DOWN PT, R130, R117, 0x2, 0x1f ;  /* 0x08401f0075827f89 */ /* 0x000ee200000e0000 */
[----:B--2---:R-:W-:Y:S02]  /*1d830*/  IADD3 R119, PT, PT, R128, R131, RZ ;  /* 0x0000008380777210 */ /* 0x004fe40007ffe0ff */
[----:B------:R-:W-:Y:S02]  /*1d840*/  I2FP.F32.S32 R129, R128 ;  /* 0x0000008000817245 */ /* 0x000fe40000201400 */
[----:B------:R-:W-:Y:S01]  /*1d850*/  I2FP.F32.S32 R118, R119 ;  /* 0x0000007700767245 */ /* 0x000fe20000201400 */
[C---:B0-----:R-:W-:Y:S02]  /*1d860*/  FADD.FTZ R160, -R159.reuse, R116 ;  /* 0x000000749fa07221 */ /* 0x041fe40000010100 */
[----:B------:R-:W-:Y:S01]  /*1d870*/  FMUL.FTZ R162, R159, R129 ;  /* 0x000000819fa27220 */ /* 0x000fe20000410000 */
[----:B------:R-:W0:Y:S01]  /*1d880*/  MUFU.RCP R128, R118 ;  /* 0x0000007600807308 */ /* 0x000e220000001000 */
[----:B------:R-:W-:Y:S01]  /*1d890*/  FMUL.FTZ R160, R160, R160 ;  /* 0x000000a0a0a07220 */ /* 0x000fe20000410000 */
[----:B---3--:R-:W-:Y:S01]  /*1d8a0*/  FADD.FTZ R117, R130, R117 ;  /* 0x0000007582757221 */ /* 0x008fe20000010000 */
[----:B------:R-:W-:-:S02]  /*1d8b0*/  FFMA.FTZ R131, R161, R116, R162 ;  /* 0x00000074a1837223 */ /* 0x000fc400000100a2 */
[----:B------:R-:W2:Y:S01]  /*1d8c0*/  SHFL.DOWN PT, R116, R119, 0x1, 0x1f ;  /* 0x08201f0077747f89 */ /* 0x000ea200000e0000 */
[----:B------:R-:W-:-:S04]  /*1d8d0*/  FMUL.FTZ R160, R160, R161 ;  /* 0x000000a1a0a07220 */ /* 0x000fc80000410000 */
[----:B------:R-:W-:Y:S01]  /*1d8e0*/  FMUL.FTZ R129, R160, R129 ;  /* 0x00000081a0817220 */ /* 0x000fe20000410000 */
[----:B0-----:R-:W-:-:S03]  /*1d8f0*/  FMUL.FTZ R131, R128, R131 ;  /* 0x0000008380837220 */ /* 0x001fc60000410000 */
[----:B------:R-:W-:Y:S02]  /*1d900*/  FFMA.FTZ R128, R128, R129, R117 ;  /* 0x0000008180807223 */ /* 0x000fe40000010075 */
[----:B------:R-:W0:Y:S04]  /*1d910*/  SHFL.DOWN PT, R160, R131, 0x1, 0x1f ;  /* 0x08201f0083a07f89 */ /* 0x000e2800000e0000 */
[----:B------:R-:W3:Y:S01]  /*1d920*/  SHFL.DOWN PT, R117, R128, 0x1, 0x1f ;  /* 0x08201f0080757f89 */ /* 0x000ee200000e0000 */
[----:B--2---:R-:W-:Y:S01]  /*1d930*/  IMAD.IADD R129, R119, 0x1, R116 ;  /* 0x0000000177817824 */ /* 0x004fe200078e0274 */
[----:B------:R-:W-:-:S04]  /*1d940*/  I2FP.F32.S32 R116, R116 ;  /* 0x0000007400747245 */ /* 0x000fc80000201400 */
[----:B------:R-:W-:-:S06]  /*1d950*/  I2FP.F32.S32 R129, R129 ;  /* 0x0000008100817245 */ /* 0x000fcc0000201400 */
[----:B------:R-:W2:Y:S01]  /*1d960*/  MUFU.RCP R129, R129 ;  /* 0x0000008100817308 */ /* 0x000ea20000001000 */
[----:B0-----:R-:W-:Y:S01]  /*1d970*/  FADD.FTZ R130, R131, -R160 ;  /* 0x800000a083827221 */ /* 0x001fe20000010000 */
[----:B------:R-:W-:-:S03]  /*1d980*/  FMUL.FTZ R159, R160, R116 ;  /* 0x00000074a09f7220 */ /* 0x000fc60000410000 */
[----:B------:R-:W-:Y:S01]  /*1d990*/  FMUL.FTZ R119, R130, R130 ;  /* 0x0000008282777220 */ /* 0x000fe20000410000 */
[----:B---3--:R-:W-:-:S03]  /*1d9a0*/  FADD.FTZ R128, R128, R117 ;  /* 0x0000007580807221 */ /* 0x008fc60000010000 */
[C---:B------:R-:W-:Y:S01]  /*1d9b0*/  FMUL.FTZ R119, R118.reuse, R119 ;  /* 0x0000007776777220 */ /* 0x040fe20000410000 */
[----:B------:R-:W-:Y:S01]  /*1d9c0*/  FFMA.FTZ R118, R118, R131, R159 ;  /* 0x0000008376767223 */ /* 0x000fe2000001009f */
[----:B------:R-:W-:Y:S02]  /*1d9d0*/  IMAD.U32 R159, RZ, RZ, UR16 ;  /* 0x00000010ff9f7e24 */ /* 0x000fe4000f8e00ff */
[----:B------:R-:W-:Y:S01]  /*1d9e0*/  FMUL.FTZ R119, R119, R116 ;  /* 0x0000007477777220 */ /* 0x000fe20000410000 */
[----:B--2---:R-:W-:-:S03]  /*1d9f0*/  FMUL.FTZ R131, R129, R118 ;  /* 0x0000007681837220 */ /* 0x004fc60000410000 */
[----:B------:R-:W-:Y:S02]  /*1da00*/  FFMA.FTZ R130, R129, R119, R128 ;  /* 0x0000007781827223 */ /* 0x000fe40000010080 */
[----:B------:R-:W0:Y:S01]  /*1da10*/  LDC R128, c[0x0][0x448] ;  /* 0x00011200ff807b82 */ /* 0x000e220000000800 */
[----:B------:R-:W2:Y:S04]  /*1da20*/  SHFL.IDX PT, R131, R131, RZ, 0x1f ;  /* 0x00001fff83837589 */ /* 0x000ea800000e0000 */
[----:B------:R-:W0:Y:S03]  /*1da30*/  SHFL.IDX PT, R117, R130, RZ, 0x1f ;  /* 0x00001fff82757589 */ /* 0x000e2600000e0000 */
[----:B------:R-:W3:Y:S01]  /*1da40*/  @!P2 LDC.64 R118, c[0x0][0x3c0] ;  /* 0x0000f000ff76ab82 */ /* 0x000ee20000000a00 */
[----:B--2---:R-:W-:Y:S01]  /*1da50*/  FMUL.FTZ R116, R131, R131 ;  /* 0x0000008383747220 */ /* 0x004fe20000410000 */
[----:B0-----:R-:W-:-:S04]  /*1da60*/  FFMA.FTZ R128, R117, UR24, R128 ;  /* 0x0000001875807c23 */ /* 0x001fc80008010080 */
[----:B------:R-:W-:Y:S02]  /*1da70*/  FSEL R129, R116, RZ, P1 ;  /* 0x000000ff74817208 */ /* 0x000fe40000800000 */
[----:B------:R-:W0:Y:S03]  /*1da80*/  @!P2 LDC.64 R116, c[0x0][0x3c8] ;  /* 0x0000f200ff74ab82 */ /* 0x000e260000000a00 */
[----:B------:R-:W-:Y:S01]  /*1da90*/  FADD.FTZ R128, R128, R129 ;  /* 0x0000008180807221 */ /* 0x000fe20000010000 */
[----:B------:R-:W-:-:S05]  /*1daa0*/  MOV R129, UR16 ;  /* 0x0000001000817c02 */ /* 0x000fca0008000f00 */
[----:B------:R-:W2:Y:S01]  /*1dab0*/  MUFU.RSQ R128, R128 ;  /* 0x0000008000807308 */ /* 0x000ea20000001400 */
[----:B---3--:R-:W-:Y:S01]  /*1dac0*/  @!P2 IMAD.WIDE R118, R129, 0x4, R118 ;  /* 0x000000048176a825 */ /* 0x008fe200078e0276 */
[----:B------:R-:W-:-:S04]  /*1dad0*/  FSEL R129, R131, RZ, !P1 ;  /* 0x000000ff83817208 */ /* 0x000fc80004800000 */
[----:B------:R3:W-:Y:S01]  /*1dae0*/  @!P2 STG.E desc[UR6][R118.64], R131 ;  /* 0x000000837600a986 */ /* 0x0007e2000c101906 */
[----:B0-----:R-:W-:-:S05]  /*1daf0*/  @!P2 IMAD.WIDE R116, R159, 0x4, R116 ;  /* 0x000000049f74a825 */ /* 0x001fca00078e0274 */
[----:B--2---:R3:W-:Y:S01]  /*1db00*/  @!P2 STG.E desc[UR6][R116.64], R128 ;  /* 0x000000807400a986 */ /* 0x0047e2000c101906 */
[----:B------:R-:W-:Y:S05]  /*1db10*/  @!P0 BRA `(.L_x_12656) ;  /* 0x00000000005c8947 */ /* 0x000fea0003800000 */
[----:B---3--:R-:W0:Y:S01]  /*1db20*/  LDC.64 R130, c[0x0][0x428] ;  /* 0x00010a00ff827b82 */ /* 0x008e220000000a00 */
[--C-:B------:R-:W-:Y:S01]  /*1db30*/  FADD.FTZ R117, R92, -R129.reuse ;  /* 0x800000815c757221 */ /* 0x100fe20000010000 */
[--C-:B------:R-:W-:Y:S01]  /*1db40*/  FADD.FTZ R161, R93, -R129.reuse ;  /* 0x800000815da17221 */ /* 0x100fe20000010000 */
[--C-:B------:R-:W-:Y:S02]  /*1db50*/  FADD.FTZ R159, R95, -R129.reuse ;  /* 0x800000815f9f7221 */ /* 0x100fe40000010000 */
[----:B------:R-:W-:Y:S01]  /*1db60*/  FMUL.FTZ R162, R128, R117 ;  /* 0x0000007580a27220 */ /* 0x000fe20000410000 */
[----:B------:R-:W-:Y:S01]  /*1db70*/  FADD.FTZ R117, R94, -R129 ;  /* 0x800000815e757221 */ /* 0x000fe20000010000 */
[C---:B------:R-:W-:Y:S01]  /*1db80*/  FMUL.FTZ R161, R128.reuse, R161 ;  /* 0x000000a180a17220 */ /* 0x040fe20000410000 */
[----:B------:R-:W2:Y:S01]  /*1db90*/  LDC.64 R164, c[0x0][0x430] ;  /* 0x00010c00ffa47b82 */ /* 0x000ea20000000a00 */
[C---:B------:R-:W-:Y:S01]  /*1dba0*/  FMUL.FTZ R159, R128.reuse, R159 ;  /* 0x0000009f809f7220 */ /* 0x040fe20000410000 */
[----:B------:R-:W-:Y:S01]  /*1dbb0*/  FMUL.FTZ R160, R128, R117 ;  /* 0x0000007580a07220 */ /* 0x000fe20000410000 */
[----:B-----5:R-:W-:Y:S01]  /*1dbc0*/  FFMA.FTZ R116, R162, R148, R44 ;  /* 0x00000094a2747223 */ /* 0x020fe2000001002c */
[----:B------:R-:W-:Y:S01]  /*1dbd0*/  FFMA.FTZ R117, R161, R149, R45 ;  /* 0x00000095a1757223 */ /* 0x000fe2000001002d */
[----:B------:R-:W-:Y:S01]  /*1dbe0*/  FFMA.FTZ R119, R159, R151, R47 ;  /* 0x000000979f777223 */ /* 0x000fe2000001002f */
[----:B------:R-:W-:Y:S01]  /*1dbf0*/  FFMA.FTZ R118, R160, R150, R46 ;  /* 0x00000096a0767223 */ /* 0x000fe2000001002e */
[----:B0-----:R-:W-:-:S05]  /*1dc00*/  IMAD.WIDE.U32 R130, R5, 0x10, R130 ;  /* 0x0000001005827825 */ /* 0x001fca00078e0082 */
[----:B------:R2:W-:Y:S02]  /*1dc10*/  STG.E.128 desc[UR6][R130.64], R116 ;  /* 0x0000007482007986 */ /* 0x0005e4000c101d06 */
[----:B--2---:R-:W-:-:S04]  /*1dc20*/  IMAD.WIDE.U32 R130, R5, 0x10, R164 ;  /* 0x0000001005827825 */ /* 0x004fc800078e00a4 */
[----:B------:R-:W-:Y:S01]  /*1dc30*/  FFMA.FTZ R116, R162, R144, R64 ;  /* 0x00000090a2747223 */ /* 0x000fe20000010040 */
[----:B------:R-:W-:Y:S01]  /*1dc40*/  FFMA.FTZ R117, R161, R145, R65 ;  /* 0x00000091a1757223 */ /* 0x000fe20000010041 */
[----:B------:R-:W-:Y:S01]  /*1dc50*/  FFMA.FTZ R118, R160, R146, R66 ;  /* 0x00000092a0767223 */ /* 0x000fe20000010042 */
[----:B------:R-:W-:Y:S01]  /*1dc60*/  FFMA.FTZ R119, R159, R147, R67 ;  /* 0x000000939f777223 */ /* 0x000fe20000010043 */
[----:B------:R-:W-:-:S04]  /*1dc70*/  IADD3 R5, PT, PT, R5, 0x80, RZ ;  /* 0x0000008005057810 */ /* 0x000fc80007ffe0ff */
[----:B------:R0:W-:Y:S03]  /*1dc80*/  STG.E.128 desc[UR6][R130.64], R116 ;  /* 0x0000007482007986 */ /* 0x0001e6000c101d06 */
.L_x_12656:
[----:B------:R-:W-:Y:S05]  /*1dc90*/  BSYNC.RECONVERGENT B0 ;  /* 0x0000000000007941 */ /* 0x000fea0003800200 */
.L_x_12655:
[----:B------:R-:W-:Y:S01]  /*1dca0*/  ISETP.NE.AND P0, PT, R152, RZ, PT ;  /* 0x000000ff9800720c */ /* 0x000fe20003f05270 */
[----:B------:R-:W-:-:S12]  /*1dcb0*/  BSSY.RECONVERGENT B0, `(.L_x_12657) ;  /* 0x0000019000007945 */ /* 0x000fd80003800200 */
[----:B------:R-:W-:Y:S05]  /*1dcc0*/  @!P0 BRA `(.L_x_12658) ;  /* 0x00000000005c8947 */ /* 0x000fea0003800000 */
[----:B0--3--:R-:W0:Y:S01]  /*1dcd0*/  LDC.64 R130, c[0x0][0x428] ;  /* 0x00010a00ff827b82 */ /* 0x009e220000000a00 */
[--C-:B------:R-:W-:Y:S01]  /*1dce0*/  FADD.FTZ R161, R96, -R129.reuse ;  /* 0x8000008160a17221 */ /* 0x100fe20000010000 */
[--C-:B------:R-:W-:Y:S01]  /*1dcf0*/  FADD.FTZ R117, R97, -R129.reuse ;  /* 0x8000008161757221 */ /* 0x100fe20000010000 */
[--C-:B------:R-:W-:Y:S01]  /*1dd00*/  FADD.FTZ R159, R98, -R129.reuse ;  /* 0x80000081629f7221 */ /* 0x100fe20000010000 */
[----:B------:R-:W-:Y:S01]  /*1dd10*/  FADD.FTZ R119, R99, -R129 ;  /* 0x8000008163777221 */ /* 0x000fe20000010000 */
[C---:B------:R-:W-:Y:S01]  /*1dd20*/  FMUL.FTZ R161, R128.reuse, R161 ;  /* 0x000000a180a17220 */ /* 0x040fe20000410000 */
[C---:B------:R-:W-:Y:S01]  /*1dd30*/  FMUL.FTZ R160, R128.reuse, R117 ;  /* 0x0000007580a07220 */ /* 0x040fe20000410000 */
[C---:B------:R-:W-:Y:S01]  /*1dd40*/  FMUL.FTZ R159, R128.reuse, R159 ;  /* 0x0000009f809f7220 */ /* 0x040fe20000410000 */
[----:B------:R-:W2:Y:S01]  /*1dd50*/  LDC.64 R164, c[0x0][0x430] ;  /* 0x00010c00ffa47b82 */ /* 0x000ea20000000a00 */
        /* <DEDUP_REMOVED lines=12> */
[----:B------:R-:W-:-:S04]  /*1de20*/  VIADD R5, R5, 0x80 ;  /* 0x0000008005057836 */ /* 0x000fc80000000000 */
[----:B------:R2:W-:Y:S03]  /*1de30*/  STG.E.128 desc[UR6][R130.64], R116 ;  /* 0x0000007482007986 */ /* 0x0005e6000c101d06 */
.L_x_12658:
[----:B------:R-:W-:Y:S05]  /*1de40*/  BSYNC.RECONVERGENT B0 ;  /* 0x0000000000007941 */ /* 0x000fea0003800200 */
.L_x_12657:
[----:B------:R-:W-:Y:S01]  /*1de50*/  ISETP.NE.AND P0, PT, R156, RZ, PT ;  /* 0x000000ff9c00720c */ /* 0x000fe20003f05270 */
[----:B------:R-:W-:-:S12]  /*1de60*/  BSSY.RECONVERGENT B0, `(.L_x_12659) ;  /* 0x0000019000007945 */ /* 0x000fd80003800200 */
[----:B------:R-:W-:Y:S05]  /*1de70*/  @!P0 BRA `(.L_x_12660) ;  /* 0x00000000005c8947 */ /* 0x000fea0003800000 */
[----:B0-23--:R-:W0:Y:S01]  /*1de80*/  LDC.64 R130, c[0x0][0x428] ;  /* 0x00010a00ff827b82 */ /* 0x00de220000000a00 */
        /* <DEDUP_REMOVED lines=22> */
.L_x_12660:
[----:B------:R-:W-:Y:S05]  /*1dff0*/  BSYNC.RECONVERGENT B0 ;  /* 0x0000000000007941 */ /* 0x000fea0003800200 */
.L_x_12659:
[----:B------:R-:W-:Y:S01]  /*1e000*/  ISETP.NE.AND P0, PT, R155, RZ, PT ;  /* 0x000000ff9b00720c */ /* 0x000fe20003f05270 */
[----:B------:R-:W-:-:S12]  /*1e010*/  BSSY.RECONVERGENT B0, `(.L_x_12661) ;  /* 0x0000019000007945 */ /* 0x000fd80003800200 */
[----:B------:R-:W-:Y:S05]  /*1e020*/  @!P0 BRA `(.L_x_12662) ;  /* 0x00000000005c8947 */ /* 0x000fea0003800000 */
[----:B0-234-:R-:W0:Y:S01]  /*1e030*/  LDC.64 R130, c[0x0][0x428] ;  /* 0x00010a00ff827b82 */ /* 0x01de220000000a00 */
        /* <DEDUP_REMOVED lines=22> */
.L_x_12662:
[----:B------:R-:W-:Y:S05]  /*1e1a0*/  BSYNC.RECONVERGENT B0 ;  /* 0x0000000000007941 */ /* 0x000fea0003800200 */
.L_x_12661:
[----:B------:R-:W-:Y:S01]  /*1e1b0*/  ISETP.NE.AND P0, PT, R154, RZ, PT ;  /* 0x000000ff9a00720c */ /* 0x000fe20003f05270 */
[----:B------:R-:W-:-:S12]  /*1e1c0*/  BSSY.RECONVERGENT B0, `(.L_x_12663) ;  /* 0x0000019000007945 */ /* 0x000fd80003800200 */
[----:B------:R-:W-:Y:S05]  /*1e1d0*/  @!P0 BRA `(.L_x_12664) ;  /* 0x00000000005c8947 */ /* 0x000fea0003800000 */
[----:B0-234-:R-:W0:Y:S01]  /*1e1e0*/  LDC.64 R130, c[0x0][0x428] ;  /* 0x00010a00ff827b82 */ /* 0x01de220000000a00 */
        /* <DEDUP_REMOVED lines=22> */
.L_x_12664:
[----:B------:R-:W-:Y:S05]  /*1e350*/  BSYNC.RECONVERGENT B0 ;  /* 0x0000000000007941 */ /* 0x000fea0003800200 */
.L_x_12663:
        /* <DEDUP_REMOVED lines=12> */
[----:B------:R-:W-:Y:S02]  /*1e420*/  FMUL.FTZ R152, R128, R129 ;  /* 0x0000008180987220 */ /* 0x000fe40000410000 */
[----:B-----5:R-:W-:-:S02]  /*1e430*/  FFMA.FTZ R118, R153, R74, R78 ;  /* 0x0000004a99767223 */ /* 0x020fc4000001004e */
[----:B------:R-:W-:Y:S01]  /*1e440*/  FFMA.FTZ R119, R152, R75, R79 ;  /* 0x0000004b98777223 */ /* 0x000fe2000001004f */
[----:B0-----:R-:W-:-:S04]  /*1e450*/  IMAD.WIDE.U32 R128, R5, 0x10, R116 ;  /* 0x0000001005807825 */ /* 0x001fc800078e0074 */
[----:B------:R-:W-:Y:S01]  /*1e460*/  FFMA.FTZ R116, R155, R72, R76 ;  /* 0x000000489b747223 */ /* 0x000fe2000001004c */
[----:B------:R-:W-:-:S05]  /*1e470*/  FFMA.FTZ R117, R154, R73, R77 ;  /* 0x000000499a757223 */ /* 0x000fca000001004d */
[----:B------:R2:W-:Y:S02]  /*1e480*/  STG.E.128 desc[UR6][R128.64], R116 ;  /* 0x0000007480007986 */ /* 0x0005e4000c101d06 */
[----:B--2---:R-:W-:-:S04]  /*1e490*/  IMAD.WIDE.U32 R128, R5, 0x10, R130 ;  /* 0x0000001005807825 */ /* 0x004fc800078e0082 */
[----:B------:R-:W-:Y:S01]  /*1e4a0*/  FFMA.FTZ R116, R155, R68, R80 ;  /* 0x000000449b747223 */ /* 0x000fe20000010050 */
[----:B------:R-:W-:Y:S01]  /*1e4b0*/  FFMA.FTZ R117, R154, R69, R81 ;  /* 0x000000459a757223 */ /* 0x000fe20000010051 */
[----:B------:R-:W-:Y:S01]  /*1e4c0*/  FFMA.FTZ R118, R153, R70, R82 ;  /* 0x0000004699767223 */ /* 0x000fe20000010052 */
[----:B------:R-:W-:-:S05]  /*1e4d0*/  FFMA.FTZ R119, R152, R71, R83 ;  /* 0x0000004798777223 */ /* 0x000fca0000010053 */
[----:B------:R0:W-:Y:S02]  /*1e4e0*/  STG.E.128 desc[UR6][R128.64], R116 ;  /* 0x0000007480007986 */ /* 0x0001e4000c101d06 */
.L_x_12666:
[----:B------:R-:W-:Y:S05]  /*1e4f0*/  BSYNC.RECONVERGENT B0 ;  /* 0x0000000000007941 */ /* 0x000fea0003800200 */
.L_x_12665:
[----:B------:R-:W-:Y:S02]  /*1e500*/  UIADD3 UR16, UPT, UPT, UR16, UR14, URZ ;  /* 0x0000000e10107290 */ /* 0x000fe4000fffe0ff */
[----:B------:R-:W-:Y:S02]  /*1e510*/  UPLOP3.LUT UP1, UPT, UPT, UPT, UP1, 0x40, 0x4 ;  /* 0x000000000004789c */ /* 0x000fe40003f2e810 */
[----:B------:R-:W-:-:S09]  /*1e520*/  UISETP.GE.AND UP0, UPT, UR16, UR15, UPT ;  /* 0x0000000f1000728c */ /* 0x000fd2000bf06270 */
[----:B------:R-:W-:Y:S05]  /*1e530*/  BRA.U !UP0, `(.L_x_12667) ;  /* 0xfffffe3908b47547 */ /* 0x000fea000b83ffff */
[----:B------:R-:W-:Y:S05]  /*1e540*/  EXIT ;  /* 0x000000000000794d */ /* 0x000fea0003800000 */
.L_x_12668:
        /* <DEDUP_REMOVED lines=11> */
.L_x_13640:


//--------------------- .text._ZN10layer_norm31ln_parallel_residual_fwd_kernelINS_13Kernel_traitsIfffffjLj3072ELj1ELj1ELj4ELj16ENS_18Kernel_traits_baseILj3072EfffffjLj128EEEEELb1ELb0ELb1EEEvNS_9FwdParamsE --------------------------
	.section	.text._ZN10layer_norm31ln_parallel_residual_fwd_kernelINS_13Kernel_traitsIfffffjLj3072ELj1ELj1ELj4ELj16ENS_18Kernel_traits_baseILj3072EfffffjLj128EEEEELb1ELb0ELb1EEEvNS_9FwdParamsE,"ax",@progbits
	.align	128
        .global         _ZN10layer_norm31ln_parallel_residual_fwd_kernelINS_13Kernel_traitsIfffffjLj3072ELj1ELj1ELj4ELj16ENS_18Kernel_traits_baseILj3072EfffffjLj128EEEEELb1ELb0ELb1EEEvNS_9FwdParamsE
        .type           _ZN10layer_norm31ln_parallel_residual_fwd_kernelINS_13Kernel_traitsIfffffjLj3072ELj1ELj1ELj4ELj16ENS_18Kernel_traits_baseILj3072EfffffjLj128EEEEELb1ELb0ELb1EEEvNS_9FwdParamsE,@function
        .size           _ZN10layer_norm31ln_parallel_residual_fwd_kernelINS_13Kernel_traitsIfffffjLj3072ELj1ELj1ELj4ELj16ENS_18Kernel_traits_baseILj3072EfffffjLj128EEEEELb1ELb0ELb1EEEvNS_9FwdParamsE,(.L_x_13641 - _ZN10layer_norm31ln_parallel_residual_fwd_kernelINS_13Kernel_traitsIfffffjLj3072ELj1ELj1ELj4ELj16ENS_18Kernel_traits_baseILj3072EfffffjLj128EEEEELb1ELb0ELb1EEEvNS_9FwdParamsE)
        .other          _ZN10layer_norm31ln_parallel_residual_fwd_kernelINS_13Kernel_traitsIfffffjLj3072ELj1ELj1ELj4ELj16ENS_18Kernel_traits_baseILj3072EfffffjLj128EEEEELb1ELb0ELb1EEEvNS_9FwdParamsE,@"STO_CUDA_ENTRY STV_DEFAULT"
_ZN10layer_norm31ln_parallel_residual_fwd_kernelINS_13Kernel_traitsIfffffjLj3072ELj1ELj1ELj4ELj16ENS_18Kernel_traits_baseILj3072EfffffjLj128EEEEELb1ELb0ELb1EEEvNS_9FwdParamsE:
.text._ZN10layer_norm31ln_parallel_residual_fwd_kernelINS_13Kernel_traitsIfffffjLj3072ELj1ELj1ELj4ELj16ENS_18Kernel_traits_baseILj3072EfffffjLj128EEEEELb1ELb0ELb1EEEvNS_9FwdParamsE:
        /* <DEDUP_REMOVED lines=90> */
.L_x_12670:
        /* <DEDUP_REMOVED lines=25> */
.L_x_12669:
        /* <DEDUP_REMOVED lines=37> */
.L_x_12672:
        /* <DEDUP_REMOVED lines=36> */
.L_x_12671:
[----:B------:R-:W1:Y:S02]  /*0bc0*/  LDCU UR4, c[0x0][0x384] ;  /* 0x00007080ff0477ac */ /* 0x000e640008000800 */
[----:B-1----:R-:W-:-:S06]  /*0bd0*/  UISETP.GE.AND UP0, UPT, UR18, UR4, UPT ;  /* 0x000000041200728c */ /* 0x002fcc000bf06270 */
[----:B------:R-:W-:-:S13]  /*0be0*/  PLOP3.LUT P0, PT, PT, PT, UP0, 0x80, 0x8 ;  /* 0x000000000008781c */ /* 0x000fda0003f0f008 */
[----:B------:R-:W-:Y:S05]  /*0bf0*/  @P0 EXIT ;  /* 0x000000000000094d */ /* 0x000fea0003800000 */
[----:B0---4-:R-:W-:Y:S01]  /*0c00*/  IMAD.HI.U32 R3, R11, -0x326172a9, RZ ;  /* 0xcd9e8d570b037827 */ /* 0x011fe200078e00ff */
[----:B------:R-:W-:Y:S01]  /*0c10*/  UIADD3 UR4, UPT, UPT, UR11, -0x4498517b, URZ ;  /* 0xbb67ae850b047890 */ /* 0x000fe2000fffe0ff */
[----:B------:R-:W-:Y:S01]  /*0c20*/  LOP3.LUT R144, R144, 0x3, RZ, 0xc0, !PT ;  /* 0x0000000390907812 */ /* 0x000fe200078ec0ff */
[----:B------:R-:W0:Y:S01]  /*0c30*/  LDCU UR19, c[0x0][0x388] ;  /* 0x00007100ff1377ac */ /* 0x000e220008000800 */
[----:B------:R-:W-:Y:S01]  /*0c40*/  IMAD.HI.U32 R2, R10, -0x2daee0ad, RZ ;  /* 0xd2511f530a027827 */ /* 0x000fe200078e00ff */
        /* <DEDUP_REMOVED lines=12> */
[----:B------:R-:W-:Y:S01]  /*0d10*/  IMAD R5, R2, -0x326172a9, RZ ;  /* 0xcd9e8d5702057824 */ /* 0x000fe200078e02ff */
[----:B------:R-:W4:Y:S01]  /*0d20*/  LDCU UR6, c[0x0][0x404] ;  /* 0x00008080ff0677ac */ /* 0x000f220008000800 */
[----:B------:R-:W-:Y:S01]  /*0d30*/  IMAD.HI.U32 R2, R6, -0x326172a9, RZ ;  /* 0xcd9e8d5706027827 */ /* 0x000fe200078e00ff */
[----:B------:R-:W-:-:S03]  /*0d40*/  UPLOP3.LUT UP1, UPT, UPT, UPT, UPT, 0x40, 0x4 ;  /* 0x000000000004789c */ /* 0x000fc60003f2e870 */
[----:B------:R-:W-:Y:S01]  /*0d50*/  IMAD.HI.U32 R3, R4, -0x2daee0ad, RZ ;  /* 0xd2511f5304037827 */ /* 0x000fe200078e00ff */
[----:B------:R-:W-:Y:S01]  /*0d60*/  LOP3.LUT R2, R5, UR7, R2, 0x96, !PT ;  /* 0x0000000705027c12 */ /* 0x000fe2000f8e9602 */
[----:B------:R-:W0:Y:S02]  /*0d70*/  LDCU UR7, c[0x0][0x408] ;  /* 0x00008100ff0777ac */ /* 0x000e240008000800 */
[----:B------:R-:W-:Y:S01]  /*0d80*/  IMAD R5, R6, -0x326172a9, RZ ;  /* 0xcd9e8d5706057824 */ /* 0x000fe200078e02ff */
[----:B------:R-:W-:Y:S01]  /*0d90*/  LOP3.LUT R3, R8, UR21, R3, 0x96, !PT ;  /* 0x0000001508037c12 */ /* 0x000fe2000f8e9603 */
[----:B------:R-:W-:Y:S01]  /*0da0*/  IMAD R7, R4, -0x2daee0ad, RZ ;  /* 0xd2511f5304077824 */ /* 0x000fe200078e02ff */
[----:B---3--:R-:W-:Y:S01]  /*0db0*/  UISETP.NE.U32.AND UP0, UPT, UR4, URZ, UPT ;  /* 0x000000ff0400728c */ /* 0x008fe2000bf05070 */
[----:B------:R-:W-:-:S03]  /*0dc0*/  IMAD.HI.U32 R6, R2, -0x2daee0ad, RZ ;  /* 0xd2511f5302067827 */ /* 0x000fc600078e00ff */
[----:B------:R-:W-:Y:S01]  /*0dd0*/  UISETP.NE.AND.EX UP0, UPT, UR5, URZ, UPT, UP0 ;  /* 0x000000ff0500728c */ /* 0x000fe2000bf05300 */
[----:B------:R-:W-:Y:S01]  /*0de0*/  IMAD.HI.U32 R4, R3, -0x326172a9, RZ ;  /* 0xcd9e8d5703047827 */ /* 0x000fe200078e00ff */
[----:B------:R-:W-:-:S03]  /*0df0*/  LOP3.LUT R6, R7, UR13, R6, 0x96, !PT ;  /* 0x0000000d07067c12 */ /* 0x000fc6000f8e9606 */
[----:B------:R-:W-:Y:S01]  /*0e00*/  IMAD R8, R2, -0x2daee0ad, RZ ;  /* 0xd2511f5302087824 */ /* 0x000fe200078e02ff */
[----:B------:R-:W-:Y:S01]  /*0e10*/  LOP3.LUT R4, R5, UR12, R4, 0x96, !PT ;  /* 0x0000000c05047c12 */ /* 0x000fe2000f8e9604 */
[----:B------:R-:W-:Y:S01]  /*0e20*/  IMAD R3, R3, -0x326172a9, RZ ;  /* 0xcd9e8d5703037824 */ /* 0x000fe200078e02ff */
[----:B------:R-:W-:Y:S01]  /*0e30*/  PLOP3.LUT P0, PT, PT, PT, UP0, 0x80, 0x8 ;  /* 0x000000000008781c */ /* 0x000fe20003f0f008 */
[----:B------:R-:W-:Y:S01]  /*0e40*/  IMAD.HI.U32 R2, R6, -0x326172a9, RZ ;  /* 0xcd9e8d5706027827 */ /* 0x000fe200078e00ff */
[----:B------:R-:W3:Y:S03]  /*0e50*/  LDCU.64 UR12, c[0x0][0x380] ;  /* 0x00007000ff0c77ac */ /* 0x000ee60008000a00 */
[----:B------:R-:W-:Y:S01]  /*0e60*/  IMAD.HI.U32 R5, R4, -0x2daee0ad, RZ ;  /* 0xd2511f5304057827 */ /* 0x000fe200078e00ff */
[----:B------:R-:W-:-:S03]  /*0e70*/  LOP3.LUT R2, R3, UR14, R2, 0x96, !PT ;  /* 0x0000000e03027c12 */ /* 0x000fc6000f8e9602 */
[----:B------:R-:W-:Y:S01]  /*0e80*/  IMAD R7, R4, -0x2daee0ad, RZ ;  /* 0xd2511f5304077824 */ /* 0x000fe200078e02ff */
[----:B------:R-:W-:Y:S01]  /*0e90*/  LOP3.LUT R5, R8, UR15, R5, 0x96, !PT ;  /* 0x0000000f08057c12 */ /* 0x000fe2000f8e9605 */
[----:B------:R-:W-:Y:S01]  /*0ea0*/  IMAD.HI.U32 R4, R2, -0x2daee0ad, RZ ;  /* 0xd2511f5302047827 */ /* 0x000fe200078e00ff */
[----:B------:R-:W0:Y:S03]  /*0eb0*/  LDCU.64 UR14, c[0x0][0x3a0] ;  /* 0x00007400ff0e77ac */ /* 0x000e260008000a00 */
        /* <DEDUP_REMOVED lines=30> */
[----:B------:R-:W-:Y:S02]  /*10a0*/  HFMA2 R4, -RZ, RZ, 0, 0 ;  /* 0x00000000ff047431 */ /* 0x000fe400000001ff */
[----:B01234-:R-:W-:-:S07]  /*10b0*/  IMAD R6, R9, -0x326172a9, RZ ;  /* 0xcd9e8d5709067824 */ /* 0x01ffce00078e02ff */
.L_x_12911:
        /* <DEDUP_REMOVED lines=18> */
[----:B------:R-:W-:Y:S01]  /*11e0*/  IMAD.MOV.U32 R140, RZ, RZ, 0x2f800000 ;  /* 0x2f800000ff8c7424 */ /* 0x000fe200078e00ff */
[----:B------:R-:W-:Y:S02]  /*11f0*/  UIADD3 UR28, UPT, UPT, UR11, -0x126145ec, URZ ;  /* 0xed9eba140b1c7890 */ /* 0x000fe4000fffe0ff */
[----:B------:R-:W-:Y:S02]  /*1200*/  UIADD3 UR29, UPT, UPT, UR11, -0x695add53, URZ ;  /* 0x96a522ad0b1d7890 */ /* 0x000fe4000fffe0ff */
        /* <DEDUP_REMOVED lines=25> */
.L_x_12675:
        /* <DEDUP_REMOVED lines=12> */
.L_x_12676:
        /* <DEDUP_REMOVED lines=43> */
.L_x_12674:
        /* <DEDUP_REMOVED lines=16> */
.L_x_12678:
        /* <DEDUP_REMOVED lines=12> */
.L_x_12679:
        /* <DEDUP_REMOVED lines=43> */
.L_x_12677:
        /* <DEDUP_REMOVED lines=15> */
.L_x_12681:
        /* <DEDUP_REMOVED lines=12> */
.L_x_12682:
        /* <DEDUP_REMOVED lines=43> */
.L_x_12680:
        /* <DEDUP_REMOVED lines=15> */
.L_x_12684:
        /* <DEDUP_REMOVED lines=12> */
.L_x_12685:
        /* <DEDUP_REMOVED lines=43> */
.L_x_12683:
        /* <DEDUP_REMOVED lines=18> */
.L_x_12673:
        /* <DEDUP_REMOVED lines=15> */
.L_x_12688:
        /* <DEDUP_REMOVED lines=12> */
.L_x_12689:
        /* <DEDUP_REMOVED lines=42> */
.L_x_12687:
        /* <DEDUP_REMOVED lines=18> */
.L_x_12691:
        /* <DEDUP_REMOVED lines=12> */
.L_x_12692:
        /* <DEDUP_REMOVED lines=43> */
.L_x_12690:
        /* <DEDUP_REMOVED lines=14> */
.L_x_12694:
        /* <DEDUP_REMOVED lines=12> */
.L_x_12695:
        /* <DEDUP_REMOVED lines=43> */
.L_x_12693:
        /* <DEDUP_REMOVED lines=16> */
.L_x_12697:
        /* <DEDUP_REMOVED lines=12> */
.L_x_12698:
        /* <DEDUP_REMOVED lines=43> */
.L_x_12696:
        /* <DEDUP_REMOVED lines=14> */
.L_x_12700:
        /* <DEDUP_REMOVED lines=12> */
.L_x_12701:
        /* <DEDUP_REMOVED lines=43> */
.L_x_12699:
        /* <DEDUP_REMOVED lines=16> */
.L_x_12703:
        /* <DEDUP_REMOVED lines=12> */
.L_x_12704:
        /* <DEDUP_REMOVED lines=43> */
.L_x_12702:
        /* <DEDUP_REMOVED lines=14> */
.L_x_12706:
        /* <DEDUP_REMOVED lines=12> */
.L_x_12707:
        /* <DEDUP_REMOVED lines=43> */
.L_x_12705:
        /* <DEDUP_REMOVED lines=16> */
.L_x_12709:
        /* <DEDUP_REMOVED lines=12> */
.L_x_12710:
        /* <DEDUP_REMOVED lines=43> */
.L_x_12708:
[----:B------:R-:W-:Y:S01]  /*4880*/  I2FP.F32.U32 R17, R9 ;  /* 0x0000000900117245 */ /* 0x000fe20000201000 */
[----:B------:R-:W-:Y:S01]  /*4890*/  FMUL.FTZ R9, R36, UR5 ;  /* 0x0000000524097c20 */ /* 0x000fe20008410000 */
[----:B------:R-:W-:Y:S01]  /*48a0*/  FSETP.GTU.FTZ.AND P6, PT, R5, UR4, PT ;  /* 0x0000000405007c0b */ /* 0x000fe2000bfdc000 */
[----:B------:R-:W-:Y:S01]  /*48b0*/  FMUL.FTZ R5, R38, UR5 ;  /* 0x0000000526057c20 */ /* 0x000fe20008410000 */
[----:B------:R-:W-:Y:S01]  /*48c0*/  FSETP.GTU.FTZ.AND P0, PT, R7, UR4, PT ;  /* 0x0000000407007c0b */ /* 0x000fe2000bf1c000 */
[----:B------:R-:W-:Y:S01]  /*48d0*/  FMUL.FTZ R7, R37, UR5 ;  /* 0x0000000525077c20 */ /* 0x000fe20008410000 */
[----:B------:R-:W-:Y:S01]  /*48e0*/  FFMA.FTZ R17, R17, R140, 1.1641532182693481445e-10 ;  /* 0x2f00000011117423 */ /* 0x000fe2000001008c */
[----:B------:R-:W-:Y:S02]  /*48f0*/  FSEL R9, R9, RZ, !P6 ;  /* 0x000000ff09097208 */ /* 0x000fe40007000000 */
[----:B------:R-:W-:Y:S02]  /*4900*/  SEL R19, RZ, 0x1, P6 ;  /* 0x00000001ff137807 */ /* 0x000fe40003000000 */
[----:B------:R-:W-:-:S02]  /*4910*/  FSETP.GTU.FTZ.AND P6, PT, R8, UR4, PT ;  /* 0x0000000408007c0b */ /* 0x000fc4000bfdc000 */
[----:B------:R-:W-:Y:S01]  /*4920*/  FSEL R8, R7, RZ, !P0 ;  /* 0x000000ff07087208 */ /* 0x000fe20004000000 */
[----:B------:R-:W-:Y:S01]  /*4930*/  FMUL.FTZ R7, R39, UR5 ;  /* 0x0000000527077c20 */ /* 0x000fe20008410000 */
[----:B------:R-:W-:Y:S02]  /*4940*/  SEL R20, RZ, 0x1, P0 ;  /* 0x00000001ff147807 */ /* 0x000fe40000000000 */
        /* <DEDUP_REMOVED lines=18> */
[----:B------:R-:W-:-:S07]  /*4a70*/  @P1 FADD.FTZ R31, R35, R31 ;  /* 0x0000001f231f1221 */ /* 0x000fce0000010000 */
.L_x_12686:
        /* <DEDUP_REMOVED lines=32> */
.L_x_12711:
[----:B------:R1:W5:Y:S04]  /*4c80*/  @P0 LDG.E.128 R36, desc[UR8][R22.64] ;  /* 0x0000000816240981 */ /* 0x000368000c1e1d00 */
[----:B------:R1:W5:Y:S04]  /*4c90*/  @P1 LDG.E.128 R32, desc[UR8][R20.64] ;  /* 0x0000000814201981 */ /* 0x000368000c1e1d00 */
[----:B0-----:R1:W5:Y:S01]  /*4ca0*/  LDG.E.128 R12, desc[UR8][R18.64] ;  /* 0x00000008120c7981 */ /* 0x001362000c1e1d00 */
[----:B------:R-:W-:Y:S05]  /*4cb0*/  @!P0 BRA `(.L_x_12712) ;  /* 0x0000002400508947 */ /* 0x000fea0003800000 */
        /* <DEDUP_REMOVED lines=15> */
.L_x_12714:
        /* <DEDUP_REMOVED lines=12> */
.L_x_12715:
        /* <DEDUP_REMOVED lines=42> */
.L_x_12713:
        /* <DEDUP_REMOVED lines=16> */
.L_x_12717:
        /* <DEDUP_REMOVED lines=12> */
.L_x_12718:
        /* <DEDUP_REMOVED lines=43> */
.L_x_12716:
        /* <DEDUP_REMOVED lines=14> */
.L_x_12720:
        /* <DEDUP_REMOVED lines=12> */
.L_x_12721:
        /* <DEDUP_REMOVED lines=43> */
.L_x_12719:
        /* <DEDUP_REMOVED lines=16> */
.L_x_12723:
        /* <DEDUP_REMOVED lines=12> */
.L_x_12724:
        /* <DEDUP_REMOVED lines=43> */
.L_x_12722:
        /* <DEDUP_REMOVED lines=14> */
.L_x_12726:
        /* <DEDUP_REMOVED lines=12> */
.L_x_12727:
        /* <DEDUP_REMOVED lines=43> */
.L_x_12725:
        /* <DEDUP_REMOVED lines=16> */
.L_x_12729:
        /* <DEDUP_REMOVED lines=12> */
.L_x_12730:
        /* <DEDUP_REMOVED lines=43> */
.L_x_12728:
        /* <DEDUP_REMOVED lines=14> */
.L_x_12732:
        /* <DEDUP_REMOVED lines=12> */
.L_x_12733:
        /* <DEDUP_REMOVED lines=43> */
.L_x_12731:
        /* <DEDUP_REMOVED lines=16> */
.L_x_12735:
        /* <DEDUP_REMOVED lines=14> */
.L_x_12736:
        /* <DEDUP_REMOVED lines=43> */
.L_x_12734:
[----:B------:R-:W-:Y:S01]  /*6fe0*/  FMUL.FTZ R17, R36, UR5 ;  /* 0x0000000524117c20 */ /* 0x000fe20008410000 */
[----:B------:R-:W-:Y:S01]  /*6ff0*/  FSETP.GTU.FTZ.AND P6, PT, R5, UR4, PT ;  /* 0x0000000405007c0b */ /* 0x000fe2000bfdc000 */
[----:B------:R-:W-:Y:S01]  /*7000*/  FMUL.FTZ R16, R37, UR5 ;  /* 0x0000000525107c20 */ /* 0x000fe20008410000 */
[----:B------:R-:W-:Y:S01]  /*7010*/  I2FP.F32.U32 R5, R9 ;  /* 0x0000000900057245 */ /* 0x000fe20000201000 */
[----:B------:R-:W-:Y:S01]  /*7020*/  FMUL.FTZ R21, R38, UR5 ;  /* 0x0000000526157c20 */ /* 0x000fe20008410000 */
[----:B------:R-:W-:Y:S01]  /*7030*/  FSEL R17, R17, RZ, !P6 ;  /* 0x000000ff11117208 */ /* 0x000fe20007000000 */
[----:B------:R-:W-:Y:S01]  /*7040*/  FMUL.FTZ R27, R39, UR5 ;  /* 0x00000005271b7c20 */ /* 0x000fe20008410000 */
[----:B------:R-:W-:Y:S02]  /*7050*/  SEL R20, RZ, 0x1, P6 ;  /* 0x00000001ff147807 */ /* 0x000fe40003000000 */
[----:B------:R-:W-:Y:S01]  /*7060*/  FSETP.GTU.FTZ.AND P6, PT, R7, UR4, PT ;  /* 0x0000000407007c0b */ /* 0x000fe2000bfdc000 */
[----:B------:R-:W-:Y:S01]  /*7070*/  FFMA.FTZ R7, R5, R140, 1.1641532182693481445e-10 ;  /* 0x2f00000005077423 */ /* 0x000fe2000001008c */
        /* <DEDUP_REMOVED lines=18> */
[--C-:B------:R-:W-:Y:S01]  /*71a0*/  FADD.FTZ R27, R27, R8.reuse ;  /* 0x000000081b1b7221 */ /* 0x100fe20000010000 */
[----:B------:R-:W-:Y:S01]  /*71b0*/  PRMT R8, R21, 0x7610, R8 ;  /* 0x0000761015087816 */ /* 0x000fe20000000008 */
[----:B------:R-:W-:Y:S01]  /*71c0*/  @P1 FADD.FTZ R24, R32, R24 ;  /* 0x0000001820181221 */ /* 0x000fe20000010000 */
[----:B------:R-:W-:Y:S01]  /*71d0*/  SEL R9, RZ, 0x1, P6 ;  /* 0x00000001ff097807 */ /* 0x000fe20003000000 */
[----:B------:R-:W-:Y:S01]  /*71e0*/  @P1 FADD.FTZ R27, R35, R27 ;  /* 0x0000001b231b1221 */ /* 0x000fe20000010000 */
[----:B------:R-:W-:Y:S06]  /*71f0*/  BRA `(.L_x_12737) ;  /* 0x00000010009c7947 */ /* 0x000fec0003800000 */
.L_x_12712:
        /* <DEDUP_REMOVED lines=15> */
.L_x_12739:
        /* <DEDUP_REMOVED lines=12> */
.L_x_12740:
        /* <DEDUP_REMOVED lines=42> */
.L_x_12738:
        /* <DEDUP_REMOVED lines=15> */
.L_x_12742:
        /* <DEDUP_REMOVED lines=12> */
.L_x_12743:
        /* <DEDUP_REMOVED lines=43> */
.L_x_12741:
        /* <DEDUP_REMOVED lines=15> */
.L_x_12745:
        /* <DEDUP_REMOVED lines=12> */
.L_x_12746:
        /* <DEDUP_REMOVED lines=43> */
.L_x_12744:
        /* <DEDUP_REMOVED lines=15> */
.L_x_12748:
        /* <DEDUP_REMOVED lines=12> */
.L_x_12749:
        /* <DEDUP_REMOVED lines=43> */
.L_x_12747:
        /* <DEDUP_REMOVED lines=16> */
.L_x_12737:
[----:B------:R-:W-:Y:S01]  /*8470*/  SEL R12, RZ, 0x1000000, !P5 ;  /* 0x01000000ff0c7807 */ /* 0x000fe20006800000 */
[----:B------:R-:W-:Y:S01]  /*8480*/  IMAD.WIDE.U32 R22, R151, 0x10, R154 ;  /* 0x0000001097167825 */ /* 0x000fe200078e009a */
[----:B------:R-:W-:Y:S01]  /*8490*/  SEL R13, RZ, 0x10000, !P4 ;  /* 0x00010000ff0d7807 */ /* 0x000fe20006000000 */
[----:B------:R-:W0:Y:S01]  /*84a0*/  @P0 LDC.64 R16, c[0x0][0x398] ;  /* 0x0000e600ff100b82 */ /* 0x000e220000000a00 */
[----:B------:R-:W-:Y:S02]  /*84b0*/  SEL R14, RZ, 0x100, !P3 ;  /* 0x00000100ff0e7807 */ /* 0x000fe40005800000 */
[----:B------:R1:W-:Y:S01]  /*84c0*/  STG.E.128 desc[UR8][R22.64], R24 ;  /* 0x0000001816007986 */ /* 0x0003e2000c101d08 */
[----:B------:R-:W-:Y:S02]  /*84d0*/  IADD3 R148, PT, PT, R152, 0x100, RZ ;  /* 0x0000010098947810 */ /* 0x000fe40007ffe0ff */
[----:B------:R-:W-:Y:S02]  /*84e0*/  IADD3 R12, PT, PT, R14, R12, R13 ;  /* 0x0000000c0e0c7210 */ /* 0x000fe40007ffe00d */
[----:B------:R-:W-:Y:S01]  /*84f0*/  SEL R13, RZ, 0x1, !P2 ;  /* 0x00000001ff0d7807 */ /* 0x000fe20005000000 */
[----:B------:R-:W2:Y:S01]  /*8500*/  @P1 LDC.64 R20, c[0x0][0x3a0] ;  /* 0x0000e800ff141b82 */ /* 0x000ea20000000a00 */
[----:B------:R-:W-:-:S04]  /*8510*/  IMAD.WIDE.U32 R14, R148, 0x10, R136 ;  /* 0x00000010940e7825 */ /* 0x000fc800078e0088 */
[----:B------:R-:W-:Y:S02]  /*8520*/  IMAD.IADD R139, R12, 0x1, R13 ;  /* 0x000000010c8b7824 */ /* 0x000fe400078e020d */
        /* <DEDUP_REMOVED lines=12> */
[----:B------:R-:W-:-:S04]  /*85f0*/  IMAD R22, R139, 0x100, R22 ;  /* 0x000001008b167824 */ /* 0x000fc800078e0216 */
[----:B------:R-:W-:Y:S02]  /*8600*/  IMAD.IADD R23, R22, 0x1, R23 ;  /* 0x0000000116177824 */ /* 0x000fe400078e0217 */
[----:B0-----:R-:W-:-:S05]  /*8610*/  IMAD.WIDE.U32 R12, R151, 0x4, R12 ;  /* 0x00000004970c7825 */ /* 0x001fca00078e000c */
[----:B------:R0:W-:Y:S02]  /*8620*/  STG.E desc[UR8][R12.64], R23 ;  /* 0x000000170c007986 */ /* 0x0001e4000c101908 */
.L_x_12750:
[----:B------:R1:W5:Y:S04]  /*8630*/  @P0 LDG.E.128 R36, desc[UR8][R16.64] ;  /* 0x0000000810240981 */ /* 0x000368000c1e1d00 */
[----:B------:R1:W5:Y:S04]  /*8640*/  @P1 LDG.E.128 R32, desc[UR8][R20.64] ;  /* 0x0000000814201981 */ /* 0x000368000c1e1d00 */
[----:B0-----:R-:W5:Y:S01]  /*8650*/  LDG.E.128 R12, desc[UR8][R14.64] ;  /* 0x000000080e0c7981 */ /* 0x001f62000c1e1d00 */
[----:B------:R-:W-:Y:S05]  /*8660*/  @!P0 BRA `(.L_x_12751) ;  /* 0x00000024004c8947 */ /* 0x000fea0003800000 */
[----:B------:R-:W-:Y:S01]  /*8670*/  ISETP.NE.AND P2, PT, R19, 0x1, PT ;  /* 0x000000011300780c */ /* 0x000fe20003f45270 */
[----:B------:R-:W-:Y:S02]  /*8680*/  HFMA2 R7, -RZ, RZ, 0, 1.1920928955078125e-07 ;  /* 0x00000002ff077431 */ /* 0x000fe400000001ff */
[----:B------:R-:W-:Y:S02]  /*8690*/  IMAD.MOV.U32 R5, RZ, RZ, R6 ;  /* 0x000000ffff057224 */ /* 0x000fe400078e0006 */
[----:B-1----:R-:W-:-:S08]  /*86a0*/  IMAD.MOV.U32 R16, RZ, RZ, R18 ;  /* 0x000000ffff107224 */ /* 0x002fd000078e0012 */
        /* <DEDUP_REMOVED lines=11> */
.L_x_12753:
        /* <DEDUP_REMOVED lines=12> */
.L_x_12754:
        /* <DEDUP_REMOVED lines=41> */
.L_x_12752:
        /* <DEDUP_REMOVED lines=16> */
.L_x_12756:
        /* <DEDUP_REMOVED lines=12> */
.L_x_12757:
        /* <DEDUP_REMOVED lines=43> */
.L_x_12755:
        /* <DEDUP_REMOVED lines=14> */
.L_x_12759:
        /* <DEDUP_REMOVED lines=12> */
.L_x_12760:
        /* <DEDUP_REMOVED lines=43> */
.L_x_12758:
        /* <DEDUP_REMOVED lines=16> */
.L_x_12762:
        /* <DEDUP_REMOVED lines=12> */
.L_x_12763:
        /* <DEDUP_REMOVED lines=43> */
.L_x_12761:
        /* <DEDUP_REMOVED lines=14> */
.L_x_12765:
        /* <DEDUP_REMOVED lines=12> */
.L_x_12766:
        /* <DEDUP_REMOVED lines=43> */
.L_x_12764:
        /* <DEDUP_REMOVED lines=16> */
.L_x_12768:
        /* <DEDUP_REMOVED lines=12> */
.L_x_12769:
        /* <DEDUP_REMOVED lines=38> */
[----:B------:R-:W-:Y:S02]  /*a050*/  MOV R6, R2 ;  /* 0x0000000200067202 */ /* 0x000fe40000000f00 */
[----:B------:R-:W-:Y:S02]  /*a060*/  LOP3.LUT R3, R18, UR33, R3, 0x96, !PT ;  /* 0x0000002112037c12 */ /* 0x000fe4000f8e9603 */
[----:B------:R-:W-:Y:S01]  /*a070*/  LOP3.LUT R2, R8, UR29, R21, 0x96, !PT ;  /* 0x0000001d08027c12 */ /* 0x000fe2000f8e9615 */
[----:B------:R-:W-:Y:S02]  /*a080*/  IMAD.MOV.U32 R8, RZ, RZ, R16 ;  /* 0x000000ffff087224 */ /* 0x000fe400078e0010 */
[----:B------:R-:W-:-:S07]  /*a090*/  IMAD.MOV.U32 R16, RZ, RZ, R20 ;  /* 0x000000ffff107224 */ /* 0x000fce00078e0014 */
.L_x_12767:
        /* <DEDUP_REMOVED lines=14> */
.L_x_12771:
        /* <DEDUP_REMOVED lines=12> */
.L_x_12772:
        /* <DEDUP_REMOVED lines=43> */
.L_x_12770:
        /* <DEDUP_REMOVED lines=16> */
.L_x_12774:
        /* <DEDUP_REMOVED lines=14> */
.L_x_12775:
        /* <DEDUP_REMOVED lines=43> */
.L_x_12773:
        /* <DEDUP_REMOVED lines=34> */
.L_x_12751:
        /* <DEDUP_REMOVED lines=15> */
.L_x_12778:
        /* <DEDUP_REMOVED lines=12> */
.L_x_12779:
        /* <DEDUP_REMOVED lines=42> */
.L_x_12777:
        /* <DEDUP_REMOVED lines=15> */
.L_x_12781:
        /* <DEDUP_REMOVED lines=12> */
.L_x_12782:
        /* <DEDUP_REMOVED lines=43> */
.L_x_12780:
        /* <DEDUP_REMOVED lines=15> */
.L_x_12784:
        /* <DEDUP_REMOVED lines=12> */
.L_x_12785:
        /* <DEDUP_REMOVED lines=39> */
[----:B------:R-:W-:Y:S02]  /*b870*/  MOV R6, R2 ;  /* 0x0000000200067202 */ /* 0x000fe40000000f00 */
[----:B------:R-:W-:Y:S01]  /*b880*/  LOP3.LUT R3, R20, UR33, R3, 0x96, !PT ;  /* 0x0000002114037c12 */ /* 0x000fe2000f8e9603 */
[----:B------:R-:W-:Y:S01]  /*b890*/  IMAD.MOV.U32 R16, RZ, RZ, R22 ;  /* 0x000000ffff107224 */ /* 0x000fe200078e0016 */
[----:B------:R-:W-:-:S07]  /*b8a0*/  LOP3.LUT R2, R18, UR29, R23, 0x96, !PT ;  /* 0x0000001d12027c12 */ /* 0x000fce000f8e9617 */
.L_x_12783:
[----:B------:R-:W-:Y:S01]  /*b8b0*/  ISETP.NE.AND P5, PT, R19, 0x1, PT ;  /* 0x000000011300780c */ /* 0x000fe20003fa5270 */
[----:B------:R-:W-:Y:S01]  /*b8c0*/  IMAD.MOV.U32 R18, RZ, RZ, R6 ;  /* 0x000000ffff127224 */ /* 0x000fe200078e0006 */
[----:B------:R-:W-:-:S05]  /*b8d0*/  I2FP.F32.U32 R17, R17 ;  /* 0x0000001100117245 */ /* 0x000fca0000201000 */
        /* <DEDUP_REMOVED lines=12> */
.L_x_12787:
        /* <DEDUP_REMOVED lines=12> */
.L_x_12788:
        /* <DEDUP_REMOVED lines=43> */
.L_x_12786:
        /* <DEDUP_REMOVED lines=16> */
.L_x_12776:
[----:B------:R-:W-:Y:S01]  /*be10*/  SEL R12, RZ, 0x1000000, !P5 ;  /* 0x01000000ff0c7807 */ /* 0x000fe20006800000 */
[----:B------:R-:W-:Y:S01]  /*be20*/  IMAD.WIDE.U32 R144, R148, 0x10, R154 ;  /* 0x0000001094907825 */ /* 0x000fe200078e009a */
[----:B------:R-:W-:Y:S01]  /*be30*/  SEL R13, RZ, 0x10000, !P4 ;  /* 0x00010000ff0d7807 */ /* 0x000fe20006000000 */
[----:B------:R-:W0:Y:S01]  /*be40*/  @P0 LDC.64 R18, c[0x0][0x398] ;  /* 0x0000e600ff120b82 */ /* 0x000e220000000a00 */
[----:B------:R-:W-:Y:S02]  /*be50*/  SEL R14, RZ, 0x100, !P3 ;  /* 0x00000100ff0e7807 */ /* 0x000fe40005800000 */
[----:B------:R1:W-:Y:S01]  /*be60*/  STG.E.128 desc[UR8][R144.64], R20 ;  /* 0x0000001490007986 */ /* 0x0003e2000c101d08 */
[----:B------:R-:W-:Y:S02]  /*be70*/  IADD3 R147, PT, PT, R152, 0x180, RZ ;  /* 0x0000018098937810 */ /* 0x000fe40007ffe0ff */
[----:B------:R-:W-:Y:S01]  /*be80*/  IADD3 R12, PT, PT, R14, R12, R13 ;  /* 0x0000000c0e0c7210 */ /* 0x000fe20007ffe00d */
[----:B------:R-:W-:Y:S01]  /*be90*/  IMAD.WIDE.U32 R14, R148, 0x4, R142 ;  /* 0x00000004940e7825 */ /* 0x000fe200078e008e */
[----:B------:R-:W-:Y:S01]  /*bea0*/  SEL R13, RZ, 0x1, !P2 ;  /* 0x00000001ff0d7807 */ /* 0x000fe20005000000 */
[----:B------:R-:W2:Y:S04]  /*beb0*/  @P1 LDC.64 R138, c[0x0][0x3a0] ;  /* 0x0000e800ff8a1b82 */ /* 0x000ea80000000a00 */
[----:B------:R-:W-:-:S02]  /*bec0*/  IMAD.IADD R141, R12, 0x1, R13 ;  /* 0x000000010c8d7824 */ /* 0x000fc400078e020d */
[----:B------:R-:W-:-:S03]  /*bed0*/  IMAD.WIDE.U32 R12, R147, 0x10, R136 ;  /* 0x00000010930c7825 */ /* 0x000fc600078e0088 */
[----:B------:R1:W-:Y:S01]  /*bee0*/  STG.E desc[UR8][R14.64], R141 ;  /* 0x0000008d0e007986 */ /* 0x0003e2000c101908 */
[----:B0-----:R-:W-:-:S04]  /*bef0*/  @P0 IMAD.WIDE.U32 R18, R147, 0x10, R18 ;  /* 0x0000001093120825 */ /* 0x001fc800078e0012 */
[----:B--2---:R-:W-:Y:S01]  /*bf00*/  @P1 IMAD.WIDE.U32 R138, R147, 0x10, R138 ;  /* 0x00000010938a1825 */ /* 0x004fe200078e008a */
[----:B-1----:R-:W-:Y:S06]  /*bf10*/  @!P0 BRA `(.L_x_12789) ;  /* 0x00000000002c8947 */ /* 0x002fec0003800000 */
[----:B------:R-:W0:Y:S01]  /*bf20*/  LDC.64 R14, c[0x0][0x3b8] ;  /* 0x0000ee00ff0e7b82 */ /* 0x000e220000000a00 */
        /* <DEDUP_REMOVED lines=10> */
.L_x_12789:
[----:B------:R1:W5:Y:S04]  /*bfd0*/  @P0 LDG.E.128 R36, desc[UR8][R18.64] ;  /* 0x0000000812240981 */ /* 0x000368000c1e1d00 */
[----:B------:R1:W5:Y:S04]  /*bfe0*/  @P1 LDG.E.128 R32, desc[UR8][R138.64] ;  /* 0x000000088a201981 */ /* 0x000368000c1e1d00 */
[----:B0-----:R-:W5:Y:S01]  /*bff0*/  LDG.E.128 R12, desc[UR8][R12.64] ;  /* 0x000000080c0c7981 */ /* 0x001f62000c1e1d00 */
        /* <DEDUP_REMOVED lines=16> */
.L_x_12792:
        /* <DEDUP_REMOVED lines=12> */
.L_x_12793:
[----:B------:R-:W-:Y:S01]  /*c1c0*/  IMAD.WIDE.U32 R8, R11, -0x326172a9, RZ ;  /* 0xcd9e8d570b087825 */ /* 0x000fe200078e00ff */
[----:B------:R-:W-:-:S03]  /*c1d0*/  LOP3.LUT R2, R4, UR11, R7, 0x96, !PT ;  /* 0x0000000b04027c12 */ /* 0x000fc6000f8e9607 */
[----:B------:R-:W-:Y:S01]  /*c1e0*/  IMAD.MOV.U32 R5, RZ, RZ, R16 ;  /* 0x000000ffff057224 */ /* 0x000fe200078e0010 */
        /* <DEDUP_REMOVED lines=39> */
.L_x_12791:
[----:B------:R-:W-:Y:S01]  /*c460*/  ISETP.NE.AND P3, PT, R8, 0x1, PT ;  /* 0x000000010800780c */ /* 0x000fe20003f65270 */
[----:B------:R-:W-:Y:S01]  /*c470*/  IMAD.MOV.U32 R7, RZ, RZ, R6 ;  /* 0x000000ffff077224 */ /* 0x000fe200078e0006 */
[----:B------:R-:W-:-:S05]  /*c480*/  I2FP.F32.U32 R5, R5 ;  /* 0x0000000500057245 */ /* 0x000fca0000201000 */
[----:B------:R-:W-:-:S05]  /*c490*/  FFMA.FTZ R5, R5, R140, 1.1641532182693481445e-10 ;  /* 0x2f00000005057423 */ /* 0x000fca000001008c */
[----:B------:R-:W-:Y:S01]  /*c4a0*/  FSETP.LE.FTZ.AND P2, PT, R5, UR4, PT ;  /* 0x0000000405007c0b */ /* 0x000fe2000bf53000 */
[----:B-----5:R-:W-:Y:S01]  /*c4b0*/  FMUL.FTZ R5, R12, UR5 ;  /* 0x000000050c057c20 */ /* 0x020fe20008410000 */
[----:B------:R-:W-:Y:S01]  /*c4c0*/  IMAD.MOV.U32 R12, RZ, RZ, 0x2 ;  /* 0x00000002ff0c7424 */ /* 0x000fe200078e00ff */
        /* <DEDUP_REMOVED lines=9> */
.L_x_12795:
        /* <DEDUP_REMOVED lines=12> */
.L_x_12796:
        /* <DEDUP_REMOVED lines=43> */
.L_x_12794:
        /* <DEDUP_REMOVED lines=14> */
.L_x_12798:
        /* <DEDUP_REMOVED lines=12> */
.L_x_12799:
        /* <DEDUP_REMOVED lines=42> */
.L_x_12797:
        /* <DEDUP_REMOVED lines=16> */
.L_x_12801:
        /* <DEDUP_REMOVED lines=12> */
.L_x_12802:
        /* <DEDUP_REMOVED lines=42> */
.L_x_12800:
[----:B------:R-:W-:Y:S01]  /*d170*/  ISETP.NE.AND P4, PT, R12, 0x1, PT ;  /* 0x000000010c00780c */ /* 0x000fe20003f85270 */
[----:B------:R-:W-:Y:S01]  /*d180*/  IMAD.MOV.U32 R8, RZ, RZ, 0x2 ;  /* 0x00000002ff087424 */ /* 0x000fe200078e00ff */
[----:B------:R-:W-:Y:S02]  /*d190*/  I2FP.F32.U32 R7, R7 ;  /* 0x0000000700077245 */ /* 0x000fe40000201000 */
[----:B------:R-:W-:-:S03]  /*d1a0*/  MOV R9, R6 ;  /* 0x0000000600097202 */ /* 0x000fc60000000f00 */
[----:B-1----:R-:W-:-:S06]  /*d1b0*/  FFMA.FTZ R18, R7, R140, 1.1641532182693481445e-10 ;  /* 0x2f00000007127423 */ /* 0x002fcc000001008c */
        /* <DEDUP_REMOVED lines=9> */
.L_x_12804:
        /* <DEDUP_REMOVED lines=12> */
.L_x_12805:
        /* <DEDUP_REMOVED lines=42> */
.L_x_12803:
        /* <DEDUP_REMOVED lines=16> */
.L_x_12807:
        /* <DEDUP_REMOVED lines=12> */
.L_x_12808:
        /* <DEDUP_REMOVED lines=43> */
.L_x_12806:
        /* <DEDUP_REMOVED lines=14> */
.L_x_12810:
        /* <DEDUP_REMOVED lines=12> */
.L_x_12811:
        /* <DEDUP_REMOVED lines=42> */
.L_x_12809:
        /* <DEDUP_REMOVED lines=16> */
.L_x_12813:
        /* <DEDUP_REMOVED lines=14> */
.L_x_12814:
        /* <DEDUP_REMOVED lines=42> */
.L_x_12812:
        /* <DEDUP_REMOVED lines=12> */
[----:B------:R-:W-:Y:S01]  /*e3a0*/  FSETP.GTU.FTZ.AND P6, PT, R19, UR4, PT ;  /* 0x0000000413007c0b */ /* 0x000fe2000bfdc000 */
[----:B------:R-:W-:Y:S01]  /*e3b0*/  FMUL.FTZ R19, R39, UR5 ;  /* 0x0000000527137c20 */ /* 0x000fe20008410000 */
        /* <DEDUP_REMOVED lines=15> */
[----:B------:R-:W-:Y:S01]  /*e4b0*/  PRMT R8, R139, 0x7610, R8 ;  /* 0x000076108b087816 */ /* 0x000fe20000000008 */
[----:B------:R-:W-:Y:S01]  /*e4c0*/  @P1 FADD.FTZ R16, R32, R16 ;  /* 0x0000001020101221 */ /* 0x000fe20000010000 */
[----:B------:R-:W-:Y:S01]  /*e4d0*/  SEL R9, RZ, 0x1, P6 ;  /* 0x00000001ff097807 */ /* 0x000fe20003000000 */
[----:B------:R-:W-:Y:S01]  /*e4e0*/  @P1 FADD.FTZ R19, R35, R19 ;  /* 0x0000001323131221 */ /* 0x000fe20000010000 */
[----:B------:R-:W-:Y:S06]  /*e4f0*/  BRA `(.L_x_12815) ;  /* 0x0000001000a07947 */ /* 0x000fec0003800000 */
.L_x_12790:
        /* <DEDUP_REMOVED lines=15> */
.L_x_12817:
        /* <DEDUP_REMOVED lines=12> */
.L_x_12818:
        /* <DEDUP_REMOVED lines=43> */
.L_x_12816:
        /* <DEDUP_REMOVED lines=15> */
.L_x_12820:
        /* <DEDUP_REMOVED lines=12> */
.L_x_12821:
        /* <DEDUP_REMOVED lines=43> */
.L_x_12819:
        /* <DEDUP_REMOVED lines=15> */
.L_x_12823:
        /* <DEDUP_REMOVED lines=12> */
.L_x_12824:
        /* <DEDUP_REMOVED lines=43> */
.L_x_12822:
        /* <DEDUP_REMOVED lines=15> */
.L_x_12826:
        /* <DEDUP_REMOVED lines=12> */
.L_x_12827:
        /* <DEDUP_REMOVED lines=43> */
.L_x_12825:
        /* <DEDUP_REMOVED lines=16> */
.L_x_12815:
        /* <DEDUP_REMOVED lines=9> */
[----:B------:R-:W2:Y:S03]  /*f810*/  @P1 LDC.64 R138, c[0x0][0x3a0] ;  /* 0x0000e800ff8a1b82 */ /* 0x000ea60000000a00 */
[----:B------:R-:W-:Y:S01]  /*f820*/  IADD3 R153, PT, PT, R12, R13, RZ ;  /* 0x0000000d0c997210 */ /* 0x000fe20007ffe0ff */
[----:B------:R-:W-:-:S05]  /*f830*/  IMAD.WIDE.U32 R12, R147, 0x4, R142 ;  /* 0x00000004930c7825 */ /* 0x000fca00078e008e */
        /* <DEDUP_REMOVED lines=15> */
.L_x_12828:
[----:B0-----:R-:W-:Y:S01]  /*f930*/  IMAD.WIDE.U32 R12, R149, 0x10, R136 ;  /* 0x00000010950c7825 */ /* 0x001fe200078e0088 */
[----:B------:R0:W5:Y:S04]  /*f940*/  @P0 LDG.E.128 R36, desc[UR8][R144.64] ;  /* 0x0000000890240981 */ /* 0x000168000c1e1d00 */
[----:B------:R0:W5:Y:S04]  /*f950*/  @P1 LDG.E.128 R32, desc[UR8][R138.64] ;  /* 0x000000088a201981 */ /* 0x000168000c1e1d00 */
[----:B------:R-:W5:Y:S01]  /*f960*/  LDG.E.128 R12, desc[UR8][R12.64] ;  /* 0x000000080c0c7981 */ /* 0x000f62000c1e1d00 */
        /* <DEDUP_REMOVED lines=16> */
.L_x_12831:
        /* <DEDUP_REMOVED lines=12> */
.L_x_12832:
        /* <DEDUP_REMOVED lines=42> */
.L_x_12830:
[----:B------:R-:W-:Y:S01]  /*fdd0*/  ISETP.NE.AND P3, PT, R7, 0x1, PT ;  /* 0x000000010700780c */ /* 0x000fe20003f65270 */
[----:B-----5:R-:W-:Y:S01]  /*fde0*/  FMUL.FTZ R12, R12, UR5 ;  /* 0x000000050c0c7c20 */ /* 0x020fe20008410000 */
        /* <DEDUP_REMOVED lines=14> */
.L_x_12834:
        /* <DEDUP_REMOVED lines=12> */
.L_x_12835:
[----:B------:R-:W-:Y:S01]  /*ff90*/  IMAD.WIDE.U32 R6, R11, -0x326172a9, RZ ;  /* 0xcd9e8d570b067825 */ /* 0x000fe200078e00ff */
[----:B------:R-:W-:Y:S02]  /*ffa0*/  LOP3.LUT R8, R4, UR11, R3, 0x96, !PT ;  /* 0x0000000b04087c12 */ /* 0x000fe4000f8e9603 */
[----:B------:R-:W-:Y:S02]  /*ffb0*/  MOV R5, R158 ;  /* 0x0000009e00057202 */ /* 0x000fe40000000f00 */
[----:B0-----:R-:W-:Y:S01]  /*ffc0*/  LOP3.LUT R138, R0, UR10, R7, 0x96, !PT ;  /* 0x0000000a008a7c12 */ /* 0x001fe2000f8e9607 */
        /* <DEDUP_REMOVED lines=39> */
.L_x_12833:
        /* <DEDUP_REMOVED lines=14> */
.L_x_12837:
        /* <DEDUP_REMOVED lines=12> */
.L_x_12838:
[----:B0-----:R-:W-:Y:S01]  /*103e0*/  IMAD.WIDE.U32 R138, R11, -0x326172a9, RZ ;  /* 0xcd9e8d570b8a7825 */ /* 0x001fe200078e00ff */
        /* <DEDUP_REMOVED lines=41> */
.L_x_12836:
        /* <DEDUP_REMOVED lines=16> */
.L_x_12840:
        /* <DEDUP_REMOVED lines=12> */
.L_x_12841:
        /* <DEDUP_REMOVED lines=42> */
.L_x_12839:
[----:B------:R-:W-:Y:S01]  /*10ae0*/  ISETP.NE.AND P4, PT, R8, 0x1, PT ;  /* 0x000000010800780c */ /* 0x000fe20003f85270 */
[----:B0-----:R-:W-:Y:S01]  /*10af0*/  IMAD.MOV.U32 R139, RZ, RZ, 0x2 ;  /* 0x00000002ff8b7424 */ /* 0x001fe200078e00ff */
        /* <DEDUP_REMOVED lines=12> */
.L_x_12843:
        /* <DEDUP_REMOVED lines=12> */
.L_x_12844:
        /* <DEDUP_REMOVED lines=42> */
.L_x_12842:
        /* <DEDUP_REMOVED lines=16> */
.L_x_12846:
        /* <DEDUP_REMOVED lines=12> */
.L_x_12847:
        /* <DEDUP_REMOVED lines=42> */
.L_x_12845:
        /* <DEDUP_REMOVED lines=14> */
.L_x_12849:
        /* <DEDUP_REMOVED lines=12> */
.L_x_12850:
        /* <DEDUP_REMOVED lines=42> */
.L_x_12848:
        /* <DEDUP_REMOVED lines=16> */
.L_x_12852:
        /* <DEDUP_REMOVED lines=14> */
.L_x_12853:
        /* <DEDUP_REMOVED lines=42> */
.L_x_12851:
[----:B------:R-:W-:Y:S01]  /*11c40*/  FMUL.FTZ R8, R36, UR5 ;  /* 0x0000000524087c20 */ /* 0x000fe20008410000 */
[----:B------:R-:W-:Y:S01]  /*11c50*/  FSETP.GTU.FTZ.AND P6, PT, R5, UR4, PT ;  /* 0x0000000405007c0b */ /* 0x000fe2000bfdc000 */
[----:B------:R-:W-:Y:S01]  /*11c60*/  FMUL.FTZ R144, R38, UR5 ;  /* 0x0000000526907c20 */ /* 0x000fe20008410000 */
[----:B------:R-:W-:Y:S02]  /*11c70*/  I2FP.F32.U32 R9, R9 ;  /* 0x0000000900097245 */ /* 0x000fe40000201000 */
[----:B------:R-:W-:Y:S02]  /*11c80*/  FSEL R8, R8, RZ, !P6 ;  /* 0x000000ff08087208 */ /* 0x000fe40007000000 */
[----:B------:R-:W-:Y:S02]  /*11c90*/  SEL R5, RZ, 0x1, P6 ;  /* 0x00000001ff057807 */ /* 0x000fe40003000000 */
[----:B------:R-:W-:Y:S01]  /*11ca0*/  FSETP.GTU.FTZ.AND P6, PT, R138, UR4, PT ;  /* 0x000000048a007c0b */ /* 0x000fe2000bfdc000 */
[----:B------:R-:W-:Y:S01]  /*11cb0*/  FMUL.FTZ R138, R37, UR5 ;  /* 0x00000005258a7c20 */ /* 0x000fe20008410000 */
[----:B------:R-:W-:-:S02]  /*11cc0*/  FSEL R14, R14, RZ, P4 ;  /* 0x000000ff0e0e7208 */ /* 0x000fc40002000000 */
[----:B------:R-:W-:Y:S02]  /*11cd0*/  SEL R7, RZ, 0x1, P6 ;  /* 0x00000001ff077807 */ /* 0x000fe40003000000 */
[----:B------:R-:W-:Y:S02]  /*11ce0*/  FSEL R138, R138, RZ, !P6 ;  /* 0x000000ff8a8a7208 */ /* 0x000fe40007000000 */
[----:B------:R-:W-:Y:S01]  /*11cf0*/  FSETP.GTU.FTZ.AND P6, PT, R139, UR4, PT ;  /* 0x000000048b007c0b */ /* 0x000fe2000bfdc000 */
[----:B------:R-:W-:Y:S01]  /*11d00*/  FFMA.FTZ R139, R9, R140, 1.1641532182693481445e-10 ;  /* 0x2f000000098b7423 */ /* 0x000fe2000001008c */
[----:B------:R-:W-:Y:S02]  /*11d10*/  FSEL R13, R13, RZ, P3 ;  /* 0x000000ff0d0d7208 */ /* 0x000fe40001800000 */
[----:B------:R-:W-:Y:S02]  /*11d20*/  FSEL R9, R144, RZ, !P6 ;  /* 0x000000ff90097208 */ /* 0x000fe40007000000 */
[----:B------:R-:W-:Y:S01]  /*11d30*/  SEL R145, RZ, 0x1, P6 ;  /* 0x00000001ff917807 */ /* 0x000fe20003000000 */
[----:B------:R-:W-:Y:S01]  /*11d40*/  FADD.FTZ R13, R13, R138 ;  /* 0x0000008a0d0d7221 */ /* 0x000fe20000010000 */
[----:B------:R-:W-:Y:S01]  /*11d50*/  FSETP.GTU.FTZ.AND P6, PT, R139, UR4, PT ;  /* 0x000000048b007c0b */ /* 0x000fe2000bfdc000 */
[----:B------:R-:W-:Y:S01]  /*11d60*/  FMUL.FTZ R139, R39, UR5 ;  /* 0x00000005278b7c20 */ /* 0x000fe20008410000 */
[----:B------:R-:W-:Y:S01]  /*11d70*/  FADD.FTZ R14, R14, R9 ;  /* 0x000000090e0e7221 */ /* 0x000fe20000010000 */
[----:B------:R-:W-:Y:S01]  /*11d80*/  FSEL R144, R15, RZ, P5 ;  /* 0x000000ff0f907208 */ /* 0x000fe20002800000 */
[----:B------:R-:W-:Y:S01]  /*11d90*/  @P1 FADD.FTZ R13, R33, R13 ;  /* 0x0000000d210d1221 */ /* 0x000fe20000010000 */
[----:B------:R-:W-:Y:S01]  /*11da0*/  FSEL R9, R12, RZ, P2 ;  /* 0x000000ff0c097208 */ /* 0x000fe20001000000 */
[----:B------:R-:W-:Y:S01]  /*11db0*/  @P1 FADD.FTZ R14, R34, R14 ;  /* 0x0000000e220e1221 */ /* 0x000fe20000010000 */
[----:B------:R-:W-:-:S03]  /*11dc0*/  FSEL R15, R139, RZ, !P6 ;  /* 0x000000ff8b0f7208 */ /* 0x000fc60007000000 */
[--C-:B------:R-:W-:Y:S01]  /*11dd0*/  FADD.FTZ R12, R9, R8.reuse ;  /* 0x00000008090c7221 */ /* 0x100fe20000010000 */
[----:B------:R-:W-:Y:S01]  /*11de0*/  PRMT R8, R145, 0x7610, R8 ;  /* 0x0000761091087816 */ /* 0x000fe20000000008 */
[----:B------:R-:W-:Y:S01]  /*11df0*/  FADD.FTZ R15, R15, R144 ;  /* 0x000000900f0f7221 */ /* 0x000fe20000010000 */
[----:B------:R-:W-:Y:S01]  /*11e00*/  SEL R9, RZ, 0x1, P6 ;  /* 0x00000001ff097807 */ /* 0x000fe20003000000 */
[----:B------:R-:W-:Y:S02]  /*11e10*/  @P1 FADD.FTZ R12, R32, R12 ;  /* 0x0000000c200c1221 */ /* 0x000fe40000010000 */
[----:B------:R-:W-:Y:S01]  /*11e20*/  @P1 FADD.FTZ R15, R35, R15 ;  /* 0x0000000f230f1221 */ /* 0x000fe20000010000 */
[----:B------:R-:W-:Y:S06]  /*11e30*/  BRA `(.L_x_12854) ;  /* 0x00000010009c7947 */ /* 0x000fec0003800000 */
.L_x_12829:
        /* <DEDUP_REMOVED lines=15> */
.L_x_12856:
        /* <DEDUP_REMOVED lines=12> */
.L_x_12857:
        /* <DEDUP_REMOVED lines=42> */
.L_x_12855:
[----:B------:R-:W-:Y:S02]  /*12290*/  ISETP.NE.AND P3, PT, R144, 0x1, PT ;  /* 0x000000019000780c */ /* 0x000fe40003f65270 */
        /* <DEDUP_REMOVED lines=14> */
.L_x_12859:
        /* <DEDUP_REMOVED lines=12> */
.L_x_12860:
        /* <DEDUP_REMOVED lines=43> */
.L_x_12858:
        /* <DEDUP_REMOVED lines=15> */
.L_x_12862:
        /* <DEDUP_REMOVED lines=12> */
.L_x_12863:
        /* <DEDUP_REMOVED lines=43> */
.L_x_12861:
        /* <DEDUP_REMOVED lines=15> */
.L_x_12865:
        /* <DEDUP_REMOVED lines=12> */
.L_x_12866:
        /* <DEDUP_REMOVED lines=43> */
.L_x_12864:
        /* <DEDUP_REMOVED lines=16> */
.L_x_12854:
[----:B------:R-:W-:Y:S01]  /*130b0*/  SEL R138, RZ, 0x1000000, !P5 ;  /* 0x01000000ff8a7807 */ /* 0x000fe20006800000 */
[C---:B------:R-:W-:Y:S01]  /*130c0*/  IMAD.WIDE.U32 R160, R149.reuse, 0x10, R154 ;  /* 0x0000001095a07825 */ /* 0x040fe200078e009a */
[----:B------:R-:W-:Y:S01]  /*130d0*/  SEL R139, RZ, 0x10000, !P4 ;  /* 0x00010000ff8b7807 */ /* 0x000fe20006000000 */
[----:B------:R-:W0:Y:S01]  /*130e0*/  @P0 LDC.64 R156, c[0x0][0x398] ;  /* 0x0000e600ff9c0b82 */ /* 0x000e220000000a00 */
[----:B------:R-:W-:Y:S02]  /*130f0*/  SEL R144, RZ, 0x100, !P3 ;  /* 0x00000100ff907807 */ /* 0x000fe40005800000 */
[----:B------:R1:W-:Y:S01]  /*13100*/  STG.E.128 desc[UR8][R160.64], R12 ;  /* 0x0000000ca0007986 */ /* 0x0003e2000c101d08 */
[----:B------:R-:W-:Y:S02]  /*13110*/  IADD3 R150, PT, PT, R152, 0x280, RZ ;  /* 0x0000028098967810 */ /* 0x000fe40007ffe0ff */
[----:B------:R-:W-:Y:S01]  /*13120*/  IADD3 R138, PT, PT, R144, R138, R139 ;  /* 0x0000008a908a7210 */ /* 0x000fe20007ffe08b */
[----:B------:R-:W-:Y:S01]  /*13130*/  IMAD.WIDE.U32 R144, R149, 0x4, R142 ;  /* 0x0000000495907825 */ /* 0x000fe200078e008e */
[----:B------:R-:W-:-:S05]  /*13140*/  SEL R139, RZ, 0x1, !P2 ;  /* 0x00000001ff8b7807 */ /* 0x000fca0005000000 */
[----:B------:R-:W-:Y:S02]  /*13150*/  IMAD.IADD R153, R138, 0x1, R139 ;  /* 0x000000018a997824 */ /* 0x000fe400078e028b */
[----:B------:R-:W2:Y:S03]  /*13160*/  @P1 LDC.64 R138, c[0x0][0x3a0] ;  /* 0x0000e800ff8a1b82 */ /* 0x000ea60000000a00 */
[----:B------:R1:W-:Y:S01]  /*13170*/  STG.E desc[UR8][R144.64], R153 ;  /* 0x0000009990007986 */ /* 0x0003e2000c101908 */
[----:B0-----:R-:W-:Y:S01]  /*13180*/  @P0 IMAD.WIDE.U32 R156, R150, 0x10, R156 ;  /* 0x00000010969c0825 */ /* 0x001fe200078e009c */
        /* <DEDUP_REMOVED lines=12> */
.L_x_12867:
[C---:B------:R-:W-:Y:S01]  /*13250*/  IMAD.WIDE.U32 R136, R150.reuse, 0x10, R136 ;  /* 0x0000001096887825 */ /* 0x040fe200078e0088 */
[----:B------:R1:W5:Y:S03]  /*13260*/  @P0 LDG.E.128 R36, desc[UR8][R156.64] ;  /* 0x000000089c240981 */ /* 0x000366000c1e1d00 */
[----:B0-2---:R-:W-:Y:S02]  /*13270*/  @P1 IMAD.WIDE.U32 R144, R150, 0x10, R138 ;  /* 0x0000001096901825 */ /* 0x005fe400078e008a */
[----:B------:R-:W5:Y:S04]  /*13280*/  LDG.E.128 R136, desc[UR8][R136.64] ;  /* 0x0000000888887981 */ /* 0x000f68000c1e1d00 */
[----:B------:R1:W5:Y:S01]  /*13290*/  @P1 LDG.E.128 R32, desc[UR8][R144.64] ;  /* 0x0000000890201981 */ /* 0x000362000c1e1d00 */
        /* <DEDUP_REMOVED lines=11> */
[-C--:B------:R-:W-:Y:S01]  /*13350*/  @!P2 MOV R146, R158.reuse ;  /* 0x0000009e0092a202 */ /* 0x080fe20000000f00 */
[----:B------:R-:W-:Y:S01]  /*13360*/  @P2 VIADD R7, R141, 0x1 ;  /* 0x000000018d072836 */ /* 0x000fe20000000000 */
[----:B------:R-:W-:Y:S01]  /*13370*/  @P2 MOV R146, R158 ;  /* 0x0000009e00922202 */ /* 0x000fe20000000f00 */
[----:B------:R-:W-:Y:S01]  /*13380*/  @P2 IMAD.MOV.U32 R5, RZ, RZ, R3 ;  /* 0x000000ffff052224 */ /* 0x000fe200078e0003 */
[----:B------:R-:W-:Y:S06]  /*13390*/  BRA `(.L_x_12869) ;  /* 0x0000000000d87947 */ /* 0x000fec0003800000 */
.L_x_12870:
        /* <DEDUP_REMOVED lines=12> */
.L_x_12871:
        /* <DEDUP_REMOVED lines=23> */
[----:B-1----:R-:W-:Y:S01]  /*135d0*/  LOP3.LUT R144, R6, UR35, R9, 0x96, !PT ;  /* 0x0000002306907c12 */ /* 0x002fe2000f8e9609 */
[----:B------:R-:W-:-:S04]  /*135e0*/  IMAD.WIDE.U32 R6, R7, -0x2daee0ad, RZ ;  /* 0xd2511f5307067825 */ /* 0x000fc800078e00ff */
[----:B------:R-:W-:Y:S01]  /*135f0*/  IMAD.WIDE.U32 R144, R144, -0x326172a9, RZ ;  /* 0xcd9e8d5790907825 */ /* 0x000fe200078e00ff */
[----:B------:R-:W-:-:S04]  /*13600*/  LOP3.LUT R8, R8, UR23, R7, 0x96, !PT ;  /* 0x0000001708087c12 */ /* 0x000fc8000f8e9607 */
        /* <DEDUP_REMOVED lines=14> */
[----:B------:R-:W-:-:S07]  /*136f0*/  IMAD.MOV.U32 R7, RZ, RZ, RZ ;  /* 0x000000ffff077224 */ /* 0x000fce00078e00ff */
.L_x_12869:
        /* <DEDUP_REMOVED lines=16> */
.L_x_12873:
        /* <DEDUP_REMOVED lines=12> */
.L_x_12874:
        /* <DEDUP_REMOVED lines=42> */
.L_x_12872:
[----:B------:R-:W-:Y:S01]  /*13b60*/  ISETP.NE.AND P3, PT, R8, 0x1, PT ;  /* 0x000000010800780c */ /* 0x000fe20003f65270 */
[----:B------:R-:W-:Y:S01]  /*13b70*/  IMAD.MOV.U32 R7, RZ, RZ, R6 ;  /* 0x000000ffff077224 */ /* 0x000fe200078e0006 */
[----:B------:R-:W-:Y:S02]  /*13b80*/  I2FP.F32.U32 R5, R5 ;  /* 0x0000000500057245 */ /* 0x000fe40000201000 */
[----:B------:R-:W-:-:S03]  /*13b90*/  MOV R9, 0x2 ;  /* 0x0000000200097802 */ /* 0x000fc60000000f00 */
[----:B------:R-:W-:-:S06]  /*13ba0*/  FFMA.FTZ R5, R5, R140, 1.1641532182693481445e-10 ;  /* 0x2f00000005057423 */ /* 0x000fcc000001008c */
        /* <DEDUP_REMOVED lines=9> */
.L_x_12876:
        /* <DEDUP_REMOVED lines=12> */
.L_x_12877:
        /* <DEDUP_REMOVED lines=42> */
.L_x_12875:
        /* <DEDUP_REMOVED lines=16> */
.L_x_12879:
        /* <DEDUP_REMOVED lines=12> */
.L_x_12880:
        /* <DEDUP_REMOVED lines=39> */
[----:B------:R-:W-:Y:S01]  /*143d0*/  MOV R146, R8 ;  /* 0x0000000800927202 */ /* 0x000fe20000000f00 */
[----:B------:R-:W-:Y:S01]  /*143e0*/  IMAD.MOV.U32 R8, RZ, RZ, RZ ;  /* 0x000000ffff087224 */ /* 0x000fe200078e00ff */
[----:B------:R-:W-:-:S07]  /*143f0*/  LOP3.LUT R2, R2, UR29, R9, 0x96, !PT ;  /* 0x0000001d02027c12 */ /* 0x000fce000f8e9609 */
.L_x_12878:
        /* <DEDUP_REMOVED lines=14> */
.L_x_12882:
        /* <DEDUP_REMOVED lines=12> */
.L_x_12883:
        /* <DEDUP_REMOVED lines=42> */
.L_x_12881:
        /* <DEDUP_REMOVED lines=16> */
.L_x_12885:
        /* <DEDUP_REMOVED lines=12> */
.L_x_12886:
        /* <DEDUP_REMOVED lines=42> */
.L_x_12884:
[----:B------:R-:W-:Y:S02]  /*14ca0*/  ISETP.NE.AND P5, PT, R8, 0x1, PT ;  /* 0x000000010800780c */ /* 0x000fe40003fa5270 */
[----:B-1----:R-:W-:Y:S01]  /*14cb0*/  I2FP.F32.U32 R145, R7 ;  /* 0x0000000700917245 */ /* 0x002fe20000201000 */
        /* <DEDUP_REMOVED lines=12> */
.L_x_12888:
        /* <DEDUP_REMOVED lines=12> */
.L_x_12889:
        /* <DEDUP_REMOVED lines=42> */
.L_x_12887:
        /* <DEDUP_REMOVED lines=16> */
.L_x_12891:
        /* <DEDUP_REMOVED lines=14> */
.L_x_12892:
        /* <DEDUP_REMOVED lines=42> */
.L_x_12890:
        /* <DEDUP_REMOVED lines=32> */
.L_x_12868:
        /* <DEDUP_REMOVED lines=15> */
.L_x_12895:
        /* <DEDUP_REMOVED lines=12> */
.L_x_12896:
        /* <DEDUP_REMOVED lines=43> */
.L_x_12894:
[----:B------:R-:W-:Y:S02]  /*15bc0*/  ISETP.NE.AND P3, PT, R145, 0x1, PT ;  /* 0x000000019100780c */ /* 0x000fe40003f65270 */
        /* <DEDUP_REMOVED lines=14> */
.L_x_12898:
        /* <DEDUP_REMOVED lines=12> */
.L_x_12899:
        /* <DEDUP_REMOVED lines=43> */
.L_x_12897:
        /* <DEDUP_REMOVED lines=15> */
.L_x_12901:
        /* <DEDUP_REMOVED lines=12> */
.L_x_12902:
        /* <DEDUP_REMOVED lines=43> */
.L_x_12900:
        /* <DEDUP_REMOVED lines=15> */
.L_x_12904:
        /* <DEDUP_REMOVED lines=12> */
.L_x_12905:
        /* <DEDUP_REMOVED lines=43> */
.L_x_12903:
        /* <DEDUP_REMOVED lines=16> */
.L_x_12893:
[----:B------:R-:W-:Y:S01]  /*169e0*/  SEL R140, RZ, 0x1000000, !P5 ;  /* 0x01000000ff8c7807 */ /* 0x000fe20006800000 */
[C---:B------:R-:W-:Y:S01]  /*169f0*/  IMAD.WIDE.U32 R154, R150.reuse, 0x10, R154 ;  /* 0x00000010969a7825 */ /* 0x040fe200078e009a */
[----:B------:R-:W-:Y:S02]  /*16a00*/  SEL R141, RZ, 0x10000, !P4 ;  /* 0x00010000ff8d7807 */ /* 0x000fe40006000000 */
[----:B------:R-:W-:Y:S01]  /*16a10*/  SEL R145, RZ, 0x100, !P3 ;  /* 0x00000100ff917807 */ /* 0x000fe20005800000 */
[----:B------:R-:W-:Y:S01]  /*16a20*/  IMAD.WIDE.U32 R142, R150, 0x4, R142 ;  /* 0x00000004968e7825 */ /* 0x000fe200078e008e */
[----:B------:R-:W-:Y:S02]  /*16a30*/  STG.E.128 desc[UR8][R154.64], R136 ;  /* 0x000000889a007986 */ /* 0x000fe4000c101d08 */
[----:B------:R-:W-:Y:S02]  /*16a40*/  IADD3 R140, PT, PT, R145, R140, R141 ;  /* 0x0000008c918c7210 */ /* 0x000fe40007ffe08d */
[----:B------:R-:W-:-:S05]  /*16a50*/  SEL R141, RZ, 0x1, !P2 ;  /* 0x00000001ff8d7807 */ /* 0x000fca0005000000 */
[----:B------:R-:W-:Y:S02]  /*16a60*/  IMAD.IADD R141, R140, 0x1, R141 ;  /* 0x000000018c8d7824 */ /* 0x000fe400078e028d */
[----:B------:R-:W-:-:S04]  /*16a70*/  FADD.FTZ R140, RZ, R28 ;  /* 0x0000001cff8c7221 */ /* 0x000fc80000010000 */
[----:B------:R-:W-:Y:S01]  /*16a80*/  FADD.FTZ R145, R140, R29 ;  /* 0x0000001d8c917221 */ /* 0x000fe20000010000 */
[----:B------:R0:W-:Y:S03]  /*16a90*/  STG.E desc[UR8][R142.64], R141 ;  /* 0x0000008d8e007986 */ /* 0x0001e6000c101908 */
        /* <DEDUP_REMOVED lines=9> */
[----:B0-----:R-:W-:-:S04]  /*16b30*/  FADD.FTZ R141, R140, R23 ;  /* 0x000000178c8d7221 */ /* 0x001fc80000010000 */
        /* <DEDUP_REMOVED lines=14> */
[----:B------:R-:W-:-:S04]  /*16c20*/  SHF.L.U32 R143, R8, 0x10, RZ ;  /* 0x00000010088f7819 */ /* 0x000fc800000006ff */
[----:B------:R-:W-:Y:S02]  /*16c30*/  LOP3.LUT R154, R143, 0xff0000, RZ, 0xc0, !PT ;  /* 0x00ff00008f9a7812 */ /* 0x000fe400078ec0ff */
        /* <DEDUP_REMOVED lines=8> */
.L_x_12906:
[----:B0-----:R-:W0:Y:S01]  /*16cc0*/  SHFL.BFLY PT, R141, R142, 0x1, 0x1f ;  /* 0x0c201f008e8d7f89 */ /* 0x001e2200000e0000 */
[----:B------:R-:W-:Y:S01]  /*16cd0*/  BSSY.RECONVERGENT B0, `(.L_x_12907) ;  /* 0x000004f000007945 */ /* 0x000fe20003800200 */
[----:B0-----:R-:W-:-:S05]  /*16ce0*/  FADD.FTZ R143, R142, R141 ;  /* 0x0000008d8e8f7221 */ /* 0x001fca0000010000 */
        /* <DEDUP_REMOVED lines=8> */
[----:B-1----:R-:W-:-:S04]  /*16d70*/  FADD.FTZ R140, R154, R141 ;  /* 0x0000008d9a8c7221 */ /* 0x002fc80000010000 */
        /* <DEDUP_REMOVED lines=68> */
.L_x_12908:
[----:B------:R-:W-:Y:S05]  /*171c0*/  BSYNC.RECONVERGENT B0 ;  /* 0x0000000000007941 */ /* 0x000fea0003800200 */
.L_x_12907:
        /* <DEDUP_REMOVED lines=14> */
.L_x_12910:
[----:B------:R-:W-:Y:S05]  /*172b0*/  BSYNC.RECONVERGENT B0 ;  /* 0x0000000000007941 */ /* 0x000fea0003800200 */
.L_x_12909:
[----:B------:R-:W1:Y:S01]  /*172c0*/  SHFL.DOWN PT, R154, R155, 0x2, 0x1f ;  /* 0x08401f009b9a7f89 */ /* 0x000e6200000e0000 */
[----:B------:R-:W-:Y:S01]  /*172d0*/  I2FP.F32.U32 R158, R155 ;  /* 0x0000009b009e7245 */ /* 0x000fe20000201000 */
[----:B------:R-:W-:Y:S01]  /*172e0*/  UPLOP3.LUT UP1, UPT, UPT, UPT, UP1, 0x40, 0x4 ;  /* 0x000000000004789c */ /* 0x000fe20003f2e810 */
[----:B------:R-:W-:Y:S01]  /*172f0*/  ISETP.NE.AND P1, PT, R145, RZ, PT ;  /* 0x000000ff9100720c */ /* 0x000fe20003f25270 */
[----:B0-----:R-:W0:Y:S01]  /*17300*/  SHFL.DOWN PT, R157, R140, 0x2, 0x1f ;  /* 0x08401f008c9d7f89 */ /* 0x001e2200000e0000 */
[----:B------:R-:W-:Y:S01]  /*17310*/  ISETP.NE.AND P2, PT, RZ, UR39, PT ;  /* 0x00000027ff007c0c */ /* 0x000fe2000bf45270 */
[----:B-1----:R-:W-:Y:S01]  /*17320*/  IMAD.IADD R143, R154, 0x1, R155 ;  /* 0x000000019a8f7824 */ /* 0x002fe200078e029b */
[----:B------:R-:W-:Y:S02]  /*17330*/  I2FP.F32.S32 R160, R154 ;  /* 0x0000009a00a07245 */ /* 0x000fe40000201400 */
[----:B------:R-:W1:Y:S02]  /*17340*/  SHFL.DOWN PT, R154, R141, 0x2, 0x1f ;  /* 0x08401f008d9a7f89 */ /* 0x000e6400000e0000 */
[----:B------:R-:W-:Y:S01]  /*17350*/  I2FP.F32.S32 R142, R143 ;  /* 0x0000008f008e7245 */ /* 0x000fe20000201400 */
[C---:B0-----:R-:W-:Y:S01]  /*17360*/  FMUL.FTZ R159, R157.reuse, R160 ;  /* 0x000000a09d9f7220 */ /* 0x041fe20000410000 */
[----:B------:R-:W0:Y:S01]  /*17370*/  SHFL.DOWN PT, R156, R143, 0x1, 0x1f ;  /* 0x08201f008f9c7f89 */ /* 0x000e2200000e0000 */
[----:B------:R-:W-:Y:S01]  /*17380*/  FADD.FTZ R157, -R157, R140 ;  /* 0x0000008c9d9d7221 */ /* 0x000fe20000010100 */
[----:B------:R-:W2:Y:S01]  /*17390*/  MUFU.RCP R153, R142 ;  /* 0x0000008e00997308 */ /* 0x000ea20000001000 */
[----:B------:R-:W-:Y:S01]  /*173a0*/  FFMA.FTZ R162, R158, R140, R159 ;  /* 0x0000008c9ea27223 */ /* 0x000fe2000001009f */
[----:B------:R-:W-:Y:S01]  /*173b0*/  MOV R159, UR18 ;  /* 0x00000012009f7c02 */ /* 0x000fe20008000f00 */
[----:B------:R-:W-:-:S04]  /*173c0*/  FMUL.FTZ R157, R157, R157 ;  /* 0x0000009d9d9d7220 */ /* 0x000fc80000410000 */
[----:B------:R-:W-:-:S04]  /*173d0*/  FMUL.FTZ R157, R157, R158 ;  /* 0x0000009e9d9d7220 */ /* 0x000fc80000410000 */
[----:B------:R-:W-:Y:S01]  /*173e0*/  FMUL.FTZ R157, R157, R160 ;  /* 0x000000a09d9d7220 */ /* 0x000fe20000410000 */
[----:B--2---:R-:W-:Y:S01]  /*173f0*/  FMUL.FTZ R155, R153, R162 ;  /* 0x000000a2999b7220 */ /* 0x004fe20000410000 */
[----:B-1----:R-:W-:-:S04]  /*17400*/  FADD.FTZ R154, R154, R141 ;  /* 0x0000008d9a9a7221 */ /* 0x002fc80000010000 */
[----:B------:R-:W1:Y:S01]  /*17410*/  SHFL.DOWN PT, R140, R155, 0x1, 0x1f ;  /* 0x08201f009b8c7f89 */ /* 0x000e6200000e0000 */
[----:B------:R-:W-:Y:S01]  /*17420*/  FFMA.FTZ R154, R153, R157, R154 ;  /* 0x0000009d999a7223 */ /* 0x000fe2000001009a */
[-C--:B0-----:R-:W-:Y:S02]  /*17430*/  IADD3 R153, PT, PT, R143, R156.reuse, RZ ;  /* 0x0000009c8f997210 */ /* 0x081fe40007ffe0ff */
[----:B------:R-:W-:Y:S02]  /*17440*/  I2FP.F32.S32 R156, R156 ;  /* 0x0000009c009c7245 */ /* 0x000fe40000201400 */
[----:B------:R-:W-:Y:S01]  /*17450*/  I2FP.F32.S32 R153, R153 ;  /* 0x0000009900997245 */ /* 0x000fe20000201400 */
[----:B------:R-:W0:Y:S05]  /*17460*/  SHFL.DOWN PT, R141, R154, 0x1, 0x1f ;  /* 0x08201f009a8d7f89 */ /* 0x000e2a00000e0000 */
[----:B------:R-:W2:Y:S01]  /*17470*/  MUFU.RCP R153, R153 ;  /* 0x0000009900997308 */ /* 0x000ea20000001000 */
[----:B-1----:R-:W-:Y:S01]  /*17480*/  FADD.FTZ R143, R155, -R140 ;  /* 0x8000008c9b8f7221 */ /* 0x002fe20000010000 */
[----:B------:R-:W-:-:S03]  /*17490*/  FMUL.FTZ R157, R140, R156 ;  /* 0x0000009c8c9d7220 */ /* 0x000fc60000410000 */
[----:B------:R-:W-:Y:S01]  /*174a0*/  FMUL.FTZ R143, R143, R143 ;  /* 0x0000008f8f8f7220 */ /* 0x000fe20000410000 */
[----:B0-----:R-:W-:-:S03]  /*174b0*/  FADD.FTZ R140, R154, R141 ;  /* 0x0000008d9a8c7221 */ /* 0x001fc60000010000 */
[C---:B------:R-:W-:Y:S01]  /*174c0*/  FMUL.FTZ R143, R142.reuse, R143 ;  /* 0x0000008f8e8f7220 */ /* 0x040fe20000410000 */
[----:B------:R-:W-:Y:S01]  /*174d0*/  FFMA.FTZ R142, R142, R155, R157 ;  /* 0x0000009b8e8e7223 */ /* 0x000fe2000001009d */
[----:B------:R-:W-:Y:S01]  /*174e0*/  IMAD.U32 R157, RZ, RZ, UR18 ;  /* 0x00000012ff9d7e24 */ /* 0x000fe2000f8e00ff */
[----:B------:R-:W-:Y:S01]  /*174f0*/  UIADD3 UR18, UPT, UPT, UR18, UR12, URZ ;  /* 0x0000000c12127290 */ /* 0x000fe2000fffe0ff */
[----:B------:R-:W-:Y:S01]  /*17500*/  FMUL.FTZ R143, R143, R156 ;  /* 0x0000009c8f8f7220 */ /* 0x000fe20000410000 */
[C---:B--2---:R-:W-:Y:S02]  /*17510*/  FMUL.FTZ R155, R153.reuse, R142 ;  /* 0x0000008e999b7220 */ /* 0x044fe40000410000 */
[----:B------:R-:W-:Y:S01]  /*17520*/  UISETP.GE.AND UP0, UPT, UR18, UR13, UPT ;  /* 0x0000000d1200728c */ /* 0x000fe2000bf06270 */
[----:B------:R-:W-:Y:S02]  /*17530*/  FFMA.FTZ R154, R153, R143, R140 ;  /* 0x0000008f999a7223 */ /* 0x000fe4000001008c */
[----:B------:R-:W0:Y:S01]  /*17540*/  LDC R153, c[0x0][0x448] ;  /* 0x00011200ff997b82 */ /* 0x000e220000000800 */
[----:B------:R-:W1:Y:S04]  /*17550*/  SHFL.IDX PT, R155, R155, RZ, 0x1f ;  /* 0x00001fff9b9b7589 */ /* 0x000e6800000e0000 */
[----:B------:R-:W0:Y:S03]  /*17560*/  SHFL.IDX PT, R154, R154, RZ, 0x1f ;  /* 0x00001fff9a9a7589 */ /* 0x000e2600000e0000 */
[----:B------:R-:W2:Y:S01]  /*17570*/  @!P1 LDC.64 R142, c[0x0][0x3c0] ;  /* 0x0000f000ff8e9b82 */ /* 0x000ea20000000a00 */
[----:B-1----:R-:W-:Y:S01]  /*17580*/  FMUL.FTZ R140, R155, R155 ;  /* 0x0000009b9b8c7220 */ /* 0x002fe20000410000 */
[----:B0-----:R-:W-:-:S04]  /*17590*/  FFMA.FTZ R153, R154, UR20, R153 ;  /* 0x000000149a997c23 */ /* 0x001fc80008010099 */
[----:B------:R-:W-:Y:S02]  /*175a0*/  FSEL R156, R140, RZ, P2 ;  /* 0x000000ff8c9c7208 */ /* 0x000fe40001000000 */
[----:B------:R-:W0:Y:S01]  /*175b0*/  @!P1 LDC.64 R140, c[0x0][0x3c8] ;  /* 0x0000f200ff8c9b82 */ /* 0x000e220000000a00 */
[----:B--2---:R-:W-:Y:S01]  /*175c0*/  @!P1 IMAD.WIDE R142, R157, 0x4, R142 ;  /* 0x000000049d8e9825 */ /* 0x004fe200078e028e */
[----:B------:R-:W-:-:S03]  /*175d0*/  FSEL R154, R155, RZ, !P2 ;  /* 0x000000ff9b9a7208 */ /* 0x000fc60005000000 */
[----:B------:R-:W-:Y:S01]  /*175e0*/  FADD.FTZ R153, R153, R156 ;  /* 0x0000009c99997221 */ /* 0x000fe20000010000 */
[----:B------:R1:W-:Y:S01]  /*175f0*/  @!P1 STG.E desc[UR8][R142.64], R155 ;  /* 0x0000009b8e009986 */ /* 0x0003e2000c101908 */
[C---:B------:R-:W-:Y:S01]  /*17600*/  FADD.FTZ R28, -R154.reuse, R28 ;  /* 0x0000001c9a1c7221 */ /* 0x040fe20000010100 */
[----:B------:R-:W2:Y:S03]  /*17610*/  LDC.64 R156, c[0x0][0x428] ;  /* 0x00010a00ff9c7b82 */ /* 0x000ea60000000a00 */
[----:B------:R-:W3:Y:S01]  /*17620*/  MUFU.RSQ R153, R153 ;  /* 0x0000009900997308 */ /* 0x000ee20000001400 */
        /* <DEDUP_REMOVED lines=10> */
[----:B0-----:R-:W-:-:S02]  /*176d0*/  @!P1 IMAD.WIDE R140, R159, 0x4, R140 ;  /* 0x000000049f8c9825 */ /* 0x001fc400078e028c */
[----:B------:R-:W0:Y:S02]  /*176e0*/  LDC.64 R158, c[0x0][0x430] ;  /* 0x00010c00ff9e7b82 */ /* 0x000e240000000a00 */
[C---:B---3--:R-:W-:Y:S01]  /*176f0*/  FMUL.FTZ R163, R153.reuse, R28 ;  /* 0x0000001c99a37220 */ /* 0x048fe20000410000 */
[C---:B------:R-:W-:Y:S01]  /*17700*/  FMUL.FTZ R162, R153.reuse, R160 ;  /* 0x000000a099a27220 */ /* 0x040fe20000410000 */
[C---:B-1----:R-:W-:Y:S01]  /*17710*/  FMUL.FTZ R143, R153.reuse, R30 ;  /* 0x0000001e998f7220 */ /* 0x042fe20000410000 */
[----:B------:R-:W-:Y:S01]  /*17720*/  FMUL.FTZ R164, R153, R164 ;  /* 0x000000a499a47220 */ /* 0x000fe20000410000 */
[----:B------:R1:W-:Y:S01]  /*17730*/  @!P1 STG.E desc[UR8][R140.64], R153 ;  /* 0x000000998c009986 */ /* 0x0003e2000c101908 */
[----:B------:R-:W-:Y:S01]  /*17740*/  FFMA.FTZ R28, R163, R108, R112 ;  /* 0x0000006ca31c7223 */ /* 0x000fe20000010070 */
[----:B------:R-:W-:Y:S01]  /*17750*/  FFMA.FTZ R29, R162, R109, R113 ;  /* 0x0000006da21d7223 */ /* 0x000fe20000010071 */
[----:B------:R-:W-:Y:S01]  /*17760*/  FFMA.FTZ R30, R143, R110, R114 ;  /* 0x0000006e8f1e7223 */ /* 0x000fe20000010072 */
[----:B------:R-:W-:Y:S01]  /*17770*/  FFMA.FTZ R31, R164, R111, R115 ;  /* 0x0000006fa41f7223 */ /* 0x000fe20000010073 */
[----:B--2---:R-:W-:-:S04]  /*17780*/  IMAD.WIDE.U32 R160, R152, 0x10, R156 ;  /* 0x0000001098a07825 */ /* 0x004fc800078e009c */
[----:B------:R-:W-:Y:S01]  /*17790*/  FFMA.FTZ R142, R143, R86, R42 ;  /* 0x000000568f8e7223 */ /* 0x000fe2000001002a */
[----:B------:R-:W-:Y:S01]  /*177a0*/  FFMA.FTZ R143, R164, R87, R43 ;  /* 0x00000057a48f7223 */ /* 0x000fe2000001002b */
[----:B------:R-:W-:Y:S01]  /*177b0*/  FADD.FTZ R164, -R154, R27 ;  /* 0x0000001b9aa47221 */ /* 0x000fe20000010100 */
[----:B------:R2:W-:Y:S01]  /*177c0*/  STG.E.128 desc[UR8][R160.64], R28 ;  /* 0x0000001ca0007986 */ /* 0x0005e2000c101d08 */
[----:B-1----:R-:W-:Y:S01]  /*177d0*/  FFMA.FTZ R140, R163, R84, R40 ;  /* 0x00000054a38c7223 */ /* 0x002fe20000010028 */
[----:B------:R-:W-:Y:S01]  /*177e0*/  FFMA.FTZ R141, R162, R85, R41 ;  /* 0x00000055a28d7223 */ /* 0x000fe20000010029 */
[----:B0-----:R-:W-:-:S04]  /*177f0*/  IMAD.WIDE.U32 R162, R152, 0x10, R158 ;  /* 0x0000001098a27825 */ /* 0x001fc800078e009e */
[C---:B------:R-:W-:Y:S01]  /*17800*/  FADD.FTZ R152, -R154.reuse, R25 ;  /* 0x000000199a987221 */ /* 0x040fe20000010100 */
[----:B------:R0:W-:Y:S01]  /*17810*/  STG.E.128 desc[UR8][R162.64], R140 ;  /* 0x0000008ca2007986 */ /* 0x0001e2000c101d08 */
[C---:B--2---:R-:W-:Y:S01]  /*17820*/  FMUL.FTZ R31, R153.reuse, R24 ;  /* 0x00000018991f7220 */ /* 0x044fe20000410000 */
[C---:B------:R-:W-:Y:S01]  /*17830*/  FMUL.FTZ R29, R153.reuse, R26 ;  /* 0x0000001a991d7220 */ /* 0x040fe20000410000 */
[----:B------:R-:W-:Y:S01]  /*17840*/  FMUL.FTZ R30, R153, R164 ;  /* 0x000000a4991e7220 */ /* 0x000fe20000410000 */
[----:B------:R-:W-:Y:S01]  /*17850*/  FADD.FTZ R28, -R154, R21 ;  /* 0x000000159a1c7221 */ /* 0x000fe20000010100 */
[----:B------:R-:W-:Y:S01]  /*17860*/  FFMA.FTZ R24, R31, R104, R116 ;  /* 0x000000681f187223 */ /* 0x000fe20000010074 */
[----:B------:R-:W-:Y:S01]  /*17870*/  FFMA.FTZ R26, R29, R106, R118 ;  /* 0x0000006a1d1a7223 */ /* 0x000fe20000010076 */
[----:B------:R-:W-:Y:S01]  /*17880*/  FFMA.FTZ R27, R30, R107, R119 ;  /* 0x0000006b1e1b7223 */ /* 0x000fe20000010077 */
[C---:B------:R-:W-:Y:S01]  /*17890*/  FADD.FTZ R160, -R154.reuse, R17 ;  /* 0x000000119aa07221 */ /* 0x040fe20000010100 */
[----:B------:R-:W-:Y:S01]  /*178a0*/  FADD.FTZ R164, -R154, R12 ;  /* 0x0000000c9aa47221 */ /* 0x000fe20000010100 */
[----:B------:R-:W-:Y:S01]  /*178b0*/  FFMA.FTZ R12, R31, R80, R44 ;  /* 0x000000501f0c7223 */ /* 0x000fe2000001002c */
[C---:B------:R-:W-:Y:S01]  /*178c0*/  FMUL.FTZ R31, R153.reuse, R22 ;  /* 0x00000016991f7220 */ /* 0x040fe20000410000 */
[C---:B------:R-:W-:Y:S01]  /*178d0*/  FMUL.FTZ R160, R153.reuse, R160 ;  /* 0x000000a099a07220 */ /* 0x040fe20000410000 */
[C---:B------:R-:W-:Y:S01]  /*178e0*/  FMUL.FTZ R21, R153.reuse, R164 ;  /* 0x000000a499157220 */ /* 0x040fe20000410000 */
[----:B0-----:R-:W-:Y:S01]  /*178f0*/  FMUL.FTZ R142, R153, R152 ;  /* 0x00000098998e7220 */ /* 0x001fe20000410000 */
[----:B------:R-:W-:-:S04]  /*17900*/  IMAD.WIDE.U32 R140, R151, 0x10, R156 ;  /* 0x00000010978c7825 */ /* 0x000fc800078e009c */
[C---:B------:R-:W-:Y:S01]  /*17910*/  FADD.FTZ R162, -R154.reuse, R19 ;  /* 0x000000139aa27221 */ /* 0x040fe20000010100 */
[----:B------:R-:W-:Y:S01]  /*17920*/  FADD.FTZ R152, -R154, R16 ;  /* 0x000000109a987221 */ /* 0x000fe20000010100 */
[----:B------:R-:W-:Y:S01]  /*17930*/  FFMA.FTZ R25, R142, R105, R117 ;  /* 0x000000698e197223 */ /* 0x000fe20000010075 */
[----:B------:R-:W-:Y:S01]  /*17940*/  FADD.FTZ R19, -R154, R13 ;  /* 0x0000000d9a137221 */ /* 0x000fe20000010100 */
[----:B------:R-:W-:Y:S01]  /*17950*/  FFMA.FTZ R13, R142, R81, R45 ;  /* 0x000000518e0d7223 */ /* 0x000fe2000001002d */
[----:B------:R-:W-:-:S04]  /*17960*/  IMAD.WIDE.U32 R16, R151, 0x10, R158 ;  /* 0x0000001097107825 */ /* 0x000fc800078e009e */
[C---:B------:R-:W-:Y:S01]  /*17970*/  FADD.FTZ R142, -R154.reuse, R139 ;  /* 0x0000008b9a8e7221 */ /* 0x040fe20000010100 */
[----:B------:R0:W-:Y:S01]  /*17980*/  STG.E.128 desc[UR8][R140.64], R24 ;  /* 0x000000188c007986 */ /* 0x0001e2000c101d08 */
[C---:B------:R-:W-:Y:S01]  /*17990*/  FMUL.FTZ R143, R153.reuse, R18 ;  /* 0x00000012998f7220 */ /* 0x040fe20000410000 */
[C---:B------:R-:W-:Y:S01]  /*179a0*/  FMUL.FTZ R22, R153.reuse, R19 ;  /* 0x0000001399167220 */ /* 0x040fe20000410000 */
[----:B------:R-:W-:Y:S01]  /*179b0*/  FMUL.FTZ R161, R153, R152 ;  /* 0x0000009899a17220 */ /* 0x000fe20000410000 */
[----:B------:R-:W-:Y:S01]  /*179c0*/  FFMA.FTZ R18, R31, R78, R50 ;  /* 0x0000004e1f127223 */ /* 0x000fe20000010032 */
[----:B------:R-:W-:Y:S01]  /*179d0*/  FMUL.FTZ R142, R153, R142 ;  /* 0x0000008e998e7220 */ /* 0x000fe20000410000 */
[C---:B0-----:R-:W-:Y:S01]  /*179e0*/  FADD.FTZ R140, -R154.reuse, R23 ;  /* 0x000000179a8c7221 */ /* 0x041fe20000010100 */
[C---:B------:R-:W-:Y:S01]  /*179f0*/  FADD.FTZ R24, -R154.reuse, R14 ;  /* 0x0000000e9a187221 */ /* 0x040fe20000010100 */
[----:B------:R-:W-:Y:S01]  /*17a00*/  FADD.FTZ R26, -R154, R15 ;  /* 0x0000000f9a1a7221 */ /* 0x000fe20000010100 */
[----:B------:R-:W-:Y:S01]  /*17a10*/  FFMA.FTZ R14, R29, R82, R46 ;  /* 0x000000521d0e7223 */ /* 0x000fe2000001002e */
[----:B------:R-:W-:Y:S01]  /*17a20*/  FFMA.FTZ R15, R30, R83, R47 ;  /* 0x000000531e0f7223 */ /* 0x000fe2000001002f */
[C---:B------:R-:W-:Y:S01]  /*17a30*/  FMUL.FTZ R25, R153.reuse, R20 ;  /* 0x0000001499197220 */ /* 0x040fe20000410000 */
[C---:B------:R-:W-:Y:S01]  /*17a40*/  FMUL.FTZ R27, R153.reuse, R28 ;  /* 0x0000001c991b7220 */ /* 0x040fe20000410000 */
[----:B------:R-:W-:Y:S01]  /*17a50*/  FMUL.FTZ R140, R153, R140 ;  /* 0x0000008c998c7220 */ /* 0x000fe20000410000 */
[----:B------:R-:W-:Y:S01]  /*17a60*/  FADD.FTZ R30, -R154, R137 ;  /* 0x000000899a1e7221 */ /* 0x000fe20000010100 */
[----:B------:R0:W-:Y:S01]  /*17a70*/  STG.E.128 desc[UR8][R16.64], R12 ;  /* 0x0000000c10007986 */ /* 0x0001e2000c101d08 */
[----:B------:R-:W-:-:S04]  /*17a80*/  IMAD.WIDE.U32 R154, R148, 0x10, R156 ;  /* 0x00000010949a7825 */ /* 0x000fc800078e009c */
[C---:B------:R-:W-:Y:S01]  /*17a90*/  FMUL.FTZ R20, R153.reuse, R162 ;  /* 0x000000a299147220 */ /* 0x040fe20000410000 */
[----:B------:R-:W-:Y:S01]  /*17aa0*/  FFMA.FTZ R19, R140, R79, R51 ;  /* 0x0000004f8c137223 */ /* 0x000fe20000010033 */
[----:B------:R-:W-:Y:S01]  /*17ab0*/  FMUL.FTZ R23, R153, R24 ;  /* 0x0000001899177220 */ /* 0x000fe20000410000 */
[----:B------:R-:W-:-:S04]  /*17ac0*/  IMAD.WIDE.U32 R162, R148, 0x10, R158 ;  /* 0x0000001094a27825 */ /* 0x000fc800078e009e */
[C---:B------:R-:W-:Y:S01]  /*17ad0*/  FMUL.FTZ R28, R153.reuse, R26 ;  /* 0x0000001a991c7220 */ /* 0x040fe20000410000 */
[C---:B------:R-:W-:Y:S01]  /*17ae0*/  FMUL.FTZ R29, R153.reuse, R136 ;  /* 0x00000088991d7220 */ /* 0x040fe20000410000 */
[----:B------:R-:W-:Y:S01]  /*17af0*/  FMUL.FTZ R30, R153, R30 ;  /* 0x0000001e991e7220 */ /* 0x000fe20000410000 */
[----:B------:R-:W-:Y:S01]  /*17b00*/  FFMA.FTZ R24, R161, R96, R124 ;  /* 0x00000060a1187223 */ /* 0x000fe2000001007c */
[----:B------:R-:W-:Y:S01]  /*17b10*/  FFMA.FTZ R26, R143, R98, R126 ;  /* 0x000000628f1a7223 */ /* 0x000fe2000001007e */
[----:B------:R-:W-:-:S04]  /*17b20*/  IMAD.WIDE.U32 R136, R149, 0x10, R156 ;  /* 0x0000001095887825 */ /* 0x000fc800078e009c */
[----:B0-----:R-:W-:Y:S01]  /*17b30*/  FFMA.FTZ R12, R25, R100, R120 ;  /* 0x00000064190c7223 */ /* 0x001fe20000010078 */
[----:B------:R-:W-:Y:S01]  /*17b40*/  FFMA.FTZ R13, R27, R101, R121 ;  /* 0x000000651b0d7223 */ /* 0x000fe20000010079 */
[----:B------:R-:W-:Y:S01]  /*17b50*/  FFMA.FTZ R14, R31, R102, R122 ;  /* 0x000000661f0e7223 */ /* 0x000fe2000001007a */
[----:B------:R-:W-:Y:S01]  /*17b60*/  FFMA.FTZ R15, R140, R103, R123 ;  /* 0x000000678c0f7223 */ /* 0x000fe2000001007b */
[----:B------:R-:W-:Y:S01]  /*17b70*/  FFMA.FTZ R16, R25, R76, R48 ;  /* 0x0000004c19107223 */ /* 0x000fe20000010030 */
[----:B------:R-:W-:Y:S01]  /*17b80*/  FFMA.FTZ R17, R27, R77, R49 ;  /* 0x0000004d1b117223 */ /* 0x000fe20000010031 */
[----:B------:R-:W-:Y:S01]  /*17b90*/  FMUL.FTZ R31, R153, R138 ;  /* 0x0000008a991f7220 */ /* 0x000fe20000410000 */
[C---:B------:R-:W-:Y:S01]  /*17ba0*/  IMAD.WIDE.U32 R152, R147.reuse, 0x10, R156 ;  /* 0x0000001093987825 */ /* 0x040fe200078e009c */
[----:B------:R0:W-:Y:S03]  /*17bb0*/  STG.E.128 desc[UR8][R154.64], R12 ;  /* 0x0000000c9a007986 */ /* 0x0001e6000c101d08 */
[----:B------:R-:W-:Y:S01]  /*17bc0*/  FFMA.FTZ R25, R160, R97, R125 ;  /* 0x00000061a0197223 */ /* 0x000fe2000001007d */
[----:B------:R-:W-:Y:S01]  /*17bd0*/  FFMA.FTZ R27, R20, R99, R127 ;  /* 0x00000063141b7223 */ /* 0x000fe2000001007f */
[--C-:B------:R-:W-:Y:S01]  /*17be0*/  IMAD.WIDE.U32 R138, R147, 0x10, R158.reuse ;  /* 0x00000010938a7825 */ /* 0x100fe200078e009e */
[----:B------:R1:W-:Y:S03]  /*17bf0*/  STG.E.128 desc[UR8][R162.64], R16 ;  /* 0x00000010a2007986 */ /* 0x0003e6000c101d08 */
[----:B------:R-:W-:Y:S01]  /*17c00*/  IMAD.WIDE.U32 R140, R149, 0x10, R158 ;  /* 0x00000010958c7825 */ /* 0x000fe200078e009e */
[----:B------:R2:W-:Y:S03]  /*17c10*/  STG.E.128 desc[UR8][R152.64], R24 ;  /* 0x0000001898007986 */ /* 0x0005e6000c101d08 */
[----:B------:R-:W-:-:S04]  /*17c20*/  IMAD.WIDE.U32 R156, R150, 0x10, R156 ;  /* 0x00000010969c7825 */ /* 0x000fc800078e009c */
[----:B------:R-:W-:-:S04]  /*17c30*/  IMAD.WIDE.U32 R150, R150, 0x10, R158 ;  /* 0x0000001096967825 */ /* 0x000fc800078e009e */
[----:B0-----:R-:W-:Y:S01]  /*17c40*/  FFMA.FTZ R15, R20, R75, R55 ;  /* 0x0000004b140f7223 */ /* 0x001fe20000010037 */
[----:B------:R-:W-:Y:S01]  /*17c50*/  FFMA.FTZ R20, R21, R68, R56 ;  /* 0x0000004415147223 */ /* 0x000fe20000010038 */
[----:B------:R-:W-:Y:S01]  /*17c60*/  FFMA.FTZ R12, R161, R72, R52 ;  /* 0x00000048a10c7223 */ /* 0x000fe20000010034 */
[----:B------:R-:W-:Y:S01]  /*17c70*/  FFMA.FTZ R13, R160, R73, R53 ;  /* 0x00000049a00d7223 */ /* 0x000fe20000010035 */
[----:B-1----:R-:W-:Y:S01]  /*17c80*/  FFMA.FTZ R16, R21, R92, R128 ;  /* 0x0000005c15107223 */ /* 0x002fe20000010080 */
[C---:B------:R-:W-:Y:S01]  /*17c90*/  FFMA.FTZ R17, R22.reuse, R93, R129 ;  /* 0x0000005d16117223 */ /* 0x040fe20000010081 */
[----:B------:R-:W-:Y:S01]  /*17ca0*/  FFMA.FTZ R21, R22, R69, R57 ;  /* 0x0000004516157223 */ /* 0x000fe20000010039 */
[C---:B------:R-:W-:Y:S01]  /*17cb0*/  FFMA.FTZ R18, R23.reuse, R94, R130 ;  /* 0x0000005e17127223 */ /* 0x040fe20000010082 */
[----:B------:R-:W-:Y:S01]  /*17cc0*/  FFMA.FTZ R22, R23, R70, R58 ;  /* 0x0000004617167223 */ /* 0x000fe2000001003a */
[----:B------:R-:W-:Y:S01]  /*17cd0*/  FFMA.FTZ R14, R143, R74, R54 ;  /* 0x0000004a8f0e7223 */ /* 0x000fe20000010036 */
[C---:B------:R-:W-:Y:S01]  /*17ce0*/  FFMA.FTZ R19, R28.reuse, R95, R131 ;  /* 0x0000005f1c137223 */ /* 0x040fe20000010083 */
[----:B------:R-:W-:Y:S01]  /*17cf0*/  FFMA.FTZ R23, R28, R71, R59 ;  /* 0x000000471c177223 */ /* 0x000fe2000001003b */
[C---:B--2---:R-:W-:Y:S01]  /*17d00*/  FFMA.FTZ R24, R29.reuse, R88, R132 ;  /* 0x000000581d187223 */ /* 0x044fe20000010084 */
[----:B------:R-:W-:Y:S01]  /*17d10*/  FFMA.FTZ R28, R29, R64, R60 ;  /* 0x000000401d1c7223 */ /* 0x000fe2000001003c */
[C---:B------:R-:W-:Y:S01]  /*17d20*/  FFMA.FTZ R25, R30.reuse, R89, R133 ;  /* 0x000000591e197223 */ /* 0x040fe20000010085 */
[----:B------:R-:W-:Y:S01]  /*17d30*/  FFMA.FTZ R29, R30, R65, R61 ;  /* 0x000000411e1d7223 */ /* 0x000fe2000001003d */
[C---:B------:R-:W-:Y:S01]  /*17d40*/  FFMA.FTZ R26, R31.reuse, R90, R134 ;  /* 0x0000005a1f1a7223 */ /* 0x040fe20000010086 */
[----:B------:R-:W-:Y:S01]  /*17d50*/  FFMA.FTZ R30, R31, R66, R62 ;  /* 0x000000421f1e7223 */ /* 0x000fe2000001003e */
[C---:B------:R-:W-:Y:S01]  /*17d60*/  FFMA.FTZ R27, R142.reuse, R91, R135 ;  /* 0x0000005b8e1b7223 */ /* 0x040fe20000010087 */
[----:B------:R-:W-:Y:S01]  /*17d70*/  FFMA.FTZ R31, R142, R67, R63 ;  /* 0x000000438e1f7223 */ /* 0x000fe2000001003f */
[----:B------:R0:W-:Y:S04]  /*17d80*/  STG.E.128 desc[UR8][R138.64], R12 ;  /* 0x0000000c8a007986 */ /* 0x0001e8000c101d08 */
[----:B------:R0:W-:Y:S04]  /*17d90*/  STG.E.128 desc[UR8][R136.64], R16 ;  /* 0x0000001088007986 */ /* 0x0001e8000c101d08 */
[----:B------:R0:W-:Y:S04]  /*17da0*/  STG.E.128 desc[UR8][R140.64], R20 ;  /* 0x000000148c007986 */ /* 0x0001e8000c101d08 */
[----:B------:R0:W-:Y:S04]  /*17db0*/  STG.E.128 desc[UR8][R156.64], R24 ;  /* 0x000000189c007986 */ /* 0x0001e8000c101d08 */
[----:B------:R0:W-:Y:S01]  /*17dc0*/  STG.E.128 desc[UR8][R150.64], R28 ;  /* 0x0000001c96007986 */ /* 0x0001e2000c101d08 */
[----:B------:R-:W-:Y:S05]  /*17dd0*/  BRA.U !UP0, `(.L_x_12911) ;  /* 0xfffffe9108b87547 */ /* 0x000fea000b83ffff */
[----:B------:R-:W-:Y:S05]  /*17de0*/  EXIT ;  /* 0x000000000000794d */ /* 0x000fea0003800000 */
.L_x_12912:
        /* <DEDUP_REMOVED lines=9> */
.L_x_13641:


//--------------------- .text._ZN10layer_norm31ln_parallel_residual_fwd_kernelINS_13Kernel_traitsIfffffjLj3072ELj1ELj1ELj4ELj16ENS_18Kernel_traits_baseILj3072EfffffjLj128EEEEELb1ELb1ELb0EEEvNS_9FwdParamsE --------------------------
	.section	.text._ZN10layer_norm31ln_parallel_residual_fwd_kernelINS_13Kernel_traitsIfffffjLj3072ELj1ELj1ELj4ELj16ENS_18Kernel_traits_baseILj3072EfffffjLj128EEEEELb1ELb1ELb0EEEvNS_9FwdParamsE,"ax",@progbits
	.align	128
        .global         _ZN10layer_norm31ln_parallel_residual_fwd_kernelINS_13Kernel_traitsIfffffjLj3072ELj1ELj1ELj4ELj16ENS_18Kernel_traits_baseILj3072EfffffjLj128EEEEELb1ELb1ELb0EEEvNS_9FwdParamsE
        .type           _ZN10layer_norm31ln_parallel_residual_fwd_kernelINS_13Kernel_traitsIfffffjLj3072ELj1ELj1ELj4ELj16ENS_18Kernel_traits_baseILj3072EfffffjLj128EEEEELb1ELb1ELb0EEEvNS_9FwdParamsE,@function
        .size           _ZN10layer_norm31ln_parallel_residual_fwd_kernelINS_13Kernel_traitsIfffffjLj3072ELj1ELj1ELj4ELj16ENS_18Kernel_traits_baseILj3072EfffffjLj128EEEEELb1ELb1ELb0EEEvNS_9FwdParamsE,(.L_x_13642 - _ZN10layer_norm31ln_parallel_residual_fwd_kernelINS_13Kernel_traitsIfffffjLj3072ELj1ELj1ELj4ELj16ENS_18Kernel_traits_baseILj3072EfffffjLj128EEEEELb1ELb1ELb0EEEvNS_9FwdParamsE)
        .other          _ZN10layer_norm31ln_parallel_residual_fwd_kernelINS_13Kernel_traitsIfffffjLj3072ELj1ELj1ELj4ELj16ENS_18Kernel_traits_baseILj3072EfffffjLj128EEEEELb1ELb1ELb0EEEvNS_9FwdParamsE,@"STO_CUDA_ENTRY STV_DEFAULT"
_ZN10layer_norm31ln_parallel_residual_fwd_kernelINS_13Kernel_traitsIfffffjLj3072ELj1ELj1ELj4ELj16ENS_18Kernel_traits_baseILj3072EfffffjLj128EEEEELb1ELb1ELb0EEEvNS_9FwdParamsE:
.text._ZN10layer_norm31ln_parallel_residual_fwd_kernelINS_13Kernel_traitsIfffffjLj3072ELj1ELj1ELj4ELj16ENS_18Kernel_traits_baseILj3072EfffffjLj128EEEEELb1ELb1ELb0EEEvNS_9FwdParamsE:
        /* <DEDUP_REMOVED lines=27> */
[----:B------:R-:W-:Y:S02]  /*01b0*/  LOP3.LUT R4, R3, R0, RZ, 0xfc, !PT ;  /* 0x0000000003047212 */ /* 0x000fe400078efcff */
[----:B------:R-:W-:Y:S01]  /*01c0*/  LEA.HI R2, R2, R11, RZ, 0x2 ;  /* 0x0000000b02027211 */ /* 0x000fe200078f10ff */
[----:B------:R-:W-:Y:S01]  /*01d0*/  UIADD3 UR36, UPT, UPT, UR8, -0x61c88647, URZ ;  /* 0x9e3779b908247890 */ /* 0x000fe2000fffe0ff */
[----:B------:R-:W-:Y:S01]  /*01e0*/  LOP3.LUT R7, R4, 0x7f, RZ, 0x3c, !PT ;  /* 0x0000007f04077812 */ /* 0x000fe200078e3cff */
[----:B------:R-:W-:Y:S01]  /*01f0*/  UIADD3 UR37, UPT, UPT, UR9, -0x4498517b, URZ ;  /* 0xbb67ae8509257890 */ /* 0x000fe2000fffe0ff */
[----:B------:R-:W-:Y:S01]  /*0200*/  SHF.R.S32.HI R2, RZ, 0x2, R2 ;  /* 0x00000002ff027819 */ /* 0x000fe20000011402 */
[----:B------:R-:W-:Y:S01]  /*0210*/  UIADD3 UR16, UPT, UPT, UR8, 0x3c6ef372, URZ ;  /* 0x3c6ef37208107890 */ /* 0x000fe2000fffe0ff */
        /* <DEDUP_REMOVED lines=40> */
[----:B---3--:R-:W-:-:S04]  /*04a0*/  @P0 IMAD.WIDE.U32 R56, R4, 0x10, R56 ;  /* 0x0000001004380825 */ /* 0x008fc800078e0038 */
[----:B------:R-:W-:Y:S01]  /*04b0*/  @P0 VIADD R4, R4, 0x80 ;  /* 0x0000008004040836 */ /* 0x000fe20000000000 */
        /* <DEDUP_REMOVED lines=11> */
[----:B---3--:R-:W-:-:S04]  /*0570*/  @P2 IMAD.WIDE.U32 R64, R4, 0x10, R64 ;  /* 0x0000001004402825 */ /* 0x008fc800078e0040 */
[----:B------:R-:W-:Y:S01]  /*0580*/  @P2 VIADD R4, R4, 0x80 ;  /* 0x0000008004042836 */ /* 0x000fe20000000000 */
[----:B------:R0:W5:Y:S03]  /*0590*/  @P2 LDG.E.128 R40, desc[UR6][R64.64] ;  /* 0x0000000640282981 */ /* 0x000166000c1e1d00 */
[----:B----4-:R-:W-:-:S05]  /*05a0*/  @P3 IMAD.WIDE.U32 R66, R4, 0x10, R66 ;  /* 0x0000001004423825 */ /* 0x010fca00078e0042 */
[----:B------:R0:W5:Y:S01]  /*05b0*/  @P3 LDG.E.128 R44, desc[UR6][R66.64] ;  /* 0x00000006422c3981 */ /* 0x000162000c1e1d00 */
[----:B-1----:R-:W-:-:S05]  /*05c0*/  @P3 IMAD.WIDE.U32 R68, R4, 0x10, R68 ;  /* 0x0000001004443825 */ /* 0x002fca00078e0044 */
[----:B------:R0:W5:Y:S01]  /*05d0*/  @P3 LDG.E.128 R48, desc[UR6][R68.64] ;  /* 0x0000000644303981 */ /* 0x000162000c1e1d00 */
[----:B------:R-:W-:Y:S01]  /*05e0*/  ISETP.GE.U32.AND P0, PT, R10, 0x300, PT ;  /* 0x000003000a00780c */ /* 0x000fe20003f06070 */
[----:B------:R-:W-:-:S12]  /*05f0*/  @P3 VIADD R4, R4, 0x80 ;  /* 0x0000008004043836 */ /* 0x000fd80000000000 */
[----:B0-----:R-:W-:Y:S05]  /*0600*/  @!P0 BRA `(.L_x_12915) ;  /* 0x0000000000c48947 */ /* 0x001fea0003800000 */
[----:B------:R-:W0:Y:S08]  /*0610*/  LDC.64 R52, c[0x0][0x3d0] ;  /* 0x0000f400ff347b82 */ /* 0x000e300000000a00 */
[----:B------:R-:W1:Y:S01]  /*0620*/  LDC.64 R6, c[0x0][0x438] ;  /* 0x00010e00ff067b82 */ /* 0x000e620000000a00 */
[----:B0-----:R-:W-:-:S06]  /*0630*/  IMAD.WIDE.U32 R52, R4, 0x10, R52 ;  /* 0x0000001004347825 */ /* 0x001fcc00078e0034 */
[----:B------:R-:W5:Y:S01]  /*0640*/  LDG.E.128 R52, desc[UR6][R52.64] ;  /* 0x0000000634347981 */ /* 0x000f62000c1e1d00 */
[----:B-1----:R-:W-:-:S05]  /*0650*/  IMAD.WIDE.U32 R4, R4, 0x10, R6 ;  /* 0x0000001004047825 */ /* 0x002fca00078e0006 */
[----:B------:R0:W5:Y:S01]  /*0660*/  LDG.E.128 R56, desc[UR6][R4.64] ;  /* 0x0000000604387981 */ /* 0x000162000c1e1d00 */
[----:B------:R-:W-:Y:S05]  /*0670*/  BRA `(.L_x_12915) ;  /* 0x0000000000a87947 */ /* 0x000fea0003800000 */
.L_x_12914:
[C---:B------:R-:W-:Y:S02]  /*0680*/  ISETP.GE.U32.AND P5, PT, R10.reuse, 0x80, PT ;  /* 0x000000800a00780c */ /* 0x040fe40003fa6070 */
[C---:B------:R-:W-:Y:S02]  /*0690*/  ISETP.GE.U32.AND P0, PT, R10.reuse, 0x100, PT ;  /* 0x000001000a00780c */ /* 0x040fe40003f06070 */
[C---:B------:R-:W-:Y:S02]  /*06a0*/  ISETP.GE.U32.AND P1, PT, R10.reuse, 0x180, PT ;  /* 0x000001800a00780c */ /* 0x040fe40003f26070 */
[C---:B------:R-:W-:Y:S02]  /*06b0*/  ISETP.GE.U32.AND P2, PT, R10.reuse, 0x200, PT ;  /* 0x000002000a00780c */ /* 0x040fe40003f46070 */
[C---:B------:R-:W-:Y:S02]  /*06c0*/  ISETP.GE.U32.AND P3, PT, R10.reuse, 0x280, PT ;  /* 0x000002800a00780c */ /* 0x040fe40003f66070 */
[----:B------:R-:W-:-:S02]  /*06d0*/  ISETP.GE.U32.AND P4, PT, R10, 0x300, PT ;  /* 0x000003000a00780c */ /* 0x000fc40003f86070 */
[----:B------:R-:W-:Y:S02]  /*06e0*/  CS2R R50, SRZ ;  /* 0x0000000000327805 */ /* 0x000fe4000001ff00 */
[----:B------:R-:W-:Y:S01]  /*06f0*/  P2R R101, PR, RZ, 0x20 ;  /* 0x00000020ff657803 */ /* 0x000fe20000000000 */
[----:B------:R-:W0:Y:S08]  /*0700*/  @P5 LDC.64 R6, c[0x0][0x3d0] ;  /* 0x0000f400ff065b82 */ /* 0x000e300000000a00 */
[----:B------:R-:W1:Y:S08]  /*0710*/  @P0 LDC.64 R16, c[0x0][0x3d0] ;  /* 0x0000f400ff100b82 */ /* 0x000e700000000a00 */
[----:B------:R-:W2:Y:S08]  /*0720*/  @P1 LDC.64 R18, c[0x0][0x3d0] ;  /* 0x0000f400ff121b82 */ /* 0x000eb00000000a00 */
[----:B------:R-:W3:Y:S01]  /*0730*/  @P2 LDC.64 R24, c[0x0][0x3d0] ;  /* 0x0000f400ff182b82 */ /* 0x000ee20000000a00 */
[C---:B0-----:R-:W-:Y:S01]  /*0740*/  @P5 IMAD.WIDE.U32 R6, R4.reuse, 0x10, R6 ;  /* 0x0000001004065825 */ /* 0x041fe200078e0006 */
[----:B------:R-:W-:-:S04]  /*0750*/  @P5 LOP3.LUT R4, R4, 0x80, RZ, 0xfc, !PT ;  /* 0x0000008004045812 */ /* 0x000fc800078efcff */
[----:B------:R-:W5:Y:S02]  /*0760*/  @P5 LDG.E.128 R12, desc[UR6][R6.64] ;  /* 0x00000006060c5981 */ /* 0x000f64000c1e1d00 */
[----:B------:R-:W0:Y:S01]  /*0770*/  @P3 LDC.64 R26, c[0x0][0x3d0] ;  /* 0x0000f400ff1a3b82 */ /* 0x000e220000000a00 */
[C---:B-1----:R-:W-:Y:S01]  /*0780*/  @P0 IMAD.WIDE.U32 R16, R4.reuse, 0x10, R16 ;  /* 0x0000001004100825 */ /* 0x042fe200078e0010 */
[----:B------:R-:W-:Y:S02]  /*0790*/  @P0 IADD3 R4, PT, PT, R4, 0x80, RZ ;  /* 0x0000008004040810 */ /* 0x000fe40007ffe0ff */
[----:B------:R-:W-:Y:S02]  /*07a0*/  CS2R R48, SRZ ;  /* 0x0000000000307805 */ /* 0x000fe4000001ff00 */
[----:B------:R-:W-:Y:S02]  /*07b0*/  CS2R R42, SRZ ;  /* 0x00000000002a7805 */ /* 0x000fe4000001ff00 */
[----:B------:R-:W-:Y:S01]  /*07c0*/  CS2R R40, SRZ ;  /* 0x0000000000287805 */ /* 0x000fe2000001ff00 */
[----:B------:R-:W5:Y:S01]  /*07d0*/  @P0 LDG.E.128 R20, desc[UR6][R16.64] ;  /* 0x0000000610140981 */ /* 0x000f62000c1e1d00 */
[----:B------:R-:W1:Y:S01]  /*07e0*/  @P4 LDC.64 R32, c[0x0][0x3d0] ;  /* 0x0000f400ff204b82 */ /* 0x000e620000000a00 */
[----:B--2---:R-:W-:-:S04]  /*07f0*/  @P1 IMAD.WIDE.U32 R18, R4, 0x10, R18 ;  /* 0x0000001004121825 */ /* 0x004fc800078e0012 */
[----:B------:R-:W-:Y:S01]  /*0800*/  @P1 VIADD R4, R4, 0x80 ;  /* 0x0000008004041836 */ /* 0x000fe20000000000 */
[----:B------:R2:W5:Y:S03]  /*0810*/  @P1 LDG.E.128 R28, desc[UR6][R18.64] ;  /* 0x00000006121c1981 */ /* 0x000566000c1e1d00 */
[----:B---3--:R-:W-:-:S04]  /*0820*/  @P2 IMAD.WIDE.U32 R24, R4, 0x10, R24 ;  /* 0x0000001004182825 */ /* 0x008fc800078e0018 */
[----:B------:R-:W-:Y:S01]  /*0830*/  @P2 VIADD R4, R4, 0x80 ;  /* 0x0000008004042836 */ /* 0x000fe20000000000 */
[----:B------:R3:W5:Y:S03]  /*0840*/  @P2 LDG.E.128 R36, desc[UR6][R24.64] ;  /* 0x0000000618242981 */ /* 0x000766000c1e1d00 */
[C---:B0-----:R-:W-:Y:S01]  /*0850*/  @P3 IMAD.WIDE.U32 R26, R4.reuse, 0x10, R26 ;  /* 0x00000010041a3825 */ /* 0x041fe200078e001a */
[----:B------:R-:W-:Y:S02]  /*0860*/  @P3 IADD3 R4, PT, PT, R4, 0x80, RZ ;  /* 0x0000008004043810 */ /* 0x000fe40007ffe0ff */
[----:B------:R-:W-:Y:S02]  /*0870*/  CS2R R34, SRZ ;  /* 0x0000000000227805 */ /* 0x000fe4000001ff00 */
[----:B--2---:R-:W-:Y:S02]  /*0880*/  CS2R R18, SRZ ;  /* 0x0000000000127805 */ /* 0x004fe4000001ff00 */
[----:B------:R-:W-:Y:S01]  /*0890*/  CS2R R16, SRZ ;  /* 0x0000000000107805 */ /* 0x000fe2000001ff00 */
[----:B------:R0:W5:Y:S01]  /*08a0*/  @P3 LDG.E.128 R44, desc[UR6][R26.64] ;  /* 0x000000061a2c3981 */ /* 0x000162000c1e1d00 */
[----:B-1----:R-:W-:-:S05]  /*08b0*/  @P4 IMAD.WIDE.U32 R4, R4, 0x10, R32 ;  /* 0x0000001004044825 */ /* 0x002fca00078e0020 */
[----:B------:R1:W5:Y:S01]  /*08c0*/  @P4 LDG.E.128 R52, desc[UR6][R4.64] ;  /* 0x0000000604344981 */ /* 0x000362000c1e1d00 */
[----:B------:R-:W-:Y:S02]  /*08d0*/  CS2R R32, SRZ ;  /* 0x0000000000207805 */ /* 0x000fe4000001ff00 */
[----:B---3--:R-:W-:Y:S02]  /*08e0*/  CS2R R24, SRZ ;  /* 0x0000000000187805 */ /* 0x008fe4000001ff00 */
[----:B0-----:R-:W-:Y:S02]  /*08f0*/  CS2R R26, SRZ ;  /* 0x00000000001a7805 */ /* 0x001fe4000001ff00 */
[----:B------:R-:W-:Y:S02]  /*0900*/  @P4 CS2R R58, SRZ ;  /* 0x00000000003a4805 */ /* 0x000fe4000001ff00 */
[----:B------:R-:W-:-:S07]  /*0910*/  @P4 CS2R R56, SRZ ;  /* 0x0000000000384805 */ /* 0x000fce000001ff00 */
.L_x_12915:
[----:B------:R-:W-:Y:S05]  /*0920*/  BSYNC.RECONVERGENT B0 ;  /* 0x0000000000007941 */ /* 0x000fea0003800200 */
.L_x_12913:
[----:B------:R-:W2:Y:S02]  /*0930*/  LDCU UR4, c[0x0][0x384] ;  /* 0x00007080ff0477ac */ /* 0x000ea40008000800 */
[----:B--2---:R-:W-:-:S06]  /*0940*/  UISETP.GE.AND UP0, UPT, UR18, UR4, UPT ;  /* 0x000000041200728c */ /* 0x004fcc000bf06270 */
[----:B------:R-:W-:-:S13]  /*0950*/  PLOP3.LUT P0, PT, PT, PT, UP0, 0x80, 0x8 ;  /* 0x000000000008781c */ /* 0x000fda0003f0f008 */
[----:B------:R-:W-:Y:S05]  /*0960*/  @P0 EXIT ;  /* 0x000000000000094d */ /* 0x000fea0003800000 */
[----:B01----:R-:W-:Y:S01]  /*0970*/  IMAD.HI.U32 R4, R99, -0x2daee0ad, RZ ;  /* 0xd2511f5363047827 */ /* 0x003fe200078e00ff */
[C---:B------:R-:W-:Y:S01]  /*0980*/  LOP3.LUT R11, R2.reuse, 0x7f, RZ, 0xc0, !PT ;  /* 0x0000007f020b7812 */ /* 0x040fe200078ec0ff */
[----:B------:R-:W0:Y:S01]  /*0990*/  LDCU UR32, c[0x0][0x408] ;  /* 0x00008100ff2077ac */ /* 0x000e220008000800 */
[----:B------:R-:W-:Y:S01]  /*09a0*/  LOP3.LUT R2, R2, 0xffffff80, RZ, 0xc0, !PT ;  /* 0xffffff8002027812 */ /* 0x000fe200078ec0ff */
[----:B------:R-:W-:Y:S01]  /*09b0*/  IMAD.HI.U32 R5, R100, -0x326172a9, RZ ;  /* 0xcd9e8d5764057827 */ /* 0x000fe200078e00ff */
[----:B------:R-:W-:Y:S01]  /*09c0*/  LOP3.LUT R4, R4, UR9, RZ, 0x3c, !PT ;  /* 0x0000000904047c12 */ /* 0x000fe2000f8e3cff */
[----:B------:R-:W1:Y:S01]  /*09d0*/  LDCU UR33, c[0x0][0x388] ;  /* 0x00007100ff2177ac */ /* 0x000e620008000800 */
[----:B------:R-:W-:Y:S01]  /*09e0*/  VIADDMNMX R3, R11, -R3, RZ, !PT ;  /* 0x800000030b037246 */ /* 0x000fe200078001ff */
[----:B------:R-:W-:Y:S01]  /*09f0*/  IMAD R7, R100, -0x326172a9, RZ ;  /* 0xcd9e8d5764077824 */ /* 0x000fe200078e02ff */
[----:B------:R-:W-:Y:S01]  /*0a00*/  LOP3.LUT R5, R98, UR8, R5, 0x96, !PT ;  /* 0x0000000862057c12 */ /* 0x000fe2000f8e9605 */
[----:B------:R-:W-:Y:S01]  /*0a10*/  IMAD.HI.U32 R6, R4, -0x326172a9, RZ ;  /* 0xcd9e8d5704067827 */ /* 0x000fe200078e00ff */
[----:B------:R-:W-:Y:S01]  /*0a20*/  VIMNMX R3, PT, PT, R3, 0x20, PT ;  /* 0x0000002003037848 */ /* 0x000fe20003fe0100 */
[----:B------:R-:W2:Y:S01]  /*0a30*/  LDCU.U8 UR34, c[0x0][0x410] ;  /* 0x00008200ff2277ac */ /* 0x000ea20008000000 */
[----:B------:R-:W-:Y:S01]  /*0a40*/  LOP3.LUT R8, R8, 0x3, RZ, 0xc0, !PT ;  /* 0x0000000308087812 */ /* 0x000fe200078ec0ff */
        /* <DEDUP_REMOVED lines=12> */
[----:B------:R-:W-:-:S02]  /*0b10*/  UPLOP3.LUT UP1, UPT, UPT, UPT, UPT, 0x40, 0x4 ;  /* 0x000000000004789c */ /* 0x000fc40003f2e870 */
        /* <DEDUP_REMOVED lines=30> */
[----:B------:R-:W0:Y:S02]  /*0d00*/  LDCU.64 UR12, c[0x0][0x3a0] ;  /* 0x00007400ff0c77ac */ /* 0x000e240008000a00 */
[----:B------:R-:W-:Y:S01]  /*0d10*/  IMAD R3, R3, 0x4, R2 ;  /* 0x0000000403037824 */ /* 0x000fe200078e0202 */
[----:B------:R-:W-:Y:S01]  /*0d20*/  LOP3.LUT R7, R60, UR27, R7, 0x96, !PT ;  /* 0x0000001b3c077c12 */ /* 0x000fe2000f8e9607 */
[----:B------:R-:W-:Y:S02]  /*0d30*/  IMAD R9, R4, -0x2daee0ad, RZ ;  /* 0xd2511f5304097824 */ /* 0x000fe400078e02ff */
[----:B------:R-:W-:Y:S01]  /*0d40*/  IMAD.HI.U32 R4, R6, -0x2daee0ad, RZ ;  /* 0xd2511f5306047827 */ /* 0x000fe200078e00ff */
[----:B------:R-:W-:-:S03]  /*0d50*/  I2FP.F32.U32 R3, R3 ;  /* 0x0000000300037245 */ /* 0x000fc60000201000 */
[----:B------:R-:W-:Y:S01]  /*0d60*/  IMAD R0, R0, -0x20, R11 ;  /* 0xffffffe000007824 */ /* 0x000fe200078e020b */
[----:B------:R-:W-:Y:S01]  /*0d70*/  LOP3.LUT R4, R9, UR29, R4, 0x96, !PT ;  /* 0x0000001d09047c12 */ /* 0x000fe2000f8e9604 */
[----:B------:R-:W-:Y:S01]  /*0d80*/  IMAD R60, R5, -0x326172a9, RZ ;  /* 0xcd9e8d57053c7824 */ /* 0x000fe200078e02ff */
[----:B------:R0:W0:Y:S01]  /*0d90*/  MUFU.RCP R97, R3 ;  /* 0x0000000300617308 */ /* 0x0000220000001000 */
[----:B------:R-:W-:Y:S01]  /*0da0*/  IMAD.HI.U32 R5, R7, -0x326172a9, RZ ;  /* 0xcd9e8d5707057827 */ /* 0x000fe200078e00ff */
[----:B------:R-:W-:-:S03]  /*0db0*/  VIMNMX R0, PT, PT, RZ, R0, !PT ;  /* 0x00000000ff007248 */ /* 0x000fc60007fe0100 */
[----:B------:R-:W-:Y:S01]  /*0dc0*/  IMAD R7, R7, -0x326172a9, RZ ;  /* 0xcd9e8d5707077824 */ /* 0x000fe200078e02ff */
[----:B------:R-:W-:Y:S01]  /*0dd0*/  LOP3.LUT R5, R60, UR28, R5, 0x96, !PT ;  /* 0x0000001c3c057c12 */ /* 0x000fe2000f8e9605 */
[----:B------:R-:W-:Y:S01]  /*0de0*/  IMAD R6, R6, -0x2daee0ad, RZ ;  /* 0xd2511f5306067824 */ /* 0x000fe200078e02ff */
[----:B------:R-:W-:Y:S01]  /*0df0*/  VIMNMX R9, PT, PT, R0, 0x20, PT ;  /* 0x0000002000097848 */ /* 0x000fe20003fe0100 */
[----:B------:R-:W-:-:S04]  /*0e00*/  IMAD.HI.U32 R0, R4, -0x326172a9, RZ ;  /* 0xcd9e8d5704007827 */ /* 0x000fc800078e00ff */
[----:B------:R-:W-:-:S04]  /*0e10*/  IMAD.HI.U32 R11, R5, -0x2daee0ad, RZ ;  /* 0xd2511f53050b7827 */ /* 0x000fc800078e00ff */
[----:B------:R-:W-:Y:S01]  /*0e20*/  IMAD R96, R9, 0x4, R2 ;  /* 0x0000000409607824 */ /* 0x000fe200078e0202 */
[----:B------:R-:W-:Y:S01]  /*0e30*/  LOP3.LUT R9, R7, UR30, R0, 0x96, !PT ;  /* 0x0000001e07097c12 */ /* 0x000fe2000f8e9600 */
[----:B------:R-:W-:Y:S01]  /*0e40*/  HFMA2 R7, -RZ, RZ, 0, 0 ;  /* 0x00000000ff077431 */ /* 0x000fe200000001ff */
[----:B------:R-:W-:Y:S01]  /*0e50*/  LOP3.LUT R11, R6, UR31, R11, 0x96, !PT ;  /* 0x0000001f060b7c12 */ /* 0x000fe2000f8e960b */
[----:B------:R-:W-:Y:S02]  /*0e60*/  IMAD R5, R5, -0x2daee0ad, RZ ;  /* 0xd2511f5305057824 */ /* 0x000fe400078e02ff */
[----:B01234-:R-:W-:-:S07]  /*0e70*/  IMAD R6, R4, -0x326172a9, RZ ;  /* 0xcd9e8d5704067824 */ /* 0x01ffce00078e02ff */
.L_x_13321:
[----:B------:R-:W-:Y:S01]  /*0e80*/  UIMAD UR4, UR18, UR33, URZ ;  /* 0x00000021120472a4 */ /* 0x000fe2000f8e02ff */
[----:B------:R-:W-:Y:S01]  /*0e90*/  ISETP.NE.AND P0, PT, R101, RZ, PT ;  /* 0x000000ff6500720c */ /* 0x000fe20003f05270 */
[----:B------:R-:W-:Y:S02]  /*0ea0*/  BSSY.RECONVERGENT B0, `(.L_x_12916) ;  /* 0x0000405000007945 */ /* 0x000fe40003800200 */
[----:B------:R-:W-:-:S04]  /*0eb0*/  USHF.R.S32.HI UR5, URZ, 0x1f, UR4 ;  /* 0x0000001fff057899 */ /* 0x000fc80008011404 */
[----:B------:R-:W-:-:S06]  /*0ec0*/  ULEA.HI UR5, UR5, UR4, URZ, 0x2 ;  /* 0x0000000405057291 */ /* 0x000fcc000f8f10ff */
[----:B------:R-:W-:-:S05]  /*0ed0*/  IMAD.U32 R102, RZ, RZ, UR5 ;  /* 0x00000005ff667e24 */ /* 0x000fca000f8e00ff */
[----:B------:R-:W-:-:S05]  /*0ee0*/  LEA.HI.SX32 R102, R102, R103, 0x1e ;  /* 0x0000006766667211 */ /* 0x000fca00078ff2ff */
[----:B01234-:R-:W-:Y:S01]  /*0ef0*/  IMAD.MOV.U32 R92, RZ, RZ, R102 ;  /* 0x000000ffff5c7224 */ /* 0x01ffe200078e0066 */
        /* <DEDUP_REMOVED lines=33> */
.L_x_12921:
        /* <DEDUP_REMOVED lines=13> */
.L_x_12923:
[----:B------:R-:W-:Y:S05]  /*11e0*/  BSYNC.RECONVERGENT B2 ;  /* 0x0000000000027941 */ /* 0x000fea0003800200 */
.L_x_12922:
        /* <DEDUP_REMOVED lines=46> */
.L_x_12920:
[----:B------:R-:W-:Y:S05]  /*14d0*/  BSYNC.RECONVERGENT B1 ;  /* 0x0000000000017941 */ /* 0x000fea0003800200 */
.L_x_12919:
        /* <DEDUP_REMOVED lines=18> */
.L_x_12926:
        /* <DEDUP_REMOVED lines=13> */
.L_x_12928:
[----:B------:R-:W-:Y:S05]  /*16d0*/  BSYNC.RECONVERGENT B2 ;  /* 0x0000000000027941 */ /* 0x000fea0003800200 */
.L_x_12927:
        /* <DEDUP_REMOVED lines=46> */
.L_x_12925:
[----:B------:R-:W-:Y:S05]  /*19c0*/  BSYNC.RECONVERGENT B1 ;  /* 0x0000000000017941 */ /* 0x000fea0003800200 */
.L_x_12924:
[----:B------:R-:W-:Y:S01]  /*19d0*/  ISETP.NE.AND P4, PT, R95, 0x1, PT ;  /* 0x000000015f00780c */ /* 0x000fe20003f85270 */
[----:B------:R-:W-:Y:S01]  /*19e0*/  BSSY.RECONVERGENT B1, `(.L_x_12929) ;  /* 0x000004b000017945 */ /* 0x000fe20003800200 */
[----:B------:R-:W-:Y:S01]  /*19f0*/  I2FP.F32.U32 R8, R8 ;  /* 0x0000000800087245 */ /* 0x000fe20000201000 */
[----:B------:R-:W-:-:S04]  /*1a00*/  IMAD.MOV.U32 R94, RZ, RZ, 0x2 ;  /* 0x00000002ff5e7424 */ /* 0x000fc800078e00ff */
        /* <DEDUP_REMOVED lines=12> */
.L_x_12931:
        /* <DEDUP_REMOVED lines=13> */
.L_x_12933:
[----:B------:R-:W-:Y:S05]  /*1ba0*/  BSYNC.RECONVERGENT B2 ;  /* 0x0000000000027941 */ /* 0x000fea0003800200 */
.L_x_12932:
        /* <DEDUP_REMOVED lines=46> */
.L_x_12930:
[----:B------:R-:W-:Y:S05]  /*1e90*/  BSYNC.RECONVERGENT B1 ;  /* 0x0000000000017941 */ /* 0x000fea0003800200 */
.L_x_12929:
        /* <DEDUP_REMOVED lines=16> */
.L_x_12936:
        /* <DEDUP_REMOVED lines=13> */
.L_x_12938:
[----:B------:R-:W-:Y:S05]  /*2070*/  BSYNC.RECONVERGENT B2 ;  /* 0x0000000000027941 */ /* 0x000fea0003800200 */
.L_x_12937:
        /* <DEDUP_REMOVED lines=46> */
.L_x_12935:
[----:B------:R-:W-:Y:S05]  /*2360*/  BSYNC.RECONVERGENT B1 ;  /* 0x0000000000017941 */ /* 0x000fea0003800200 */
.L_x_12934:
        /* <DEDUP_REMOVED lines=17> */
.L_x_12918:
        /* <DEDUP_REMOVED lines=16> */
.L_x_12942:
        /* <DEDUP_REMOVED lines=13> */
.L_x_12944:
[----:B------:R-:W-:Y:S05]  /*2650*/  BSYNC.RECONVERGENT B2 ;  /* 0x0000000000027941 */ /* 0x000fea0003800200 */
.L_x_12943:
        /* <DEDUP_REMOVED lines=45> */
.L_x_12941:
[----:B------:R-:W-:Y:S05]  /*2930*/  BSYNC.RECONVERGENT B1 ;  /* 0x0000000000017941 */ /* 0x000fea0003800200 */
.L_x_12940:
[----:B------:R-:W0:Y:S01]  /*2940*/  LDC R0, c[0x0][0x404] ;  /* 0x00010100ff007b82 */ /* 0x000e220000000800 */
[----:B------:R-:W-:Y:S01]  /*2950*/  ISETP.NE.AND P3, PT, R4, 0x1, PT ;  /* 0x000000010400780c */ /* 0x000fe20003f65270 */
[----:B------:R-:W-:Y:S01]  /*2960*/  IMAD.MOV.U32 R94, RZ, RZ, 0x2f800000 ;  /* 0x2f800000ff5e7424 */ /* 0x000fe200078e00ff */
[----:B------:R-:W-:Y:S01]  /*2970*/  I2FP.F32.U32 R3, R2 ;  /* 0x0000000200037245 */ /* 0x000fe20000201000 */
[----:B------:R-:W-:Y:S01]  /*2980*/  BSSY.RECONVERGENT B1, `(.L_x_12945) ;  /* 0x000004c000017945 */ /* 0x000fe20003800200 */
[----:B------:R-:W-:-:S03]  /*2990*/  IMAD.MOV.U32 R5, RZ, RZ, 0x2 ;  /* 0x00000002ff057424 */ /* 0x000fc600078e00ff */
[----:B------:R-:W1:Y:S01]  /*29a0*/  LDC R93, c[0x0][0x408] ;  /* 0x00010200ff5d7b82 */ /* 0x000e620000000800 */
[----:B------:R-:W-:-:S05]  /*29b0*/  FFMA.FTZ R3, R3, R94, 1.1641532182693481445e-10 ;  /* 0x2f00000003037423 */ /* 0x000fca000001005e */
[----:B0-----:R-:W-:Y:S02]  /*29c0*/  FSETP.LE.FTZ.AND P2, PT, R3, R0, PT ;  /* 0x000000000300720b */ /* 0x001fe40003f53000 */
[----:B------:R-:W-:Y:S01]  /*29d0*/  MOV R3, R6 ;  /* 0x0000000600037202 */ /* 0x000fe20000000f00 */
[----:B-1---5:R-:W-:Y:S01]  /*29e0*/  FMUL.FTZ R95, R68, R93 ;  /* 0x0000005d445f7220 */ /* 0x022fe20000410000 */
[----:B------:R-:W-:Y:S09]  /*29f0*/  @!P3 BRA `(.L_x_12946) ;  /* 0x000000040010b947 */ /* 0x000ff20003800000 */
        /* <DEDUP_REMOVED lines=8> */
.L_x_12947:
        /* <DEDUP_REMOVED lines=13> */
.L_x_12949:
[----:B------:R-:W-:Y:S05]  /*2b50*/  BSYNC.RECONVERGENT B2 ;  /* 0x0000000000027941 */ /* 0x000fea0003800200 */
.L_x_12948:
        /* <DEDUP_REMOVED lines=46> */
.L_x_12946:
[----:B------:R-:W-:Y:S05]  /*2e40*/  BSYNC.RECONVERGENT B1 ;  /* 0x0000000000017941 */ /* 0x000fea0003800200 */
.L_x_12945:
        /* <DEDUP_REMOVED lines=15> */
.L_x_12952:
        /* <DEDUP_REMOVED lines=13> */
.L_x_12954:
[----:B------:R-:W-:Y:S05]  /*3010*/  BSYNC.RECONVERGENT B2 ;  /* 0x0000000000027941 */ /* 0x000fea0003800200 */
.L_x_12953:
        /* <DEDUP_REMOVED lines=46> */
.L_x_12951:
[----:B------:R-:W-:Y:S05]  /*3300*/  BSYNC.RECONVERGENT B1 ;  /* 0x0000000000017941 */ /* 0x000fea0003800200 */
.L_x_12950:
[----:B------:R-:W-:Y:S01]  /*3310*/  ISETP.NE.AND P4, PT, R4, 0x1, PT ;  /* 0x000000010400780c */ /* 0x000fe20003f85270 */
[----:B------:R-:W-:Y:S01]  /*3320*/  BSSY.RECONVERGENT B1, `(.L_x_12955) ;  /* 0x000004c000017945 */ /* 0x000fe20003800200 */
[----:B------:R-:W-:Y:S01]  /*3330*/  I2FP.F32.U32 R3, R2 ;  /* 0x0000000200037245 */ /* 0x000fe20000201000 */
[----:B------:R-:W-:Y:S01]  /*3340*/  FMUL.FTZ R104, R69, R93 ;  /* 0x0000005d45687220 */ /* 0x000fe20000410000 */
[----:B------:R-:W-:-:S03]  /*3350*/  IMAD.MOV.U32 R2, RZ, RZ, R6 ;  /* 0x000000ffff027224 */ /* 0x000fc600078e0006 */
[----:B------:R-:W-:-:S05]  /*3360*/  FFMA.FTZ R3, R3, R94, 1.1641532182693481445e-10 ;  /* 0x2f00000003037423 */ /* 0x000fca000001005e */
[----:B------:R-:W-:Y:S01]  /*3370*/  FSETP.LE.FTZ.AND P3, PT, R3, R0, PT ;  /* 0x000000000300720b */ /* 0x000fe20003f73000 */
        /* <DEDUP_REMOVED lines=10> */
.L_x_12957:
        /* <DEDUP_REMOVED lines=13> */
.L_x_12959:
[----:B------:R-:W-:Y:S05]  /*34f0*/  BSYNC.RECONVERGENT B2 ;  /* 0x0000000000027941 */ /* 0x000fea0003800200 */
.L_x_12958:
        /* <DEDUP_REMOVED lines=46> */
.L_x_12956:
[----:B------:R-:W-:Y:S05]  /*37e0*/  BSYNC.RECONVERGENT B1 ;  /* 0x0000000000017941 */ /* 0x000fea0003800200 */
.L_x_12955:
        /* <DEDUP_REMOVED lines=15> */
.L_x_12962:
        /* <DEDUP_REMOVED lines=13> */
.L_x_12964:
[----:B------:R-:W-:Y:S05]  /*39b0*/  BSYNC.RECONVERGENT B2 ;  /* 0x0000000000027941 */ /* 0x000fea0003800200 */
.L_x_12963:
        /* <DEDUP_REMOVED lines=46> */
.L_x_12961:
[----:B------:R-:W-:Y:S05]  /*3ca0*/  BSYNC.RECONVERGENT B1 ;  /* 0x0000000000017941 */ /* 0x000fea0003800200 */
.L_x_12960:
[----:B------:R-:W-:Y:S01]  /*3cb0*/  ISETP.NE.AND P5, PT, R4, 0x1, PT ;  /* 0x000000010400780c */ /* 0x000fe20003fa5270 */
[----:B------:R-:W-:Y:S01]  /*3cc0*/  BSSY.RECONVERGENT B1, `(.L_x_12965) ;  /* 0x000004c000017945 */ /* 0x000fe20003800200 */
[----:B------:R-:W-:Y:S01]  /*3cd0*/  I2FP.F32.U32 R3, R2 ;  /* 0x0000000200037245 */ /* 0x000fe20000201000 */
[----:B------:R-:W-:Y:S01]  /*3ce0*/  FMUL.FTZ R70, R70, R93 ;  /* 0x0000005d46467220 */ /* 0x000fe20000410000 */
[----:B------:R-:W-:-:S03]  /*3cf0*/  IMAD.MOV.U32 R2, RZ, RZ, R6 ;  /* 0x000000ffff027224 */ /* 0x000fc600078e0006 */
        /* <DEDUP_REMOVED lines=12> */
.L_x_12967:
        /* <DEDUP_REMOVED lines=13> */
.L_x_12969:
[----:B------:R-:W-:Y:S05]  /*3e90*/  BSYNC.RECONVERGENT B2 ;  /* 0x0000000000027941 */ /* 0x000fea0003800200 */
.L_x_12968:
        /* <DEDUP_REMOVED lines=46> */
.L_x_12966:
[----:B------:R-:W-:Y:S05]  /*4180*/  BSYNC.RECONVERGENT B1 ;  /* 0x0000000000017941 */ /* 0x000fea0003800200 */
.L_x_12965:
        /* <DEDUP_REMOVED lines=15> */
.L_x_12972:
        /* <DEDUP_REMOVED lines=13> */
.L_x_12974:
[----:B------:R-:W-:Y:S05]  /*4350*/  BSYNC.RECONVERGENT B2 ;  /* 0x0000000000027941 */ /* 0x000fea0003800200 */
.L_x_12973:
        /* <DEDUP_REMOVED lines=46> */
.L_x_12971:
[----:B------:R-:W-:Y:S05]  /*4640*/  BSYNC.RECONVERGENT B1 ;  /* 0x0000000000017941 */ /* 0x000fea0003800200 */
.L_x_12970:
        /* <DEDUP_REMOVED lines=17> */
.L_x_12977:
        /* <DEDUP_REMOVED lines=15> */
.L_x_12979:
[----:B------:R-:W-:Y:S05]  /*4850*/  BSYNC.RECONVERGENT B2 ;  /* 0x0000000000027941 */ /* 0x000fea0003800200 */
.L_x_12978:
        /* <DEDUP_REMOVED lines=46> */
.L_x_12976:
[----:B------:R-:W-:Y:S05]  /*4b40*/  BSYNC.RECONVERGENT B1 ;  /* 0x0000000000017941 */ /* 0x000fea0003800200 */
.L_x_12975:
[-C--:B------:R-:W-:Y:S01]  /*4b50*/  FMUL.FTZ R3, R60, R93.reuse ;  /* 0x0000005d3c037220 */ /* 0x080fe20000410000 */
[----:B------:R-:W-:Y:S02]  /*4b60*/  FSETP.GTU.FTZ.AND P6, PT, R103, R0, PT ;  /* 0x000000006700720b */ /* 0x000fe40003fdc000 */
[----:B------:R-:W-:Y:S01]  /*4b70*/  I2FP.F32.U32 R5, R2 ;  /* 0x0000000200057245 */ /* 0x000fe20000201000 */
[-C--:B------:R-:W-:Y:S01]  /*4b80*/  FMUL.FTZ R2, R63, R93.reuse ;  /* 0x0000005d3f027220 */ /* 0x080fe20000410000 */
[----:B------:R-:W-:Y:S01]  /*4b90*/  FSEL R68, R3, RZ, !P6 ;  /* 0x000000ff03447208 */ /* 0x000fe20007000000 */
[-C--:B------:R-:W-:Y:S01]  /*4ba0*/  FMUL.FTZ R3, R61, R93.reuse ;  /* 0x0000005d3d037220 */ /* 0x080fe20000410000 */
        /* <DEDUP_REMOVED lines=20> */
[----:B------:R-:W-:Y:S01]  /*4cf0*/  PRMT R0, R5, 0x7610, R0 ;  /* 0x0000761005007816 */ /* 0x000fe20000000000 */
[----:B------:R-:W-:Y:S01]  /*4d00*/  FADD.FTZ R71, R2, R71 ;  /* 0x0000004702477221 */ /* 0x000fe20000010000 */
[----:B------:R-:W-:Y:S01]  /*4d10*/  @P1 FADD.FTZ R68, R64, R68 ;  /* 0x0000004440441221 */ /* 0x000fe20000010000 */
[----:B------:R-:W-:Y:S01]  /*4d20*/  @P1 FADD.FTZ R70, R66, R70 ;  /* 0x0000004642461221 */ /* 0x000fe20000010000 */
[----:B------:R-:W-:Y:S01]  /*4d30*/  SEL R2, RZ, 0x1, P6 ;  /* 0x00000001ff027807 */ /* 0x000fe20003000000 */
[----:B------:R-:W-:-:S07]  /*4d40*/  @P1 FADD.FTZ R71, R67, R71 ;  /* 0x0000004743471221 */ /* 0x000fce0000010000 */
.L_x_12939:
        /* <DEDUP_REMOVED lines=24> */
.L_x_12980:
[----:B01----:R-:W-:Y:S01]  /*4ed0*/  MOV R5, R92 ;  /* 0x0000005c00057202 */ /* 0x003fe20000000f00 */
[----:B------:R-:W-:-:S07]  /*4ee0*/  VIADD R92, R102, 0x80 ;  /* 0x00000080665c7836 */ /* 0x000fce0000000000 */
.L_x_12917:
[----:B------:R-:W-:Y:S05]  /*4ef0*/  BSYNC.RECONVERGENT B0 ;  /* 0x0000000000007941 */ /* 0x000fea0003800200 */
.L_x_12916:
        /* <DEDUP_REMOVED lines=34> */
.L_x_12986:
        /* <DEDUP_REMOVED lines=13> */
.L_x_12988:
[----:B------:R-:W-:Y:S05]  /*51f0*/  BSYNC.RECONVERGENT B2 ;  /* 0x0000000000027941 */ /* 0x000fea0003800200 */
.L_x_12987:
        /* <DEDUP_REMOVED lines=44> */
[----:B------:R-:W-:-:S07]  /*54c0*/  LOP3.LUT R11, R2, UR31, R95, 0x96, !PT ;  /* 0x0000001f020b7c12 */ /* 0x000fce000f8e965f */
.L_x_12985:
[----:B------:R-:W-:Y:S05]  /*54d0*/  BSYNC.RECONVERGENT B1 ;  /* 0x0000000000017941 */ /* 0x000fea0003800200 */
.L_x_12984:
        /* <DEDUP_REMOVED lines=8> */
[----:B------:R-:W-:-:S04]  /*5560*/  IMAD.MOV.U32 R4, RZ, RZ, R6 ;  /* 0x000000ffff047224 */ /* 0x000fc800078e0006 */
[----:B0-----:R-:W-:Y:S01]  /*5570*/  FSETP.LE.FTZ.AND P2, PT, R5, R0, PT ;  /* 0x000000000500720b */ /* 0x001fe20003f53000 */
[----:B-1---5:R-:W-:Y:S01]  /*5580*/  FMUL.FTZ R72, R72, R2 ;  /* 0x0000000248487220 */ /* 0x022fe20000410000 */
        /* <DEDUP_REMOVED lines=9> */
.L_x_12991:
        /* <DEDUP_REMOVED lines=13> */
.L_x_12993:
[----:B------:R-:W-:Y:S05]  /*56f0*/  BSYNC.RECONVERGENT B2 ;  /* 0x0000000000027941 */ /* 0x000fea0003800200 */
.L_x_12992:
        /* <DEDUP_REMOVED lines=46> */
.L_x_12990:
[----:B------:R-:W-:Y:S05]  /*59e0*/  BSYNC.RECONVERGENT B1 ;  /* 0x0000000000017941 */ /* 0x000fea0003800200 */
.L_x_12989:
        /* <DEDUP_REMOVED lines=15> */
.L_x_12996:
        /* <DEDUP_REMOVED lines=13> */
.L_x_12998:
[----:B------:R-:W-:Y:S05]  /*5bb0*/  BSYNC.RECONVERGENT B2 ;  /* 0x0000000000027941 */ /* 0x000fea0003800200 */
.L_x_12997:
        /* <DEDUP_REMOVED lines=46> */
.L_x_12995:
[----:B------:R-:W-:Y:S05]  /*5ea0*/  BSYNC.RECONVERGENT B1 ;  /* 0x0000000000017941 */ /* 0x000fea0003800200 */
.L_x_12994:
[----:B------:R-:W-:Y:S01]  /*5eb0*/  ISETP.NE.AND P4, PT, R103, 0x1, PT ;  /* 0x000000016700780c */ /* 0x000fe20003f85270 */
[----:B------:R-:W-:Y:S01]  /*5ec0*/  BSSY.RECONVERGENT B1, `(.L_x_12999) ;  /* 0x000004c000017945 */ /* 0x000fe20003800200 */
[----:B------:R-:W-:Y:S01]  /*5ed0*/  I2FP.F32.U32 R4, R8 ;  /* 0x0000000800047245 */ /* 0x000fe20000201000 */
[----:B------:R-:W-:Y:S01]  /*5ee0*/  IMAD.MOV.U32 R95, RZ, RZ, 0x2 ;  /* 0x00000002ff5f7424 */ /* 0x000fe200078e00ff */
[----:B------:R-:W-:-:S03]  /*5ef0*/  MOV R8, R6 ;  /* 0x0000000600087202 */ /* 0x000fc60000000f00 */
        /* <DEDUP_REMOVED lines=12> */
.L_x_13001:
        /* <DEDUP_REMOVED lines=13> */
.L_x_13003:
[----:B------:R-:W-:Y:S05]  /*6090*/  BSYNC.RECONVERGENT B2 ;  /* 0x0000000000027941 */ /* 0x000fea0003800200 */
.L_x_13002:
        /* <DEDUP_REMOVED lines=46> */
.L_x_13000:
[----:B------:R-:W-:Y:S05]  /*6380*/  BSYNC.RECONVERGENT B1 ;  /* 0x0000000000017941 */ /* 0x000fea0003800200 */
.L_x_12999:
        /* <DEDUP_REMOVED lines=15> */
.L_x_13006:
        /* <DEDUP_REMOVED lines=13> */
.L_x_13008:
[----:B------:R-:W-:Y:S05]  /*6550*/  BSYNC.RECONVERGENT B2 ;  /* 0x0000000000027941 */ /* 0x000fea0003800200 */
.L_x_13007:
        /* <DEDUP_REMOVED lines=46> */
.L_x_13005:
[----:B------:R-:W-:Y:S05]  /*6840*/  BSYNC.RECONVERGENT B1 ;  /* 0x0000000000017941 */ /* 0x000fea0003800200 */
.L_x_13004:
        /* <DEDUP_REMOVED lines=17> */
.L_x_13011:
        /* <DEDUP_REMOVED lines=13> */
.L_x_13013:
[----:B------:R-:W-:Y:S05]  /*6a30*/  BSYNC.RECONVERGENT B2 ;  /* 0x0000000000027941 */ /* 0x000fea0003800200 */
.L_x_13012:
        /* <DEDUP_REMOVED lines=46> */
.L_x_13010:
[----:B------:R-:W-:Y:S05]  /*6d20*/  BSYNC.RECONVERGENT B1 ;  /* 0x0000000000017941 */ /* 0x000fea0003800200 */
.L_x_13009:
        /* <DEDUP_REMOVED lines=15> */
.L_x_13016:
        /* <DEDUP_REMOVED lines=13> */
.L_x_13018:
[----:B------:R-:W-:Y:S05]  /*6ef0*/  BSYNC.RECONVERGENT B2 ;  /* 0x0000000000027941 */ /* 0x000fea0003800200 */
.L_x_13017:
        /* <DEDUP_REMOVED lines=46> */
.L_x_13015:
[----:B------:R-:W-:Y:S05]  /*71e0*/  BSYNC.RECONVERGENT B1 ;  /* 0x0000000000017941 */ /* 0x000fea0003800200 */
.L_x_13014:
[----:B------:R-:W-:Y:S01]  /*71f0*/  ISETP.NE.AND P6, PT, R105, 0x1, PT ;  /* 0x000000016900780c */ /* 0x000fe20003fc5270 */
[----:B------:R-:W-:Y:S01]  /*7200*/  BSSY.RECONVERGENT B1, `(.L_x_13019) ;  /* 0x000004e000017945 */ /* 0x000fe20003800200 */
[----:B------:R-:W-:Y:S01]  /*7210*/  I2FP.F32.U32 R8, R95 ;  /* 0x0000005f00087245 */ /* 0x000fe20000201000 */
[----:B------:R-:W-:Y:S01]  /*7220*/  FMUL.FTZ R75, R75, R2 ;  /* 0x000000024b4b7220 */ /* 0x000fe20000410000 */
[----:B------:R-:W-:-:S03]  /*7230*/  IMAD.MOV.U32 R103, RZ, RZ, R6 ;  /* 0x000000ffff677224 */ /* 0x000fc600078e0006 */
        /* <DEDUP_REMOVED lines=12> */
.L_x_13021:
        /* <DEDUP_REMOVED lines=15> */
.L_x_13023:
[----:B------:R-:W-:Y:S05]  /*73f0*/  BSYNC.RECONVERGENT B2 ;  /* 0x0000000000027941 */ /* 0x000fea0003800200 */
.L_x_13022:
        /* <DEDUP_REMOVED lines=46> */
.L_x_13020:
[----:B------:R-:W-:Y:S05]  /*76e0*/  BSYNC.RECONVERGENT B1 ;  /* 0x0000000000017941 */ /* 0x000fea0003800200 */
.L_x_13019:
[----:B------:R-:W-:Y:S01]  /*76f0*/  FMUL.FTZ R95, R60, R2 ;  /* 0x000000023c5f7220 */ /* 0x000fe20000410000 */
[----:B------:R-:W-:Y:S01]  /*7700*/  FSETP.GTU.FTZ.AND P6, PT, R5, R0, PT ;  /* 0x000000000500720b */ /* 0x000fe20003fdc000 */
[----:B------:R-:W-:Y:S01]  /*7710*/  FMUL.FTZ R5, R61, R2 ;  /* 0x000000023d057220 */ /* 0x000fe20000410000 */
[----:B------:R-:W-:Y:S02]  /*7720*/  I2FP.F32.U32 R104, R103 ;  /* 0x0000006700687245 */ /* 0x000fe40000201000 */
[----:B------:R-:W-:Y:S02]  /*7730*/  FSEL R95, R95, RZ, !P6 ;  /* 0x000000ff5f5f7208 */ /* 0x000fe40007000000 */
[----:B------:R-:W-:Y:S01]  /*7740*/  SEL R105, RZ, 0x1, P6 ;  /* 0x00000001ff697807 */ /* 0x000fe20003000000 */
[----:B------:R-:W-:Y:S01]  /*7750*/  FFMA.FTZ R3, R104, R3, 1.1641532182693481445e-10 ;  /* 0x2f00000068037423 */ /* 0x000fe20000010003 */
[----:B------:R-:W-:Y:S02]  /*7760*/  FSETP.GTU.FTZ.AND P6, PT, R73, R0, PT ;  /* 0x000000004900720b */ /* 0x000fe40003fdc000 */
[----:B------:R-:W-:-:S02]  /*7770*/  FSEL R72, R72, RZ, P2 ;  /* 0x000000ff48487208 */ /* 0x000fc40001000000 */
[----:B------:R-:W-:Y:S01]  /*7780*/  FSEL R73, R5, RZ, !P6 ;  /* 0x000000ff05497208 */ /* 0x000fe20007000000 */
[-C--:B------:R-:W-:Y:S01]  /*7790*/  FMUL.FTZ R5, R62, R2.reuse ;  /* 0x000000023e057220 */ /* 0x080fe20000410000 */
[----:B------:R-:W-:Y:S01]  /*77a0*/  SEL R106, RZ, 0x1, P6 ;  /* 0x00000001ff6a7807 */ /* 0x000fe20003000000 */
[----:B------:R-:W-:Y:S01]  /*77b0*/  FMUL.FTZ R2, R63, R2 ;  /* 0x000000023f027220 */ /* 0x000fe20000410000 */
[-C--:B------:R-:W-:Y:S01]  /*77c0*/  FSETP.GTU.FTZ.AND P6, PT, R93, R0.reuse, PT ;  /* 0x000000005d00720b */ /* 0x080fe20003fdc000 */
[----:B------:R-:W-:Y:S01]  /*77d0*/  FADD.FTZ R72, R72, R95 ;  /* 0x0000005f48487221 */ /* 0x000fe20000010000 */
[----:B------:R-:W-:Y:S02]  /*77e0*/  FSEL R4, R4, RZ, P3 ;  /* 0x000000ff04047208 */ /* 0x000fe40001800000 */
[----:B------:R-:W-:Y:S01]  /*77f0*/  FSEL R5, R5, RZ, !P6 ;  /* 0x000000ff05057208 */ /* 0x000fe20007000000 */
[----:B------:R-:W-:Y:S01]  /*7800*/  @P1 FADD.FTZ R72, R64, R72 ;  /* 0x0000004840481221 */ /* 0x000fe20000010000 */
        /* <DEDUP_REMOVED lines=16> */
.L_x_12983:
        /* <DEDUP_REMOVED lines=16> */
.L_x_13027:
        /* <DEDUP_REMOVED lines=13> */
.L_x_13029:
[----:B------:R-:W-:Y:S05]  /*7ae0*/  BSYNC.RECONVERGENT B2 ;  /* 0x0000000000027941 */ /* 0x000fea0003800200 */
.L_x_13028:
        /* <DEDUP_REMOVED lines=45> */
.L_x_13026:
[----:B------:R-:W-:Y:S05]  /*7dc0*/  BSYNC.RECONVERGENT B1 ;  /* 0x0000000000017941 */ /* 0x000fea0003800200 */
.L_x_13025:
        /* <DEDUP_REMOVED lines=18> */
.L_x_13032:
        /* <DEDUP_REMOVED lines=13> */
.L_x_13034:
[----:B------:R-:W-:Y:S05]  /*7fc0*/  BSYNC.RECONVERGENT B2 ;  /* 0x0000000000027941 */ /* 0x000fea0003800200 */
.L_x_13033:
        /* <DEDUP_REMOVED lines=46> */
.L_x_13031:
[----:B------:R-:W-:Y:S05]  /*82b0*/  BSYNC.RECONVERGENT B1 ;  /* 0x0000000000017941 */ /* 0x000fea0003800200 */
.L_x_13030:
        /* <DEDUP_REMOVED lines=16> */
.L_x_13037:
        /* <DEDUP_REMOVED lines=13> */
.L_x_13039:
[----:B------:R-:W-:Y:S05]  /*8490*/  BSYNC.RECONVERGENT B2 ;  /* 0x0000000000027941 */ /* 0x000fea0003800200 */
.L_x_13038:
        /* <DEDUP_REMOVED lines=46> */
.L_x_13036:
[----:B------:R-:W-:Y:S05]  /*8780*/  BSYNC.RECONVERGENT B1 ;  /* 0x0000000000017941 */ /* 0x000fea0003800200 */
.L_x_13035:
[----:B------:R-:W-:Y:S01]  /*8790*/  ISETP.NE.AND P5, PT, R105, 0x1, PT ;  /* 0x000000016900780c */ /* 0x000fe20003fa5270 */
[----:B------:R-:W-:Y:S01]  /*87a0*/  BSSY.RECONVERGENT B1, `(.L_x_13040) ;  /* 0x000004b000017945 */ /* 0x000fe20003800200 */
[----:B------:R-:W-:Y:S01]  /*87b0*/  I2FP.F32.U32 R8, R8 ;  /* 0x0000000800087245 */ /* 0x000fe20000201000 */
[----:B------:R-:W-:-:S04]  /*87c0*/  IMAD.MOV.U32 R95, RZ, RZ, R6 ;  /* 0x000000ffff5f7224 */ /* 0x000fc800078e0006 */
        /* <DEDUP_REMOVED lines=12> */
.L_x_13042:
        /* <DEDUP_REMOVED lines=13> */
.L_x_13044:
[----:B------:R-:W-:Y:S05]  /*8960*/  BSYNC.RECONVERGENT B2 ;  /* 0x0000000000027941 */ /* 0x000fea0003800200 */
.L_x_13043:
        /* <DEDUP_REMOVED lines=46> */
.L_x_13041:
[----:B------:R-:W-:Y:S05]  /*8c50*/  BSYNC.RECONVERGENT B1 ;  /* 0x0000000000017941 */ /* 0x000fea0003800200 */
.L_x_13040:
        /* <DEDUP_REMOVED lines=16> */
.L_x_13024:
        /* <DEDUP_REMOVED lines=16> */
[----:B------:R-:W-:Y:S02]  /*8e60*/  LOP3.LUT R106, R93, 0xff0000, RZ, 0xc0, !PT ;  /* 0x00ff00005d6a7812 */ /* 0x000fe400078ec0ff */
[----:B------:R-:W-:-:S03]  /*8e70*/  LOP3.LUT R110, R3, 0xff, RZ, 0xc0, !PT ;  /* 0x000000ff036e7812 */ /* 0x000fc600078ec0ff */
[----:B------:R-:W-:Y:S01]  /*8e80*/  IMAD R5, R5, 0x1000000, R106 ;  /* 0x0100000005057824 */ /* 0x000fe200078e026a */
[----:B------:R-:W-:-:S03]  /*8e90*/  LOP3.LUT R106, R4, 0xff, RZ, 0xc0, !PT ;  /* 0x000000ff046a7812 */ /* 0x000fc600078ec0ff */
[----:B------:R-:W-:-:S05]  /*8ea0*/  IMAD R5, R110, 0x100, R5 ;  /* 0x000001006e057824 */ /* 0x000fca00078e0205 */
[----:B------:R-:W-:Y:S01]  /*8eb0*/  IADD3 R5, PT, PT, R5, R106, RZ ;  /* 0x0000006a05057210 */ /* 0x000fe20007ffe0ff */
[----:B0-----:R-:W-:-:S05]  /*8ec0*/  IMAD.WIDE.U32 R104, R92, 0x4, R104 ;  /* 0x000000045c687825 */ /* 0x001fca00078e0068 */
[----:B------:R1:W-:Y:S02]  /*8ed0*/  STG.E desc[UR6][R104.64], R5 ;  /* 0x0000000568007986 */ /* 0x0003e4000c101906 */
.L_x_13045:
[----:B01----:R-:W-:Y:S02]  /*8ee0*/  IMAD.MOV.U32 R5, RZ, RZ, R94 ;  /* 0x000000ffff057224 */ /* 0x003fe400078e005e */
[----:B------:R-:W-:-:S07]  /*8ef0*/  VIADD R92, R92, 0x80 ;  /* 0x000000805c5c7836 */ /* 0x000fce0000000000 */
.L_x_12982:
[----:B------:R-:W-:Y:S05]  /*8f00*/  BSYNC.RECONVERGENT B0 ;  /* 0x0000000000007941 */ /* 0x000fea0003800200 */
.L_x_12981:
        /* <DEDUP_REMOVED lines=34> */
.L_x_13051:
        /* <DEDUP_REMOVED lines=13> */
.L_x_13053:
[----:B------:R-:W-:Y:S05]  /*9200*/  BSYNC.RECONVERGENT B2 ;  /* 0x0000000000027941 */ /* 0x000fea0003800200 */
.L_x_13052:
        /* <DEDUP_REMOVED lines=45> */
.L_x_13050:
[----:B------:R-:W-:Y:S05]  /*94e0*/  BSYNC.RECONVERGENT B1 ;  /* 0x0000000000017941 */ /* 0x000fea0003800200 */
.L_x_13049:
[----:B------:R-:W0:Y:S01]  /*94f0*/  LDC R0, c[0x0][0x404] ;  /* 0x00010100ff007b82 */ /* 0x000e220000000800 */
[----:B------:R-:W-:Y:S01]  /*9500*/  ISETP.NE.AND P3, PT, R93, 0x1, PT ;  /* 0x000000015d00780c */ /* 0x000fe20003f65270 */
[----:B------:R-:W-:Y:S01]  /*9510*/  BSSY.RECONVERGENT B1, `(.L_x_13054) ;  /* 0x000004e000017945 */ /* 0x000fe20003800200 */
[----:B------:R-:W-:Y:S01]  /*9520*/  I2FP.F32.U32 R4, R3 ;  /* 0x0000000300047245 */ /* 0x000fe20000201000 */
[----:B------:R-:W-:Y:S02]  /*9530*/  IMAD.MOV.U32 R3, RZ, RZ, 0x2f800000 ;  /* 0x2f800000ff037424 */ /* 0x000fe400078e00ff */
[----:B------:R-:W-:Y:S02]  /*9540*/  IMAD.MOV.U32 R95, RZ, RZ, 0x2 ;  /* 0x00000002ff5f7424 */ /* 0x000fe400078e00ff */
[----:B------:R-:W1:Y:S01]  /*9550*/  LDC R2, c[0x0][0x408] ;  /* 0x00010200ff027b82 */ /* 0x000e620000000800 */
[----:B------:R-:W-:Y:S01]  /*9560*/  FFMA.FTZ R5, R4, R3, 1.1641532182693481445e-10 ;  /* 0x2f00000004057423 */ /* 0x000fe20000010003 */
[----:B------:R-:W-:-:S04]  /*9570*/  MOV R4, R6 ;  /* 0x0000000600047202 */ /* 0x000fc80000000f00 */
[----:B0-----:R-:W-:Y:S01]  /*9580*/  FSETP.LE.FTZ.AND P2, PT, R5, R0, PT ;  /* 0x000000000500720b */ /* 0x001fe20003f53000 */
[----:B-1---5:R-:W-:Y:S01]  /*9590*/  FMUL.FTZ R76, R76, R2 ;  /* 0x000000024c4c7220 */ /* 0x022fe20000410000 */
        /* <DEDUP_REMOVED lines=9> */
.L_x_13056:
        /* <DEDUP_REMOVED lines=13> */
.L_x_13058:
[----:B------:R-:W-:Y:S05]  /*9700*/  BSYNC.RECONVERGENT B2 ;  /* 0x0000000000027941 */ /* 0x000fea0003800200 */
.L_x_13057:
        /* <DEDUP_REMOVED lines=46> */
.L_x_13055:
[----:B------:R-:W-:Y:S05]  /*99f0*/  BSYNC.RECONVERGENT B1 ;  /* 0x0000000000017941 */ /* 0x000fea0003800200 */
.L_x_13054:
        /* <DEDUP_REMOVED lines=15> */
.L_x_13061:
        /* <DEDUP_REMOVED lines=13> */
.L_x_13063:
[----:B------:R-:W-:Y:S05]  /*9bc0*/  BSYNC.RECONVERGENT B2 ;  /* 0x0000000000027941 */ /* 0x000fea0003800200 */
.L_x_13062:
        /* <DEDUP_REMOVED lines=46> */
.L_x_13060:
[----:B------:R-:W-:Y:S05]  /*9eb0*/  BSYNC.RECONVERGENT B1 ;  /* 0x0000000000017941 */ /* 0x000fea0003800200 */
.L_x_13059:
[----:B------:R-:W-:Y:S01]  /*9ec0*/  ISETP.NE.AND P4, PT, R103, 0x1, PT ;  /* 0x000000016700780c */ /* 0x000fe20003f85270 */
[----:B------:R-:W-:Y:S01]  /*9ed0*/  BSSY.RECONVERGENT B1, `(.L_x_13064) ;  /* 0x000004c000017945 */ /* 0x000fe20003800200 */
[----:B------:R-:W-:Y:S01]  /*9ee0*/  I2FP.F32.U32 R4, R8 ;  /* 0x0000000800047245 */ /* 0x000fe20000201000 */
        /* <DEDUP_REMOVED lines=14> */
.L_x_13066:
        /* <DEDUP_REMOVED lines=13> */
.L_x_13068:
[----:B------:R-:W-:Y:S05]  /*a0a0*/  BSYNC.RECONVERGENT B2 ;  /* 0x0000000000027941 */ /* 0x000fea0003800200 */
.L_x_13067:
        /* <DEDUP_REMOVED lines=46> */
.L_x_13065:
[----:B------:R-:W-:Y:S05]  /*a390*/  BSYNC.RECONVERGENT B1 ;  /* 0x0000000000017941 */ /* 0x000fea0003800200 */
.L_x_13064:
        /* <DEDUP_REMOVED lines=15> */
.L_x_13071:
        /* <DEDUP_REMOVED lines=13> */
.L_x_13073:
[----:B------:R-:W-:Y:S05]  /*a560*/  BSYNC.RECONVERGENT B2 ;  /* 0x0000000000027941 */ /* 0x000fea0003800200 */
.L_x_13072:
        /* <DEDUP_REMOVED lines=46> */
.L_x_13070:
[----:B------:R-:W-:Y:S05]  /*a850*/  BSYNC.RECONVERGENT B1 ;  /* 0x0000000000017941 */ /* 0x000fea0003800200 */
.L_x_13069:
        /* <DEDUP_REMOVED lines=17> */
.L_x_13076:
        /* <DEDUP_REMOVED lines=13> */
.L_x_13078:
[----:B------:R-:W-:Y:S05]  /*aa40*/  BSYNC.RECONVERGENT B2 ;  /* 0x0000000000027941 */ /* 0x000fea0003800200 */
.L_x_13077:
        /* <DEDUP_REMOVED lines=46> */
.L_x_13075:
[----:B------:R-:W-:Y:S05]  /*ad30*/  BSYNC.RECONVERGENT B1 ;  /* 0x0000000000017941 */ /* 0x000fea0003800200 */
.L_x_13074:
        /* <DEDUP_REMOVED lines=15> */
.L_x_13081:
        /* <DEDUP_REMOVED lines=13> */
.L_x_13083:
[----:B------:R-:W-:Y:S05]  /*af00*/  BSYNC.RECONVERGENT B2 ;  /* 0x0000000000027941 */ /* 0x000fea0003800200 */
.L_x_13082:
        /* <DEDUP_REMOVED lines=46> */
.L_x_13080:
[----:B------:R-:W-:Y:S05]  /*b1f0*/  BSYNC.RECONVERGENT B1 ;  /* 0x0000000000017941 */ /* 0x000fea0003800200 */
.L_x_13079:
        /* <DEDUP_REMOVED lines=17> */
.L_x_13086:
        /* <DEDUP_REMOVED lines=15> */
.L_x_13088:
[----:B------:R-:W-:Y:S05]  /*b400*/  BSYNC.RECONVERGENT B2 ;  /* 0x0000000000027941 */ /* 0x000fea0003800200 */
.L_x_13087:
        /* <DEDUP_REMOVED lines=46> */
.L_x_13085:
[----:B------:R-:W-:Y:S05]  /*b6f0*/  BSYNC.RECONVERGENT B1 ;  /* 0x0000000000017941 */ /* 0x000fea0003800200 */
.L_x_13084:
        /* <DEDUP_REMOVED lines=10> */
[----:B------:R-:W-:Y:S01]  /*b7a0*/  FSEL R77, R78, RZ, !P6 ;  /* 0x000000ff4e4d7208 */ /* 0x000fe20007000000 */
[----:B------:R-:W-:Y:S01]  /*b7b0*/  FMUL.FTZ R78, R62, R2 ;  /* 0x000000023e4e7220 */ /* 0x000fe20000410000 */
        /* <DEDUP_REMOVED lines=22> */
.L_x_13048:
        /* <DEDUP_REMOVED lines=16> */
.L_x_13092:
        /* <DEDUP_REMOVED lines=13> */
.L_x_13094:
[----:B------:R-:W-:Y:S05]  /*baf0*/  BSYNC.RECONVERGENT B2 ;  /* 0x0000000000027941 */ /* 0x000fea0003800200 */
.L_x_13093:
        /* <DEDUP_REMOVED lines=45> */
.L_x_13091:
[----:B------:R-:W-:Y:S05]  /*bdd0*/  BSYNC.RECONVERGENT B1 ;  /* 0x0000000000017941 */ /* 0x000fea0003800200 */
.L_x_13090:
        /* <DEDUP_REMOVED lines=18> */
.L_x_13097:
        /* <DEDUP_REMOVED lines=13> */
.L_x_13099:
[----:B------:R-:W-:Y:S05]  /*bfd0*/  BSYNC.RECONVERGENT B2 ;  /* 0x0000000000027941 */ /* 0x000fea0003800200 */
.L_x_13098:
        /* <DEDUP_REMOVED lines=46> */
.L_x_13096:
[----:B------:R-:W-:Y:S05]  /*c2c0*/  BSYNC.RECONVERGENT B1 ;  /* 0x0000000000017941 */ /* 0x000fea0003800200 */
.L_x_13095:
        /* <DEDUP_REMOVED lines=16> */
.L_x_13102:
        /* <DEDUP_REMOVED lines=13> */
.L_x_13104:
[----:B------:R-:W-:Y:S05]  /*c4a0*/  BSYNC.RECONVERGENT B2 ;  /* 0x0000000000027941 */ /* 0x000fea0003800200 */
.L_x_13103:
        /* <DEDUP_REMOVED lines=46> */
.L_x_13101:
[----:B------:R-:W-:Y:S05]  /*c790*/  BSYNC.RECONVERGENT B1 ;  /* 0x0000000000017941 */ /* 0x000fea0003800200 */
.L_x_13100:
[----:B------:R-:W-:Y:S01]  /*c7a0*/  ISETP.NE.AND P5, PT, R105, 0x1, PT ;  /* 0x000000016900780c */ /* 0x000fe20003fa5270 */
[----:B------:R-:W-:Y:S01]  /*c7b0*/  BSSY.RECONVERGENT B1, `(.L_x_13105) ;  /* 0x000004b000017945 */ /* 0x000fe20003800200 */
[----:B------:R-:W-:Y:S01]  /*c7c0*/  I2FP.F32.U32 R8, R95 ;  /* 0x0000005f00087245 */ /* 0x000fe20000201000 */
[----:B------:R-:W-:-:S04]  /*c7d0*/  IMAD.MOV.U32 R95, RZ, RZ, R6 ;  /* 0x000000ffff5f7224 */ /* 0x000fc800078e0006 */
        /* <DEDUP_REMOVED lines=12> */
.L_x_13107:
        /* <DEDUP_REMOVED lines=13> */
.L_x_13109:
[----:B------:R-:W-:Y:S05]  /*c970*/  BSYNC.RECONVERGENT B2 ;  /* 0x0000000000027941 */ /* 0x000fea0003800200 */
.L_x_13108:
        /* <DEDUP_REMOVED lines=46> */
.L_x_13106:
[----:B------:R-:W-:Y:S05]  /*cc60*/  BSYNC.RECONVERGENT B1 ;  /* 0x0000000000017941 */ /* 0x000fea0003800200 */
.L_x_13105:
        /* <DEDUP_REMOVED lines=16> */
.L_x_13089:
        /* <DEDUP_REMOVED lines=24> */
.L_x_13110:
[----:B01----:R-:W-:Y:S01]  /*cef0*/  IMAD.MOV.U32 R5, RZ, RZ, R94 ;  /* 0x000000ffff057224 */ /* 0x003fe200078e005e */
[----:B------:R-:W-:-:S07]  /*cf00*/  IADD3 R92, PT, PT, R92, 0x80, RZ ;  /* 0x000000805c5c7810 */ /* 0x000fce0007ffe0ff */
.L_x_13047:
[----:B------:R-:W-:Y:S05]  /*cf10*/  BSYNC.RECONVERGENT B0 ;  /* 0x0000000000007941 */ /* 0x000fea0003800200 */
.L_x_13046:
        /* <DEDUP_REMOVED lines=34> */
.L_x_13116:
        /* <DEDUP_REMOVED lines=13> */
.L_x_13118:
[----:B------:R-:W-:Y:S05]  /*d210*/  BSYNC.RECONVERGENT B2 ;  /* 0x0000000000027941 */ /* 0x000fea0003800200 */
.L_x_13117:
        /* <DEDUP_REMOVED lines=46> */
.L_x_13115:
[----:B------:R-:W-:Y:S05]  /*d500*/  BSYNC.RECONVERGENT B1 ;  /* 0x0000000000017941 */ /* 0x000fea0003800200 */
.L_x_13114:
        /* <DEDUP_REMOVED lines=20> */
.L_x_13121:
        /* <DEDUP_REMOVED lines=13> */
.L_x_13123:
[----:B------:R-:W-:Y:S05]  /*d720*/  BSYNC.RECONVERGENT B2 ;  /* 0x0000000000027941 */ /* 0x000fea0003800200 */
.L_x_13122:
        /* <DEDUP_REMOVED lines=46> */
.L_x_13120:
[----:B------:R-:W-:Y:S05]  /*da10*/  BSYNC.RECONVERGENT B1 ;  /* 0x0000000000017941 */ /* 0x000fea0003800200 */
.L_x_13119:
        /* <DEDUP_REMOVED lines=15> */
.L_x_13126:
        /* <DEDUP_REMOVED lines=13> */
.L_x_13128:
[----:B------:R-:W-:Y:S05]  /*dbe0*/  BSYNC.RECONVERGENT B2 ;  /* 0x0000000000027941 */ /* 0x000fea0003800200 */
.L_x_13127:
        /* <DEDUP_REMOVED lines=46> */
.L_x_13125:
[----:B------:R-:W-:Y:S05]  /*ded0*/  BSYNC.RECONVERGENT B1 ;  /* 0x0000000000017941 */ /* 0x000fea0003800200 */
.L_x_13124:
        /* <DEDUP_REMOVED lines=17> */
.L_x_13131:
        /* <DEDUP_REMOVED lines=13> */
.L_x_13133:
[----:B------:R-:W-:Y:S05]  /*e0c0*/  BSYNC.RECONVERGENT B2 ;  /* 0x0000000000027941 */ /* 0x000fea0003800200 */
.L_x_13132:
        /* <DEDUP_REMOVED lines=46> */
.L_x_13130:
[----:B------:R-:W-:Y:S05]  /*e3b0*/  BSYNC.RECONVERGENT B1 ;  /* 0x0000000000017941 */ /* 0x000fea0003800200 */
.L_x_13129:
        /* <DEDUP_REMOVED lines=15> */
.L_x_13136:
        /* <DEDUP_REMOVED lines=13> */
.L_x_13138:
[----:B------:R-:W-:Y:S05]  /*e580*/  BSYNC.RECONVERGENT B2 ;  /* 0x0000000000027941 */ /* 0x000fea0003800200 */
.L_x_13137:
        /* <DEDUP_REMOVED lines=46> */
.L_x_13135:
[----:B------:R-:W-:Y:S05]  /*e870*/  BSYNC.RECONVERGENT B1 ;  /* 0x0000000000017941 */ /* 0x000fea0003800200 */
.L_x_13134:
[----:B------:R-:W-:Y:S01]  /*e880*/  ISETP.NE.AND P5, PT, R93, 0x1, PT ;  /* 0x000000015d00780c */ /* 0x000fe20003fa5270 */
[----:B------:R-:W-:Y:S01]  /*e890*/  BSSY.RECONVERGENT B1, `(.L_x_13139) ;  /* 0x000004c000017945 */ /* 0x000fe20003800200 */
[----:B------:R-:W-:Y:S01]  /*e8a0*/  I2FP.F32.U32 R5, R8 ;  /* 0x0000000800057245 */ /* 0x000fe20000201000 */
[----:B------:R-:W-:-:S04]  /*e8b0*/  HFMA2 R95, -RZ, RZ, 0, 1.1920928955078125e-07 ;  /* 0x00000002ff5f7431 */ /* 0x000fc800000001ff */
[----:B------:R-:W-:Y:S01]  /*e8c0*/  FFMA.FTZ R8, R5, R0, 1.1641532182693481445e-10 ;  /* 0x2f00000005087423 */ /* 0x000fe20000010000 */
[----:B------:R-:W-:Y:S01]  /*e8d0*/  FMUL.FTZ R5, R82, R2 ;  /* 0x0000000252057220 */ /* 0x000fe20000410000 */
[----:B------:R-:W-:-:S03]  /*e8e0*/  IMAD.MOV.U32 R82, RZ, RZ, R6 ;  /* 0x000000ffff527224 */ /* 0x000fc600078e0006 */
        /* <DEDUP_REMOVED lines=10> */
.L_x_13141:
        /* <DEDUP_REMOVED lines=13> */
.L_x_13143:
[----:B------:R-:W-:Y:S05]  /*ea60*/  BSYNC.RECONVERGENT B2 ;  /* 0x0000000000027941 */ /* 0x000fea0003800200 */
.L_x_13142:
        /* <DEDUP_REMOVED lines=46> */
.L_x_13140:
[----:B------:R-:W-:Y:S05]  /*ed50*/  BSYNC.RECONVERGENT B1 ;  /* 0x0000000000017941 */ /* 0x000fea0003800200 */
.L_x_13139:
        /* <DEDUP_REMOVED lines=15> */
.L_x_13146:
        /* <DEDUP_REMOVED lines=13> */
.L_x_13148:
[----:B------:R-:W-:Y:S05]  /*ef20*/  BSYNC.RECONVERGENT B2 ;  /* 0x0000000000027941 */ /* 0x000fea0003800200 */
.L_x_13147:
        /* <DEDUP_REMOVED lines=46> */
.L_x_13145:
[----:B------:R-:W-:Y:S05]  /*f210*/  BSYNC.RECONVERGENT B1 ;  /* 0x0000000000017941 */ /* 0x000fea0003800200 */
.L_x_13144:
[----:B------:R-:W-:Y:S01]  /*f220*/  ISETP.NE.AND P6, PT, R103, 0x1, PT ;  /* 0x000000016700780c */ /* 0x000fe20003fc5270 */
[----:B------:R-:W-:Y:S01]  /*f230*/  BSSY.RECONVERGENT B1, `(.L_x_13149) ;  /* 0x000004e000017945 */ /* 0x000fe20003800200 */
[----:B------:R-:W-:Y:S01]  /*f240*/  I2FP.F32.U32 R93, R8 ;  /* 0x00000008005d7245 */ /* 0x000fe20000201000 */
[----:B------:R-:W-:-:S04]  /*f250*/  IMAD.MOV.U32 R8, RZ, RZ, 0x2 ;  /* 0x00000002ff087424 */ /* 0x000fc800078e00ff */
        /* <DEDUP_REMOVED lines=13> */
.L_x_13151:
        /* <DEDUP_REMOVED lines=15> */
.L_x_13153:
[----:B------:R-:W-:Y:S05]  /*f420*/  BSYNC.RECONVERGENT B2 ;  /* 0x0000000000027941 */ /* 0x000fea0003800200 */
.L_x_13152:
        /* <DEDUP_REMOVED lines=46> */
.L_x_13150:
[----:B------:R-:W-:Y:S05]  /*f710*/  BSYNC.RECONVERGENT B1 ;  /* 0x0000000000017941 */ /* 0x000fea0003800200 */
.L_x_13149:
        /* <DEDUP_REMOVED lines=8> */
[----:B------:R-:W-:Y:S01]  /*f7a0*/  FSETP.GTU.FTZ.AND P6, PT, R104, R3, PT ;  /* 0x000000036800720b */ /* 0x000fe20003fdc000 */
        /* <DEDUP_REMOVED lines=25> */
.L_x_13113:
        /* <DEDUP_REMOVED lines=16> */
.L_x_13157:
        /* <DEDUP_REMOVED lines=13> */
.L_x_13159:
[----:B------:R-:W-:Y:S05]  /*fb10*/  BSYNC.RECONVERGENT B2 ;  /* 0x0000000000027941 */ /* 0x000fea0003800200 */
.L_x_13158:
        /* <DEDUP_REMOVED lines=45> */
.L_x_13156:
[----:B------:R-:W-:Y:S05]  /*fdf0*/  BSYNC.RECONVERGENT B1 ;  /* 0x0000000000017941 */ /* 0x000fea0003800200 */
.L_x_13155:
[----:B------:R-:W0:Y:S01]  /*fe00*/  LDC R5, c[0x0][0x404] ;  /* 0x00010100ff057b82 */ /* 0x000e220000000800 */
[----:B------:R-:W-:Y:S01]  /*fe10*/  ISETP.NE.AND P3, PT, R103, 0x1, PT ;  /* 0x000000016700780c */ /* 0x000fe20003f65270 */
[----:B------:R-:W-:Y:S01]  /*fe20*/  BSSY.RECONVERGENT B1, `(.L_x_13160) ;  /* 0x000004c000017945 */ /* 0x000fe20003800200 */
[----:B------:R-:W-:Y:S01]  /*fe30*/  I2FP.F32.U32 R8, R93 ;  /* 0x0000005d00087245 */ /* 0x000fe20000201000 */
[----:B------:R-:W-:Y:S01]  /*fe40*/  IMAD.MOV.U32 R93, RZ, RZ, 0x2f800000 ;  /* 0x2f800000ff5d7424 */ /* 0x000fe200078e00ff */
[----:B------:R-:W-:Y:S01]  /*fe50*/  MOV R95, R6 ;  /* 0x00000006005f7202 */ /* 0x000fe20000000f00 */
[----:B------:R-:W-:Y:S02]  /*fe60*/  IMAD.MOV.U32 R104, RZ, RZ, 0x2 ;  /* 0x00000002ff687424 */ /* 0x000fe400078e00ff */
        /* <DEDUP_REMOVED lines=11> */
.L_x_13162:
        /* <DEDUP_REMOVED lines=13> */
.L_x_13164:
[----:B------:R-:W-:Y:S05]  /*fff0*/  BSYNC.RECONVERGENT B2 ;  /* 0x0000000000027941 */ /* 0x000fea0003800200 */
.L_x_13163:
        /* <DEDUP_REMOVED lines=46> */
.L_x_13161:
[----:B------:R-:W-:Y:S05]  /*102e0*/  BSYNC.RECONVERGENT B1 ;  /* 0x0000000000017941 */ /* 0x000fea0003800200 */
.L_x_13160:
        /* <DEDUP_REMOVED lines=16> */
.L_x_13167:
        /* <DEDUP_REMOVED lines=13> */
.L_x_13169:
[----:B------:R-:W-:Y:S05]  /*104c0*/  BSYNC.RECONVERGENT B2 ;  /* 0x0000000000027941 */ /* 0x000fea0003800200 */
.L_x_13168:
        /* <DEDUP_REMOVED lines=46> */
.L_x_13166:
[----:B------:R-:W-:Y:S05]  /*107b0*/  BSYNC.RECONVERGENT B1 ;  /* 0x0000000000017941 */ /* 0x000fea0003800200 */
.L_x_13165:
        /* <DEDUP_REMOVED lines=16> */
.L_x_13172:
        /* <DEDUP_REMOVED lines=13> */
.L_x_13174:
[----:B------:R-:W-:Y:S05]  /*10990*/  BSYNC.RECONVERGENT B2 ;  /* 0x0000000000027941 */ /* 0x000fea0003800200 */
.L_x_13173:
        /* <DEDUP_REMOVED lines=46> */
.L_x_13171:
[----:B------:R-:W-:Y:S05]  /*10c80*/  BSYNC.RECONVERGENT B1 ;  /* 0x0000000000017941 */ /* 0x000fea0003800200 */
.L_x_13170:
        /* <DEDUP_REMOVED lines=16> */
.L_x_13154:
        /* <DEDUP_REMOVED lines=24> */
.L_x_13175:
[----:B01----:R-:W-:Y:S02]  /*10f10*/  IMAD.MOV.U32 R5, RZ, RZ, R94 ;  /* 0x000000ffff057224 */ /* 0x003fe400078e005e */
[----:B------:R-:W-:-:S07]  /*10f20*/  VIADD R92, R92, 0x80 ;  /* 0x000000805c5c7836 */ /* 0x000fce0000000000 */
.L_x_13112:
[----:B------:R-:W-:Y:S05]  /*10f30*/  BSYNC.RECONVERGENT B0 ;  /* 0x0000000000007941 */ /* 0x000fea0003800200 */
.L_x_13111:
        /* <DEDUP_REMOVED lines=34> */
.L_x_13181:
        /* <DEDUP_REMOVED lines=13> */
.L_x_13183:
[----:B------:R-:W-:Y:S05]  /*11230*/  BSYNC.RECONVERGENT B2 ;  /* 0x0000000000027941 */ /* 0x000fea0003800200 */
.L_x_13182:
        /* <DEDUP_REMOVED lines=46> */
.L_x_13180:
[----:B------:R-:W-:Y:S05]  /*11520*/  BSYNC.RECONVERGENT B1 ;  /* 0x0000000000017941 */ /* 0x000fea0003800200 */
.L_x_13179:
[----:B------:R-:W0:Y:S01]  /*11530*/  LDC R3, c[0x0][0x408] ;  /* 0x00010200ff037b82 */ /* 0x000e220000000800 */
[----:B------:R-:W-:Y:S01]  /*11540*/  ISETP.NE.AND P3, PT, R4, 0x1, PT ;  /* 0x000000010400780c */ /* 0x000fe20003f65270 */
[----:B------:R-:W-:Y:S01]  /*11550*/  BSSY.RECONVERGENT B1, `(.L_x_13184) ;  /* 0x000004e000017945 */ /* 0x000fe20003800200 */
[----:B------:R-:W-:Y:S01]  /*11560*/  I2FP.F32.U32 R5, R0 ;  /* 0x0000000000057245 */ /* 0x000fe20000201000 */
[----:B------:R-:W-:Y:S02]  /*11570*/  IMAD.MOV.U32 R0, RZ, RZ, 0x2f800000 ;  /* 0x2f800000ff007424 */ /* 0x000fe400078e00ff */
        /* <DEDUP_REMOVED lines=15> */
.L_x_13186:
        /* <DEDUP_REMOVED lines=13> */
.L_x_13188:
[----:B------:R-:W-:Y:S05]  /*11740*/  BSYNC.RECONVERGENT B2 ;  /* 0x0000000000027941 */ /* 0x000fea0003800200 */
.L_x_13187:
        /* <DEDUP_REMOVED lines=46> */
.L_x_13185:
[----:B------:R-:W-:Y:S05]  /*11a30*/  BSYNC.RECONVERGENT B1 ;  /* 0x0000000000017941 */ /* 0x000fea0003800200 */
.L_x_13184:
        /* <DEDUP_REMOVED lines=15> */
.L_x_13191:
        /* <DEDUP_REMOVED lines=13> */
.L_x_13193:
[----:B------:R-:W-:Y:S05]  /*11c00*/  BSYNC.RECONVERGENT B2 ;  /* 0x0000000000027941 */ /* 0x000fea0003800200 */
.L_x_13192:
        /* <DEDUP_REMOVED lines=46> */
.L_x_13190:
[----:B------:R-:W-:Y:S05]  /*11ef0*/  BSYNC.RECONVERGENT B1 ;  /* 0x0000000000017941 */ /* 0x000fea0003800200 */
.L_x_13189:
        /* <DEDUP_REMOVED lines=17> */
.L_x_13196:
        /* <DEDUP_REMOVED lines=13> */
.L_x_13198:
[----:B------:R-:W-:Y:S05]  /*120e0*/  BSYNC.RECONVERGENT B2 ;  /* 0x0000000000027941 */ /* 0x000fea0003800200 */
.L_x_13197:
        /* <DEDUP_REMOVED lines=46> */
.L_x_13195:
[----:B------:R-:W-:Y:S05]  /*123d0*/  BSYNC.RECONVERGENT B1 ;  /* 0x0000000000017941 */ /* 0x000fea0003800200 */
.L_x_13194:
        /* <DEDUP_REMOVED lines=15> */
.L_x_13201:
        /* <DEDUP_REMOVED lines=13> */
.L_x_13203:
[----:B------:R-:W-:Y:S05]  /*125a0*/  BSYNC.RECONVERGENT B2 ;  /* 0x0000000000027941 */ /* 0x000fea0003800200 */
.L_x_13202:
        /* <DEDUP_REMOVED lines=46> */
.L_x_13200:
[----:B------:R-:W-:Y:S05]  /*12890*/  BSYNC.RECONVERGENT B1 ;  /* 0x0000000000017941 */ /* 0x000fea0003800200 */
.L_x_13199:
        /* <DEDUP_REMOVED lines=17> */
.L_x_13206:
        /* <DEDUP_REMOVED lines=13> */
.L_x_13208:
[----:B------:R-:W-:Y:S05]  /*12a80*/  BSYNC.RECONVERGENT B2 ;  /* 0x0000000000027941 */ /* 0x000fea0003800200 */
.L_x_13207:
        /* <DEDUP_REMOVED lines=46> */
.L_x_13205:
[----:B------:R-:W-:Y:S05]  /*12d70*/  BSYNC.RECONVERGENT B1 ;  /* 0x0000000000017941 */ /* 0x000fea0003800200 */
.L_x_13204:
        /* <DEDUP_REMOVED lines=15> */
.L_x_13211:
        /* <DEDUP_REMOVED lines=13> */
.L_x_13213:
[----:B------:R-:W-:Y:S05]  /*12f40*/  BSYNC.RECONVERGENT B2 ;  /* 0x0000000000027941 */ /* 0x000fea0003800200 */
.L_x_13212:
        /* <DEDUP_REMOVED lines=46> */
.L_x_13210:
[----:B------:R-:W-:Y:S05]  /*13230*/  BSYNC.RECONVERGENT B1 ;  /* 0x0000000000017941 */ /* 0x000fea0003800200 */
.L_x_13209:
        /* <DEDUP_REMOVED lines=17> */
.L_x_13216:
        /* <DEDUP_REMOVED lines=15> */
.L_x_13218:
[----:B------:R-:W-:Y:S05]  /*13440*/  BSYNC.RECONVERGENT B2 ;  /* 0x0000000000027941 */ /* 0x000fea0003800200 */
.L_x_13217:
        /* <DEDUP_REMOVED lines=46> */
.L_x_13215:
[----:B------:R-:W-:Y:S05]  /*13730*/  BSYNC.RECONVERGENT B1 ;  /* 0x0000000000017941 */ /* 0x000fea0003800200 */
.L_x_13214:
[-C--:B------:R-:W-:Y:S01]  /*13740*/  FMUL.FTZ R109, R60, R3.reuse ;  /* 0x000000033c6d7220 */ /* 0x080fe20000410000 */
        /* <DEDUP_REMOVED lines=33> */
.L_x_13178:
        /* <DEDUP_REMOVED lines=16> */
.L_x_13222:
        /* <DEDUP_REMOVED lines=13> */
.L_x_13224:
[----:B------:R-:W-:Y:S05]  /*13b30*/  BSYNC.RECONVERGENT B2 ;  /* 0x0000000000027941 */ /* 0x000fea0003800200 */
.L_x_13223:
        /* <DEDUP_REMOVED lines=45> */
.L_x_13221:
[----:B------:R-:W-:Y:S05]  /*13e10*/  BSYNC.RECONVERGENT B1 ;  /* 0x0000000000017941 */ /* 0x000fea0003800200 */
.L_x_13220:
[----:B------:R-:W0:Y:S01]  /*13e20*/  LDC R5, c[0x0][0x404] ;  /* 0x00010100ff057b82 */ /* 0x000e220000000800 */
[----:B------:R-:W-:Y:S01]  /*13e30*/  I2FP.F32.U32 R8, R93 ;  /* 0x0000005d00087245 */ /* 0x000fe20000201000 */
[----:B------:R-:W-:Y:S01]  /*13e40*/  HFMA2 R93, -RZ, RZ, 0.1171875, 0 ;  /* 0x2f800000ff5d7431 */ /* 0x000fe200000001ff */
[----:B------:R-:W-:Y:S01]  /*13e50*/  ISETP.NE.AND P3, PT, R103, 0x1, PT ;  /* 0x000000016700780c */ /* 0x000fe20003f65270 */
[----:B------:R-:W-:Y:S01]  /*13e60*/  BSSY.RECONVERGENT B1, `(.L_x_13225) ;  /* 0x000004a000017945 */ /* 0x000fe20003800200 */
[----:B------:R-:W-:Y:S02]  /*13e70*/  IMAD.MOV.U32 R104, RZ, RZ, 0x2 ;  /* 0x00000002ff687424 */ /* 0x000fe400078e00ff */
[----:B------:R-:W-:Y:S02]  /*13e80*/  IMAD.MOV.U32 R95, RZ, RZ, R6 ;  /* 0x000000ffff5f7224 */ /* 0x000fe400078e0006 */
[----:B------:R-:W-:-:S05]  /*13e90*/  FFMA.FTZ R8, R8, R93, 1.1641532182693481445e-10 ;  /* 0x2f00000008087423 */ /* 0x000fca000001005d */
[----:B0-----:R-:W-:Y:S02]  /*13ea0*/  FSETP.LE.FTZ.AND P2, PT, R8, R5, PT ;  /* 0x000000050800720b */ /* 0x001fe40003f53000 */
        /* <DEDUP_REMOVED lines=9> */
.L_x_13227:
        /* <DEDUP_REMOVED lines=13> */
.L_x_13229:
[----:B------:R-:W-:Y:S05]  /*14010*/  BSYNC.RECONVERGENT B2 ;  /* 0x0000000000027941 */ /* 0x000fea0003800200 */
.L_x_13228:
        /* <DEDUP_REMOVED lines=46> */
.L_x_13226:
[----:B------:R-:W-:Y:S05]  /*14300*/  BSYNC.RECONVERGENT B1 ;  /* 0x0000000000017941 */ /* 0x000fea0003800200 */
.L_x_13225:
        /* <DEDUP_REMOVED lines=16> */
.L_x_13232:
        /* <DEDUP_REMOVED lines=13> */
.L_x_13234:
[----:B------:R-:W-:Y:S05]  /*144e0*/  BSYNC.RECONVERGENT B2 ;  /* 0x0000000000027941 */ /* 0x000fea0003800200 */
.L_x_13233:
        /* <DEDUP_REMOVED lines=46> */
.L_x_13231:
[----:B------:R-:W-:Y:S05]  /*147d0*/  BSYNC.RECONVERGENT B1 ;  /* 0x0000000000017941 */ /* 0x000fea0003800200 */
.L_x_13230:
        /* <DEDUP_REMOVED lines=16> */
.L_x_13237:
        /* <DEDUP_REMOVED lines=13> */
.L_x_13239:
[----:B------:R-:W-:Y:S05]  /*149b0*/  BSYNC.RECONVERGENT B2 ;  /* 0x0000000000027941 */ /* 0x000fea0003800200 */
.L_x_13238:
        /* <DEDUP_REMOVED lines=46> */
.L_x_13236:
[----:B------:R-:W-:Y:S05]  /*14ca0*/  BSYNC.RECONVERGENT B1 ;  /* 0x0000000000017941 */ /* 0x000fea0003800200 */
.L_x_13235:
        /* <DEDUP_REMOVED lines=16> */
.L_x_13219:
        /* <DEDUP_REMOVED lines=24> */
.L_x_13240:
[----:B01----:R-:W-:Y:S01]  /*14f30*/  MOV R5, R94 ;  /* 0x0000005e00057202 */ /* 0x003fe20000000f00 */
[----:B------:R-:W-:-:S07]  /*14f40*/  VIADD R92, R92, 0x80 ;  /* 0x000000805c5c7836 */ /* 0x000fce0000000000 */
.L_x_13177:
[----:B------:R-:W-:Y:S05]  /*14f50*/  BSYNC.RECONVERGENT B0 ;  /* 0x0000000000007941 */ /* 0x000fea0003800200 */
.L_x_13176:
        /* <DEDUP_REMOVED lines=34> */
.L_x_13246:
        /* <DEDUP_REMOVED lines=13> */
.L_x_13248:
[----:B------:R-:W-:Y:S05]  /*15250*/  BSYNC.RECONVERGENT B2 ;  /* 0x0000000000027941 */ /* 0x000fea0003800200 */
.L_x_13247:
        /* <DEDUP_REMOVED lines=45> */
.L_x_13245:
[----:B------:R-:W-:Y:S05]  /*15530*/  BSYNC.RECONVERGENT B1 ;  /* 0x0000000000017941 */ /* 0x000fea0003800200 */
.L_x_13244:
[----:B------:R-:W0:Y:S01]  /*15540*/  LDC R3, c[0x0][0x408] ;  /* 0x00010200ff037b82 */ /* 0x000e220000000800 */
[----:B------:R-:W-:Y:S01]  /*15550*/  I2FP.F32.U32 R5, R0 ;  /* 0x0000000000057245 */ /* 0x000fe20000201000 */
[----:B------:R-:W-:Y:S01]  /*15560*/  HFMA2 R0, -RZ, RZ, 0.1171875, 0 ;  /* 0x2f800000ff007431 */ /* 0x000fe200000001ff */
[----:B------:R-:W-:Y:S01]  /*15570*/  ISETP.NE.AND P3, PT, R93, 0x1, PT ;  /* 0x000000015d00780c */ /* 0x000fe20003f65270 */
[----:B------:R-:W-:Y:S01]  /*15580*/  BSSY.RECONVERGENT B1, `(.L_x_13249) ;  /* 0x000004c000017945 */ /* 0x000fe20003800200 */
[----:B------:R-:W-:Y:S02]  /*15590*/  IMAD.MOV.U32 R95, RZ, RZ, 0x2 ;  /* 0x00000002ff5f7424 */ /* 0x000fe400078e00ff */
[----:B------:R-:W-:Y:S01]  /*155a0*/  IMAD.MOV.U32 R8, RZ, RZ, R6 ;  /* 0x000000ffff087224 */ /* 0x000fe200078e0006 */
[----:B------:R-:W1:Y:S01]  /*155b0*/  LDC R2, c[0x0][0x404] ;  /* 0x00010100ff027b82 */ /* 0x000e620000000800 */
[----:B------:R-:W-:Y:S01]  /*155c0*/  FFMA.FTZ R5, R5, R0, 1.1641532182693481445e-10 ;  /* 0x2f00000005057423 */ /* 0x000fe20000010000 */
[----:B0----5:R-:W-:-:S04]  /*155d0*/  FMUL.FTZ R4, R88, R3 ;  /* 0x0000000358047220 */ /* 0x021fc80000410000 */
        /* <DEDUP_REMOVED lines=10> */
.L_x_13251:
        /* <DEDUP_REMOVED lines=13> */
.L_x_13253:
[----:B------:R-:W-:Y:S05]  /*15750*/  BSYNC.RECONVERGENT B2 ;  /* 0x0000000000027941 */ /* 0x000fea0003800200 */
.L_x_13252:
        /* <DEDUP_REMOVED lines=46> */
.L_x_13250:
[----:B------:R-:W-:Y:S05]  /*15a40*/  BSYNC.RECONVERGENT B1 ;  /* 0x0000000000017941 */ /* 0x000fea0003800200 */
.L_x_13249:
        /* <DEDUP_REMOVED lines=15> */
.L_x_13256:
        /* <DEDUP_REMOVED lines=13> */
.L_x_13258:
[----:B------:R-:W-:Y:S05]  /*15c10*/  BSYNC.RECONVERGENT B2 ;  /* 0x0000000000027941 */ /* 0x000fea0003800200 */
.L_x_13257:
        /* <DEDUP_REMOVED lines=46> */
.L_x_13255:
[----:B------:R-:W-:Y:S05]  /*15f00*/  BSYNC.RECONVERGENT B1 ;  /* 0x0000000000017941 */ /* 0x000fea0003800200 */
.L_x_13254:
        /* <DEDUP_REMOVED lines=17> */
.L_x_13261:
        /* <DEDUP_REMOVED lines=13> */
.L_x_13263:
[----:B------:R-:W-:Y:S05]  /*160f0*/  BSYNC.RECONVERGENT B2 ;  /* 0x0000000000027941 */ /* 0x000fea0003800200 */
.L_x_13262:
        /* <DEDUP_REMOVED lines=46> */
.L_x_13260:
[----:B------:R-:W-:Y:S05]  /*163e0*/  BSYNC.RECONVERGENT B1 ;  /* 0x0000000000017941 */ /* 0x000fea0003800200 */
.L_x_13259:
        /* <DEDUP_REMOVED lines=15> */
.L_x_13266:
        /* <DEDUP_REMOVED lines=13> */
.L_x_13268:
[----:B------:R-:W-:Y:S05]  /*165b0*/  BSYNC.RECONVERGENT B2 ;  /* 0x0000000000027941 */ /* 0x000fea0003800200 */
.L_x_13267:
        /* <DEDUP_REMOVED lines=46> */
.L_x_13265:
[----:B------:R-:W-:Y:S05]  /*168a0*/  BSYNC.RECONVERGENT B1 ;  /* 0x0000000000017941 */ /* 0x000fea0003800200 */
.L_x_13264:
        /* <DEDUP_REMOVED lines=17> */
.L_x_13271:
        /* <DEDUP_REMOVED lines=13> */
.L_x_13273:
[----:B------:R-:W-:Y:S05]  /*16a90*/  BSYNC.RECONVERGENT B2 ;  /* 0x0000000000027941 */ /* 0x000fea0003800200 */
.L_x_13272:
        /* <DEDUP_REMOVED lines=46> */
.L_x_13270:
[----:B------:R-:W-:Y:S05]  /*16d80*/  BSYNC.RECONVERGENT B1 ;  /* 0x0000000000017941 */ /* 0x000fea0003800200 */
.L_x_13269:
        /* <DEDUP_REMOVED lines=15> */
.L_x_13276:
        /* <DEDUP_REMOVED lines=13> */
.L_x_13278:
[----:B------:R-:W-:Y:S05]  /*16f50*/  BSYNC.RECONVERGENT B2 ;  /* 0x0000000000027941 */ /* 0x000fea0003800200 */
.L_x_13277:
        /* <DEDUP_REMOVED lines=46> */
.L_x_13275:
[----:B------:R-:W-:Y:S05]  /*17240*/  BSYNC.RECONVERGENT B1 ;  /* 0x0000000000017941 */ /* 0x000fea0003800200 */
.L_x_13274:
        /* <DEDUP_REMOVED lines=17> */
.L_x_13281:
        /* <DEDUP_REMOVED lines=15> */
.L_x_13283:
[----:B------:R-:W-:Y:S05]  /*17450*/  BSYNC.RECONVERGENT B2 ;  /* 0x0000000000027941 */ /* 0x000fea0003800200 */
.L_x_13282:
        /* <DEDUP_REMOVED lines=46> */
.L_x_13280:
[----:B------:R-:W-:Y:S05]  /*17740*/  BSYNC.RECONVERGENT B1 ;  /* 0x0000000000017941 */ /* 0x000fea0003800200 */
.L_x_13279:
        /* <DEDUP_REMOVED lines=34> */
.L_x_13243:
[----:B------:R-:W-:Y:S01]  /*17970*/  ISETP.NE.AND P2, PT, R8, 0x1, PT ;  /* 0x000000010800780c */ /* 0x000fe20003f45270 */
[----:B------:R-:W-:Y:S01]  /*17980*/  BSSY.RECONVERGENT B1, `(.L_x_13285) ;  /* 0x000004a000017945 */ /* 0x000fe20003800200 */
[----:B------:R-:W-:Y:S02]  /*17990*/  HFMA2 R103, -RZ, RZ, 0, 1.1920928955078125e-07 ;  /* 0x00000002ff677431 */ /* 0x000fe400000001ff */
[----:B------:R-:W-:Y:S01]  /*179a0*/  IMAD.MOV.U32 R93, RZ, RZ, R6 ;  /* 0x000000ffff5d7224 */ /* 0x000fe200078e0006 */
[----:B0-----:R-:W-:-:S08]  /*179b0*/  MOV R94, R5 ;  /* 0x00000005005e7202 */ /* 0x001fd00000000f00 */
        /* <DEDUP_REMOVED lines=11> */
.L_x_13287:
        /* <DEDUP_REMOVED lines=13> */
.L_x_13289:
[----:B------:R-:W-:Y:S05]  /*17b40*/  BSYNC.RECONVERGENT B2 ;  /* 0x0000000000027941 */ /* 0x000fea0003800200 */
.L_x_13288:
        /* <DEDUP_REMOVED lines=45> */
.L_x_13286:
[----:B------:R-:W-:Y:S05]  /*17e20*/  BSYNC.RECONVERGENT B1 ;  /* 0x0000000000017941 */ /* 0x000fea0003800200 */
.L_x_13285:
[----:B------:R-:W0:Y:S01]  /*17e30*/  LDC R5, c[0x0][0x404] ;  /* 0x00010100ff057b82 */ /* 0x000e220000000800 */
[----:B------:R-:W-:Y:S01]  /*17e40*/  ISETP.NE.AND P3, PT, R103, 0x1, PT ;  /* 0x000000016700780c */ /* 0x000fe20003f65270 */
[----:B------:R-:W-:Y:S01]  /*17e50*/  BSSY.RECONVERGENT B1, `(.L_x_13290) ;  /* 0x000004c000017945 */ /* 0x000fe20003800200 */
[----:B------:R-:W-:Y:S01]  /*17e60*/  I2FP.F32.U32 R8, R93 ;  /* 0x0000005d00087245 */ /* 0x000fe20000201000 */
[----:B------:R-:W-:Y:S01]  /*17e70*/  IMAD.MOV.U32 R93, RZ, RZ, 0x2f800000 ;  /* 0x2f800000ff5d7424 */ /* 0x000fe200078e00ff */
        /* <DEDUP_REMOVED lines=13> */
.L_x_13292:
        /* <DEDUP_REMOVED lines=13> */
.L_x_13294:
[----:B------:R-:W-:Y:S05]  /*18020*/  BSYNC.RECONVERGENT B2 ;  /* 0x0000000000027941 */ /* 0x000fea0003800200 */
.L_x_13293:
        /* <DEDUP_REMOVED lines=46> */
.L_x_13291:
[----:B------:R-:W-:Y:S05]  /*18310*/  BSYNC.RECONVERGENT B1 ;  /* 0x0000000000017941 */ /* 0x000fea0003800200 */
.L_x_13290:
        /* <DEDUP_REMOVED lines=16> */
.L_x_13297:
        /* <DEDUP_REMOVED lines=13> */
.L_x_13299:
[----:B------:R-:W-:Y:S05]  /*184f0*/  BSYNC.RECONVERGENT B2 ;  /* 0x0000000000027941 */ /* 0x000fea0003800200 */
.L_x_13298:
        /* <DEDUP_REMOVED lines=46> */
.L_x_13296:
[----:B------:R-:W-:Y:S05]  /*187e0*/  BSYNC.RECONVERGENT B1 ;  /* 0x0000000000017941 */ /* 0x000fea0003800200 */
.L_x_13295:
        /* <DEDUP_REMOVED lines=16> */
.L_x_13302:
        /* <DEDUP_REMOVED lines=13> */
.L_x_13304:
[----:B------:R-:W-:Y:S05]  /*189c0*/  BSYNC.RECONVERGENT B2 ;  /* 0x0000000000027941 */ /* 0x000fea0003800200 */
.L_x_13303:
        /* <DEDUP_REMOVED lines=46> */
.L_x_13301:
[----:B------:R-:W-:Y:S05]  /*18cb0*/  BSYNC.RECONVERGENT B1 ;  /* 0x0000000000017941 */ /* 0x000fea0003800200 */
.L_x_13300:
        /* <DEDUP_REMOVED lines=16> */
.L_x_13284:
[----:B------:R-:W0:Y:S01]  /*18dc0*/  LDC.64 R112, c[0x0][0x3a8] ;  /* 0x0000ea00ff707b82 */ /* 0x000e220000000a00 */
[----:B------:R-:W-:Y:S02]  /*18dd0*/  SEL R5, RZ, 0x1000000, !P5 ;  /* 0x01000000ff057807 */ /* 0x000fe40006800000 */
[----:B------:R-:W-:Y:S02]  /*18de0*/  SEL R114, RZ, 0x10000, !P4 ;  /* 0x00010000ff727807 */ /* 0x000fe40006000000 */
[----:B------:R-:W-:Y:S02]  /*18df0*/  SEL R93, RZ, 0x100, !P3 ;  /* 0x00000100ff5d7807 */ /* 0x000fe40005800000 */
[----:B------:R-:W-:Y:S01]  /*18e00*/  SEL R116, RZ, 0x1, !P2 ;  /* 0x00000001ff747807 */ /* 0x000fe20005000000 */
[----:B------:R-:W1:Y:S01]  /*18e10*/  LDC.64 R110, c[0x0][0x3b0] ;  /* 0x0000ec00ff6e7b82 */ /* 0x000e620000000a00 */
[----:B------:R-:W-:-:S05]  /*18e20*/  IADD3 R5, PT, PT, R93, R5, R114 ;  /* 0x000000055d057210 */ /* 0x000fca0007ffe072 */
[----:B------:R-:W-:Y:S01]  /*18e30*/  IMAD.IADD R93, R5, 0x1, R116 ;  /* 0x00000001055d7824 */ /* 0x000fe200078e0274 */
[----:B------:R-:W-:Y:S01]  /*18e40*/  MOV R5, R94 ;  /* 0x0000005e00057202 */ /* 0x000fe20000000f00 */
[----:B0-----:R-:W-:-:S05]  /*18e50*/  IMAD.WIDE.U32 R112, R92, 0x10, R112 ;  /* 0x000000105c707825 */ /* 0x001fca00078e0070 */
[----:B------:R0:W-:Y:S01]  /*18e60*/  STG.E.128 desc[UR6][R112.64], R88 ;  /* 0x0000005870007986 */ /* 0x0001e2000c101d06 */
[----:B-1----:R-:W-:-:S05]  /*18e70*/  IMAD.WIDE.U32 R110, R92, 0x4, R110 ;  /* 0x000000045c6e7825 */ /* 0x002fca00078e006e */
[----:B------:R0:W-:Y:S01]  /*18e80*/  STG.E desc[UR6][R110.64], R93 ;  /* 0x0000005d6e007986 */ /* 0x0001e2000c101906 */
[----:B------:R-:W-:Y:S05]  /*18e90*/  @!P0 BRA `(.L_x_13242) ;  /* 0x00000000002c8947 */ /* 0x000fea0003800000 */
[----:B------:R-:W1:Y:S01]  /*18ea0*/  LDC.64 R94, c[0x0][0x3b8] ;  /* 0x0000ee00ff5e7b82 */ /* 0x000e620000000a00 */
[----:B------:R-:W-:Y:S01]  /*18eb0*/  IMAD.U32 R103, R2, 0x10000, RZ ;  /* 0x0001000002677824 */ /* 0x000fe200078e00ff */
[----:B0-----:R-:W-:Y:S02]  /*18ec0*/  LOP3.LUT R93, R0, 0xffff, RZ, 0xc0, !PT ;  /* 0x0000ffff005d7812 */ /* 0x001fe400078ec0ff */
[----:B------:R-:W-:Y:S02]  /*18ed0*/  LOP3.LUT R112, R3, 0xff, RZ, 0xc0, !PT ;  /* 0x000000ff03707812 */ /* 0x000fe400078ec0ff */
[----:B------:R-:W-:-:S04]  /*18ee0*/  LOP3.LUT R110, R103, 0xff0000, RZ, 0xc0, !PT ;  /* 0x00ff0000676e7812 */ /* 0x000fc800078ec0ff */
[----:B------:R-:W-:Y:S02]  /*18ef0*/  LEA R93, R93, R110, 0x18 ;  /* 0x0000006e5d5d7211 */ /* 0x000fe400078ec0ff */
[----:B------:R-:W-:-:S03]  /*18f00*/  LOP3.LUT R110, R4, 0xff, RZ, 0xc0, !PT ;  /* 0x000000ff046e7812 */ /* 0x000fc600078ec0ff */
[----:B------:R-:W-:-:S05]  /*18f10*/  IMAD R93, R112, 0x100, R93 ;  /* 0x00000100705d7824 */ /* 0x000fca00078e025d */
[----:B------:R-:W-:Y:S01]  /*18f20*/  IADD3 R93, PT, PT, R93, R110, RZ ;  /* 0x0000006e5d5d7210 */ /* 0x000fe20007ffe0ff */
[----:B-1----:R-:W-:-:S05]  /*18f30*/  IMAD.WIDE.U32 R94, R92, 0x4, R94 ;  /* 0x000000045c5e7825 */ /* 0x002fca00078e005e */
[----:B------:R1:W-:Y:S02]  /*18f40*/  STG.E desc[UR6][R94.64], R93 ;  /* 0x0000005d5e007986 */ /* 0x0003e4000c101906 */
.L_x_13242:
[----:B------:R-:W-:Y:S05]  /*18f50*/  BSYNC.RECONVERGENT B0 ;  /* 0x0000000000007941 */ /* 0x000fea0003800200 */
.L_x_13241:
[----:B------:R-:W-:Y:S01]  /*18f60*/  FADD.FTZ R92, RZ, R68 ;  /* 0x00000044ff5c7221 */ /* 0x000fe20000010000 */
[C---:B------:R-:W-:Y:S01]  /*18f70*/  ISETP.GE.U32.AND P0, PT, R10.reuse, 0x80, PT ;  /* 0x000000800a00780c */ /* 0x040fe20003f06070 */
[----:B------:R-:W-:Y:S01]  /*18f80*/  BSSY.RECONVERGENT B0, `(.L_x_13305) ;  /* 0x0000070000007945 */ /* 0x000fe20003800200 */
[C---:B------:R-:W-:Y:S01]  /*18f90*/  ISETP.GT.U32.AND P1, PT, R10.reuse, 0xff, PT ;  /* 0x000000ff0a00780c */ /* 0x040fe20003f24070 */
[----:B01----:R-:W-:Y:S01]  /*18fa0*/  FADD.FTZ R93, R69, R92 ;  /* 0x0000005c455d7221 */ /* 0x003fe20000010000 */
[C---:B------:R-:W-:Y:S01]  /*18fb0*/  ISETP.GT.U32.AND P2, PT, R10.reuse, 0x17f, PT ;  /* 0x0000017f0a00780c */ /* 0x040fe20003f44070 */
[----:B------:R-:W-:Y:S01]  /*18fc0*/  IMAD.MOV.U32 R115, RZ, RZ, RZ ;  /* 0x000000ffff737224 */ /* 0x000fe200078e00ff */
        /* <DEDUP_REMOVED lines=57> */
[----:B------:R-:W-:-:S03]  /*19360*/  FADD.FTZ R110, R77, -R94 ;  /* 0x8000005e4d6e7221 */ /* 0x000fc60000010000 */
        /* <DEDUP_REMOVED lines=27> */
[----:B------:R-:W-:-:S04]  /*19520*/  FFMA.FTZ R93, R112, R112, R93 ;  /* 0x00000070705d7223 */ /* 0x000fc8000001005d */
[----:B------:R-:W-:-:S05]  /*19530*/  @P5 FFMA.FTZ R92, R110, R110, R93 ;  /* 0x0000006e6e5c5223 */ /* 0x000fca000001005d */
[----:B------:R-:W1:Y:S02]  /*19540*/  SHFL.BFLY PT, R93, R92, 0x1, 0x1f ;  /* 0x0c201f005c5d7f89 */ /* 0x000e6400000e0000 */
[----:B-1----:R-:W-:-:S05]  /*19550*/  FADD.FTZ R109, R92, R93 ;  /* 0x0000005d5c6d7221 */ /* 0x002fca0000010000 */
[----:B------:R-:W1:Y:S02]  /*19560*/  SHFL.BFLY PT, R110, R109, 0x2, 0x1f ;  /* 0x0c401f006d6e7f89 */ /* 0x000e6400000e0000 */
[----:B-1----:R-:W-:Y:S01]  /*19570*/  FADD.FTZ R110, R109, R110 ;  /* 0x0000006e6d6e7221 */ /* 0x002fe20000010000 */
[----:B0-----:R-:W-:-:S04]  /*19580*/  LOP3.LUT P1, R109, R103, 0x1f, RZ, 0xc0, !PT ;  /* 0x0000001f676d7812 */ /* 0x001fc8000782c0ff */
[----:B------:R-:W0:Y:S02]  /*19590*/  SHFL.BFLY PT, R93, R110, 0x4, 0x1f ;  /* 0x0c801f006e5d7f89 */ /* 0x000e2400000e0000 */
[----:B0-----:R-:W-:Y:S01]  /*195a0*/  FADD.FTZ R111, R110, R93 ;  /* 0x0000005d6e6f7221 */ /* 0x001fe20000010000 */
[----:B------:R-:W-:-:S04]  /*195b0*/  HFMA2 R93, -RZ, RZ, 0, 0 ;  /* 0x00000000ff5d7431 */ /* 0x000fc800000001ff */
        /* <DEDUP_REMOVED lines=12> */
.L_x_13306:
[----:B------:R-:W-:Y:S05]  /*19680*/  BSYNC.RECONVERGENT B0 ;  /* 0x0000000000007941 */ /* 0x000fea0003800200 */
.L_x_13305:
[----:B------:R-:W-:Y:S01]  /*19690*/  BAR.SYNC.DEFER_BLOCKING 0x0 ;  /* 0x0000000000007b1d */ /* 0x000fe20000010000 */
[----:B------:R-:W-:Y:S01]  /*196a0*/  ISETP.GT.U32.AND P1, PT, R109, 0x3, PT ;  /* 0x000000036d00780c */ /* 0x000fe20003f24070 */
[----:B0-----:R-:W-:-:S04]  /*196b0*/  IMAD.MOV.U32 R92, RZ, RZ, RZ ;  /* 0x000000ffff5c7224 */ /* 0x001fc800078e00ff */
        /* <DEDUP_REMOVED lines=10> */
.L_x_13308:
[----:B------:R-:W-:Y:S05]  /*19760*/  BSYNC.RECONVERGENT B0 ;  /* 0x0000000000007941 */ /* 0x000fea0003800200 */
.L_x_13307:
        /* <DEDUP_REMOVED lines=12> */
[----:B------:R-:W-:-:S04]  /*19830*/  FADD.FTZ R92, -R121, R92 ;  /* 0x0000005c795c7221 */ /* 0x000fc80000010100 */
[----:B------:R-:W-:-:S04]  /*19840*/  FMUL.FTZ R92, R92, R92 ;  /* 0x0000005c5c5c7220 */ /* 0x000fc80000410000 */
[----:B------:R-:W-:-:S04]  /*19850*/  FMUL.FTZ R119, R92, R119 ;  /* 0x000000775c777220 */ /* 0x000fc80000410000 */
[----:B------:R-:W-:Y:S01]  /*19860*/  FMUL.FTZ R119, R119, R114 ;  /* 0x0000007277777220 */ /* 0x000fe20000410000 */
[----:B0-----:R-:W-:Y:S01]  /*19870*/  FMUL.FTZ R113, R95, R110 ;  /* 0x0000006e5f717220 */ /* 0x001fe20000410000 */
[----:B-1----:R-:W-:Y:S01]  /*19880*/  IMAD.IADD R110, R109, 0x1, R116 ;  /* 0x000000016d6e7824 */ /* 0x002fe200078e0274 */
[----:B------:R-:W-:-:S03]  /*19890*/  I2FP.F32.S32 R117, R116 ;  /* 0x0000007400757245 */ /* 0x000fc60000201400 */
[----:B------:R-:W0:Y:S01]  /*198a0*/  SHFL.DOWN PT, R112, R113, 0x1, 0x1f ;  /* 0x08201f0071707f89 */ /* 0x000e2200000e0000 */
[----:B------:R-:W-:-:S03]  /*198b0*/  I2FP.F32.S32 R115, R110 ;  /* 0x0000006e00737245 */ /* 0x000fc60000201400 */
[----:B------:R-:W1:Y:S03]  /*198c0*/  SHFL.DOWN PT, R116, R93, 0x2, 0x1f ;  /* 0x08401f005d747f89 */ /* 0x000e6600000e0000 */
[----:B------:R-:W2:Y:S01]  /*198d0*/  MUFU.RCP R115, R115 ;  /* 0x0000007300737308 */ /* 0x000ea20000001000 */
[----:B0-----:R-:W-:Y:S01]  /*198e0*/  FMUL.FTZ R111, R112, R117 ;  /* 0x00000075706f7220 */ /* 0x001fe20000410000 */
[----:B------:R-:W-:Y:S01]  /*198f0*/  FADD.FTZ R112, R113, -R112 ;  /* 0x8000007071707221 */ /* 0x000fe20000010000 */
[----:B-1----:R-:W-:Y:S02]  /*19900*/  FADD.FTZ R116, R116, R93 ;  /* 0x0000005d74747221 */ /* 0x002fe40000010000 */
[----:B------:R-:W-:Y:S01]  /*19910*/  FFMA.FTZ R110, R94, R113, R111 ;  /* 0x000000715e6e7223 */ /* 0x000fe2000001006f */
[----:B------:R-:W-:Y:S01]  /*19920*/  FMUL.FTZ R113, R112, R112 ;  /* 0x0000007070717220 */ /* 0x000fe20000410000 */
[----:B------:R-:W-:-:S02]  /*19930*/  FFMA.FTZ R116, R95, R119, R116 ;  /* 0x000000775f747223 */ /* 0x000fc40000010074 */
[----:B--2---:R-:W-:Y:S01]  /*19940*/  FMUL.FTZ R111, R115, R110 ;  /* 0x0000006e736f7220 */ /* 0x004fe20000410000 */
[----:B------:R-:W-:Y:S02]  /*19950*/  FMUL.FTZ R94, R94, R113 ;  /* 0x000000715e5e7220 */ /* 0x000fe40000410000 */
[----:B------:R-:W0:Y:S01]  /*19960*/  LDC R113, c[0x0][0x448] ;  /* 0x00011200ff717b82 */ /* 0x000e220000000800 */
[----:B------:R-:W1:Y:S01]  /*19970*/  SHFL.DOWN PT, R95, R116, 0x1, 0x1f ;  /* 0x08201f00745f7f89 */ /* 0x000e6200000e0000 */
[----:B------:R-:W-:Y:S01]  /*19980*/  FMUL.FTZ R94, R94, R117 ;  /* 0x000000755e5e7220 */ /* 0x000fe20000410000 */
[----:B------:R-:W-:Y:S02]  /*19990*/  IMAD.U32 R117, RZ, RZ, UR18 ;  /* 0x00000012ff757e24 */ /* 0x000fe4000f8e00ff */
[----:B------:R-:W2:Y:S01]  /*199a0*/  SHFL.IDX PT, R111, R111, RZ, 0x1f ;  /* 0x00001fff6f6f7589 */ /* 0x000ea200000e0000 */
[----:B-1----:R-:W-:-:S04]  /*199b0*/  FADD.FTZ R92, R116, R95 ;  /* 0x0000005f745c7221 */ /* 0x002fc80000010000 */
[----:B------:R-:W-:Y:S01]  /*199c0*/  FFMA.FTZ R115, R115, R94, R92 ;  /* 0x0000005e73737223 */ /* 0x000fe2000001005c */
[C---:B--2---:R-:W-:Y:S01]  /*199d0*/  FMUL.FTZ R110, R111.reuse, R111 ;  /* 0x0000006f6f6e7220 */ /* 0x044fe20000410000 */
[----:B------:R-:W-:-:S03]  /*199e0*/  FSEL R109, R111, RZ, !P1 ;  /* 0x000000ff6f6d7208 */ /* 0x000fc60004800000 */
[----:B------:R-:W0:Y:S01]  /*199f0*/  SHFL.IDX PT, R112, R115, RZ, 0x1f ;  /* 0x00001fff73707589 */ /* 0x000e2200000e0000 */
[----:B------:R-:W-:Y:S02]  /*19a00*/  FSEL R110, R110, RZ, P1 ;  /* 0x000000ff6e6e7208 */ /* 0x000fe40000800000 */
[----:B------:R-:W-:-:S13]  /*19a10*/  ISETP.NE.AND P1, PT, R103, RZ, PT ;  /* 0x000000ff6700720c */ /* 0x000fda0003f25270 */
[----:B------:R-:W1:Y:S08]  /*19a20*/  @!P1 LDC.64 R94, c[0x0][0x3c0] ;  /* 0x0000f000ff5e9b82 */ /* 0x000e700000000a00 */
[----:B------:R-:W2:Y:S01]  /*19a30*/  @!P1 LDC.64 R92, c[0x0][0x3c8] ;  /* 0x0000f200ff5c9b82 */ /* 0x000ea20000000a00 */
[----:B0-----:R-:W-:-:S04]  /*19a40*/  FFMA.FTZ R113, R112, UR35, R113 ;  /* 0x0000002370717c23 */ /* 0x001fc80008010071 */
[----:B------:R-:W-:Y:S01]  /*19a50*/  FADD.FTZ R110, R113, R110 ;  /* 0x0000006e716e7221 */ /* 0x000fe20000010000 */
[----:B------:R-:W-:-:S05]  /*19a60*/  MOV R113, UR18 ;  /* 0x0000001200717c02 */ /* 0x000fca0008000f00 */
[----:B------:R-:W0:Y:S01]  /*19a70*/  MUFU.RSQ R110, R110 ;  /* 0x0000006e006e7308 */ /* 0x000e220000001400 */
[----:B-1----:R-:W-:-:S05]  /*19a80*/  @!P1 IMAD.WIDE R94, R113, 0x4, R94 ;  /* 0x00000004715e9825 */ /* 0x002fca00078e025e */
[----:B------:R1:W-:Y:S01]  /*19a90*/  @!P1 STG.E desc[UR6][R94.64], R111 ;  /* 0x0000006f5e009986 */ /* 0x0003e2000c101906 */
[----:B--2---:R-:W-:-:S05]  /*19aa0*/  @!P1 IMAD.WIDE R92, R117, 0x4, R92 ;  /* 0x00000004755c9825 */ /* 0x004fca00078e025c */
[----:B0-----:R1:W-:Y:S01]  /*19ab0*/  @!P1 STG.E desc[UR6][R92.64], R110 ;  /* 0x0000006e5c009986 */ /* 0x0013e2000c101906 */
[----:B------:R-:W-:Y:S05]  /*19ac0*/  @!P0 BRA `(.L_x_13310) ;  /* 0x0000000000408947 */ /* 0x000fea0003800000 */
[----:B------:R-:W0:Y:S01]  /*19ad0*/  LDC.64 R112, c[0x0][0x428] ;  /* 0x00010a00ff707b82 */ /* 0x000e220000000a00 */
        /* <DEDUP_REMOVED lines=15> */
.L_x_13310:
[----:B------:R-:W-:Y:S05]  /*19bd0*/  BSYNC.RECONVERGENT B0 ;  /* 0x0000000000007941 */ /* 0x000fea0003800200 */
.L_x_13309:
[----:B------:R-:W-:Y:S01]  /*19be0*/  ISETP.NE.AND P0, PT, R108, RZ, PT ;  /* 0x000000ff6c00720c */ /* 0x000fe20003f05270 */
[----:B------:R-:W-:-:S12]  /*19bf0*/  BSSY.RECONVERGENT B0, `(.L_x_13311) ;  /* 0x0000012000007945 */ /* 0x000fd80003800200 */
[----:B------:R-:W-:Y:S05]  /*19c00*/  @!P0 BRA `(.L_x_13312) ;  /* 0x0000000000408947 */ /* 0x000fea0003800000 */
[----:B0-----:R-:W0:Y:S01]  /*19c10*/  LDC.64 R112, c[0x0][0x428] ;  /* 0x00010a00ff707b82 */ /* 0x001e220000000a00 */
        /* <DEDUP_REMOVED lines=12> */
[----:B0-----:R-:W-:-:S04]  /*19ce0*/  IMAD.WIDE.U32 R112, R102, 0x10, R112 ;  /* 0x0000001066707825 */ /* 0x001fc800078e0070 */
[----:B------:R-:W-:Y:S01]  /*19cf0*/  VIADD R102, R102, 0x80 ;  /* 0x0000008066667836 */ /* 0x000fe20000000000 */
[----:B------:R2:W-:Y:S06]  /*19d00*/  STG.E.128 desc[UR6][R112.64], R92 ;  /* 0x0000005c70007986 */ /* 0x0005ec000c101d06 */
.L_x_13312:
[----:B------:R-:W-:Y:S05]  /*19d10*/  BSYNC.RECONVERGENT B0 ;  /* 0x0000000000007941 */ /* 0x000fea0003800200 */
.L_x_13311:
[----:B------:R-:W-:Y:S01]  /*19d20*/  ISETP.NE.AND P0, PT, R107, RZ, PT ;  /* 0x000000ff6b00720c */ /* 0x000fe20003f05270 */
[----:B------:R-:W-:-:S12]  /*19d30*/  BSSY.RECONVERGENT B0, `(.L_x_13313) ;  /* 0x0000012000007945 */ /* 0x000fd80003800200 */
[----:B------:R-:W-:Y:S05]  /*19d40*/  @!P0 BRA `(.L_x_13314) ;  /* 0x0000000000408947 */ /* 0x000fea0003800000 */
[----:B0-2---:R-:W0:Y:S01]  /*19d50*/  LDC.64 R112, c[0x0][0x428] ;  /* 0x00010a00ff707b82 */ /* 0x005e220000000a00 */
        /* <DEDUP_REMOVED lines=15> */
.L_x_13314:
[----:B------:R-:W-:Y:S05]  /*19e50*/  BSYNC.RECONVERGENT B0 ;  /* 0x0000000000007941 */ /* 0x000fea0003800200 */
.L_x_13313:
[----:B------:R-:W-:Y:S01]  /*19e60*/  ISETP.NE.AND P0, PT, R106, RZ, PT ;  /* 0x000000ff6a00720c */ /* 0x000fe20003f05270 */
[----:B------:R-:W-:-:S12]  /*19e70*/  BSSY.RECONVERGENT B0, `(.L_x_13315) ;  /* 0x0000012000007945 */ /* 0x000fd80003800200 */
        /* <DEDUP_REMOVED lines=14> */
[----:B----4-:R-:W-:-:S04]  /*19f60*/  IMAD.WIDE.U32 R106, R102, 0x10, R106 ;  /* 0x00000010666a7825 */ /* 0x010fc800078e006a */
[----:B------:R-:W-:Y:S01]  /*19f70*/  VIADD R102, R102, 0x80 ;  /* 0x0000008066667836 */ /* 0x000fe20000000000 */
[----:B------:R4:W-:Y:S06]  /*19f80*/  STG.E.128 desc[UR6][R106.64], R92 ;  /* 0x0000005c6a007986 */ /* 0x0009ec000c101d06 */
.L_x_13316:
[----:B------:R-:W-:Y:S05]  /*19f90*/  BSYNC.RECONVERGENT B0 ;  /* 0x0000000000007941 */ /* 0x000fea0003800200 */
.L_x_13315:
[----:B------:R-:W-:Y:S01]  /*19fa0*/  ISETP.NE.AND P0, PT, R105, RZ, PT ;  /* 0x000000ff6900720c */ /* 0x000fe20003f05270 */
[----:B------:R-:W-:-:S12]  /*19fb0*/  BSSY.RECONVERGENT B0, `(.L_x_13317) ;  /* 0x0000012000007945 */ /* 0x000fd80003800200 */
[----:B------:R-:W-:Y:S05]  /*19fc0*/  @!P0 BRA `(.L_x_13318) ;  /* 0x0000000000408947 */ /* 0x000fea0003800000 */
[----:B----4-:R-:W4:Y:S01]  /*19fd0*/  LDC.64 R106, c[0x0][0x428] ;  /* 0x00010a00ff6a7b82 */ /* 0x010f220000000a00 */
        /* <DEDUP_REMOVED lines=12> */
[C---:B----4-:R-:W-:Y:S01]  /*1a0a0*/  IMAD.WIDE.U32 R106, R102.reuse, 0x10, R106 ;  /* 0x00000010666a7825 */ /* 0x050fe200078e006a */
[----:B------:R-:W-:-:S04]  /*1a0b0*/  IADD3 R102, PT, PT, R102, 0x80, RZ ;  /* 0x0000008066667810 */ /* 0x000fc80007ffe0ff */
[----:B------:R0:W-:Y:S03]  /*1a0c0*/  STG.E.128 desc[UR6][R106.64], R92 ;  /* 0x0000005c6a007986 */ /* 0x0001e6000c101d06 */
.L_x_13318:
[----:B------:R-:W-:Y:S05]  /*1a0d0*/  BSYNC.RECONVERGENT B0 ;  /* 0x0000000000007941 */ /* 0x000fea0003800200 */
.L_x_13317:
[----:B------:R-:W-:Y:S01]  /*1a0e0*/  ISETP.NE.AND P0, PT, R104, RZ, PT ;  /* 0x000000ff6800720c */ /* 0x000fe20003f05270 */
[----:B------:R-:W-:-:S12]  /*1a0f0*/  BSSY.RECONVERGENT B0, `(.L_x_13319) ;  /* 0x0000011000007945 */ /* 0x000fd80003800200 */
        /* <DEDUP_REMOVED lines=10> */
[----:B0-----:R-:W-:-:S04]  /*1a1a0*/  IMAD.WIDE.U32 R104, R102, 0x10, R92 ;  /* 0x0000001066687825 */ /* 0x001fc800078e005c */
[----:B-----5:R-:W-:Y:S01]  /*1a1b0*/  FFMA.FTZ R92, R95, R52, R56 ;  /* 0x000000345f5c7223 */ /* 0x020fe20000010038 */
[----:B------:R-:W-:Y:S01]  /*1a1c0*/  FFMA.FTZ R93, R94, R53, R57 ;  /* 0x000000355e5d7223 */ /* 0x000fe20000010039 */
[----:B------:R-:W-:Y:S01]  /*1a1d0*/  FFMA.FTZ R94, R107, R54, R58 ;  /* 0x000000366b5e7223 */ /* 0x000fe2000001003a */
[----:B------:R-:W-:-:S05]  /*1a1e0*/  FFMA.FTZ R95, R110, R55, R59 ;  /* 0x000000376e5f7223 */ /* 0x000fca000001003b */
[----:B------:R0:W-:Y:S02]  /*1a1f0*/  STG.E.128 desc[UR6][R104.64], R92 ;  /* 0x0000005c68007986 */ /* 0x0001e4000c101d06 */
.L_x_13320:
[----:B------:R-:W-:Y:S05]  /*1a200*/  BSYNC.RECONVERGENT B0 ;  /* 0x0000000000007941 */ /* 0x000fea0003800200 */
.L_x_13319:
[----:B------:R-:W-:Y:S02]  /*1a210*/  UIADD3 UR18, UPT, UPT, UR18, UR14, URZ ;  /* 0x0000000e12127290 */ /* 0x000fe4000fffe0ff */
[----:B------:R-:W-:Y:S02]  /*1a220*/  UPLOP3.LUT UP1, UPT, UPT, UPT, UP1, 0x40, 0x4 ;  /* 0x000000000004789c */ /* 0x000fe40003f2e810 */
[----:B------:R-:W-:-:S09]  /*1a230*/  UISETP.GE.AND UP0, UPT, UR18, UR15, UPT ;  /* 0x0000000f1200728c */ /* 0x000fd2000bf06270 */
[----:B------:R-:W-:Y:S05]  /*1a240*/  BRA.U !UP0, `(.L_x_13321) ;  /* 0xfffffe6d080c7547 */ /* 0x000fea000b83ffff */
[----:B------:R-:W-:Y:S05]  /*1a250*/  EXIT ;  /* 0x000000000000794d */ /* 0x000fea0003800000 */
.L_x_13322:
        /* <DEDUP_REMOVED lines=10> */
.L_x_13642:


//--------------------- .text._ZN10layer_norm31ln_parallel_residual_fwd_kernelINS_13Kernel_traitsIfffffjLj3072ELj1ELj1ELj4ELj16ENS_18Kernel_traits_baseILj3072EfffffjLj128EEEEELb1ELb1ELb1EEEvNS_9FwdParamsE --------------------------
	.section	.text._ZN10layer_norm31ln_parallel_residual_fwd_kernelINS_13Kernel_traitsIfffffjLj3072ELj1ELj1ELj4ELj16ENS_18Kernel_traits_baseILj3072EfffffjLj128EEEEELb1ELb1ELb1EEEvNS_9FwdParamsE,"ax",@progbits
	.align	128
        .global         _ZN10layer_norm31ln_parallel_residual_fwd_kernelINS_13Kernel_traitsIfffffjLj3072ELj1ELj1ELj4ELj16ENS_18Kernel_traits_baseILj3072EfffffjLj128EEEEELb1ELb1ELb1EEEvNS_9FwdParamsE
        .type           _ZN10layer_norm31ln_parallel_residual_fwd_kernelINS_13Kernel_traitsIfffffjLj3072ELj1ELj1ELj4ELj16ENS_18Kernel_traits_baseILj3072EfffffjLj128EEEEELb1ELb1ELb1EEEvNS_9FwdParamsE,@function
        .size           _ZN10layer_norm31ln_parallel_residual_fwd_kernelINS_13Kernel_traitsIfffffjLj3072ELj1ELj1ELj4ELj16ENS_18Kernel_traits_baseILj3072EfffffjLj128EEEEELb1ELb1ELb1EEEvNS_9FwdParamsE,(.L_x_13643 - _ZN10layer_norm31ln_parallel_residual_fwd_kernelINS_13Kernel_traitsIfffffjLj3072ELj1ELj1ELj4ELj16ENS_18Kernel_traits_baseILj3072EfffffjLj128EEEEELb1ELb1ELb1EEEvNS_9FwdParamsE)
        .other          _ZN10layer_norm31ln_parallel_residual_fwd_kernelINS_13Kernel_traitsIfffffjLj3072ELj1ELj1ELj4ELj16ENS_18Kernel_traits_baseILj3072EfffffjLj128EEEEELb1ELb1ELb1EEEvNS_9FwdParamsE,@"STO_CUDA_ENTRY STV_DEFAULT"
_ZN10layer_norm31ln_parallel_residual_fwd_kernelINS_13Kernel_traitsIfffffjLj3072ELj1ELj1ELj4ELj16ENS_18Kernel_traits_baseILj3072EfffffjLj128EEEEELb1ELb1ELb1EEEvNS_9FwdParamsE:
.text._ZN10layer_norm31ln_parallel_residual_fwd_kernelINS_13Kernel_traitsIfffffjLj3072ELj1ELj1ELj4ELj16ENS_18Kernel_traits_baseILj3072EfffffjLj128EEEEELb1ELb1ELb1EEEvNS_9FwdParamsE:
        /* <DEDUP_REMOVED lines=8> */
[----:B------:R-:W0:Y:S01]  /*0080*/  S2R R94, SR_TID.X ;  /* 0x00000000005e7919 */ /* 0x000e220000002100 */
[----:B---3--:R-:W-:-:S02]  /*0090*/  IMAD.U32 R2, RZ, RZ, UR10 ;  /* 0x0000000aff027e24 */ /* 0x008fc4000f8e00ff */
[----:B------:R-:W-:-:S08]  /*00a0*/  IMAD.U32 R3, RZ, RZ, UR11 ;  /* 0x0000000bff037e24 */ /* 0x000fd0000f8e00ff */
[----:B-1----:R-:W-:Y:S01]  /*00b0*/  @P1 MOV R4, R0 ;  /* 0x0000000000041202 */ /* 0x002fe20000000f00 */
[----:B------:R-:W1:Y:S01]  /*00c0*/  @P1 LDC R11, c[0x0][0x460] ;  /* 0x00011800ff0b1b82 */ /* 0x000e620000000800 */
[----:B----4-:R-:W-:Y:S01]  /*00d0*/  @P1 IMAD.MOV.U32 R5, RZ, RZ, R13 ;  /* 0x000000ffff051224 */ /* 0x010fe200078e000d */
[----:B--2---:R-:W2:Y:S01]  /*00e0*/  @P1 LDG.E.64 R2, desc[UR8][R2.64] ;  /* 0x0000000802021981 */ /* 0x004ea2000c1e1b00 */
[----:B0-----:R-:W-:Y:S01]  /*00f0*/  ISETP.NE.U32.AND P0, PT, RZ, UR4, PT ;  /* 0x00000004ff007c0c */ /* 0x001fe2000bf05070 */
[----:B------:R-:W0:Y:S03]  /*0100*/  LDCU UR4, c[0x0][0x384] ;  /* 0x00007080ff0477ac */ /* 0x000e260008000800 */
[----:B------:R-:W1:Y:S01]  /*0110*/  @P1 LDG.E.64 R4, desc[UR8][R4.64] ;  /* 0x0000000804041981 */ /* 0x000e62000c1e1b00 */
[----:B------:R-:W-:-:S13]  /*0120*/  ISETP.NE.AND.EX P0, PT, RZ, UR5, PT, P0 ;  /* 0x00000005ff007c0c */ /* 0x000fda000bf05300 */
[----:B------:R-:W3:Y:S08]  /*0130*/  @P0 LDC.64 R6, c[0x0][0x3d0] ;  /* 0x0000f400ff060b82 */ /* 0x000ef00000000a00 */
[----:B------:R-:W4:Y:S01]  /*0140*/  @P0 LDC.64 R8, c[0x0][0x438] ;  /* 0x00010e00ff080b82 */ /* 0x000f220000000a00 */
[----:B---3--:R-:W-:-:S05]  /*0150*/  @P0 IMAD.WIDE.U32 R6, R94, 0x10, R6 ;  /* 0x000000105e060825 */ /* 0x008fca00078e0006 */
        /* <DEDUP_REMOVED lines=13> */
[----:B------:R-:W0:Y:S08]  /*0230*/  S2UR UR18, SR_CTAID.X ;  /* 0x00000000001279c3 */ /* 0x000e300000002500 */
[----:B------:R-:W4:Y:S01]  /*0240*/  LDC R15, c[0x0][0x360] ;  /* 0x0000d800ff0f7b82 */ /* 0x000f220000000800 */
[----:B0-----:R-:W-:-:S06]  /*0250*/  UISETP.GE.AND UP0, UPT, UR18, UR4, UPT ;  /* 0x000000041200728c */ /* 0x001fcc000bf06270 */
[----:B------:R-:W-:Y:S02]  /*0260*/  PLOP3.LUT P3, PT, PT, PT, UP0, 0x80, 0x8 ;  /* 0x000000000008781c */ /* 0x000fe40003f6f008 */
[----:B-1----:R-:W-:Y:S02]  /*0270*/  @P1 IADD3 R0, P2, PT, R4, R11, RZ ;  /* 0x0000000b04001210 */ /* 0x002fe40007f5e0ff */
[----:B--2---:R-:W-:-:S03]  /*0280*/  @P1 R2UR UR10, R2 ;  /* 0x00000000020a12ca */ /* 0x004fc600000e0000 */
[----:B------:R-:W-:Y:S01]  /*0290*/  @P1 IMAD.X R13, RZ, RZ, R5, P2 ;  /* 0x000000ffff0d1224 */ /* 0x000fe200010e0605 */
[----:B------:R-:W-:Y:S01]  /*02a0*/  @P1 R2UR UR11, R3 ;  /* 0x00000000030b12ca */ /* 0x000fe200000e0000 */
[----:B----4-:R-:W-:-:S03]  /*02b0*/  IMAD R11, R15, UR18, R94 ;  /* 0x000000120f0b7c24 */ /* 0x010fc6000f8e025e */
[----:B------:R-:W-:Y:S01]  /*02c0*/  SHF.R.U64 R10, R0, 0x2, R13 ;  /* 0x00000002000a7819 */ /* 0x000fe2000000120d */
[----:B---3--:R-:W-:Y:S10]  /*02d0*/  @P0 BRA `(.L_x_13323) ;  /* 0x0000000000500947 */ /* 0x008ff40003800000 */
[----:B------:R-:W0:Y:S02]  /*02e0*/  LDC.64 R2, c[0x0][0x3d0] ;  /* 0x0000f400ff027b82 */ /* 0x000e240000000a00 */
        /* <DEDUP_REMOVED lines=19> */
.L_x_13323:
[----:B------:R-:W-:Y:S05]  /*0420*/  @P3 EXIT ;  /* 0x000000000000394d */ /* 0x000fea0003800000 */
[----:B------:R-:W-:Y:S01]  /*0430*/  IMAD.HI.U32 R2, R11, -0x326172a9, RZ ;  /* 0xcd9e8d570b027827 */ /* 0x000fe200078e00ff */
[----:B------:R-:W-:Y:S01]  /*0440*/  SHF.R.U32.HI R9, RZ, 0x2, R13 ;  /* 0x00000002ff097819 */ /* 0x000fe2000001160d */
[----:B------:R-:W-:Y:S01]  /*0450*/  UIADD3 UR22, UPT, UPT, UR11, -0x4498517b, URZ ;  /* 0xbb67ae850b167890 */ /* 0x000fe2000fffe0ff */
[----:B------:R-:W-:Y:S01]  /*0460*/  LOP3.LUT R93, R0, 0x3, RZ, 0xc0, !PT ;  /* 0x00000003005d7812 */ /* 0x000fe200078ec0ff */
[C---:B------:R-:W-:Y:S01]  /*0470*/  IMAD.HI.U32 R3, R10.reuse, -0x2daee0ad, RZ ;  /* 0xd2511f530a037827 */ /* 0x040fe200078e00ff */
[----:B------:R-:W-:Y:S01]  /*0480*/  LOP3.LUT R2, R9, UR10, R2, 0x96, !PT ;  /* 0x0000000a09027c12 */ /* 0x000fe2000f8e9602 */
[----:B------:R-:W-:Y:S02]  /*0490*/  UIADD3 UR21, UPT, UPT, UR10, -0x61c88647, URZ ;  /* 0x9e3779b90a157890 */ /* 0x000fe4000fffe0ff */
[----:B------:R-:W-:Y:S01]  /*04a0*/  IMAD R7, R10, -0x2daee0ad, RZ ;  /* 0xd2511f530a077824 */ /* 0x000fe200078e02ff */
[----:B------:R-:W-:Y:S01]  /*04b0*/  LOP3.LUT R3, R3, UR11, RZ, 0x3c, !PT ;  /* 0x0000000b03037c12 */ /* 0x000fe2000f8e3cff */
[----:B------:R-:W-:Y:S01]  /*04c0*/  IMAD.HI.U32 R6, R2, -0x2daee0ad, RZ ;  /* 0xd2511f5302067827 */ /* 0x000fe200078e00ff */
[----:B------:R-:W-:-:S02]  /*04d0*/  UIADD3 UR23, UPT, UPT, UR10, 0x3c6ef372, URZ ;  /* 0x3c6ef3720a177890 */ /* 0x000fc4000fffe0ff */
[----:B------:R-:W-:Y:S01]  /*04e0*/  UIADD3 UR24, UPT, UPT, UR11, 0x76cf5d0a, URZ ;  /* 0x76cf5d0a0b187890 */ /* 0x000fe2000fffe0ff */
[----:B------:R-:W-:Y:S01]  /*04f0*/  IMAD R5, R11, -0x326172a9, RZ ;  /* 0xcd9e8d570b057824 */ /* 0x000fe200078e02ff */
[----:B------:R-:W-:Y:S01]  /*0500*/  LOP3.LUT R6, R7, UR22, R6, 0x96, !PT ;  /* 0x0000001607067c12 */ /* 0x000fe2000f8e9606 */
[C---:B------:R-:W-:Y:S01]  /*0510*/  IMAD.HI.U32 R4, R3.reuse, -0x326172a9, RZ ;  /* 0xcd9e8d5703047827 */ /* 0x040fe200078e00ff */
[----:B------:R-:W-:Y:S02]  /*0520*/  UIADD3 UR26, UPT, UPT, UR11, 0x32370b8f, URZ ;  /* 0x32370b8f0b1a7890 */ /* 0x000fe4000fffe0ff */
        /* <DEDUP_REMOVED lines=9> */
[----:B------:R-:W-:Y:S02]  /*05c0*/  UIADD3 UR30, UPT, UPT, UR11, -0x56f99767, URZ ;  /* 0xa90668990b1e7890 */ /* 0x000fe4000fffe0ff */
[----:B------:R-:W-:Y:S01]  /*05d0*/  UIADD3 UR29, UPT, UPT, UR10, 0x1715609d, URZ ;  /* 0x1715609d0a1d7890 */ /* 0x000fe2000fffe0ff */
        /* <DEDUP_REMOVED lines=8> */
[----:B------:R-:W-:Y:S01]  /*0660*/  UIADD3 UR34, UPT, UPT, UR11, 0x1fd5c5a3, URZ ;  /* 0x1fd5c5a30b227890 */ /* 0x000fe2000fffe0ff */
[----:B------:R-:W0:Y:S02]  /*0670*/  LDCU.64 UR4, c[0x0][0x398] ;  /* 0x00007300ff0477ac */ /* 0x000e240008000a00 */
        /* <DEDUP_REMOVED lines=9> */
[----:B------:R-:W-:Y:S02]  /*0710*/  UIADD3 UR38, UPT, UPT, UR11, -0x695add53, URZ ;  /* 0x96a522ad0b267890 */ /* 0x000fe4000fffe0ff */
[----:B------:R-:W-:Y:S01]  /*0720*/  IMAD R7, R7, -0x326172a9, RZ ;  /* 0xcd9e8d5707077824 */ /* 0x000fe200078e02ff */
[----:B------:R-:W-:Y:S01]  /*0730*/  LOP3.LUT R3, R6, UR28, R3, 0x96, !PT ;  /* 0x0000001c06037c12 */ /* 0x000fe2000f8e9603 */
[----:B------:R-:W-:Y:S01]  /*0740*/  IMAD R6, R4, -0x2daee0ad, RZ ;  /* 0xd2511f5304067824 */ /* 0x000fe200078e02ff */
[----:B------:R-:W-:Y:S01]  /*0750*/  UIADD3 UR37, UPT, UPT, UR10, -0x700cb87f, URZ ;  /* 0x8ff347810a257890 */ /* 0x000fe2000fffe0ff */
[----:B------:R-:W-:Y:S01]  /*0760*/  IMAD.HI.U32 R5, R2, -0x2daee0ad, RZ ;  /* 0xd2511f5302057827 */ /* 0x000fe200078e00ff */
[----:B0-----:R-:W-:Y:S01]  /*0770*/  UISETP.NE.U32.AND UP0, UPT, UR4, URZ, UPT ;  /* 0x000000ff0400728c */ /* 0x001fe2000bf05070 */
[----:B------:R-:W0:Y:S02]  /*0780*/  LDCU UR6, c[0x0][0x404] ;  /* 0x00008080ff0677ac */ /* 0x000e240008000800 */
[----:B------:R-:W-:Y:S01]  /*0790*/  IMAD.HI.U32 R4, R3, -0x326172a9, RZ ;  /* 0xcd9e8d5703047827 */ /* 0x000fe200078e00ff */
[----:B------:R-:W-:Y:S01]  /*07a0*/  LOP3.LUT R5, R6, UR30, R5, 0x96, !PT ;  /* 0x0000001e06057c12 */ /* 0x000fe2000f8e9605 */
[----:B------:R-:W-:-:S02]  /*07b0*/  UISETP.NE.AND.EX UP0, UPT, UR5, URZ, UPT, UP0 ;  /* 0x000000ff0500728c */ /* 0x000fc4000bf05300 */
[----:B------:R-:W-:Y:S01]  /*07c0*/  IMAD R6, R3, -0x326172a9, RZ ;  /* 0xcd9e8d5703067824 */ /* 0x000fe200078e02ff */
[----:B------:R-:W-:Y:S01]  /*07d0*/  LOP3.LUT R4, R7, UR29, R4, 0x96, !PT ;  /* 0x0000001d07047c12 */ /* 0x000fe2000f8e9604 */
[----:B------:R-:W-:Y:S01]  /*07e0*/  IMAD.HI.U32 R3, R5, -0x326172a9, RZ ;  /* 0xcd9e8d5705037827 */ /* 0x000fe200078e00ff */
[----:B------:R-:W1:Y:S01]  /*07f0*/  LDCU UR7, c[0x0][0x408] ;  /* 0x00008100ff0777ac */ /* 0x000e620008000800 */
[----:B------:R-:W-:Y:S02]  /*0800*/  PLOP3.LUT P0, PT, PT, PT, UP0, 0x80, 0x8 ;  /* 0x000000000008781c */ /* 0x000fe40003f0f008 */
[----:B------:R-:W-:Y:S01]  /*0810*/  IMAD R7, R2, -0x2daee0ad, RZ ;  /* 0xd2511f5302077824 */ /* 0x000fe200078e02ff */
[----:B------:R-:W-:Y:S01]  /*0820*/  LOP3.LUT R3, R6, UR31, R3, 0x96, !PT ;  /* 0x0000001f06037c12 */ /* 0x000fe2000f8e9603 */
[C---:B------:R-:W-:Y:S01]  /*0830*/  IMAD.HI.U32 R2, R4.reuse, -0x2daee0ad, RZ ;  /* 0xd2511f5304027827 */ /* 0x040fe200078e00ff */
[----:B------:R-:W2:Y:S03]  /*0840*/  LDCU UR19, c[0x0][0x388] ;  /* 0x00007100ff1377ac */ /* 0x000ea60008000800 */
[----:B------:R-:W-:Y:S01]  /*0850*/  IMAD.HI.U32 R6, R3, -0x2daee0ad, RZ ;  /* 0xd2511f5303067827 */ /* 0x000fe200078e00ff */
[----:B------:R-:W-:Y:S01]  /*0860*/  LOP3.LUT R2, R7, UR32, R2, 0x96, !PT ;  /* 0x0000002007027c12 */ /* 0x000fe2000f8e9602 */
[----:B------:R-:W3:Y:S02]  /*0870*/  LDCU.U8 UR39, c[0x0][0x410] ;  /* 0x00008200ff2777ac */ /* 0x000ee40008000000 */
[----:B------:R-:W-:-:S02]  /*0880*/  IMAD R7, R4, -0x2daee0ad, RZ ;  /* 0xd2511f5304077824 */ /* 0x000fc400078e02ff */
[----:B------:R-:W-:Y:S01]  /*0890*/  IMAD R5, R5, -0x326172a9, RZ ;  /* 0xcd9e8d5705057824 */ /* 0x000fe200078e02ff */
[----:B------:R-:W4:Y:S01]  /*08a0*/  LDCU UR20, c[0x0][0x400] ;  /* 0x00008000ff1477ac */ /* 0x000f220008000800 */
[C---:B------:R-:W-:Y:S01]  /*08b0*/  IMAD.HI.U32 R4, R2.reuse, -0x326172a9, RZ ;  /* 0xcd9e8d5702047827 */ /* 0x040fe200078e00ff */
[----:B------:R-:W-:Y:S01]  /*08c0*/  LOP3.LUT R6, R7, UR34, R6, 0x96, !PT ;  /* 0x0000002207067c12 */ /* 0x000fe2000f8e9606 */
[----:B------:R-:W0:Y:S02]  /*08d0*/  LDCU.64 UR12, c[0x0][0x398] ;  /* 0x00007300ff0c77ac */ /* 0x000e240008000a00 */
[----:B------:R-:W-:Y:S01]  /*08e0*/  IMAD R8, R3, -0x2daee0ad, RZ ;  /* 0xd2511f5303087824 */ /* 0x000fe200078e02ff */
[----:B------:R-:W-:Y:S01]  /*08f0*/  LOP3.LUT R4, R5, UR33, R4, 0x96, !PT ;  /* 0x0000002105047c12 */ /* 0x000fe2000f8e9604 */
[----:B------:R-:W-:Y:S01]  /*0900*/  IMAD R5, R2, -0x326172a9, RZ ;  /* 0xcd9e8d5702057824 */ /* 0x000fe200078e02ff */
[----:B------:R-:W0:Y:S01]  /*0910*/  LDCU.64 UR14, c[0x0][0x3a0] ;  /* 0x00007400ff0e77ac */ /* 0x000e220008000a00 */
[----:B------:R-:W-:Y:S01]  /*0920*/  IMAD.HI.U32 R2, R6, -0x326172a9, RZ ;  /* 0xcd9e8d5706027827 */ /* 0x000fe200078e00ff */
[----:B------:R-:W0:Y:S03]  /*0930*/  LDCU.64 UR16, c[0x0][0x380] ;  /* 0x00007000ff1077ac */ /* 0x000e260008000a00 */
[----:B------:R-:W-:Y:S01]  /*0940*/  IMAD.HI.U32 R3, R4, -0x2daee0ad, RZ ;  /* 0xd2511f5304037827 */ /* 0x000fe200078e00ff */
[----:B------:R-:W-:Y:S01]  /*0950*/  LOP3.LUT R2, R5, UR35, R2, 0x96, !PT ;  /* 0x0000002305027c12 */ /* 0x000fe2000f8e9602 */
[----:B------:R-:W-:-:S02]  /*0960*/  UPLOP3.LUT UP1, UPT, UPT, UPT, UPT, 0x40, 0x4 ;  /* 0x000000000004789c */ /* 0x000fc40003f2e870 */
[----:B------:R-:W-:Y:S01]  /*0970*/  IMAD R5, R4, -0x2daee0ad, RZ ;  /* 0xd2511f5304057824 */ /* 0x000fe200078e02ff */
[----:B------:R-:W-:Y:S01]  /*0980*/  LOP3.LUT R3, R8, UR36, R3, 0x96, !PT ;  /* 0x0000002408037c12 */ /* 0x000fe2000f8e9603 */
[----:B------:R-:W-:-:S04]  /*0990*/  IMAD.HI.U32 R8, R2, -0x2daee0ad, RZ ;  /* 0xd2511f5302087827 */ /* 0x000fc800078e00ff */
[----:B------:R-:W-:Y:S01]  /*09a0*/  IMAD R6, R6, -0x326172a9, RZ ;  /* 0xcd9e8d5706067824 */ /* 0x000fe200078e02ff */
[----:B------:R-:W-:Y:S01]  /*09b0*/  LOP3.LUT R8, R5, UR38, R8, 0x96, !PT ;  /* 0x0000002605087c12 */ /* 0x000fe2000f8e9608 */
[----:B------:R-:W-:-:S04]  /*09c0*/  IMAD.HI.U32 R7, R3, -0x326172a9, RZ ;  /* 0xcd9e8d5703077827 */ /* 0x000fc800078e00ff */
[----:B------:R-:W-:Y:S02]  /*09d0*/  HFMA2 R5, -RZ, RZ, 0, 0 ;  /* 0x00000000ff057431 */ /* 0x000fe400000001ff */
[----:B------:R-:W-:Y:S01]  /*09e0*/  IMAD R92, R2, -0x2daee0ad, RZ ;  /* 0xd2511f53025c7824 */ /* 0x000fe200078e02ff */
[----:B------:R-:W-:Y:S01]  /*09f0*/  LOP3.LUT R7, R6, UR37, R7, 0x96, !PT ;  /* 0x0000002506077c12 */ /* 0x000fe2000f8e9607 */
[----:B01234-:R-:W-:-:S07]  /*0a00*/  IMAD R6, R3, -0x326172a9, RZ ;  /* 0xcd9e8d5703067824 */ /* 0x01ffce00078e02ff */
.L_x_13562:
[----:B------:R-:W-:Y:S01]  /*0a10*/  ISETP.NE.U32.AND P1, PT, RZ, UR14, PT ;  /* 0x0000000eff007c0c */ /* 0x000fe2000bf25070 */
[----:B------:R-:W-:Y:S01]  /*0a20*/  UIMAD UR4, UR18, UR19, URZ ;  /* 0x00000013120472a4 */ /* 0x000fe2000f8e02ff */
[----:B------:R-:W0:Y:S02]  /*0a30*/  LDC.64 R88, c[0x0][0x390] ;  /* 0x0000e400ff587b82 */ /* 0x000e240000000a00 */
[----:B------:R-:W-:Y:S01]  /*0a40*/  ISETP.NE.AND.EX P1, PT, RZ, UR15, PT, P1 ;  /* 0x0000000fff007c0c */ /* 0x000fe2000bf25310 */
[----:B------:R-:W-:-:S04]  /*0a50*/  USHF.R.S32.HI UR5, URZ, 0x1f, UR4 ;  /* 0x0000001fff057899 */ /* 0x000fc80008011404 */
[----:B------:R-:W-:Y:S01]  /*0a60*/  ULEA.HI UR5, UR5, UR4, URZ, 0x2 ;  /* 0x0000000405057291 */ /* 0x000fe2000f8f10ff */
[----:B-1----:R-:W1:Y:S05]  /*0a70*/  @P0 LDC.64 R16, c[0x0][0x398] ;  /* 0x0000e600ff100b82 */ /* 0x002e6a0000000a00 */
        /* <DEDUP_REMOVED lines=28> */
.L_x_13326:
        /* <DEDUP_REMOVED lines=12> */
.L_x_13327:
        /* <DEDUP_REMOVED lines=43> */
.L_x_13325:
        /* <DEDUP_REMOVED lines=16> */
.L_x_13329:
        /* <DEDUP_REMOVED lines=12> */
.L_x_13330:
        /* <DEDUP_REMOVED lines=43> */
.L_x_13328:
        /* <DEDUP_REMOVED lines=15> */
.L_x_13332:
        /* <DEDUP_REMOVED lines=12> */
.L_x_13333:
        /* <DEDUP_REMOVED lines=43> */
.L_x_13331:
        /* <DEDUP_REMOVED lines=15> */
.L_x_13335:
        /* <DEDUP_REMOVED lines=12> */
.L_x_13336:
        /* <DEDUP_REMOVED lines=43> */
.L_x_13334:
        /* <DEDUP_REMOVED lines=18> */
.L_x_13324:
        /* <DEDUP_REMOVED lines=15> */
.L_x_13339:
        /* <DEDUP_REMOVED lines=12> */
.L_x_13340:
        /* <DEDUP_REMOVED lines=42> */
.L_x_13338:
[----:B------:R-:W-:Y:S01]  /*2250*/  ISETP.NE.AND P0, PT, R2, 0x1, PT ;  /* 0x000000010200780c */ /* 0x000fe20003f05270 */
[----:B------:R-:W-:Y:S01]  /*2260*/  UMOV UR4, UR6 ;  /* 0x0000000600047c82 */ /* 0x000fe20008000000 */
[----:B------:R-:W-:Y:S01]  /*2270*/  I2FP.F32.U32 R3, R0 ;  /* 0x0000000000037245 */ /* 0x000fe20000201000 */
[----:B------:R-:W-:Y:S01]  /*2280*/  UMOV UR5, UR7 ;  /* 0x0000000700057c82 */ /* 0x000fe20008000000 */
[----:B------:R-:W-:Y:S02]  /*2290*/  HFMA2 R4, -RZ, RZ, 0, 1.1920928955078125e-07 ;  /* 0x00000002ff047431 */ /* 0x000fe400000001ff */
[----:B-----5:R-:W-:Y:S01]  /*22a0*/  FMUL.FTZ R12, R12, UR5 ;  /* 0x000000050c0c7c20 */ /* 0x020fe20008410000 */
        /* <DEDUP_REMOVED lines=12> */
.L_x_13342:
        /* <DEDUP_REMOVED lines=12> */
.L_x_13343:
        /* <DEDUP_REMOVED lines=43> */
.L_x_13341:
        /* <DEDUP_REMOVED lines=14> */
.L_x_13345:
        /* <DEDUP_REMOVED lines=12> */
.L_x_13346:
        /* <DEDUP_REMOVED lines=43> */
.L_x_13344:
        /* <DEDUP_REMOVED lines=16> */
.L_x_13348:
        /* <DEDUP_REMOVED lines=12> */
.L_x_13349:
        /* <DEDUP_REMOVED lines=43> */
.L_x_13347:
        /* <DEDUP_REMOVED lines=14> */
.L_x_13351:
        /* <DEDUP_REMOVED lines=12> */
.L_x_13352:
        /* <DEDUP_REMOVED lines=43> */
.L_x_13350:
        /* <DEDUP_REMOVED lines=16> */
.L_x_13354:
        /* <DEDUP_REMOVED lines=12> */
.L_x_13355:
        /* <DEDUP_REMOVED lines=43> */
.L_x_13353:
        /* <DEDUP_REMOVED lines=14> */
.L_x_13357:
        /* <DEDUP_REMOVED lines=12> */
.L_x_13358:
        /* <DEDUP_REMOVED lines=43> */
.L_x_13356:
        /* <DEDUP_REMOVED lines=16> */
.L_x_13360:
        /* <DEDUP_REMOVED lines=12> */
.L_x_13361:
        /* <DEDUP_REMOVED lines=43> */
.L_x_13359:
[----:B------:R-:W-:Y:S01]  /*4120*/  I2FP.F32.U32 R17, R4 ;  /* 0x0000000400117245 */ /* 0x000fe20000201000 */
[----:B------:R-:W-:Y:S01]  /*4130*/  FMUL.FTZ R4, R36, UR5 ;  /* 0x0000000524047c20 */ /* 0x000fe20008410000 */
[----:B------:R-:W-:Y:S01]  /*4140*/  FSETP.GTU.FTZ.AND P0, PT, R2, UR4, PT ;  /* 0x0000000402007c0b */ /* 0x000fe2000bf1c000 */
[----:B------:R-:W-:Y:S01]  /*4150*/  FMUL.FTZ R2, R37, UR5 ;  /* 0x0000000525027c20 */ /* 0x000fe20008410000 */
[----:B------:R-:W-:Y:S01]  /*4160*/  FSETP.GTU.FTZ.AND P6, PT, R0, UR4, PT ;  /* 0x0000000400007c0b */ /* 0x000fe2000bfdc000 */
[----:B------:R-:W-:Y:S01]  /*4170*/  FFMA.FTZ R18, R17, R94, 1.1641532182693481445e-10 ;  /* 0x2f00000011127423 */ /* 0x000fe2000001005e */
[----:B------:R-:W-:Y:S01]  /*4180*/  FMUL.FTZ R0, R38, UR5 ;  /* 0x0000000526007c20 */ /* 0x000fe20008410000 */
[----:B------:R-:W-:Y:S02]  /*4190*/  SEL R20, RZ, 0x1, P0 ;  /* 0x00000001ff147807 */ /* 0x000fe40000000000 */
[----:B------:R-:W-:Y:S01]  /*41a0*/  FSEL R17, R4, RZ, !P6 ;  /* 0x000000ff04117208 */ /* 0x000fe20007000000 */
[----:B------:R-:W-:Y:S01]  /*41b0*/  FMUL.FTZ R4, R39, UR5 ;  /* 0x0000000527047c20 */ /* 0x000fe20008410000 */
[----:B------:R-:W-:-:S02]  /*41c0*/  SEL R19, RZ, 0x1, P6 ;  /* 0x00000001ff137807 */ /* 0x000fc40003000000 */
[----:B------:R-:W-:Y:S02]  /*41d0*/  FSEL R2, R2, RZ, !P0 ;  /* 0x000000ff02027208 */ /* 0x000fe40004000000 */
        /* <DEDUP_REMOVED lines=20> */
.L_x_13337:
        /* <DEDUP_REMOVED lines=32> */
.L_x_13362:
[----:B------:R1:W5:Y:S04]  /*4520*/  @P0 LDG.E.128 R36, desc[UR8][R20.64] ;  /* 0x0000000814240981 */ /* 0x000368000c1e1d00 */
[----:B------:R1:W5:Y:S04]  /*4530*/  @P1 LDG.E.128 R32, desc[UR8][R18.64] ;  /* 0x0000000812201981 */ /* 0x000368000c1e1d00 */
[----:B0-----:R-:W5:Y:S01]  /*4540*/  LDG.E.128 R12, desc[UR8][R12.64] ;  /* 0x000000080c0c7981 */ /* 0x001f62000c1e1d00 */
        /* <DEDUP_REMOVED lines=16> */
.L_x_13365:
        /* <DEDUP_REMOVED lines=12> */
.L_x_13366:
        /* <DEDUP_REMOVED lines=42> */
.L_x_13364:
        /* <DEDUP_REMOVED lines=16> */
.L_x_13368:
        /* <DEDUP_REMOVED lines=12> */
.L_x_13369:
        /* <DEDUP_REMOVED lines=43> */
.L_x_13367:
        /* <DEDUP_REMOVED lines=14> */
.L_x_13371:
        /* <DEDUP_REMOVED lines=12> */
.L_x_13372:
        /* <DEDUP_REMOVED lines=43> */
.L_x_13370:
        /* <DEDUP_REMOVED lines=16> */
.L_x_13374:
        /* <DEDUP_REMOVED lines=12> */
.L_x_13375:
        /* <DEDUP_REMOVED lines=43> */
.L_x_13373:
        /* <DEDUP_REMOVED lines=14> */
.L_x_13377:
        /* <DEDUP_REMOVED lines=12> */
.L_x_13378:
        /* <DEDUP_REMOVED lines=43> */
.L_x_13376:
        /* <DEDUP_REMOVED lines=16> */
.L_x_13380:
        /* <DEDUP_REMOVED lines=12> */
.L_x_13381:
        /* <DEDUP_REMOVED lines=43> */
.L_x_13379:
        /* <DEDUP_REMOVED lines=14> */
.L_x_13383:
        /* <DEDUP_REMOVED lines=12> */
.L_x_13384:
        /* <DEDUP_REMOVED lines=43> */
.L_x_13382:
        /* <DEDUP_REMOVED lines=16> */
.L_x_13386:
        /* <DEDUP_REMOVED lines=14> */
.L_x_13387:
        /* <DEDUP_REMOVED lines=43> */
.L_x_13385:
        /* <DEDUP_REMOVED lines=34> */
.L_x_13363:
        /* <DEDUP_REMOVED lines=15> */
.L_x_13390:
        /* <DEDUP_REMOVED lines=12> */
.L_x_13391:
        /* <DEDUP_REMOVED lines=42> */
[----:B------:R-:W-:-:S07]  /*6ef0*/  IMAD.MOV.U32 R18, RZ, RZ, R20 ;  /* 0x000000ffff127224 */ /* 0x000fce00078e0014 */
.L_x_13389:
        /* <DEDUP_REMOVED lines=15> */
.L_x_13393:
        /* <DEDUP_REMOVED lines=12> */
.L_x_13394:
        /* <DEDUP_REMOVED lines=43> */
.L_x_13392:
        /* <DEDUP_REMOVED lines=15> */
.L_x_13396:
        /* <DEDUP_REMOVED lines=12> */
.L_x_13397:
        /* <DEDUP_REMOVED lines=43> */
.L_x_13395:
        /* <DEDUP_REMOVED lines=15> */
.L_x_13399:
        /* <DEDUP_REMOVED lines=12> */
.L_x_13400:
        /* <DEDUP_REMOVED lines=43> */
.L_x_13398:
        /* <DEDUP_REMOVED lines=16> */
.L_x_13388:
        /* <DEDUP_REMOVED lines=28> */
.L_x_13401:
[----:B------:R1:W5:Y:S04]  /*7ee0*/  @P0 LDG.E.128 R36, desc[UR8][R20.64] ;  /* 0x0000000814240981 */ /* 0x000368000c1e1d00 */
[----:B------:R1:W5:Y:S04]  /*7ef0*/  @P1 LDG.E.128 R32, desc[UR8][R22.64] ;  /* 0x0000000816201981 */ /* 0x000368000c1e1d00 */
[----:B0-----:R1:W5:Y:S01]  /*7f00*/  LDG.E.128 R12, desc[UR8][R16.64] ;  /* 0x00000008100c7981 */ /* 0x001362000c1e1d00 */
[----:B------:R-:W-:Y:S05]  /*7f10*/  @!P0 BRA `(.L_x_13402) ;  /* 0x0000002400508947 */ /* 0x000fea0003800000 */
[----:B------:R-:W-:Y:S01]  /*7f20*/  ISETP.NE.AND P2, PT, R19, 0x1, PT ;  /* 0x000000011300780c */ /* 0x000fe20003f45270 */
[----:B------:R-:W-:Y:S01]  /*7f30*/  IMAD.MOV.U32 R2, RZ, RZ, 0x2 ;  /* 0x00000002ff027424 */ /* 0x000fe200078e00ff */
[----:B-1----:R-:W-:Y:S01]  /*7f40*/  MOV R16, R18 ;  /* 0x0000001200107202 */ /* 0x002fe20000000f00 */
        /* <DEDUP_REMOVED lines=12> */
.L_x_13404:
        /* <DEDUP_REMOVED lines=12> */
.L_x_13405:
        /* <DEDUP_REMOVED lines=42> */
.L_x_13403:
[----:B------:R-:W-:Y:S01]  /*8370*/  ISETP.NE.AND P3, PT, R2, 0x1, PT ;  /* 0x000000010200780c */ /* 0x000fe20003f65270 */
[----:B-----5:R-:W-:Y:S01]  /*8380*/  FMUL.FTZ R12, R12, UR5 ;  /* 0x000000050c0c7c20 */ /* 0x020fe20008410000 */
        /* <DEDUP_REMOVED lines=14> */
.L_x_13407:
        /* <DEDUP_REMOVED lines=12> */
.L_x_13408:
        /* <DEDUP_REMOVED lines=43> */
.L_x_13406:
        /* <DEDUP_REMOVED lines=14> */
.L_x_13410:
        /* <DEDUP_REMOVED lines=12> */
.L_x_13411:
        /* <DEDUP_REMOVED lines=43> */
.L_x_13409:
        /* <DEDUP_REMOVED lines=16> */
.L_x_13413:
        /* <DEDUP_REMOVED lines=12> */
.L_x_13414:
        /* <DEDUP_REMOVED lines=43> */
.L_x_13412:
        /* <DEDUP_REMOVED lines=14> */
.L_x_13416:
        /* <DEDUP_REMOVED lines=12> */
.L_x_13417:
        /* <DEDUP_REMOVED lines=43> */
.L_x_13415:
        /* <DEDUP_REMOVED lines=16> */
.L_x_13419:
        /* <DEDUP_REMOVED lines=12> */
.L_x_13420:
        /* <DEDUP_REMOVED lines=43> */
.L_x_13418:
        /* <DEDUP_REMOVED lines=14> */
.L_x_13422:
        /* <DEDUP_REMOVED lines=12> */
.L_x_13423:
        /* <DEDUP_REMOVED lines=43> */
.L_x_13421:
        /* <DEDUP_REMOVED lines=16> */
.L_x_13425:
        /* <DEDUP_REMOVED lines=14> */
.L_x_13426:
        /* <DEDUP_REMOVED lines=43> */
.L_x_13424:
        /* <DEDUP_REMOVED lines=27> */
[----:B------:R-:W-:Y:S01]  /*a3f0*/  PRMT R3, R90, 0x7610, R3 ;  /* 0x000076105a037816 */ /* 0x000fe20000000003 */
[--C-:B------:R-:W-:Y:S01]  /*a400*/  FADD.FTZ R23, R23, R2.reuse ;  /* 0x0000000217177221 */ /* 0x100fe20000010000 */
[----:B------:R-:W-:Y:S01]  /*a410*/  PRMT R2, R91, 0x7610, R2 ;  /* 0x000076105b027816 */ /* 0x000fe20000000002 */
[----:B------:R-:W-:Y:S01]  /*a420*/  @P1 FADD.FTZ R20, R32, R20 ;  /* 0x0000001420141221 */ /* 0x000fe20000010000 */
[----:B------:R-:W-:Y:S01]  /*a430*/  SEL R0, RZ, 0x1, P6 ;  /* 0x00000001ff007807 */ /* 0x000fe20003000000 */
[----:B------:R-:W-:Y:S01]  /*a440*/  @P1 FADD.FTZ R23, R35, R23 ;  /* 0x0000001723171221 */ /* 0x000fe20000010000 */
[----:B------:R-:W-:Y:S06]  /*a450*/  BRA `(.L_x_13427) ;  /* 0x0000001000a07947 */ /* 0x000fec0003800000 */
.L_x_13402:
        /* <DEDUP_REMOVED lines=15> */
.L_x_13429:
        /* <DEDUP_REMOVED lines=12> */
.L_x_13430:
        /* <DEDUP_REMOVED lines=43> */
.L_x_13428:
        /* <DEDUP_REMOVED lines=15> */
.L_x_13432:
        /* <DEDUP_REMOVED lines=12> */
.L_x_13433:
        /* <DEDUP_REMOVED lines=43> */
.L_x_13431:
        /* <DEDUP_REMOVED lines=15> */
.L_x_13435:
        /* <DEDUP_REMOVED lines=12> */
.L_x_13436:
        /* <DEDUP_REMOVED lines=43> */
.L_x_13434:
        /* <DEDUP_REMOVED lines=15> */
.L_x_13438:
        /* <DEDUP_REMOVED lines=12> */
.L_x_13439:
        /* <DEDUP_REMOVED lines=43> */
.L_x_13437:
        /* <DEDUP_REMOVED lines=16> */
.L_x_13427:
        /* <DEDUP_REMOVED lines=28> */
.L_x_13440:
        /* <DEDUP_REMOVED lines=19> */
.L_x_13443:
        /* <DEDUP_REMOVED lines=12> */
.L_x_13444:
        /* <DEDUP_REMOVED lines=42> */
.L_x_13442:
[----:B------:R-:W-:Y:S01]  /*bd30*/  ISETP.NE.AND P3, PT, R2, 0x1, PT ;  /* 0x000000010200780c */ /* 0x000fe20003f65270 */
[----:B-----5:R-:W-:Y:S01]  /*bd40*/  FMUL.FTZ R12, R12, UR5 ;  /* 0x000000050c0c7c20 */ /* 0x020fe20008410000 */
        /* <DEDUP_REMOVED lines=14> */
.L_x_13446:
        /* <DEDUP_REMOVED lines=12> */
.L_x_13447:
[----:B------:R-:W-:Y:S01]  /*bef0*/  IMAD.WIDE.U32 R6, R11, -0x326172a9, RZ ;  /* 0xcd9e8d570b067825 */ /* 0x000fe200078e00ff */
[----:B-1----:R-:W-:Y:S02]  /*bf00*/  LOP3.LUT R18, R5, UR11, R3, 0x96, !PT ;  /* 0x0000000b05127c12 */ /* 0x002fe4000f8e9603 */
        /* <DEDUP_REMOVED lines=41> */
.L_x_13445:
        /* <DEDUP_REMOVED lines=14> */
.L_x_13449:
        /* <DEDUP_REMOVED lines=12> */
.L_x_13450:
        /* <DEDUP_REMOVED lines=43> */
.L_x_13448:
        /* <DEDUP_REMOVED lines=16> */
.L_x_13452:
        /* <DEDUP_REMOVED lines=12> */
.L_x_13453:
        /* <DEDUP_REMOVED lines=43> */
.L_x_13451:
        /* <DEDUP_REMOVED lines=14> */
.L_x_13455:
        /* <DEDUP_REMOVED lines=12> */
.L_x_13456:
[----:B------:R-:W-:Y:S01]  /*cc00*/  IMAD.WIDE.U32 R16, R11, -0x326172a9, RZ ;  /* 0xcd9e8d570b107825 */ /* 0x000fe200078e00ff */
[----:B-1----:R-:W-:Y:S02]  /*cc10*/  LOP3.LUT R92, R5, UR11, R7, 0x96, !PT ;  /* 0x0000000b055c7c12 */ /* 0x002fe4000f8e9607 */
        /* <DEDUP_REMOVED lines=41> */
.L_x_13454:
        /* <DEDUP_REMOVED lines=16> */
.L_x_13458:
        /* <DEDUP_REMOVED lines=12> */
.L_x_13459:
        /* <DEDUP_REMOVED lines=42> */
.L_x_13457:
        /* <DEDUP_REMOVED lines=14> */
.L_x_13461:
        /* <DEDUP_REMOVED lines=12> */
.L_x_13462:
        /* <DEDUP_REMOVED lines=42> */
.L_x_13460:
        /* <DEDUP_REMOVED lines=16> */
.L_x_13464:
        /* <DEDUP_REMOVED lines=14> */
.L_x_13465:
[----:B-1----:R-:W-:Y:S01]  /*d930*/  IMAD.WIDE.U32 R18, R11, -0x326172a9, RZ ;  /* 0xcd9e8d570b127825 */ /* 0x002fe200078e00ff */
        /* <DEDUP_REMOVED lines=41> */
.L_x_13463:
[----:B-1----:R-:W-:Y:S01]  /*dbd0*/  FMUL.FTZ R19, R36, UR5 ;  /* 0x0000000524137c20 */ /* 0x002fe20008410000 */
        /* <DEDUP_REMOVED lines=10> */
[----:B------:R-:W-:Y:S01]  /*dc80*/  SEL R93, RZ, 0x1, P6 ;  /* 0x00000001ff5d7807 */ /* 0x000fe20003000000 */
[----:B------:R-:W-:Y:S01]  /*dc90*/  FADD.FTZ R16, R12, R19 ;  /* 0x000000130c107221 */ /* 0x000fe20000010000 */
[----:B------:R-:W-:Y:S02]  /*dca0*/  FSETP.GTU.FTZ.AND P6, PT, R3, UR4, PT ;  /* 0x0000000403007c0b */ /* 0x000fe4000bfdc000 */
[----:B------:R-:W-:Y:S01]  /*dcb0*/  FSEL R14, R14, RZ, P4 ;  /* 0x000000ff0e0e7208 */ /* 0x000fe20002000000 */
[----:B------:R-:W-:Y:S01]  /*dcc0*/  @P1 FADD.FTZ R16, R32, R16 ;  /* 0x0000001020101221 */ /* 0x000fe20000010000 */
[----:B------:R-:W-:Y:S01]  /*dcd0*/  FSEL R3, R2, RZ, !P6 ;  /* 0x000000ff02037208 */ /* 0x000fe20007000000 */
[----:B------:R-:W-:Y:S01]  /*dce0*/  FMUL.FTZ R2, R39, UR5 ;  /* 0x0000000527027c20 */ /* 0x000fe20008410000 */
[----:B------:R-:W-:-:S02]  /*dcf0*/  SEL R99, RZ, 0x1, P6 ;  /* 0x00000001ff637807 */ /* 0x000fc40003000000 */
[----:B------:R-:W-:Y:S01]  /*dd00*/  FSETP.GTU.FTZ.AND P6, PT, R17, UR4, PT ;  /* 0x0000000411007c0b */ /* 0x000fe2000bfdc000 */
[--C-:B------:R-:W-:Y:S01]  /*dd10*/  FADD.FTZ R18, R14, R3.reuse ;  /* 0x000000030e127221 */ /* 0x100fe20000010000 */
[----:B------:R-:W-:Y:S02]  /*dd20*/  FSEL R13, R13, RZ, P3 ;  /* 0x000000ff0d0d7208 */ /* 0x000fe40001800000 */
[----:B------:R-:W-:Y:S01]  /*dd30*/  FSEL R15, R15, RZ, P5 ;  /* 0x000000ff0f0f7208 */ /* 0x000fe20002800000 */
[----:B------:R-:W-:Y:S01]  /*dd40*/  @P1 FADD.FTZ R18, R34, R18 ;  /* 0x0000001222121221 */ /* 0x000fe20000010000 */
[----:B------:R-:W-:Y:S01]  /*dd50*/  FSEL R2, R2, RZ, !P6 ;  /* 0x000000ff02027208 */ /* 0x000fe20007000000 */
[----:B------:R-:W-:Y:S01]  /*dd60*/  FADD.FTZ R17, R13, R0 ;  /* 0x000000000d117221 */ /* 0x000fe20000010000 */
[----:B------:R-:W-:Y:S02]  /*dd70*/  PRMT R4, R92, 0x7610, R4 ;  /* 0x000076105c047816 */ /* 0x000fe40000000004 */
[----:B------:R-:W-:Y:S01]  /*dd80*/  PRMT R3, R93, 0x7610, R3 ;  /* 0x000076105d037816 */ /* 0x000fe20000000003 */
[----:B------:R-:W-:Y:S01]  /*dd90*/  FADD.FTZ R19, R2, R15 ;  /* 0x0000000f02137221 */ /* 0x000fe20000010000 */
[----:B------:R-:W-:Y:S01]  /*dda0*/  PRMT R2, R99, 0x7610, R2 ;  /* 0x0000761063027816 */ /* 0x000fe20000000002 */
[----:B------:R-:W-:Y:S01]  /*ddb0*/  @P1 FADD.FTZ R17, R33, R17 ;  /* 0x0000001121111221 */ /* 0x000fe20000010000 */
[----:B------:R-:W-:Y:S01]  /*ddc0*/  SEL R0, RZ, 0x1, P6 ;  /* 0x00000001ff007807 */ /* 0x000fe20003000000 */
[----:B------:R-:W-:Y:S01]  /*ddd0*/  @P1 FADD.FTZ R19, R35, R19 ;  /* 0x0000001323131221 */ /* 0x000fe20000010000 */
[----:B------:R-:W-:Y:S06]  /*dde0*/  BRA `(.L_x_13466) ;  /* 0x0000001000907947 */ /* 0x000fec0003800000 */
.L_x_13441:
        /* <DEDUP_REMOVED lines=15> */
.L_x_13468:
        /* <DEDUP_REMOVED lines=12> */
.L_x_13469:
        /* <DEDUP_REMOVED lines=42> */
.L_x_13467:
[----:B------:R-:W-:Y:S01]  /*e240*/  ISETP.NE.AND P3, PT, R19, 0x1, PT ;  /* 0x000000011300780c */ /* 0x000fe20003f65270 */
[----:B------:R-:W-:Y:S01]  /*e250*/  IMAD.MOV.U32 R16, RZ, RZ, R6 ;  /* 0x000000ffff107224 */ /* 0x000fe200078e0006 */
[----:B------:R-:W-:Y:S01]  /*e260*/  I2FP.F32.U32 R17, R18 ;  /* 0x0000001200117245 */ /* 0x000fe20000201000 */
[----:B------:R-:W-:-:S04]  /*e270*/  IMAD.MOV.U32 R18, RZ, RZ, 0x2 ;  /* 0x00000002ff127424 */ /* 0x000fc800078e00ff */
        /* <DEDUP_REMOVED lines=11> */
.L_x_13471:
        /* <DEDUP_REMOVED lines=12> */
.L_x_13472:
        /* <DEDUP_REMOVED lines=42> */
.L_x_13470:
        /* <DEDUP_REMOVED lines=15> */
.L_x_13474:
        /* <DEDUP_REMOVED lines=12> */
.L_x_13475:
        /* <DEDUP_REMOVED lines=42> */
.L_x_13473:
        /* <DEDUP_REMOVED lines=15> */
.L_x_13477:
        /* <DEDUP_REMOVED lines=12> */
.L_x_13478:
        /* <DEDUP_REMOVED lines=42> */
.L_x_13476:
        /* <DEDUP_REMOVED lines=16> */
.L_x_13466:
        /* <DEDUP_REMOVED lines=28> */
.L_x_13479:
        /* <DEDUP_REMOVED lines=19> */
.L_x_13482:
        /* <DEDUP_REMOVED lines=12> */
.L_x_13483:
        /* <DEDUP_REMOVED lines=42> */
.L_x_13481:
[----:B------:R-:W-:Y:S01]  /*f680*/  ISETP.NE.AND P3, PT, R4, 0x1, PT ;  /* 0x000000010400780c */ /* 0x000fe20003f65270 */
[----:B------:R-:W-:Y:S01]  /*f690*/  IMAD.MOV.U32 R90, RZ, RZ, 0x2 ;  /* 0x00000002ff5a7424 */ /* 0x000fe200078e00ff */
[----:B------:R-:W-:Y:S01]  /*f6a0*/  I2FP.F32.U32 R3, R0 ;  /* 0x0000000000037245 */ /* 0x000fe20000201000 */
[----:B-----5:R-:W-:Y:S01]  /*f6b0*/  FMUL.FTZ R0, R12, UR5 ;  /* 0x000000050c007c20 */ /* 0x020fe20008410000 */
        /* <DEDUP_REMOVED lines=12> */
.L_x_13485:
        /* <DEDUP_REMOVED lines=12> */
.L_x_13486:
        /* <DEDUP_REMOVED lines=43> */
.L_x_13484:
        /* <DEDUP_REMOVED lines=14> */
.L_x_13488:
        /* <DEDUP_REMOVED lines=12> */
.L_x_13489:
[----:B------:R-:W-:Y:S01]  /*fc90*/  IMAD.WIDE.U32 R90, R11, -0x326172a9, RZ ;  /* 0xcd9e8d570b5a7825 */ /* 0x000fe200078e00ff */
[----:B------:R-:W-:Y:S02]  /*fca0*/  LOP3.LUT R2, R5, UR11, R7, 0x96, !PT ;  /* 0x0000000b05027c12 */ /* 0x000fe4000f8e9607 */
[----:B------:R-:W-:Y:S02]  /*fcb0*/  MOV R12, R112 ;  /* 0x00000070000c7202 */ /* 0x000fe40000000f00 */
        /* <DEDUP_REMOVED lines=40> */
.L_x_13487:
[----:B------:R-:W-:Y:S01]  /*ff40*/  ISETP.NE.AND P4, PT, R2, 0x1, PT ;  /* 0x000000010200780c */ /* 0x000fe20003f85270 */
[----:B-1----:R-:W-:Y:S01]  /*ff50*/  FMUL.FTZ R92, R13, UR5 ;  /* 0x000000050d5c7c20 */ /* 0x002fe20008410000 */
        /* <DEDUP_REMOVED lines=14> */
.L_x_13491:
        /* <DEDUP_REMOVED lines=12> */
.L_x_13492:
        /* <DEDUP_REMOVED lines=43> */
.L_x_13490:
        /* <DEDUP_REMOVED lines=14> */
.L_x_13494:
        /* <DEDUP_REMOVED lines=12> */
.L_x_13495:
        /* <DEDUP_REMOVED lines=42> */
.L_x_13493:
        /* <DEDUP_REMOVED lines=16> */
.L_x_13497:
        /* <DEDUP_REMOVED lines=12> */
.L_x_13498:
        /* <DEDUP_REMOVED lines=42> */
.L_x_13496:
        /* <DEDUP_REMOVED lines=14> */
.L_x_13500:
        /* <DEDUP_REMOVED lines=12> */
.L_x_13501:
        /* <DEDUP_REMOVED lines=43> */
.L_x_13499:
        /* <DEDUP_REMOVED lines=16> */
.L_x_13503:
        /* <DEDUP_REMOVED lines=14> */
.L_x_13504:
        /* <DEDUP_REMOVED lines=43> */
.L_x_13502:
        /* <DEDUP_REMOVED lines=14> */
[----:B------:R-:W-:Y:S01]  /*11610*/  FSEL R3, R12, RZ, !P6 ;  /* 0x000000ff0c037208 */ /* 0x000fe20007000000 */
[----:B------:R-:W-:Y:S01]  /*11620*/  FMUL.FTZ R12, R39, UR5 ;  /* 0x00000005270c7c20 */ /* 0x000fe20008410000 */
        /* <DEDUP_REMOVED lines=8> */
[----:B------:R-:W-:-:S02]  /*116b0*/  FSEL R15, R12, RZ, !P6 ;  /* 0x000000ff0c0f7208 */ /* 0x000fc40007000000 */
[----:B------:R-:W-:Y:S01]  /*116c0*/  PRMT R3, R90, 0x7610, R3 ;  /* 0x000076105a037816 */ /* 0x000fe20000000003 */
[----:B------:R-:W-:Y:S01]  /*116d0*/  FADD.FTZ R12, R0, R91 ;  /* 0x0000005b000c7221 */ /* 0x000fe20000010000 */
[----:B------:R-:W-:Y:S01]  /*116e0*/  SEL R0, RZ, 0x1, P6 ;  /* 0x00000001ff007807 */ /* 0x000fe20003000000 */
[--C-:B------:R-:W-:Y:S01]  /*116f0*/  FADD.FTZ R15, R15, R2.reuse ;  /* 0x000000020f0f7221 */ /* 0x100fe20000010000 */
[----:B------:R-:W-:Y:S01]  /*11700*/  PRMT R2, R93, 0x7610, R2 ;  /* 0x000076105d027816 */ /* 0x000fe20000000002 */
[----:B------:R-:W-:Y:S02]  /*11710*/  @P1 FADD.FTZ R12, R32, R12 ;  /* 0x0000000c200c1221 */ /* 0x000fe40000010000 */
[----:B------:R-:W-:Y:S01]  /*11720*/  @P1 FADD.FTZ R15, R35, R15 ;  /* 0x0000000f230f1221 */ /* 0x000fe20000010000 */
[----:B------:R-:W-:Y:S06]  /*11730*/  BRA `(.L_x_13505) ;  /* 0x00000010008c7947 */ /* 0x000fec0003800000 */
.L_x_13480:
        /* <DEDUP_REMOVED lines=15> */
.L_x_13507:
        /* <DEDUP_REMOVED lines=12> */
.L_x_13508:
        /* <DEDUP_REMOVED lines=41> */
.L_x_13506:
[----:B------:R-:W-:Y:S01]  /*11b80*/  ISETP.NE.AND P3, PT, R93, 0x1, PT ;  /* 0x000000015d00780c */ /* 0x000fe20003f65270 */
[----:B------:R-:W-:Y:S01]  /*11b90*/  IMAD.MOV.U32 R90, RZ, RZ, R6 ;  /* 0x000000ffff5a7224 */ /* 0x000fe200078e0006 */
[----:B------:R-:W-:Y:S01]  /*11ba0*/  I2FP.F32.U32 R91, R92 ;  /* 0x0000005c005b7245 */ /* 0x000fe20000201000 */
[----:B------:R-:W-:-:S04]  /*11bb0*/  HFMA2 R92, -RZ, RZ, 0, 1.1920928955078125e-07 ;  /* 0x00000002ff5c7431 */ /* 0x000fc800000001ff */
        /* <DEDUP_REMOVED lines=11> */
.L_x_13510:
        /* <DEDUP_REMOVED lines=12> */
.L_x_13511:
        /* <DEDUP_REMOVED lines=42> */
.L_x_13509:
[----:B------:R-:W-:Y:S02]  /*11fd0*/  ISETP.NE.AND P4, PT, R92, 0x1, PT ;  /* 0x000000015c00780c */ /* 0x000fe40003f85270 */
        /* <DEDUP_REMOVED lines=14> */
.L_x_13513:
        /* <DEDUP_REMOVED lines=12> */
.L_x_13514:
        /* <DEDUP_REMOVED lines=42> */
.L_x_13512:
        /* <DEDUP_REMOVED lines=15> */
.L_x_13516:
        /* <DEDUP_REMOVED lines=12> */
.L_x_13517:
        /* <DEDUP_REMOVED lines=42> */
.L_x_13515:
        /* <DEDUP_REMOVED lines=16> */
.L_x_13505:
[----:B------:R-:W-:Y:S01]  /*12970*/  SEL R100, RZ, 0x1000000, !P5 ;  /* 0x01000000ff647807 */ /* 0x000fe20006800000 */
[----:B------:R-:W-:Y:S01]  /*12980*/  IMAD.WIDE.U32 R108, R99, 0x10, R104 ;  /* 0x00000010636c7825 */ /* 0x000fe200078e0068 */
[----:B------:R-:W-:Y:S01]  /*12990*/  SEL R107, RZ, 0x10000, !P4 ;  /* 0x00010000ff6b7807 */ /* 0x000fe20006000000 */
[----:B------:R-:W0:Y:S01]  /*129a0*/  @P0 LDC.64 R90, c[0x0][0x398] ;  /* 0x0000e600ff5a0b82 */ /* 0x000e220000000a00 */
[----:B------:R-:W-:Y:S02]  /*129b0*/  SEL R106, RZ, 0x100, !P3 ;  /* 0x00000100ff6a7807 */ /* 0x000fe40005800000 */
[----:B------:R1:W-:Y:S02]  /*129c0*/  STG.E.128 desc[UR8][R108.64], R12 ;  /* 0x0000000c6c007986 */ /* 0x0003e4000c101d08 */
[----:B------:R-:W-:Y:S02]  /*129d0*/  IADD3 R106, PT, PT, R106, R100, R107 ;  /* 0x000000646a6a7210 */ /* 0x000fe40007ffe06b */
[----:B------:R-:W-:Y:S01]  /*129e0*/  SEL R107, RZ, 0x1, !P2 ;  /* 0x00000001ff6b7807 */ /* 0x000fe20005000000 */
[----:B------:R-:W2:Y:S01]  /*129f0*/  @P1 LDC.64 R92, c[0x0][0x3a0] ;  /* 0x0000e800ff5c1b82 */ /* 0x000ea20000000a00 */
[----:B------:R-:W-:-:S03]  /*12a00*/  IADD3 R100, PT, PT, R98, 0x280, RZ ;  /* 0x0000028062647810 */ /* 0x000fc60007ffe0ff */
[----:B------:R-:W-:Y:S02]  /*12a10*/  IMAD.IADD R113, R106, 0x1, R107 ;  /* 0x000000016a717824 */ /* 0x000fe400078e026b */
[----:B------:R-:W-:-:S04]  /*12a20*/  IMAD.WIDE.U32 R106, R99, 0x4, R102 ;  /* 0x00000004636a7825 */ /* 0x000fc800078e0066 */
[C---:B------:R-:W-:Y:S01]  /*12a30*/  IMAD.WIDE.U32 R88, R100.reuse, 0x10, R88 ;  /* 0x0000001064587825 */ /* 0x040fe200078e0058 */
[----:B------:R1:W-:Y:S03]  /*12a40*/  STG.E desc[UR8][R106.64], R113 ;  /* 0x000000716a007986 */ /* 0x0003e6000c101908 */
        /* <DEDUP_REMOVED lines=14> */
.L_x_13518:
[----:B------:R1:W5:Y:S04]  /*12b30*/  @P0 LDG.E.128 R36, desc[UR8][R110.64] ;  /* 0x000000086e240981 */ /* 0x000368000c1e1d00 */
[----:B------:R1:W5:Y:S04]  /*12b40*/  @P1 LDG.E.128 R32, desc[UR8][R92.64] ;  /* 0x000000085c201981 */ /* 0x000368000c1e1d00 */
[----:B0-----:R-:W5:Y:S01]  /*12b50*/  LDG.E.128 R88, desc[UR8][R88.64] ;  /* 0x0000000858587981 */ /* 0x001f62000c1e1d00 */
[----:B------:R-:W-:Y:S05]  /*12b60*/  @!P0 BRA `(.L_x_13519) ;  /* 0x00000024003c8947 */ /* 0x000fea0003800000 */
[----:B------:R-:W-:Y:S01]  /*12b70*/  ISETP.NE.AND P2, PT, R101, 0x1, PT ;  /* 0x000000016500780c */ /* 0x000fe20003f45270 */
[----:B------:R-:W-:Y:S02]  /*12b80*/  HFMA2 R2, -RZ, RZ, 0, 1.1920928955078125e-07 ;  /* 0x00000002ff027431 */ /* 0x000fe400000001ff */
        /* <DEDUP_REMOVED lines=13> */
.L_x_13521:
        /* <DEDUP_REMOVED lines=12> */
.L_x_13522:
        /* <DEDUP_REMOVED lines=42> */
[----:B------:R-:W-:-:S07]  /*12fc0*/  IMAD.MOV.U32 R2, RZ, RZ, RZ ;  /* 0x000000ffff027224 */ /* 0x000fce00078e00ff */
.L_x_13520:
[----:B------:R-:W-:Y:S01]  /*12fd0*/  ISETP.NE.AND P3, PT, R2, 0x1, PT ;  /* 0x000000010200780c */ /* 0x000fe20003f65270 */
[----:B-----5:R-:W-:Y:S01]  /*12fe0*/  FMUL.FTZ R88, R88, UR5 ;  /* 0x0000000558587c20 */ /* 0x020fe20008410000 */
        /* <DEDUP_REMOVED lines=14> */
.L_x_13524:
        /* <DEDUP_REMOVED lines=12> */
.L_x_13525:
        /* <DEDUP_REMOVED lines=42> */
.L_x_13523:
        /* <DEDUP_REMOVED lines=14> */
.L_x_13527:
        /* <DEDUP_REMOVED lines=12> */
.L_x_13528:
        /* <DEDUP_REMOVED lines=42> */
.L_x_13526:
        /* <DEDUP_REMOVED lines=16> */
.L_x_13530:
        /* <DEDUP_REMOVED lines=12> */
.L_x_13531:
        /* <DEDUP_REMOVED lines=42> */
.L_x_13529:
        /* <DEDUP_REMOVED lines=14> */
.L_x_13533:
        /* <DEDUP_REMOVED lines=12> */
.L_x_13534:
        /* <DEDUP_REMOVED lines=43> */
.L_x_13532:
        /* <DEDUP_REMOVED lines=16> */
.L_x_13536:
        /* <DEDUP_REMOVED lines=12> */
.L_x_13537:
        /* <DEDUP_REMOVED lines=42> */
.L_x_13535:
        /* <DEDUP_REMOVED lines=14> */
.L_x_13539:
        /* <DEDUP_REMOVED lines=12> */
.L_x_13540:
        /* <DEDUP_REMOVED lines=42> */
.L_x_13538:
        /* <DEDUP_REMOVED lines=16> */
.L_x_13542:
        /* <DEDUP_REMOVED lines=14> */
.L_x_13543:
        /* <DEDUP_REMOVED lines=42> */
.L_x_13541:
        /* <DEDUP_REMOVED lines=27> */
[----:B------:R-:W-:Y:S01]  /*14ff0*/  PRMT R3, R108, 0x7610, R3 ;  /* 0x000076106c037816 */ /* 0x000fe20000000003 */
[--C-:B------:R-:W-:Y:S01]  /*15000*/  FADD.FTZ R91, R91, R2.reuse ;  /* 0x000000025b5b7221 */ /* 0x100fe20000010000 */
[----:B------:R-:W-:Y:S01]  /*15010*/  PRMT R2, R94, 0x7610, R2 ;  /* 0x000076105e027816 */ /* 0x000fe20000000002 */
[----:B------:R-:W-:Y:S01]  /*15020*/  @P1 FADD.FTZ R88, R32, R88 ;  /* 0x0000005820581221 */ /* 0x000fe20000010000 */
[----:B------:R-:W-:Y:S01]  /*15030*/  SEL R0, RZ, 0x1, P6 ;  /* 0x00000001ff007807 */ /* 0x000fe20003000000 */
[----:B------:R-:W-:Y:S01]  /*15040*/  @P1 FADD.FTZ R91, R35, R91 ;  /* 0x0000005b235b1221 */ /* 0x000fe20000010000 */
[----:B------:R-:W-:Y:S06]  /*15050*/  BRA `(.L_x_13544) ;  /* 0x00000010008c7947 */ /* 0x000fec0003800000 */
.L_x_13519:
        /* <DEDUP_REMOVED lines=15> */
.L_x_13546:
        /* <DEDUP_REMOVED lines=12> */
.L_x_13547:
        /* <DEDUP_REMOVED lines=40> */
[----:B------:R-:W-:-:S07]  /*15490*/  IMAD.MOV.U32 R93, RZ, RZ, R112 ;  /* 0x000000ffff5d7224 */ /* 0x000fce00078e0070 */
.L_x_13545:
        /* <DEDUP_REMOVED lines=15> */
.L_x_13549:
        /* <DEDUP_REMOVED lines=12> */
.L_x_13550:
        /* <DEDUP_REMOVED lines=42> */
.L_x_13548:
        /* <DEDUP_REMOVED lines=15> */
.L_x_13552:
        /* <DEDUP_REMOVED lines=12> */
.L_x_13553:
        /* <DEDUP_REMOVED lines=42> */
.L_x_13551:
        /* <DEDUP_REMOVED lines=15> */
.L_x_13555:
        /* <DEDUP_REMOVED lines=12> */
.L_x_13556:
        /* <DEDUP_REMOVED lines=42> */
.L_x_13554:
        /* <DEDUP_REMOVED lines=16> */
.L_x_13544:
[----:B------:R-:W-:Y:S01]  /*16290*/  FADD.FTZ R94, RZ, R28 ;  /* 0x0000001cff5e7221 */ /* 0x000fe20000010000 */
[----:B------:R-:W-:-:S04]  /*162a0*/  IMAD.WIDE.U32 R104, R100, 0x10, R104 ;  /* 0x0000001064687825 */ /* 0x000fc800078e0068 */
        /* <DEDUP_REMOVED lines=23> */
[----:B------:R-:W-:-:S03]  /*16420*/  SEL R106, RZ, 0x100, !P3 ;  /* 0x00000100ff6a7807 */ /* 0x000fc60005800000 */
[----:B------:R-:W-:Y:S01]  /*16430*/  FADD.FTZ R108, R107, R88 ;  /* 0x000000586b6c7221 */ /* 0x000fe20000010000 */
[----:B------:R-:W-:Y:S02]  /*16440*/  SEL R107, RZ, 0x1, !P2 ;  /* 0x00000001ff6b7807 */ /* 0x000fe40005000000 */
[----:B------:R-:W-:Y:S01]  /*16450*/  IADD3 R94, PT, PT, R106, R94, R101 ;  /* 0x0000005e6a5e7210 */ /* 0x000fe20007ffe065 */
[----:B------:R-:W-:-:S04]  /*16460*/  FADD.FTZ R101, R108, R89 ;  /* 0x000000596c657221 */ /* 0x000fc80000010000 */
        /* <DEDUP_REMOVED lines=16> */
.L_x_13557:
[----:B-1----:R-:W1:Y:S01]  /*16570*/  SHFL.BFLY PT, R101, R94, 0x1, 0x1f ;  /* 0x0c201f005e657f89 */ /* 0x002e6200000e0000 */
[----:B------:R-:W-:Y:S01]  /*16580*/  BSSY.RECONVERGENT B0, `(.L_x_13558) ;  /* 0x000004f000007945 */ /* 0x000fe20003800200 */
[----:B-1----:R-:W-:-:S05]  /*16590*/  FADD.FTZ R101, R94, R101 ;  /* 0x000000655e657221 */ /* 0x002fca0000010000 */
[----:B0-----:R-:W0:Y:S02]  /*165a0*/  SHFL.BFLY PT, R102, R101, 0x2, 0x1f ;  /* 0x0c401f0065667f89 */ /* 0x001e2400000e0000 */
        /* <DEDUP_REMOVED lines=76> */
.L_x_13559:
[----:B------:R-:W-:Y:S05]  /*16a70*/  BSYNC.RECONVERGENT B0 ;  /* 0x0000000000007941 */ /* 0x000fea0003800200 */
.L_x_13558:
        /* <DEDUP_REMOVED lines=13> */
[----:B------:R0:W1:Y:S03]  /*16b50*/  LDS.64 R102, [R101+UR4] ;  /* 0x0000000465667984 */ /* 0x0000660008000a00 */
.L_x_13561:
[----:B------:R-:W-:Y:S05]  /*16b60*/  BSYNC.RECONVERGENT B0 ;  /* 0x0000000000007941 */ /* 0x000fea0003800200 */
.L_x_13560:
[----:B------:R-:W2:Y:S01]  /*16b70*/  SHFL.DOWN PT, R105, R104, 0x2, 0x1f ;  /* 0x08401f0068697f89 */ /* 0x000ea200000e0000 */
[----:B------:R-:W-:Y:S01]  /*16b80*/  ISETP.NE.AND P1, PT, R94, RZ, PT ;  /* 0x000000ff5e00720c */ /* 0x000fe20003f25270 */
[----:B------:R-:W3:Y:S01]  /*16b90*/  LDC.64 R118, c[0x0][0x428] ;  /* 0x00010a00ff767b82 */ /* 0x000ee20000000a00 */
[----:B------:R-:W-:Y:S01]  /*16ba0*/  ISETP.NE.AND P2, PT, RZ, UR39, PT ;  /* 0x00000027ff007c0c */ /* 0x000fe2000bf45270 */
[----:B-1----:R-:W1:Y:S01]  /*16bb0*/  SHFL.DOWN PT, R107, R102, 0x2, 0x1f ;  /* 0x08401f00666b7f89 */ /* 0x002e6200000e0000 */
[----:B------:R-:W-:Y:S01]  /*16bc0*/  IMAD.U32 R123, RZ, RZ, UR18 ;  /* 0x00000012ff7b7e24 */ /* 0x000fe2000f8e00ff */
[----:B------:R-:W-:Y:S02]  /*16bd0*/  UPLOP3.LUT UP1, UPT, UPT, UPT, UP1, 0x40, 0x4 ;  /* 0x000000000004789c */ /* 0x000fe40003f2e810 */
[----:B------:R-:W4:Y:S06]  /*16be0*/  SHFL.DOWN PT, R106, R103, 0x2, 0x1f ;  /* 0x08401f00676a7f89 */ /* 0x000f2c00000e0000 */
[----:B------:R-:W5:Y:S01]  /*16bf0*/  @!P1 LDC.64 R120, c[0x0][0x3c8] ;  /* 0x0000f200ff789b82 */ /* 0x000f620000000a00 */
[----:B--2---:R-:W-:Y:S01]  /*16c00*/  IMAD.IADD R108, R105, 0x1, R104 ;  /* 0x00000001696c7824 */ /* 0x004fe200078e0268 */
[----:B------:R-:W-:Y:S01]  /*16c10*/  I2FP.F32.S32 R110, R105 ;  /* 0x00000069006e7245 */ /* 0x000fe20000201400 */
[----:B---3--:R-:W-:Y:S01]  /*16c20*/  IMAD.WIDE.U32 R124, R95, 0x10, R118 ;  /* 0x000000105f7c7825 */ /* 0x008fe200078e0076 */
[----:B------:R-:W-:-:S02]  /*16c30*/  I2FP.F32.U32 R105, R104 ;  /* 0x0000006800697245 */ /* 0x000fc40000201000 */
[----:B0-----:R-:W-:Y:S01]  /*16c40*/  I2FP.F32.S32 R101, R108 ;  /* 0x0000006c00657245 */ /* 0x001fe20000201400 */
[----:B------:R-:W0:Y:S01]  /*16c50*/  SHFL.DOWN PT, R111, R108, 0x1, 0x1f ;  /* 0x08201f006c6f7f89 */ /* 0x000e2200000e0000 */
[C---:B-1----:R-:W-:Y:S01]  /*16c60*/  FMUL.FTZ R112, R107.reuse, R110 ;  /* 0x0000006e6b707220 */ /* 0x042fe20000410000 */
[----:B------:R-:W-:Y:S01]  /*16c70*/  FADD.FTZ R107, -R107, R102 ;  /* 0x000000666b6b7221 */ /* 0x000fe20000010100 */
[----:B------:R-:W1:Y:S01]  /*16c80*/  MUFU.RCP R109, R101 ;  /* 0x00000065006d7308 */ /* 0x000e620000001000 */
[----:B----4-:R-:W-:Y:S01]  /*16c90*/  FADD.FTZ R106, R106, R103 ;  /* 0x000000676a6a7221 */ /* 0x010fe20000010000 */
[----:B------:R-:W-:Y:S01]  /*16ca0*/  FFMA.FTZ R112, R105, R102, R112 ;  /* 0x0000006669707223 */ /* 0x000fe20000010070 */
        /* <DEDUP_REMOVED lines=16> */
[----:B------:R-:W0:Y:S01]  /*16db0*/  LDC R104, c[0x0][0x448] ;  /* 0x00011200ff687b82 */ /* 0x000e220000000800 */
[----:B------:R-:W-:Y:S01]  /*16dc0*/  FMUL.FTZ R102, R101, R102 ;  /* 0x0000006665667220 */ /* 0x000fe20000410000 */
[----:B--2---:R-:W-:-:S03]  /*16dd0*/  FMUL.FTZ R101, R108, R105 ;  /* 0x000000696c657220 */ /* 0x004fc60000410000 */
[----:B------:R-:W-:-:S03]  /*16de0*/  FMUL.FTZ R102, R102, R111 ;  /* 0x0000006f66667220 */ /* 0x000fc60000410000 */
[----:B------:R-:W1:Y:S01]  /*16df0*/  SHFL.IDX PT, R101, R101, RZ, 0x1f ;  /* 0x00001fff65657589 */ /* 0x000e6200000e0000 */
[----:B------:R-:W-:Y:S01]  /*16e00*/  FFMA.FTZ R103, R108, R102, R103 ;  /* 0x000000666c677223 */ /* 0x000fe20000010067 */
[----:B------:R-:W2:Y:S05]  /*16e10*/  @!P1 LDC.64 R112, c[0x0][0x3c0] ;  /* 0x0000f000ff709b82 */ /* 0x000eaa0000000a00 */
[----:B------:R-:W0:Y:S01]  /*16e20*/  SHFL.IDX PT, R103, R103, RZ, 0x1f ;  /* 0x00001fff67677589 */ /* 0x000e2200000e0000 */
[C---:B-1----:R-:W-:Y:S01]  /*16e30*/  FMUL.FTZ R105, R101.reuse, R101 ;  /* 0x0000006565697220 */ /* 0x042fe20000410000 */
[----:B------:R-:W-:Y:S01]  /*16e40*/  FSEL R102, R101, RZ, !P2 ;  /* 0x000000ff65667208 */ /* 0x000fe20005000000 */
[----:B--2---:R-:W-:-:S03]  /*16e50*/  @!P1 IMAD.WIDE R122, R123, 0x4, R112 ;  /* 0x000000047b7a9825 */ /* 0x004fc600078e0270 */
[----:B------:R-:W-:Y:S01]  /*16e60*/  FSEL R105, R105, RZ, P2 ;  /* 0x000000ff69697208 */ /* 0x000fe20001000000 */
[C---:B------:R-:W-:Y:S01]  /*16e70*/  FADD.FTZ R108, -R102.reuse, R13 ;  /* 0x0000000d666c7221 */ /* 0x040fe20000010100 */
[----:B0-----:R-:W-:Y:S01]  /*16e80*/  FFMA.FTZ R104, R103, UR20, R104 ;  /* 0x0000001467687c23 */ /* 0x001fe20008010068 */
[----:B------:R-:W-:Y:S01]  /*16e90*/  MOV R13, UR18 ;  /* 0x00000012000d7c02 */ /* 0x000fe20008000f00 */
        /* <DEDUP_REMOVED lines=10> */
[----:B------:R-:W-:Y:S01]  /*16f40*/  FADD.FTZ R22, -R102, R22 ;  /* 0x0000001666167221 */ /* 0x000fe20000010100 */
[----:B-----5:R-:W-:-:S04]  /*16f50*/  @!P1 IMAD.WIDE R120, R13, 0x4, R120 ;  /* 0x000000040d789825 */ /* 0x020fc800078e0278 */
        /* <DEDUP_REMOVED lines=13> */
[C---:B------:R-:W-:Y:S01]  /*17030*/  FMUL.FTZ R30, R17.reuse, R31 ;  /* 0x0000001f111e7220 */ /* 0x040fe20000410000 */
[C---:B------:R-:W-:Y:S01]  /*17040*/  FMUL.FTZ R28, R17.reuse, R29 ;  /* 0x0000001d111c7220 */ /* 0x040fe20000410000 */
[C---:B------:R-:W-:Y:S01]  /*17050*/  FMUL.FTZ R31, R17.reuse, R20 ;  /* 0x00000014111f7220 */ /* 0x040fe20000410000 */
[C---:B------:R-:W-:Y:S01]  /*17060*/  FADD.FTZ R112, -R102.reuse, R89 ;  /* 0x0000005966707221 */ /* 0x040fe20000010100 */
[C---:B------:R-:W-:Y:S01]  /*17070*/  FADD.FTZ R90, -R102.reuse, R90 ;  /* 0x0000005a665a7221 */ /* 0x040fe20000010100 */
[C---:B------:R-:W-:Y:S01]  /*17080*/  FMUL.FTZ R20, R17.reuse, R21 ;  /* 0x0000001511147220 */ /* 0x040fe20000410000 */
        /* <DEDUP_REMOVED lines=8> */
[----:B------:R1:W-:Y:S01]  /*17110*/  @!P1 STG.E desc[UR8][R120.64], R17 ;  /* 0x0000001178009986 */ /* 0x0003e2000c101908 */
        /* <DEDUP_REMOVED lines=10> */
[----:B0-----:R-:W-:Y:S01]  /*171c0*/  FMUL.FTZ R101, R17, R14 ;  /* 0x0000000e11657220 */ /* 0x001fe20000410000 */
[----:B-1----:R-:W-:-:S04]  /*171d0*/  IMAD.WIDE.U32 R120, R98, 0x10, R118 ;  /* 0x0000001062787825 */ /* 0x002fc800078e0076 */
        /* <DEDUP_REMOVED lines=15> */
[----:B------:R-:W-:Y:S01]  /*172d0*/  IMAD.WIDE.U32 R96, R96, 0x10, R118 ;  /* 0x0000001060607825 */ /* 0x000fe200078e0076 */
[----:B------:R0:W-:Y:S03]  /*172e0*/  STG.E.128 desc[UR8][R120.64], R24 ;  /* 0x0000001878007986 */ /* 0x0001e6000c101d08 */
        /* <DEDUP_REMOVED lines=13> */
[----:B0-----:R-:W-:Y:S01]  /*173c0*/  FFMA.FTZ R24, R91, R68, R44 ;  /* 0x000000445b187223 */ /* 0x001fe2000001002c */
        /* <DEDUP_REMOVED lines=8> */
.L_x_13563:
        /* <DEDUP_REMOVED lines=11> */
.L_x_13643:


//--------------------- .nv.global.init           --------------------------
	.section	.nv.global.init,"aw",@progbits
	.align	4
.nv.global.init:
	.type		mrg32k3aM1SubSeq,@object
	.size		mrg32k3aM1SubSeq,(mrg32k3aM2SubSeq - mrg32k3aM1SubSeq)
mrg32k3aM1SubSeq:
        /*0000*/ 	.byte	0x0b, 0xcc, 0xee, 0x04, 0x73, 0x29, 0x8b, 0x6f, 0xf6, 0x53, 0x03, 0xf6, 0x23, 0xf6, 0xea, 0xda
        /* <DEDUP_REMOVED lines=125> */
	.type		mrg32k3aM2SubSeq,@object
	.size		mrg32k3aM2SubSeq,(mrg32k3aM1 - mrg32k3aM2SubSeq)
mrg32k3aM2SubSeq:
        /* <DEDUP_REMOVED lines=126> */
	.type		mrg32k3aM1,@object
	.size		mrg32k3aM1,(mrg32k3aM1Seq - mrg32k3aM1)
mrg32k3aM1:
        /* <DEDUP_REMOVED lines=144> */
	.type		mrg32k3aM1Seq,@object
	.size		mrg32k3aM1Seq,(mrg32k3aM2 - mrg32k3aM1Seq)
mrg32k3aM1Seq:
        /* <DEDUP_REMOVED lines=144> */
	.type		mrg32k3aM2,@object
	.size		mrg32k3aM2,(mrg32k3aM2Seq - mrg32k3aM2)
mrg32k3aM2:
        /* <DEDUP_REMOVED lines=144> */
	.type		mrg32k3aM2Seq,@object
	.size		mrg32k3aM2Seq,(precalc_xorwow_matrix - mrg32k3aM2Seq)
mrg32k3aM2Seq:
        /* <DEDUP_REMOVED lines=144> */
	.type		precalc_xorwow_matrix,@object
	.size		precalc_xorwow_matrix,(precalc_xorwow_offset_matrix - precalc_xorwow_matrix)
precalc_xorwow_matrix:
        /* <DEDUP_REMOVED lines=6400> */
	.type		precalc_xorwow_offset_matrix,@object
	.size		precalc_xorwow_offset_matrix,(.L_1 - precalc_xorwow_offset_matrix)
precalc_xorwow_offset_matrix:
        /* <DEDUP_REMOVED lines=6400> */
.L_1:


//--------------------- .nv.shared._ZN10layer_norm31ln_parallel_residual_fwd_kernelINS_13Kernel_traitsI13__nv_bfloat16S2_S2_S2_fjLj3072ELj1ELj1ELj4ELj16ENS_18Kernel_traits_baseILj3072ES2_S2_S2_S2_fjLj128EEEEELb0ELb0ELb0EEEvNS_9FwdParamsE --------------------------
	.section	.nv.shared._ZN10layer_norm31ln_parallel_residual_fwd_kernelINS_13Kernel_traitsI13__nv_bfloat16S2_S2_S2_fjLj3072ELj1ELj1ELj4ELj16ENS_18Kernel_traits_baseILj3072ES2_S2_S2_S2_fjLj128EEEEELb0ELb0ELb0EEEvNS_9FwdParamsE,"aw",@nobits
	.sectionflags	@""
	.align	16
	.zero		1024


//--------------------- .nv.shared.reserved.0     --------------------------
	.section	.nv.shared.reserved.0,"aw",@nobits
	.weak		__nv_reservedSMEM_offset_0_alias
	.size		__nv_reservedSMEM_offset_0_alias, 0, 64
	.other		__nv_reservedSMEM_offset_0_alias,@"STO_CUDA_RESERVED_SHARED STV_DEFAULT"
__nv_reservedSMEM_offset_0_alias:
	.zero		0
	.zero		64


//--------------------- .nv.shared._ZN10layer_norm31ln_parallel_residual_fwd_kernelINS_13Kernel_traitsI13__nv_bfloat16S2_S2_S2_fjLj3072ELj1ELj1ELj4ELj16ENS_18Kernel_traits_baseILj3072ES2_S2_S2_S2_fjLj128EEEEELb0ELb0ELb1EEEvNS_9FwdParamsE --------------------------
	.section	.nv.shared._ZN10layer_norm31ln_parallel_residual_fwd_kernelINS_13Kernel_traitsI13__nv_bfloat16S2_S2_S2_fjLj3072ELj1ELj1ELj4ELj16ENS_18Kernel_traits_baseILj3072ES2_S2_S2_S2_fjLj128EEEEELb0ELb0ELb1EEEvNS_9FwdParamsE,"aw",@nobits
	.sectionflags	@""
	.align	16
	.zero		1024


//--------------------- .nv.shared._ZN10layer_norm31ln_parallel_residual_fwd_kernelINS_13Kernel_traitsI13__nv_bfloat16S2_S2_S2_fjLj3072ELj1ELj1ELj4ELj16ENS_18Kernel_traits_baseILj3072ES2_S2_S2_S2_fjLj128EEEEELb0ELb1ELb0EEEvNS_9FwdParamsE --------------------------
	.section	.nv.shared._ZN10layer_norm31ln_parallel_residual_fwd_kernelINS_13Kernel_traitsI13__nv_bfloat16S2_S2_S2_fjLj3072ELj1ELj1ELj4ELj16ENS_18Kernel_traits_baseILj3072ES2_S2_S2_S2_fjLj128EEEEELb0ELb1ELb0EEEvNS_9FwdParamsE,"aw",@nobits
	.sectionflags	@""
	.align	16
	.zero		1024


//--------------------- .nv.shared._ZN10layer_norm31ln_parallel_residual_fwd_kernelINS_13Kernel_traitsI13__nv_bfloat16S2_S2_S2_fjLj3072ELj1ELj1ELj4ELj16ENS_18Kernel_traits_baseILj3072ES2_S2_S2_S2_fjLj128EEEEELb0ELb1ELb1EEEvNS_9FwdParamsE --------------------------
	.section	.nv.shared._ZN10layer_norm31ln_parallel_residual_fwd_kernelINS_13Kernel_traitsI13__nv_bfloat16S2_S2_S2_fjLj3072ELj1ELj1ELj4ELj16ENS_18Kernel_traits_baseILj3072ES2_S2_S2_S2_fjLj128EEEEELb0ELb1ELb1EEEvNS_9FwdParamsE,"aw",@nobits
	.sectionflags	@""
	.align	16
	.zero		1024


//--------------------- .nv.shared._ZN10layer_norm31ln_parallel_residual_fwd_kernelINS_13Kernel_traitsI13__nv_bfloat16S2_S2_S2_fjLj3072ELj1ELj1ELj4ELj16ENS_18Kernel_traits_baseILj3072ES2_S2_S2_S2_fjLj128EEEEELb1ELb0ELb0EEEvNS_9FwdParamsE --------------------------
	.section	.nv.shared._ZN10layer_norm31ln_parallel_residual_fwd_kernelINS_13Kernel_traitsI13__nv_bfloat16S2_S2_S2_fjLj3072ELj1ELj1ELj4ELj16ENS_18Kernel_traits_baseILj3072ES2_S2_S2_S2_fjLj128EEEEELb1ELb0ELb0EEEvNS_9FwdParamsE,"aw",@nobits
	.sectionflags	@""
	.align	16
	.zero		1024


//--------------------- .nv.shared._ZN10layer_norm31ln_parallel_residual_fwd_kernelINS_13Kernel_traitsI13__nv_bfloat16S2_S2_S2_fjLj3072ELj1ELj1ELj4ELj16ENS_18Kernel_traits_baseILj3072ES2_S2_S2_S2_fjLj128EEEEELb1ELb0ELb1EEEvNS_9FwdParamsE --------------------------
	.section	.nv.shared._ZN10layer_norm31ln_parallel_residual_fwd_kernelINS_13Kernel_traitsI13__nv_bfloat16S2_S2_S2_fjLj3072ELj1ELj1ELj4ELj16ENS_18Kernel_traits_baseILj3072ES2_S2_S2_S2_fjLj128EEEEELb1ELb0ELb1EEEvNS_9FwdParamsE,"aw",@nobits
	.sectionflags	@""
	.align	16
	.zero		1024


//--------------------- .nv.shared._ZN10layer_norm31ln_parallel_residual_fwd_kernelINS_13Kernel_traitsI13__nv_bfloat16S2_S2_S2_fjLj3072ELj1ELj1ELj4ELj16ENS_18Kernel_traits_baseILj3072ES2_S2_S2_S2_fjLj128EEEEELb1ELb1ELb0EEEvNS_9FwdParamsE --------------------------
	.section	.nv.shared._ZN10layer_norm31ln_parallel_residual_fwd_kernelINS_13Kernel_traitsI13__nv_bfloat16S2_S2_S2_fjLj3072ELj1ELj1ELj4ELj16ENS_18Kernel_traits_baseILj3072ES2_S2_S2_S2_fjLj128EEEEELb1ELb1ELb0EEEvNS_9FwdParamsE,"aw",@nobits
	.sectionflags	@""
	.align	16
	.zero		1024


//--------------------- .nv.shared._ZN10layer_norm31ln_parallel_residual_fwd_kernelINS_13Kernel_traitsI13__nv_bfloat16S2_S2_S2_fjLj3072ELj1ELj1ELj4ELj16ENS_18Kernel_traits_baseILj3072ES2_S2_S2_S2_fjLj128EEEEELb1ELb1ELb1EEEvNS_9FwdParamsE --------------------------
	.section	.nv.shared._ZN10layer_norm31ln_parallel_residual_fwd_kernelINS_13Kernel_traitsI13__nv_bfloat16S2_S2_S2_fjLj3072ELj1ELj1ELj4ELj16ENS_18Kernel_traits_baseILj3072ES2_S2_S2_S2_fjLj128EEEEELb1ELb1ELb1EEEvNS_9FwdParamsE,"aw",@nobits
	.sectionflags	@""
	.align	16
	.zero		1024


//--------------------- .nv.shared._ZN10layer_norm31ln_parallel_residual_fwd_kernelINS_13Kernel_traitsI6__halfS2_S2_S2_fjLj3072ELj1ELj1ELj4ELj16ENS_18Kernel_traits_baseILj3072ES2_S2_S2_S2_fjLj128EEEEELb0ELb0ELb0EEEvNS_9FwdParamsE --------------------------
	.section	.nv.shared._ZN10layer_norm31ln_parallel_residual_fwd_kernelINS_13Kernel_traitsI6__halfS2_S2_S2_fjLj3072ELj1ELj1ELj4ELj16ENS_18Kernel_traits_baseILj3072ES2_S2_S2_S2_fjLj128EEEEELb0ELb0ELb0EEEvNS_9FwdParamsE,"aw",@nobits
	.sectionflags	@""
	.align	16
	.zero		1024


//--------------------- .nv.shared._ZN10layer_norm31ln_parallel_residual_fwd_kernelINS_13Kernel_traitsI6__halfS2_S2_S2_fjLj3072ELj1ELj1ELj4ELj16ENS_18Kernel_traits_baseILj3072ES2_S2_S2_S2_fjLj128EEEEELb0ELb0ELb1EEEvNS_9FwdParamsE --------------------------
	.section	.nv.shared._ZN10layer_norm31ln_parallel_residual_fwd_kernelINS_13Kernel_traitsI6__halfS2_S2_S2_fjLj3072ELj1ELj1ELj4ELj16ENS_18Kernel_traits_baseILj3072ES2_S2_S2_S2_fjLj128EEEEELb0ELb0ELb1EEEvNS_9FwdParamsE,"aw",@nobits
	.sectionflags	@""
	.align	16
	.zero		1024


//--------------------- .nv.shared._ZN10layer_norm31ln_parallel_residual_fwd_kernelINS_13Kernel_traitsI6__halfS2_S2_S2_fjLj3072ELj1ELj1ELj4ELj16ENS_18Kernel_traits_baseILj3072ES2_S2_S2_S2_fjLj128EEEEELb0ELb1ELb0EEEvNS_9FwdParamsE --------------------------
	.section	.nv.shared._ZN10layer_norm31ln_parallel_residual_fwd_kernelINS_13Kernel_traitsI6__halfS2_S2_S2_fjLj3072ELj1ELj1ELj4ELj16ENS_18Kernel_traits_baseILj3072ES2_S2_S2_S2_fjLj128EEEEELb0ELb1ELb0EEEvNS_9FwdParamsE,"aw",@nobits
	.sectionflags	@""
	.align	16
	.zero		1024


//--------------------- .nv.shared._ZN10layer_norm31ln_parallel_residual_fwd_kernelINS_13Kernel_traitsI6__halfS2_S2_S2_fjLj3072ELj1ELj1ELj4ELj16ENS_18Kernel_traits_baseILj3072ES2_S2_S2_S2_fjLj128EEEEELb0ELb1ELb1EEEvNS_9FwdParamsE --------------------------
	.section	.nv.shared._ZN10layer_norm31ln_parallel_residual_fwd_kernelINS_13Kernel_traitsI6__halfS2_S2_S2_fjLj3072ELj1ELj1ELj4ELj16ENS_18Kernel_traits_baseILj3072ES2_S2_S2_S2_fjLj128EEEEELb0ELb1ELb1EEEvNS_9FwdParamsE,"aw",@nobits
	.sectionflags	@""
	.align	16
	.zero		1024


//--------------------- .nv.shared._ZN10layer_norm31ln_parallel_residual_fwd_kernelINS_13Kernel_traitsI6__halfS2_S2_S2_fjLj3072ELj1ELj1ELj4ELj16ENS_18Kernel_traits_baseILj3072ES2_S2_S2_S2_fjLj128EEEEELb1ELb0ELb0EEEvNS_9FwdParamsE --------------------------
	.section	.nv.shared._ZN10layer_norm31ln_parallel_residual_fwd_kernelINS_13Kernel_traitsI6__halfS2_S2_S2_fjLj3072ELj1ELj1ELj4ELj16ENS_18Kernel_traits_baseILj3072ES2_S2_S2_S2_fjLj128EEEEELb1ELb0ELb0EEEvNS_9FwdParamsE,"aw",@nobits
	.sectionflags	@""
	.align	16
	.zero		1024


//--------------------- .nv.shared._ZN10layer_norm31ln_parallel_residual_fwd_kernelINS_13Kernel_traitsI6__halfS2_S2_S2_fjLj3072ELj1ELj1ELj4ELj16ENS_18Kernel_traits_baseILj3072ES2_S2_S2_S2_fjLj128EEEEELb1ELb0ELb1EEEvNS_9FwdParamsE --------------------------
	.section	.nv.shared._ZN10layer_norm31ln_parallel_residual_fwd_kernelINS_13Kernel_traitsI6__halfS2_S2_S2_fjLj3072ELj1ELj1ELj4ELj16ENS_18Kernel_traits_baseILj3072ES2_S2_S2_S2_fjLj128EEEEELb1ELb0ELb1EEEvNS_9FwdParamsE,"aw",@nobits
	.sectionflags	@""
	.align	16
	.zero		1024


//--------------------- .nv.shared._ZN10layer_norm31ln_parallel_residual_fwd_kernelINS_13Kernel_traitsI6__halfS2_S2_S2_fjLj3072ELj1ELj1ELj4ELj16ENS_18Kernel_traits_baseILj3072ES2_S2_S2_S2_fjLj128EEEEELb1ELb1ELb0EEEvNS_9FwdParamsE --------------------------
	.section	.nv.shared._ZN10layer_norm31ln_parallel_residual_fwd_kernelINS_13Kernel_traitsI6__halfS2_S2_S2_fjLj3072ELj1ELj1ELj4ELj16ENS_18Kernel_traits_baseILj3072ES2_S2_S2_S2_fjLj128EEEEELb1ELb1ELb0EEEvNS_9FwdParamsE,"aw",@nobits
	.sectionflags	@""
	.align	16
	.zero		1024


//--------------------- .nv.shared._ZN10layer_norm31ln_parallel_residual_fwd_kernelINS_13Kernel_traitsI6__halfS2_S2_S2_fjLj3072ELj1ELj1ELj4ELj16ENS_18Kernel_traits_baseILj3072ES2_S2_S2_S2_fjLj128EEEEELb1ELb1ELb1EEEvNS_9FwdParamsE --------------------------
	.section	.nv.shared._ZN10layer_norm31ln_parallel_residual_fwd_kernelINS_13Kernel_traitsI6__halfS2_S2_S2_fjLj3072ELj1ELj1ELj4ELj16ENS_18Kernel_traits_baseILj3072ES2_S2_S2_S2_fjLj128EEEEELb1ELb1ELb1EEEvNS_9FwdParamsE,"aw",@nobits
	.sectionflags	@""
	.align	16
	.zero		1024


//--------------------- .nv.shared._ZN10layer_norm31ln_parallel_residual_fwd_kernelINS_13Kernel_traitsIf13__nv_bfloat16S2_S2_fjLj3072ELj1ELj1ELj4ELj16ENS_18Kernel_traits_baseILj3072EfS2_S2_S2_fjLj128EEEEELb0ELb0ELb0EEEvNS_9FwdParamsE --------------------------
	.section	.nv.shared._ZN10layer_norm31ln_parallel_residual_fwd_kernelINS_13Kernel_traitsIf13__nv_bfloat16S2_S2_fjLj3072ELj1ELj1ELj4ELj16ENS_18Kernel_traits_baseILj3072EfS2_S2_S2_fjLj128EEEEELb0ELb0ELb0EEEvNS_9FwdParamsE,"aw",@nobits
	.sectionflags	@""
	.align	16
	.zero		1024


//--------------------- .nv.shared._ZN10layer_norm31ln_parallel_residual_fwd_kernelINS_13Kernel_traitsIf13__nv_bfloat16S2_S2_fjLj3072ELj1ELj1ELj4ELj16ENS_18Kernel_traits_baseILj3072EfS2_S2_S2_fjLj128EEEEELb0ELb0ELb1EEEvNS_9FwdParamsE --------------------------
	.section	.nv.shared._ZN10layer_norm31ln_parallel_residual_fwd_kernelINS_13Kernel_traitsIf13__nv_bfloat16S2_S2_fjLj3072ELj1ELj1ELj4ELj16ENS_18Kernel_traits_baseILj3072EfS2_S2_S2_fjLj128EEEEELb0ELb0ELb1EEEvNS_9FwdParamsE,"aw",@nobits
	.sectionflags	@""
	.align	16
	.zero		1024


//--------------------- .nv.shared._ZN10layer_norm31ln_parallel_residual_fwd_kernelINS_13Kernel_traitsIf13__nv_bfloat16S2_S2_fjLj3072ELj1ELj1ELj4ELj16ENS_18Kernel_traits_baseILj3072EfS2_S2_S2_fjLj128EEEEELb0ELb1ELb0EEEvNS_9FwdParamsE --------------------------
	.section	.nv.shared._ZN10layer_norm31ln_parallel_residual_fwd_kernelINS_13Kernel_traitsIf13__nv_bfloat16S2_S2_fjLj3072ELj1ELj1ELj4ELj16ENS_18Kernel_traits_baseILj3072EfS2_S2_S2_fjLj128EEEEELb0ELb1ELb0EEEvNS_9FwdParamsE,"aw",@nobits
	.sectionflags	@""
	.align	16
	.zero		1024


//--------------------- .nv.shared._ZN10layer_norm31ln_parallel_residual_fwd_kernelINS_13Kernel_traitsIf13__nv_bfloat16S2_S2_fjLj3072ELj1ELj1ELj4ELj16ENS_18Kernel_traits_baseILj3072EfS2_S2_S2_fjLj128EEEEELb0ELb1ELb1EEEvNS_9FwdParamsE --------------------------
	.section	.nv.shared._ZN10layer_norm31ln_parallel_residual_fwd_kernelINS_13Kernel_traitsIf13__nv_bfloat16S2_S2_fjLj3072ELj1ELj1ELj4ELj16ENS_18Kernel_traits_baseILj3072EfS2_S2_S2_fjLj128EEEEELb0ELb1ELb1EEEvNS_9FwdParamsE,"aw",@nobits
	.sectionflags	@""
	.align	16
	.zero		1024


//--------------------- .nv.shared._ZN10layer_norm31ln_parallel_residual_fwd_kernelINS_13Kernel_traitsIf13__nv_bfloat16S2_S2_fjLj3072ELj1ELj1ELj4ELj16ENS_18Kernel_traits_baseILj3072EfS2_S2_S2_fjLj128EEEEELb1ELb0ELb0EEEvNS_9FwdParamsE --------------------------
	.section	.nv.shared._ZN10layer_norm31ln_parallel_residual_fwd_kernelINS_13Kernel_traitsIf13__nv_bfloat16S2_S2_fjLj3072ELj1ELj1ELj4ELj16ENS_18Kernel_traits_baseILj3072EfS2_S2_S2_fjLj128EEEEELb1ELb0ELb0EEEvNS_9FwdParamsE,"aw",@nobits
	.sectionflags	@""
	.align	16
	.zero		1024


//--------------------- .nv.shared._ZN10layer_norm31ln_parallel_residual_fwd_kernelINS_13Kernel_traitsIf13__nv_bfloat16S2_S2_fjLj3072ELj1ELj1ELj4ELj16ENS_18Kernel_traits_baseILj3072EfS2_S2_S2_fjLj128EEEEELb1ELb0ELb1EEEvNS_9FwdParamsE --------------------------
	.section	.nv.shared._ZN10layer_norm31ln_parallel_residual_fwd_kernelINS_13Kernel_traitsIf13__nv_bfloat16S2_S2_fjLj3072ELj1ELj1ELj4ELj16ENS_18Kernel_traits_baseILj3072EfS2_S2_S2_fjLj128EEEEELb1ELb0ELb1EEEvNS_9FwdParamsE,"aw",@nobits
	.sectionflags	@""
	.align	16
	.zero		1024


//--------------------- .nv.shared._ZN10layer_norm31ln_parallel_residual_fwd_kernelINS_13Kernel_traitsIf13__nv_bfloat16S2_S2_fjLj3072ELj1ELj1ELj4ELj16ENS_18Kernel_traits_baseILj3072EfS2_S2_S2_fjLj128EEEEELb1ELb1ELb0EEEvNS_9FwdParamsE --------------------------
	.section	.nv.shared._ZN10layer_norm31ln_parallel_residual_fwd_kernelINS_13Kernel_traitsIf13__nv_bfloat16S2_S2_fjLj3072ELj1ELj1ELj4ELj16ENS_18Kernel_traits_baseILj3072EfS2_S2_S2_fjLj128EEEEELb1ELb1ELb0EEEvNS_9FwdParamsE,"aw",@nobits
	.sectionflags	@""
	.align	16
	.zero		1024


//--------------------- .nv.shared._ZN10layer_norm31ln_parallel_residual_fwd_kernelINS_13Kernel_traitsIf13__nv_bfloat16S2_S2_fjLj3072ELj1ELj1ELj4ELj16ENS_18Kernel_traits_baseILj3072EfS2_S2_S2_fjLj128EEEEELb1ELb1ELb1EEEvNS_9FwdParamsE --------------------------
	.section	.nv.shared._ZN10layer_norm31ln_parallel_residual_fwd_kernelINS_13Kernel_traitsIf13__nv_bfloat16S2_S2_fjLj3072ELj1ELj1ELj4ELj16ENS_18Kernel_traits_baseILj3072EfS2_S2_S2_fjLj128EEEEELb1ELb1ELb1EEEvNS_9FwdParamsE,"aw",@nobits
	.sectionflags	@""
	.align	16
	.zero		1024


//--------------------- .nv.shared._ZN10layer_norm31ln_parallel_residual_fwd_kernelINS_13Kernel_traitsI13__nv_bfloat16S2_fS2_fjLj3072ELj1ELj1ELj4ELj16ENS_18Kernel_traits_baseILj3072ES2_S2_fS2_fjLj128EEEEELb0ELb0ELb0EEEvNS_9FwdParamsE --------------------------
	.section	.nv.shared._ZN10layer_norm31ln_parallel_residual_fwd_kernelINS_13Kernel_traitsI13__nv_bfloat16S2_fS2_fjLj3072ELj1ELj1ELj4ELj16ENS_18Kernel_traits_baseILj3072ES2_S2_fS2_fjLj128EEEEELb0ELb0ELb0EEEvNS_9FwdParamsE,"aw",@nobits
	.sectionflags	@""
	.align	16
	.zero		1024


//--------------------- .nv.shared._ZN10layer_norm31ln_parallel_residual_fwd_kernelINS_13Kernel_traitsI13__nv_bfloat16S2_fS2_fjLj3072ELj1ELj1ELj4ELj16ENS_18Kernel_traits_baseILj3072ES2_S2_fS2_fjLj128EEEEELb0ELb0ELb1EEEvNS_9FwdParamsE --------------------------
	.section	.nv.shared._ZN10layer_norm31ln_parallel_residual_fwd_kernelINS_13Kernel_traitsI13__nv_bfloat16S2_fS2_fjLj3072ELj1ELj1ELj4ELj16ENS_18Kernel_traits_baseILj3072ES2_S2_fS2_fjLj128EEEEELb0ELb0ELb1EEEvNS_9FwdParamsE,"aw",@nobits
	.sectionflags	@""
	.align	16
	.zero		1024


//--------------------- .nv.shared._ZN10layer_norm31ln_parallel_residual_fwd_kernelINS_13Kernel_traitsI13__nv_bfloat16S2_fS2_fjLj3072ELj1ELj1ELj4ELj16ENS_18Kernel_traits_baseILj3072ES2_S2_fS2_fjLj128EEEEELb0ELb1ELb0EEEvNS_9FwdParamsE --------------------------
	.section	.nv.shared._ZN10layer_norm31ln_parallel_residual_fwd_kernelINS_13Kernel_traitsI13__nv_bfloat16S2_fS2_fjLj3072ELj1ELj1ELj4ELj16ENS_18Kernel_traits_baseILj3072ES2_S2_fS2_fjLj128EEEEELb0ELb1ELb0EEEvNS_9FwdParamsE,"aw",@nobits
	.sectionflags	@""
	.align	16
	.zero		1024


//--------------------- .nv.shared._ZN10layer_norm31ln_parallel_residual_fwd_kernelINS_13Kernel_traitsI13__nv_bfloat16S2_fS2_fjLj3072ELj1ELj1ELj4ELj16ENS_18Kernel_traits_baseILj3072ES2_S2_fS2_fjLj128EEEEELb0ELb1ELb1EEEvNS_9FwdParamsE --------------------------
	.section	.nv.shared._ZN10layer_norm31ln_parallel_residual_fwd_kernelINS_13Kernel_traitsI13__nv_bfloat16S2_fS2_fjLj3072ELj1ELj1ELj4ELj16ENS_18Kernel_traits_baseILj3072ES2_S2_fS2_fjLj128EEEEELb0ELb1ELb1EEEvNS_9FwdParamsE,"aw",@nobits
	.sectionflags	@""
	.align	16
	.zero		1024


//--------------------- .nv.shared._ZN10layer_norm31ln_parallel_residual_fwd_kernelINS_13Kernel_traitsI13__nv_bfloat16S2_fS2_fjLj3072ELj1ELj1ELj4ELj16ENS_18Kernel_traits_baseILj3072ES2_S2_fS2_fjLj128EEEEELb1ELb0ELb0EEEvNS_9FwdParamsE --------------------------
	.section	.nv.shared._ZN10layer_norm31ln_parallel_residual_fwd_kernelINS_13Kernel_traitsI13__nv_bfloat16S2_fS2_fjLj3072ELj1ELj1ELj4ELj16ENS_18Kernel_traits_baseILj3072ES2_S2_fS2_fjLj128EEEEELb1ELb0ELb0EEEvNS_9FwdParamsE,"aw",@nobits
	.sectionflags	@""
	.align	16
	.zero		1024


//--------------------- .nv.shared._ZN10layer_norm31ln_parallel_residual_fwd_kernelINS_13Kernel_traitsI13__nv_bfloat16S2_fS2_fjLj3072ELj1ELj1ELj4ELj16ENS_18Kernel_traits_baseILj3072ES2_S2_fS2_fjLj128EEEEELb1ELb0ELb1EEEvNS_9FwdParamsE --------------------------
	.section	.nv.shared._ZN10layer_norm31ln_parallel_residual_fwd_kernelINS_13Kernel_traitsI13__nv_bfloat16S2_fS2_fjLj3072ELj1ELj1ELj4ELj16ENS_18Kernel_traits_baseILj3072ES2_S2_fS2_fjLj128EEEEELb1ELb0ELb1EEEvNS_9FwdParamsE,"aw",@nobits
	.sectionflags	@""
	.align	16
	.zero		1024


//--------------------- .nv.shared._ZN10layer_norm31ln_parallel_residual_fwd_kernelINS_13Kernel_traitsI13__nv_bfloat16S2_fS2_fjLj3072ELj1ELj1ELj4ELj16ENS_18Kernel_traits_baseILj3072ES2_S2_fS2_fjLj128EEEEELb1ELb1ELb0EEEvNS_9FwdParamsE --------------------------
	.section	.nv.shared._ZN10layer_norm31ln_parallel_residual_fwd_kernelINS_13Kernel_traitsI13__nv_bfloat16S2_fS2_fjLj3072ELj1ELj1ELj4ELj16ENS_18Kernel_traits_baseILj3072ES2_S2_fS2_fjLj128EEEEELb1ELb1ELb0EEEvNS_9FwdParamsE,"aw",@nobits
	.sectionflags	@""
	.align	16
	.zero		1024


//--------------------- .nv.shared._ZN10layer_norm31ln_parallel_residual_fwd_kernelINS_13Kernel_traitsI13__nv_bfloat16S2_fS2_fjLj3072ELj1ELj1ELj4ELj16ENS_18Kernel_traits_baseILj3072ES2_S2_fS2_fjLj128EEEEELb1ELb1ELb1EEEvNS_9FwdParamsE --------------------------
	.section	.nv.shared._ZN10layer_norm31ln_parallel_residual_fwd_kernelINS_13Kernel_traitsI13__nv_bfloat16S2_fS2_fjLj3072ELj1ELj1ELj4ELj16ENS_18Kernel_traits_baseILj3072ES2_S2_fS2_fjLj128EEEEELb1ELb1ELb1EEEvNS_9FwdParamsE,"aw",@nobits
	.sectionflags	@""
	.align	16
	.zero		1024


//--------------------- .nv.shared._ZN10layer_norm31ln_parallel_residual_fwd_kernelINS_13Kernel_traitsIf13__nv_bfloat16fS2_fjLj3072ELj1ELj1ELj4ELj16ENS_18Kernel_traits_baseILj3072EfS2_fS2_fjLj128EEEEELb0ELb0ELb0EEEvNS_9FwdParamsE --------------------------
	.section	.nv.shared._ZN10layer_norm31ln_parallel_residual_fwd_kernelINS_13Kernel_traitsIf13__nv_bfloat16fS2_fjLj3072ELj1ELj1ELj4ELj16ENS_18Kernel_traits_baseILj3072EfS2_fS2_fjLj128EEEEELb0ELb0ELb0EEEvNS_9FwdParamsE,"aw",@nobits
	.sectionflags	@""
	.align	16
	.zero		1024


//--------------------- .nv.shared._ZN10layer_norm31ln_parallel_residual_fwd_kernelINS_13Kernel_traitsIf13__nv_bfloat16fS2_fjLj3072ELj1ELj1ELj4ELj16ENS_18Kernel_traits_baseILj3072EfS2_fS2_fjLj128EEEEELb0ELb0ELb1EEEvNS_9FwdParamsE --------------------------
	.section	.nv.shared._ZN10layer_norm31ln_parallel_residual_fwd_kernelINS_13Kernel_traitsIf13__nv_bfloat16fS2_fjLj3072ELj1ELj1ELj4ELj16ENS_18Kernel_traits_baseILj3072EfS2_fS2_fjLj128EEEEELb0ELb0ELb1EEEvNS_9FwdParamsE,"aw",@nobits
	.sectionflags	@""
	.align	16
	.zero		1024


//--------------------- .nv.shared._ZN10layer_norm31ln_parallel_residual_fwd_kernelINS_13Kernel_traitsIf13__nv_bfloat16fS2_fjLj3072ELj1ELj1ELj4ELj16ENS_18Kernel_traits_baseILj3072EfS2_fS2_fjLj128EEEEELb0ELb1ELb0EEEvNS_9FwdParamsE --------------------------
	.section	.nv.shared._ZN10layer_norm31ln_parallel_residual_fwd_kernelINS_13Kernel_traitsIf13__nv_bfloat16fS2_fjLj3072ELj1ELj1ELj4ELj16ENS_18Kernel_traits_baseILj3072EfS2_fS2_fjLj128EEEEELb0ELb1ELb0EEEvNS_9FwdParamsE,"aw",@nobits
	.sectionflags	@""
	.align	16
	.zero		1024


//--------------------- .nv.shared._ZN10layer_norm31ln_parallel_residual_fwd_kernelINS_13Kernel_traitsIf13__nv_bfloat16fS2_fjLj3072ELj1ELj1ELj4ELj16ENS_18Kernel_traits_baseILj3072EfS2_fS2_fjLj128EEEEELb0ELb1ELb1EEEvNS_9FwdParamsE --------------------------
	.section	.nv.shared._ZN10layer_norm31ln_parallel_residual_fwd_kernelINS_13Kernel_traitsIf13__nv_bfloat16fS2_fjLj3072ELj1ELj1ELj4ELj16ENS_18Kernel_traits_baseILj3072EfS2_fS2_fjLj128EEEEELb0ELb1ELb1EEEvNS_9FwdParamsE,"aw",@nobits
	.sectionflags	@""
	.align	16
	.zero		1024


//--------------------- .nv.shared._ZN10layer_norm31ln_parallel_residual_fwd_kernelINS_13Kernel_traitsIf13__nv_bfloat16fS2_fjLj3072ELj1ELj1ELj4ELj16ENS_18Kernel_traits_baseILj3072EfS2_fS2_fjLj128EEEEELb1ELb0ELb0EEEvNS_9FwdParamsE --------------------------
	.section	.nv.shared._ZN10layer_norm31ln_parallel_residual_fwd_kernelINS_13Kernel_traitsIf13__nv_bfloat16fS2_fjLj3072ELj1ELj1ELj4ELj16ENS_18Kernel_traits_baseILj3072EfS2_fS2_fjLj128EEEEELb1ELb0ELb0EEEvNS_9FwdParamsE,"aw",@nobits
	.sectionflags	@""
	.align	16
	.zero		1024


//--------------------- .nv.shared._ZN10layer_norm31ln_parallel_residual_fwd_kernelINS_13Kernel_traitsIf13__nv_bfloat16fS2_fjLj3072ELj1ELj1ELj4ELj16ENS_18Kernel_traits_baseILj3072EfS2_fS2_fjLj128EEEEELb1ELb0ELb1EEEvNS_9FwdParamsE --------------------------
	.section	.nv.shared._ZN10layer_norm31ln_parallel_residual_fwd_kernelINS_13Kernel_traitsIf13__nv_bfloat16fS2_fjLj3072ELj1ELj1ELj4ELj16ENS_18Kernel_traits_baseILj3072EfS2_fS2_fjLj128EEEEELb1ELb0ELb1EEEvNS_9FwdParamsE,"aw",@nobits
	.sectionflags	@""
	.align	16
	.zero		1024


//--------------------- .nv.shared._ZN10layer_norm31ln_parallel_residual_fwd_kernelINS_13Kernel_traitsIf13__nv_bfloat16fS2_fjLj3072ELj1ELj1ELj4ELj16ENS_18Kernel_traits_baseILj3072EfS2_fS2_fjLj128EEEEELb1ELb1ELb0EEEvNS_9FwdParamsE --------------------------
	.section	.nv.shared._ZN10layer_norm31ln_parallel_residual_fwd_kernelINS_13Kernel_traitsIf13__nv_bfloat16fS2_fjLj3072ELj1ELj1ELj4ELj16ENS_18Kernel_traits_baseILj3072EfS2_fS2_fjLj128EEEEELb1ELb1ELb0EEEvNS_9FwdParamsE,"aw",@nobits
	.sectionflags	@""
	.align	16
	.zero		1024


//--------------------- .nv.shared._ZN10layer_norm31ln_parallel_residual_fwd_kernelINS_13Kernel_traitsIf13__nv_bfloat16fS2_fjLj3072ELj1ELj1ELj4ELj16ENS_18Kernel_traits_baseILj3072EfS2_fS2_fjLj128EEEEELb1ELb1ELb1EEEvNS_9FwdParamsE --------------------------
	.section	.nv.shared._ZN10layer_norm31ln_parallel_residual_fwd_kernelINS_13Kernel_traitsIf13__nv_bfloat16fS2_fjLj3072ELj1ELj1ELj4ELj16ENS_18Kernel_traits_baseILj3072EfS2_fS2_fjLj128EEEEELb1ELb1ELb1EEEvNS_9FwdParamsE,"aw",@nobits
	.sectionflags	@""
	.align	16
	.zero		1024


//--------------------- .nv.shared._ZN10layer_norm31ln_parallel_residual_fwd_kernelINS_13Kernel_traitsIf6__halfS2_S2_fjLj3072ELj1ELj1ELj4ELj16ENS_18Kernel_traits_baseILj3072EfS2_S2_S2_fjLj128EEEEELb0ELb0ELb0EEEvNS_9FwdParamsE --------------------------
	.section	.nv.shared._ZN10layer_norm31ln_parallel_residual_fwd_kernelINS_13Kernel_traitsIf6__halfS2_S2_fjLj3072ELj1ELj1ELj4ELj16ENS_18Kernel_traits_baseILj3072EfS2_S2_S2_fjLj128EEEEELb0ELb0ELb0EEEvNS_9FwdParamsE,"aw",@nobits
	.sectionflags	@""
	.align	16
	.zero		1024


//--------------------- .nv.shared._ZN10layer_norm31ln_parallel_residual_fwd_kernelINS_13Kernel_traitsIf6__halfS2_S2_fjLj3072ELj1ELj1ELj4ELj16ENS_18Kernel_traits_baseILj3072EfS2_S2_S2_fjLj128EEEEELb0ELb0ELb1EEEvNS_9FwdParamsE --------------------------
	.section	.nv.shared._ZN10layer_norm31ln_parallel_residual_fwd_kernelINS_13Kernel_traitsIf6__halfS2_S2_fjLj3072ELj1ELj1ELj4ELj16ENS_18Kernel_traits_baseILj3072EfS2_S2_S2_fjLj128EEEEELb0ELb0ELb1EEEvNS_9FwdParamsE,"aw",@nobits
	.sectionflags	@""
	.align	16
	.zero		1024


//--------------------- .nv.shared._ZN10layer_norm31ln_parallel_residual_fwd_kernelINS_13Kernel_traitsIf6__halfS2_S2_fjLj3072ELj1ELj1ELj4ELj16ENS_18Kernel_traits_baseILj3072EfS2_S2_S2_fjLj128EEEEELb0ELb1ELb0EEEvNS_9FwdParamsE --------------------------
	.section	.nv.shared._ZN10layer_norm31ln_parallel_residual_fwd_kernelINS_13Kernel_traitsIf6__halfS2_S2_fjLj3072ELj1ELj1ELj4ELj16ENS_18Kernel_traits_baseILj3072EfS2_S2_S2_fjLj128EEEEELb0ELb1ELb0EEEvNS_9FwdParamsE,"aw",@nobits
	.sectionflags	@""
	.align	16
	.zero		1024


//--------------------- .nv.shared._ZN10layer_norm31ln_parallel_residual_fwd_kernelINS_13Kernel_traitsIf6__halfS2_S2_fjLj3072ELj1ELj1ELj4ELj16ENS_18Kernel_traits_baseILj3072EfS2_S2_S2_fjLj128EEEEELb0ELb1ELb1EEEvNS_9FwdParamsE --------------------------
	.section	.nv.shared._ZN10layer_norm31ln_parallel_residual_fwd_kernelINS_13Kernel_traitsIf6__halfS2_S2_fjLj3072ELj1ELj1ELj4ELj16ENS_18Kernel_traits_baseILj3072EfS2_S2_S2_fjLj128EEEEELb0ELb1ELb1EEEvNS_9FwdParamsE,"aw",@nobits
	.sectionflags	@""
	.align	16
	.zero		1024


//--------------------- .nv.shared._ZN10layer_norm31ln_parallel_residual_fwd_kernelINS_13Kernel_traitsIf6__halfS2_S2_fjLj3072ELj1ELj1ELj4ELj16ENS_18Kernel_traits_baseILj3072EfS2_S2_S2_fjLj128EEEEELb1ELb0ELb0EEEvNS_9FwdParamsE --------------------------
	.section	.nv.shared._ZN10layer_norm31ln_parallel_residual_fwd_kernelINS_13Kernel_traitsIf6__halfS2_S2_fjLj3072ELj1ELj1ELj4ELj16ENS_18Kernel_traits_baseILj3072EfS2_S2_S2_fjLj128EEEEELb1ELb0ELb0EEEvNS_9FwdParamsE,"aw",@nobits
	.sectionflags	@""
	.align	16
	.zero		1024


//--------------------- .nv.shared._ZN10layer_norm31ln_parallel_residual_fwd_kernelINS_13Kernel_traitsIf6__halfS2_S2_fjLj3072ELj1ELj1ELj4ELj16ENS_18Kernel_traits_baseILj3072EfS2_S2_S2_fjLj128EEEEELb1ELb0ELb1EEEvNS_9FwdParamsE --------------------------
	.section	.nv.shared._ZN10layer_norm31ln_parallel_residual_fwd_kernelINS_13Kernel_traitsIf6__halfS2_S2_fjLj3072ELj1ELj1ELj4ELj16ENS_18Kernel_traits_baseILj3072EfS2_S2_S2_fjLj128EEEEELb1ELb0ELb1EEEvNS_9FwdParamsE,"aw",@nobits
	.sectionflags	@""
	.align	16
	.zero		1024


//--------------------- .nv.shared._ZN10layer_norm31ln_parallel_residual_fwd_kernelINS_13Kernel_traitsIf6__halfS2_S2_fjLj3072ELj1ELj1ELj4ELj16ENS_18Kernel_traits_baseILj3072EfS2_S2_S2_fjLj128EEEEELb1ELb1ELb0EEEvNS_9FwdParamsE --------------------------
	.section	.nv.shared._ZN10layer_norm31ln_parallel_residual_fwd_kernelINS_13Kernel_traitsIf6__halfS2_S2_fjLj3072ELj1ELj1ELj4ELj16ENS_18Kernel_traits_baseILj3072EfS2_S2_S2_fjLj128EEEEELb1ELb1ELb0EEEvNS_9FwdParamsE,"aw",@nobits
	.sectionflags	@""
	.align	16
	.zero		1024


//--------------------- .nv.shared._ZN10layer_norm31ln_parallel_residual_fwd_kernelINS_13Kernel_traitsIf6__halfS2_S2_fjLj3072ELj1ELj1ELj4ELj16ENS_18Kernel_traits_baseILj3072EfS2_S2_S2_fjLj128EEEEELb1ELb1ELb1EEEvNS_9FwdParamsE --------------------------
	.section	.nv.shared._ZN10layer_norm31ln_parallel_residual_fwd_kernelINS_13Kernel_traitsIf6__halfS2_S2_fjLj3072ELj1ELj1ELj4ELj16ENS_18Kernel_traits_baseILj3072EfS2_S2_S2_fjLj128EEEEELb1ELb1ELb1EEEvNS_9FwdParamsE,"aw",@nobits
	.sectionflags	@""
	.align	16
	.zero		1024


//--------------------- .nv.shared._ZN10layer_norm31ln_parallel_residual_fwd_kernelINS_13Kernel_traitsI6__halfS2_fS2_fjLj3072ELj1ELj1ELj4ELj16ENS_18Kernel_traits_baseILj3072ES2_S2_fS2_fjLj128EEEEELb0ELb0ELb0EEEvNS_9FwdParamsE --------------------------
	.section	.nv.shared._ZN10layer_norm31ln_parallel_residual_fwd_kernelINS_13Kernel_traitsI6__halfS2_fS2_fjLj3072ELj1ELj1ELj4ELj16ENS_18Kernel_traits_baseILj3072ES2_S2_fS2_fjLj128EEEEELb0ELb0ELb0EEEvNS_9FwdParamsE,"aw",@nobits
	.sectionflags	@""
	.align	16
	.zero		1024


//--------------------- .nv.shared._ZN10layer_norm31ln_parallel_residual_fwd_kernelINS_13Kernel_traitsI6__halfS2_fS2_fjLj3072ELj1ELj1ELj4ELj16ENS_18Kernel_traits_baseILj3072ES2_S2_fS2_fjLj128EEEEELb0ELb0ELb1EEEvNS_9FwdParamsE --------------------------
	.section	.nv.shared._ZN10layer_norm31ln_parallel_residual_fwd_kernelINS_13Kernel_traitsI6__halfS2_fS2_fjLj3072ELj1ELj1ELj4ELj16ENS_18Kernel_traits_baseILj3072ES2_S2_fS2_fjLj128EEEEELb0ELb0ELb1EEEvNS_9FwdParamsE,"aw",@nobits
	.sectionflags	@""
	.align	16
	.zero		1024


//--------------------- .nv.shared._ZN10layer_norm31ln_parallel_residual_fwd_kernelINS_13Kernel_traitsI6__halfS2_fS2_fjLj3072ELj1ELj1ELj4ELj16ENS_18Kernel_traits_baseILj3072ES2_S2_fS2_fjLj128EEEEELb0ELb1ELb0EEEvNS_9FwdParamsE --------------------------
	.section	.nv.shared._ZN10layer_norm31ln_parallel_residual_fwd_kernelINS_13Kernel_traitsI6__halfS2_fS2_fjLj3072ELj1ELj1ELj4ELj16ENS_18Kernel_traits_baseILj3072ES2_S2_fS2_fjLj128EEEEELb0ELb1ELb0EEEvNS_9FwdParamsE,"aw",@nobits
	.sectionflags	@""
	.align	16
	.zero		1024


//--------------------- .nv.shared._ZN10layer_norm31ln_parallel_residual_fwd_kernelINS_13Kernel_traitsI6__halfS2_fS2_fjLj3072ELj1ELj1ELj4ELj16ENS_18Kernel_traits_baseILj3072ES2_S2_fS2_fjLj128EEEEELb0ELb1ELb1EEEvNS_9FwdParamsE --------------------------
	.section	.nv.shared._ZN10layer_norm31ln_parallel_residual_fwd_kernelINS_13Kernel_traitsI6__halfS2_fS2_fjLj3072ELj1ELj1ELj4ELj16ENS_18Kernel_traits_baseILj3072ES2_S2_fS2_fjLj128EEEEELb0ELb1ELb1EEEvNS_9FwdParamsE,"aw",@nobits
	.sectionflags	@""
	.align	16
	.zero		1024


//--------------------- .nv.shared._ZN10layer_norm31ln_parallel_residual_fwd_kernelINS_13Kernel_traitsI6__halfS2_fS2_fjLj3072ELj1ELj1ELj4ELj16ENS_18Kernel_traits_baseILj3072ES2_S2_fS2_fjLj128EEEEELb1ELb0ELb0EEEvNS_9FwdParamsE --------------------------
	.section	.nv.shared._ZN10layer_norm31ln_parallel_residual_fwd_kernelINS_13Kernel_traitsI6__halfS2_fS2_fjLj3072ELj1ELj1ELj4ELj16ENS_18Kernel_traits_baseILj3072ES2_S2_fS2_fjLj128EEEEELb1ELb0ELb0EEEvNS_9FwdParamsE,"aw",@nobits
	.sectionflags	@""
	.align	16
	.zero		1024


//--------------------- .nv.shared._ZN10layer_norm31ln_parallel_residual_fwd_kernelINS_13Kernel_traitsI6__halfS2_fS2_fjLj3072ELj1ELj1ELj4ELj16ENS_18Kernel_traits_baseILj3072ES2_S2_fS2_fjLj128EEEEELb1ELb0ELb1EEEvNS_9FwdParamsE --------------------------
	.section	.nv.shared._ZN10layer_norm31ln_parallel_residual_fwd_kernelINS_13Kernel_traitsI6__halfS2_fS2_fjLj3072ELj1ELj1ELj4ELj16ENS_18Kernel_traits_baseILj3072ES2_S2_fS2_fjLj128EEEEELb1ELb0ELb1EEEvNS_9FwdParamsE,"aw",@nobits
	.sectionflags	@""
	.align	16
	.zero		1024


//--------------------- .nv.shared._ZN10layer_norm31ln_parallel_residual_fwd_kernelINS_13Kernel_traitsI6__halfS2_fS2_fjLj3072ELj1ELj1ELj4ELj16ENS_18Kernel_traits_baseILj3072ES2_S2_fS2_fjLj128EEEEELb1ELb1ELb0EEEvNS_9FwdParamsE --------------------------
	.section	.nv.shared._ZN10layer_norm31ln_parallel_residual_fwd_kernelINS_13Kernel_traitsI6__halfS2_fS2_fjLj3072ELj1ELj1ELj4ELj16ENS_18Kernel_traits_baseILj3072ES2_S2_fS2_fjLj128EEEEELb1ELb1ELb0EEEvNS_9FwdParamsE,"aw",@nobits
	.sectionflags	@""
	.align	16
	.zero		1024


//--------------------- .nv.shared._ZN10layer_norm31ln_parallel_residual_fwd_kernelINS_13Kernel_traitsI6__halfS2_fS2_fjLj3072ELj1ELj1ELj4ELj16ENS_18Kernel_traits_baseILj3072ES2_S2_fS2_fjLj128EEEEELb1ELb1ELb1EEEvNS_9FwdParamsE --------------------------
	.section	.nv.shared._ZN10layer_norm31ln_parallel_residual_fwd_kernelINS_13Kernel_traitsI6__halfS2_fS2_fjLj3072ELj1ELj1ELj4ELj16ENS_18Kernel_traits_baseILj3072ES2_S2_fS2_fjLj128EEEEELb1ELb1ELb1EEEvNS_9FwdParamsE,"aw",@nobits
	.sectionflags	@""
	.align	16
	.zero		1024


//--------------------- .nv.shared._ZN10layer_norm31ln_parallel_residual_fwd_kernelINS_13Kernel_traitsIf6__halffS2_fjLj3072ELj1ELj1ELj4ELj16ENS_18Kernel_traits_baseILj3072EfS2_fS2_fjLj128EEEEELb0ELb0ELb0EEEvNS_9FwdParamsE --------------------------
	.section	.nv.shared._ZN10layer_norm31ln_parallel_residual_fwd_kernelINS_13Kernel_traitsIf6__halffS2_fjLj3072ELj1ELj1ELj4ELj16ENS_18Kernel_traits_baseILj3072EfS2_fS2_fjLj128EEEEELb0ELb0ELb0EEEvNS_9FwdParamsE,"aw",@nobits
	.sectionflags	@""
	.align	16
	.zero		1024


//--------------------- .nv.shared._ZN10layer_norm31ln_parallel_residual_fwd_kernelINS_13Kernel_traitsIf6__halffS2_fjLj3072ELj1ELj1ELj4ELj16ENS_18Kernel_traits_baseILj3072EfS2_fS2_fjLj128EEEEELb0ELb0ELb1EEEvNS_9FwdParamsE --------------------------
	.section	.nv.shared._ZN10layer_norm31ln_parallel_residual_fwd_kernelINS_13Kernel_traitsIf6__halffS2_fjLj3072ELj1ELj1ELj4ELj16ENS_18Kernel_traits_baseILj3072EfS2_fS2_fjLj128EEEEELb0ELb0ELb1EEEvNS_9FwdParamsE,"aw",@nobits
	.sectionflags	@""
	.align	16
	.zero		1024


//--------------------- .nv.shared._ZN10layer_norm31ln_parallel_residual_fwd_kernelINS_13Kernel_traitsIf6__halffS2_fjLj3072ELj1ELj1ELj4ELj16ENS_18Kernel_traits_baseILj3072EfS2_fS2_fjLj128EEEEELb0ELb1ELb0EEEvNS_9FwdParamsE --------------------------
	.section	.nv.shared._ZN10layer_norm31ln_parallel_residual_fwd_kernelINS_13Kernel_traitsIf6__halffS2_fjLj3072ELj1ELj1ELj4ELj16ENS_18Kernel_traits_baseILj3072EfS2_fS2_fjLj128EEEEELb0ELb1ELb0EEEvNS_9FwdParamsE,"aw",@nobits
	.sectionflags	@""
	.align	16
	.zero		1024


//--------------------- .nv.shared._ZN10layer_norm31ln_parallel_residual_fwd_kernelINS_13Kernel_traitsIf6__halffS2_fjLj3072ELj1ELj1ELj4ELj16ENS_18Kernel_traits_baseILj3072EfS2_fS2_fjLj128EEEEELb0ELb1ELb1EEEvNS_9FwdParamsE --------------------------
	.section	.nv.shared._ZN10layer_norm31ln_parallel_residual_fwd_kernelINS_13Kernel_traitsIf6__halffS2_fjLj3072ELj1ELj1ELj4ELj16ENS_18Kernel_traits_baseILj3072EfS2_fS2_fjLj128EEEEELb0ELb1ELb1EEEvNS_9FwdParamsE,"aw",@nobits
	.sectionflags	@""
	.align	16
	.zero		1024


//--------------------- .nv.shared._ZN10layer_norm31ln_parallel_residual_fwd_kernelINS_13Kernel_traitsIf6__halffS2_fjLj3072ELj1ELj1ELj4ELj16ENS_18Kernel_traits_baseILj3072EfS2_fS2_fjLj128EEEEELb1ELb0ELb0EEEvNS_9FwdParamsE --------------------------
	.section	.nv.shared._ZN10layer_norm31ln_parallel_residual_fwd_kernelINS_13Kernel_traitsIf6__halffS2_fjLj3072ELj1ELj1ELj4ELj16ENS_18Kernel_traits_baseILj3072EfS2_fS2_fjLj128EEEEELb1ELb0ELb0EEEvNS_9FwdParamsE,"aw",@nobits
	.sectionflags	@""
	.align	16
	.zero		1024


//--------------------- .nv.shared._ZN10layer_norm31ln_parallel_residual_fwd_kernelINS_13Kernel_traitsIf6__halffS2_fjLj3072ELj1ELj1ELj4ELj16ENS_18Kernel_traits_baseILj3072EfS2_fS2_fjLj128EEEEELb1ELb0ELb1EEEvNS_9FwdParamsE --------------------------
	.section	.nv.shared._ZN10layer_norm31ln_parallel_residual_fwd_kernelINS_13Kernel_traitsIf6__halffS2_fjLj3072ELj1ELj1ELj4ELj16ENS_18Kernel_traits_baseILj3072EfS2_fS2_fjLj128EEEEELb1ELb0ELb1EEEvNS_9FwdParamsE,"aw",@nobits
	.sectionflags	@""
	.align	16
	.zero		1024


//--------------------- .nv.shared._ZN10layer_norm31ln_parallel_residual_fwd_kernelINS_13Kernel_traitsIf6__halffS2_fjLj3072ELj1ELj1ELj4ELj16ENS_18Kernel_traits_baseILj3072EfS2_fS2_fjLj128EEEEELb1ELb1ELb0EEEvNS_9FwdParamsE --------------------------
	.section	.nv.shared._ZN10layer_norm31ln_parallel_residual_fwd_kernelINS_13Kernel_traitsIf6__halffS2_fjLj3072ELj1ELj1ELj4ELj16ENS_18Kernel_traits_baseILj3072EfS2_fS2_fjLj128EEEEELb1ELb1ELb0EEEvNS_9FwdParamsE,"aw",@nobits
	.sectionflags	@""
	.align	16
	.zero		1024


//--------------------- .nv.shared._ZN10layer_norm31ln_parallel_residual_fwd_kernelINS_13Kernel_traitsIf6__halffS2_fjLj3072ELj1ELj1ELj4ELj16ENS_18Kernel_traits_baseILj3072EfS2_fS2_fjLj128EEEEELb1ELb1ELb1EEEvNS_9FwdParamsE --------------------------
	.section	.nv.shared._ZN10layer_norm31ln_parallel_residual_fwd_kernelINS_13Kernel_traitsIf6__halffS2_fjLj3072ELj1ELj1ELj4ELj16ENS_18Kernel_traits_baseILj3072EfS2_fS2_fjLj128EEEEELb1ELb1ELb1EEEvNS_9FwdParamsE,"aw",@nobits
	.sectionflags	@""
	.align	16
	.zero		1024


//--------------------- .nv.shared._ZN10layer_norm31ln_parallel_residual_fwd_kernelINS_13Kernel_traitsI6__halfffffjLj3072ELj1ELj1ELj4ELj16ENS_18Kernel_traits_baseILj3072ES2_ffffjLj128EEEEELb0ELb0ELb0EEEvNS_9FwdParamsE --------------------------
	.section	.nv.shared._ZN10layer_norm31ln_parallel_residual_fwd_kernelINS_13Kernel_traitsI6__halfffffjLj3072ELj1ELj1ELj4ELj16ENS_18Kernel_traits_baseILj3072ES2_ffffjLj128EEEEELb0ELb0ELb0EEEvNS_9FwdParamsE,"aw",@nobits
	.sectionflags	@""
	.align	16
	.zero		1024


//--------------------- .nv.shared._ZN10layer_norm31ln_parallel_residual_fwd_kernelINS_13Kernel_traitsI6__halfffffjLj3072ELj1ELj1ELj4ELj16ENS_18Kernel_traits_baseILj3072ES2_ffffjLj128EEEEELb0ELb0ELb1EEEvNS_9FwdParamsE --------------------------
	.section	.nv.shared._ZN10layer_norm31ln_parallel_residual_fwd_kernelINS_13Kernel_traitsI6__halfffffjLj3072ELj1ELj1ELj4ELj16ENS_18Kernel_traits_baseILj3072ES2_ffffjLj128EEEEELb0ELb0ELb1EEEvNS_9FwdParamsE,"aw",@nobits
	.sectionflags	@""
	.align	16
	.zero		1024


//--------------------- .nv.shared._ZN10layer_norm31ln_parallel_residual_fwd_kernelINS_13Kernel_traitsI6__halfffffjLj3072ELj1ELj1ELj4ELj16ENS_18Kernel_traits_baseILj3072ES2_ffffjLj128EEEEELb0ELb1ELb0EEEvNS_9FwdParamsE --------------------------
	.section	.nv.shared._ZN10layer_norm31ln_parallel_residual_fwd_kernelINS_13Kernel_traitsI6__halfffffjLj3072ELj1ELj1ELj4ELj16ENS_18Kernel_traits_baseILj3072ES2_ffffjLj128EEEEELb0ELb1ELb0EEEvNS_9FwdParamsE,"aw",@nobits
	.sectionflags	@""
	.align	16
	.zero		1024


//--------------------- .nv.shared._ZN10layer_norm31ln_parallel_residual_fwd_kernelINS_13Kernel_traitsI6__halfffffjLj3072ELj1ELj1ELj4ELj16ENS_18Kernel_traits_baseILj3072ES2_ffffjLj128EEEEELb0ELb1ELb1EEEvNS_9FwdParamsE --------------------------
	.section	.nv.shared._ZN10layer_norm31ln_parallel_residual_fwd_kernelINS_13Kernel_traitsI6__halfffffjLj3072ELj1ELj1ELj4ELj16ENS_18Kernel_traits_baseILj3072ES2_ffffjLj128EEEEELb0ELb1ELb1EEEvNS_9FwdParamsE,"aw",@nobits
	.sectionflags	@""
	.align	16
	.zero		1024


//--------------------- .nv.shared._ZN10layer_norm31ln_parallel_residual_fwd_kernelINS_13Kernel_traitsI6__halfffffjLj3072ELj1ELj1ELj4ELj16ENS_18Kernel_traits_baseILj3072ES2_ffffjLj128EEEEELb1ELb0ELb0EEEvNS_9FwdParamsE --------------------------
	.section	.nv.shared._ZN10layer_norm31ln_parallel_residual_fwd_kernelINS_13Kernel_traitsI6__halfffffjLj3072ELj1ELj1ELj4ELj16ENS_18Kernel_traits_baseILj3072ES2_ffffjLj128EEEEELb1ELb0ELb0EEEvNS_9FwdParamsE,"aw",@nobits
	.sectionflags	@""
	.align	16
	.zero		1024


//--------------------- .nv.shared._ZN10layer_norm31ln_parallel_residual_fwd_kernelINS_13Kernel_traitsI6__halfffffjLj3072ELj1ELj1ELj4ELj16ENS_18Kernel_traits_baseILj3072ES2_ffffjLj128EEEEELb1ELb0ELb1EEEvNS_9FwdParamsE --------------------------
	.section	.nv.shared._ZN10layer_norm31ln_parallel_residual_fwd_kernelINS_13Kernel_traitsI6__halfffffjLj3072ELj1ELj1ELj4ELj16ENS_18Kernel_traits_baseILj3072ES2_ffffjLj128EEEEELb1ELb0ELb1EEEvNS_9FwdParamsE,"aw",@nobits
	.sectionflags	@""
	.align	16
	.zero		1024


//--------------------- .nv.shared._ZN10layer_norm31ln_parallel_residual_fwd_kernelINS_13Kernel_traitsI6__halfffffjLj3072ELj1ELj1ELj4ELj16ENS_18Kernel_traits_baseILj3072ES2_ffffjLj128EEEEELb1ELb1ELb0EEEvNS_9FwdParamsE --------------------------
	.section	.nv.shared._ZN10layer_norm31ln_parallel_residual_fwd_kernelINS_13Kernel_traitsI6__halfffffjLj3072ELj1ELj1ELj4ELj16ENS_18Kernel_traits_baseILj3072ES2_ffffjLj128EEEEELb1ELb1ELb0EEEvNS_9FwdParamsE,"aw",@nobits
	.sectionflags	@""
	.align	16
	.zero		1024


//--------------------- .nv.shared._ZN10layer_norm31ln_parallel_residual_fwd_kernelINS_13Kernel_traitsI6__halfffffjLj3072ELj1ELj1ELj4ELj16ENS_18Kernel_traits_baseILj3072ES2_ffffjLj128EEEEELb1ELb1ELb1EEEvNS_9FwdParamsE --------------------------
	.section	.nv.shared._ZN10layer_norm31ln_parallel_residual_fwd_kernelINS_13Kernel_traitsI6__halfffffjLj3072ELj1ELj1ELj4ELj16ENS_18Kernel_traits_baseILj3072ES2_ffffjLj128EEEEELb1ELb1ELb1EEEvNS_9FwdParamsE,"aw",@nobits
	.sectionflags	@""
	.align	16
	.zero		1024


//--------------------- .nv.shared._ZN10layer_norm31ln_parallel_residual_fwd_kernelINS_13Kernel_traitsIfffffjLj3072ELj1ELj1ELj4ELj16ENS_18Kernel_traits_baseILj3072EfffffjLj128EEEEELb0ELb0ELb0EEEvNS_9FwdParamsE --------------------------
	.section	.nv.shared._ZN10layer_norm31ln_parallel_residual_fwd_kernelINS_13Kernel_traitsIfffffjLj3072ELj1ELj1ELj4ELj16ENS_18Kernel_traits_baseILj3072EfffffjLj128EEEEELb0ELb0ELb0EEEvNS_9FwdParamsE,"aw",@nobits
	.sectionflags	@""
	.align	16
	.zero		1024


//--------------------- .nv.shared._ZN10layer_norm31ln_parallel_residual_fwd_kernelINS_13Kernel_traitsIfffffjLj3072ELj1ELj1ELj4ELj16ENS_18Kernel_traits_baseILj3072EfffffjLj128EEEEELb0ELb0ELb1EEEvNS_9FwdParamsE --------------------------
	.section	.nv.shared._ZN10layer_norm31ln_parallel_residual_fwd_kernelINS_13Kernel_traitsIfffffjLj3072ELj1ELj1ELj4ELj16ENS_18Kernel_traits_baseILj3072EfffffjLj128EEEEELb0ELb0ELb1EEEvNS_9FwdParamsE,"aw",@nobits
	.sectionflags	@""
	.align	16
	.zero		1024


//--------------------- .nv.shared._ZN10layer_norm31ln_parallel_residual_fwd_kernelINS_13Kernel_traitsIfffffjLj3072ELj1ELj1ELj4ELj16ENS_18Kernel_traits_baseILj3072EfffffjLj128EEEEELb0ELb1ELb0EEEvNS_9FwdParamsE --------------------------
	.section	.nv.shared._ZN10layer_norm31ln_parallel_residual_fwd_kernelINS_13Kernel_traitsIfffffjLj3072ELj1ELj1ELj4ELj16ENS_18Kernel_traits_baseILj3072EfffffjLj128EEEEELb0ELb1ELb0EEEvNS_9FwdParamsE,"aw",@nobits
	.sectionflags	@""
	.align	16
	.zero		1024


//--------------------- .nv.shared._ZN10layer_norm31ln_parallel_residual_fwd_kernelINS_13Kernel_traitsIfffffjLj3072ELj1ELj1ELj4ELj16ENS_18Kernel_traits_baseILj3072EfffffjLj128EEEEELb0ELb1ELb1EEEvNS_9FwdParamsE --------------------------
	.section	.nv.shared._ZN10layer_norm31ln_parallel_residual_fwd_kernelINS_13Kernel_traitsIfffffjLj3072ELj1ELj1ELj4ELj16ENS_18Kernel_traits_baseILj3072EfffffjLj128EEEEELb0ELb1ELb1EEEvNS_9FwdParamsE,"aw",@nobits
	.sectionflags	@""
	.align	16
	.zero		1024


//--------------------- .nv.shared._ZN10layer_norm31ln_parallel_residual_fwd_kernelINS_13Kernel_traitsIfffffjLj3072ELj1ELj1ELj4ELj16ENS_18Kernel_traits_baseILj3072EfffffjLj128EEEEELb1ELb0ELb0EEEvNS_9FwdParamsE --------------------------
	.section	.nv.shared._ZN10layer_norm31ln_parallel_residual_fwd_kernelINS_13Kernel_traitsIfffffjLj3072ELj1ELj1ELj4ELj16ENS_18Kernel_traits_baseILj3072EfffffjLj128EEEEELb1ELb0ELb0EEEvNS_9FwdParamsE,"aw",@nobits
	.sectionflags	@""
	.align	16
	.zero		1024


//--------------------- .nv.shared._ZN10layer_norm31ln_parallel_residual_fwd_kernelINS_13Kernel_traitsIfffffjLj3072ELj1ELj1ELj4ELj16ENS_18Kernel_traits_baseILj3072EfffffjLj128EEEEELb1ELb0ELb1EEEvNS_9FwdParamsE --------------------------
	.section	.nv.shared._ZN10layer_norm31ln_parallel_residual_fwd_kernelINS_13Kernel_traitsIfffffjLj3072ELj1ELj1ELj4ELj16ENS_18Kernel_traits_baseILj3072EfffffjLj128EEEEELb1ELb0ELb1EEEvNS_9FwdParamsE,"aw",@nobits
	.sectionflags	@""
	.align	16
	.zero		1024


//--------------------- .nv.shared._ZN10layer_norm31ln_parallel_residual_fwd_kernelINS_13Kernel_traitsIfffffjLj3072ELj1ELj1ELj4ELj16ENS_18Kernel_traits_baseILj3072EfffffjLj128EEEEELb1ELb1ELb0EEEvNS_9FwdParamsE --------------------------
	.section	.nv.shared._ZN10layer_norm31ln_parallel_residual_fwd_kernelINS_13Kernel_traitsIfffffjLj3072ELj1ELj1ELj4ELj16ENS_18Kernel_traits_baseILj3072EfffffjLj128EEEEELb1ELb1ELb0EEEvNS_9FwdParamsE,"aw",@nobits
	.sectionflags	@""
	.align	16
	.zero		1024


//--------------------- .nv.shared._ZN10layer_norm31ln_parallel_residual_fwd_kernelINS_13Kernel_traitsIfffffjLj3072ELj1ELj1ELj4ELj16ENS_18Kernel_traits_baseILj3072EfffffjLj128EEEEELb1ELb1ELb1EEEvNS_9FwdParamsE --------------------------
	.section	.nv.shared._ZN10layer_norm31ln_parallel_residual_fwd_kernelINS_13Kernel_traitsIfffffjLj3072ELj1ELj1ELj4ELj16ENS_18Kernel_traits_baseILj3072EfffffjLj128EEEEELb1ELb1ELb1EEEvNS_9FwdParamsE,"aw",@nobits
	.sectionflags	@""
	.align	16
	.zero		1024


//--------------------- .nv.constant0._ZN10layer_norm31ln_parallel_residual_fwd_kernelINS_13Kernel_traitsI13__nv_bfloat16S2_S2_S2_fjLj3072ELj1ELj1ELj4ELj16ENS_18Kernel_traits_baseILj3072ES2_S2_S2_S2_fjLj128EEEEELb0ELb0ELb0EEEvNS_9FwdParamsE --------------------------
	.section	.nv.constant0._ZN10layer_norm31ln_parallel_residual_fwd_kernelINS_13Kernel_traitsI13__nv_bfloat16S2_S2_S2_fjLj3072ELj1ELj1ELj4ELj16ENS_18Kernel_traits_baseILj3072ES2_S2_S2_S2_fjLj128EEEEELb0ELb0ELb0EEEvNS_9FwdParamsE,"a",@progbits
	.sectionflags	@""
	.align	4
.nv.constant0._ZN10layer_norm31ln_parallel_residual_fwd_kernelINS_13Kernel_traitsI13__nv_bfloat16S2_S2_S2_fjLj3072ELj1ELj1ELj4ELj16ENS_18Kernel_traits_baseILj3072ES2_S2_S2_S2_fjLj128EEEEELb0ELb0ELb0EEEvNS_9FwdParamsE:
	.zero		1128


//--------------------- .nv.constant0._ZN10layer_norm31ln_parallel_residual_fwd_kernelINS_13Kernel_traitsI13__nv_bfloat16S2_S2_S2_fjLj3072ELj1ELj1ELj4ELj16ENS_18Kernel_traits_baseILj3072ES2_S2_S2_S2_fjLj128EEEEELb0ELb0ELb1EEEvNS_9FwdParamsE --------------------------
	.section	.nv.constant0._ZN10layer_norm31ln_parallel_residual_fwd_kernelINS_13Kernel_traitsI13__nv_bfloat16S2_S2_S2_fjLj3072ELj1ELj1ELj4ELj16ENS_18Kernel_traits_baseILj3072ES2_S2_S2_S2_fjLj128EEEEELb0ELb0ELb1EEEvNS_9FwdParamsE,"a",@progbits
	.sectionflags	@""
	.align	4
.nv.constant0._ZN10layer_norm31ln_parallel_residual_fwd_kernelINS_13Kernel_traitsI13__nv_bfloat16S2_S2_S2_fjLj3072ELj1ELj1ELj4ELj16ENS_18Kernel_traits_baseILj3072ES2_S2_S2_S2_fjLj128EEEEELb0ELb0ELb1EEEvNS_9FwdParamsE:
	.zero		1128


//--------------------- .nv.constant0._ZN10layer_norm31ln_parallel_residual_fwd_kernelINS_13Kernel_traitsI13__nv_bfloat16S2_S2_S2_fjLj3072ELj1ELj1ELj4ELj16ENS_18Kernel_traits_baseILj3072ES2_S2_S2_S2_fjLj128EEEEELb0ELb1ELb0EEEvNS_9FwdParamsE --------------------------
	.section	.nv.constant0._ZN10layer_norm31ln_parallel_residual_fwd_kernelINS_13Kernel_traitsI13__nv_bfloat16S2_S2_S2_fjLj3072ELj1ELj1ELj4ELj16ENS_18Kernel_traits_baseILj3072ES2_S2_S2_S2_fjLj128EEEEELb0ELb1ELb0EEEvNS_9FwdParamsE,"a",@progbits
	.sectionflags	@""
	.align	4
.nv.constant0._ZN10layer_norm31ln_parallel_residual_fwd_kernelINS_13Kernel_traitsI13__nv_bfloat16S2_S2_S2_fjLj3072ELj1ELj1ELj4ELj16ENS_18Kernel_traits_baseILj3072ES2_S2_S2_S2_fjLj128EEEEELb0ELb1ELb0EEEvNS_9FwdParamsE:
	.zero		1128


//--------------------- .nv.constant0._ZN10layer_norm31ln_parallel_residual_fwd_kernelINS_13Kernel_traitsI13__nv_bfloat16S2_S2_S2_fjLj3072ELj1ELj1ELj4ELj16ENS_18Kernel_traits_baseILj3072ES2_S2_S2_S2_fjLj128EEEEELb0ELb1ELb1EEEvNS_9FwdParamsE --------------------------
	.section	.nv.constant0._ZN10layer_norm31ln_parallel_residual_fwd_kernelINS_13Kernel_traitsI13__nv_bfloat16S2_S2_S2_fjLj3072ELj1ELj1ELj4ELj16ENS_18Kernel_traits_baseILj3072ES2_S2_S2_S2_fjLj128EEEEELb0ELb1ELb1EEEvNS_9FwdParamsE,"a",@progbits
	.sectionflags	@""
	.align	4
.nv.constant0._ZN10layer_norm31ln_parallel_residual_fwd_kernelINS_13Kernel_traitsI13__nv_bfloat16S2_S2_S2_fjLj3072ELj1ELj1ELj4ELj16ENS_18Kernel_traits_baseILj3072ES2_S2_S2_S2_fjLj128EEEEELb0ELb1ELb1EEEvNS_9FwdParamsE:
	.zero		1128


//--------------------- .nv.constant0._ZN10layer_norm31ln_parallel_residual_fwd_kernelINS_13Kernel_traitsI13__nv_bfloat16S2_S2_S2_fjLj3072ELj1ELj1ELj4ELj16ENS_18Kernel_traits_baseILj3072ES2_S2_S2_S2_fjLj128EEEEELb1ELb0ELb0EEEvNS_9FwdParamsE --------------------------
	.section	.nv.constant0._ZN10layer_norm31ln_parallel_residual_fwd_kernelINS_13Kernel_traitsI13__nv_bfloat16S2_S2_S2_fjLj3072ELj1ELj1ELj4ELj16ENS_18Kernel_traits_baseILj3072ES2_S2_S2_S2_fjLj128EEEEELb1ELb0ELb0EEEvNS_9FwdParamsE,"a",@progbits
	.sectionflags	@""
	.align	4
.nv.constant0._ZN10layer_norm31ln_parallel_residual_fwd_kernelINS_13Kernel_traitsI13__nv_bfloat16S2_S2_S2_fjLj3072ELj1ELj1ELj4ELj16ENS_18Kernel_traits_baseILj3072ES2_S2_S2_S2_fjLj128EEEEELb1ELb0ELb0EEEvNS_9FwdParamsE:
	.zero		1128


//--------------------- .nv.constant0._ZN10layer_norm31ln_parallel_residual_fwd_kernelINS_13Kernel_traitsI13__nv_bfloat16S2_S2_S2_fjLj3072ELj1ELj1ELj4ELj16ENS_18Kernel_traits_baseILj3072ES2_S2_S2_S2_fjLj128EEEEELb1ELb0ELb1EEEvNS_9FwdParamsE --------------------------
	.section	.nv.constant0._ZN10layer_norm31ln_parallel_residual_fwd_kernelINS_13Kernel_traitsI13__nv_bfloat16S2_S2_S2_fjLj3072ELj1ELj1ELj4ELj16ENS_18Kernel_traits_baseILj3072ES2_S2_S2_S2_fjLj128EEEEELb1ELb0ELb1EEEvNS_9FwdParamsE,"a",@progbits
	.sectionflags	@""
	.align	4
.nv.constant0._ZN10layer_norm31ln_parallel_residual_fwd_kernelINS_13Kernel_traitsI13__nv_bfloat16S2_S2_S2_fjLj3072ELj1ELj1ELj4ELj16ENS_18Kernel_traits_baseILj3072ES2_S2_S2_S2_fjLj128EEEEELb1ELb0ELb1EEEvNS_9FwdParamsE:
	.zero		1128


//--------------------- .nv.constant0._ZN10layer_norm31ln_parallel_residual_fwd_kernelINS_13Kernel_traitsI13__nv_bfloat16S2_S2_S2_fjLj3072ELj1ELj1ELj4ELj16ENS_18Kernel_traits_baseILj3072ES2_S2_S2_S2_fjLj128EEEEELb1ELb1ELb0EEEvNS_9FwdParamsE --------------------------
	.section	.nv.constant0._ZN10layer_norm31ln_parallel_residual_fwd_kernelINS_13Kernel_traitsI13__nv_bfloat16S2_S2_S2_fjLj3072ELj1ELj1ELj4ELj16ENS_18Kernel_traits_baseILj3072ES2_S2_S2_S2_fjLj128EEEEELb1ELb1ELb0EEEvNS_9FwdParamsE,"a",@progbits
	.sectionflags	@""
	.align	4
.nv.constant0._ZN10layer_norm31ln_parallel_residual_fwd_kernelINS_13Kernel_traitsI13__nv_bfloat16S2_S2_S2_fjLj3072ELj1ELj1ELj4ELj16ENS_18Kernel_traits_baseILj3072ES2_S2_S2_S2_fjLj128EEEEELb1ELb1ELb0EEEvNS_9FwdParamsE:
	.zero		1128


//--------------------- .nv.constant0._ZN10layer_norm31ln_parallel_residual_fwd_kernelINS_13Kernel_traitsI13__nv_bfloat16S2_S2_S2_fjLj3072ELj1ELj1ELj4ELj16ENS_18Kernel_traits_baseILj3072ES2_S2_S2_S2_fjLj128EEEEELb1ELb1ELb1EEEvNS_9FwdParamsE --------------------------
	.section	.nv.constant0._ZN10layer_norm31ln_parallel_residual_fwd_kernelINS_13Kernel_traitsI13__nv_bfloat16S2_S2_S2_fjLj3072ELj1ELj1ELj4ELj16ENS_18Kernel_traits_baseILj3072ES2_S2_S2_S2_fjLj128EEEEELb1ELb1ELb1EEEvNS_9FwdParamsE,"a",@progbits
	.sectionflags	@""
	.align	4
.nv.constant0._ZN10layer_norm31ln_parallel_residual_fwd_kernelINS_13Kernel_traitsI13__nv_bfloat16S2_S2_S2_fjLj3072ELj1ELj1ELj4ELj16ENS_18Kernel_traits_baseILj3072ES2_S2_S2_S2_fjLj128EEEEELb1ELb1ELb1EEEvNS_9FwdParamsE:
	.zero		1128


//--------------------- .nv.constant0._ZN10layer_norm31ln_parallel_residual_fwd_kernelINS_13Kernel_traitsI6__halfS2_S2_S2_fjLj3072ELj1ELj1ELj4ELj16ENS_18Kernel_traits_baseILj3072ES2_S2_S2_S2_fjLj128EEEEELb0ELb0ELb0EEEvNS_9FwdParamsE --------------------------
	.section	.nv.constant0._ZN10layer_norm31ln_parallel_residual_fwd_kernelINS_13Kernel_traitsI6__halfS2_S2_S2_fjLj3072ELj1ELj1ELj4ELj16ENS_18Kernel_traits_baseILj3072ES2_S2_S2_S2_fjLj128EEEEELb0ELb0ELb0EEEvNS_9FwdParamsE,"a",@progbits
	.sectionflags	@""
	.align	4
.nv.constant0._ZN10layer_norm31ln_parallel_residual_fwd_kernelINS_13Kernel_traitsI6__halfS2_S2_S2_fjLj3072ELj1ELj1ELj4ELj16ENS_18Kernel_traits_baseILj3072ES2_S2_S2_S2_fjLj128EEEEELb0ELb0ELb0EEEvNS_9FwdParamsE:
	.zero		1128


//--------------------- .nv.constant0._ZN10layer_norm31ln_parallel_residual_fwd_kernelINS_13Kernel_traitsI6__halfS2_S2_S2_fjLj3072ELj1ELj1ELj4ELj16ENS_18Kernel_traits_baseILj3072ES2_S2_S2_S2_fjLj128EEEEELb0ELb0ELb1EEEvNS_9FwdParamsE --------------------------
	.section	.nv.constant0._ZN10layer_norm31ln_parallel_residual_fwd_kernelINS_13Kernel_traitsI6__halfS2_S2_S2_fjLj3072ELj1ELj1ELj4ELj16ENS_18Kernel_traits_baseILj3072ES2_S2_S2_S2_fjLj128EEEEELb0ELb0ELb1EEEvNS_9FwdParamsE,"a",@progbits
	.sectionflags	@""
	.align	4
.nv.constant0._ZN10layer_norm31ln_parallel_residual_fwd_kernelINS_13Kernel_traitsI6__halfS2_S2_S2_fjLj3072ELj1ELj1ELj4ELj16ENS_18Kernel_traits_baseILj3072ES2_S2_S2_S2_fjLj128EEEEELb0ELb0ELb1EEEvNS_9FwdParamsE:
	.zero		1128


//--------------------- .nv.constant0._ZN10layer_norm31ln_parallel_residual_fwd_kernelINS_13Kernel_traitsI6__halfS2_S2_S2_fjLj3072ELj1ELj1ELj4ELj16ENS_18Kernel_traits_baseILj3072ES2_S2_S2_S2_fjLj128EEEEELb0ELb1ELb0EEEvNS_9FwdParamsE --------------------------
	.section	.nv.constant0._ZN10layer_norm31ln_parallel_residual_fwd_kernelINS_13Kernel_traitsI6__halfS2_S2_S2_fjLj3072ELj1ELj1ELj4ELj16ENS_18Kernel_traits_baseILj3072ES2_S2_S2_S2_fjLj128EEEEELb0ELb1ELb0EEEvNS_9FwdParamsE,"a",@progbits
	.sectionflags	@""
	.align	4
.nv.constant0._ZN10layer_norm31ln_parallel_residual_fwd_kernelINS_13Kernel_traitsI6__halfS2_S2_S2_fjLj3072ELj1ELj1ELj4ELj16ENS_18Kernel_traits_baseILj3072ES2_S2_S2_S2_fjLj128EEEEELb0ELb1ELb0EEEvNS_9FwdParamsE:
	.zero		1128


//--------------------- .nv.constant0._ZN10layer_norm31ln_parallel_residual_fwd_kernelINS_13Kernel_traitsI6__halfS2_S2_S2_fjLj3072ELj1ELj1ELj4ELj16ENS_18Kernel_traits_baseILj3072ES2_S2_S2_S2_fjLj128EEEEELb0ELb1ELb1EEEvNS_9FwdParamsE --------------------------
	.section	.nv.constant0._ZN10layer_norm31ln_parallel_residual_fwd_kernelINS_13Kernel_traitsI6__halfS2_S2_S2_fjLj3072ELj1ELj1ELj4ELj16ENS_18Kernel_traits_baseILj3072ES2_S2_S2_S2_fjLj128EEEEELb0ELb1ELb1EEEvNS_9FwdParamsE,"a",@progbits
	.sectionflags	@""
	.align	4
.nv.constant0._ZN10layer_norm31ln_parallel_residual_fwd_kernelINS_13Kernel_traitsI6__halfS2_S2_S2_fjLj3072ELj1ELj1ELj4ELj16ENS_18Kernel_traits_baseILj3072ES2_S2_S2_S2_fjLj128EEEEELb0ELb1ELb1EEEvNS_9FwdParamsE:
	.zero		1128


//--------------------- .nv.constant0._ZN10layer_norm31ln_parallel_residual_fwd_kernelINS_13Kernel_traitsI6__halfS2_S2_S2_fjLj3072ELj1ELj1ELj4ELj16ENS_18Kernel_traits_baseILj3072ES2_S2_S2_S2_fjLj128EEEEELb1ELb0ELb0EEEvNS_9FwdParamsE --------------------------
	.section	.nv.constant0._ZN10layer_norm31ln_parallel_residual_fwd_kernelINS_13Kernel_traitsI6__halfS2_S2_S2_fjLj3072ELj1ELj1ELj4ELj16ENS_18Kernel_traits_baseILj3072ES2_S2_S2_S2_fjLj128EEEEELb1ELb0ELb0EEEvNS_9FwdParamsE,"a",@progbits
	.sectionflags	@""
	.align	4
.nv.constant0._ZN10layer_norm31ln_parallel_residual_fwd_kernelINS_13Kernel_traitsI6__halfS2_S2_S2_fjLj3072ELj1ELj1ELj4ELj16ENS_18Kernel_traits_baseILj3072ES2_S2_S2_S2_fjLj128EEEEELb1ELb0ELb0EEEvNS_9FwdParamsE:
	.zero		1128


//--------------------- .nv.constant0._ZN10layer_norm31ln_parallel_residual_fwd_kernelINS_13Kernel_traitsI6__halfS2_S2_S2_fjLj3072ELj1ELj1ELj4ELj16ENS_18Kernel_traits_baseILj3072ES2_S2_S2_S2_fjLj128EEEEELb1ELb0ELb1EEEvNS_9FwdParamsE --------------------------
	.section	.nv.constant0._ZN10layer_norm31ln_parallel_residual_fwd_kernelINS_13Kernel_traitsI6__halfS2_S2_S2_fjLj3072ELj1ELj1ELj4ELj16ENS_18Kernel_traits_baseILj3072ES2_S2_S2_S2_fjLj128EEEEELb1ELb0ELb1EEEvNS_9FwdParamsE,"a",@progbits
	.sectionflags	@""
	.align	4
.nv.constant0._ZN10layer_norm31ln_parallel_residual_fwd_kernelINS_13Kernel_traitsI6__halfS2_S2_S2_fjLj3072ELj1ELj1ELj4ELj16ENS_18Kernel_traits_baseILj3072ES2_S2_S2_S2_fjLj128EEEEELb1ELb0ELb1EEEvNS_9FwdParamsE:
	.zero		1128


//--------------------- .nv.constant0._ZN10layer_norm31ln_parallel_residual_fwd_kernelINS_13Kernel_traitsI6__halfS2_S2_S2_fjLj3072ELj1ELj1ELj4ELj16ENS_18Kernel_traits_baseILj3072ES2_S2_S2_S2_fjLj128EEEEELb1ELb1ELb0EEEvNS_9FwdParamsE --------------------------
	.section	.nv.constant0._ZN10layer_norm31ln_parallel_residual_fwd_kernelINS_13Kernel_traitsI6__halfS2_S2_S2_fjLj3072ELj1ELj1ELj4ELj16ENS_18Kernel_traits_baseILj3072ES2_S2_S2_S2_fjLj128EEEEELb1ELb1ELb0EEEvNS_9FwdParamsE,"a",@progbits
	.sectionflags	@""
	.align	4
.nv.constant0._ZN10layer_norm31ln_parallel_residual_fwd_kernelINS_13Kernel_traitsI6__halfS2_S2_S2_fjLj3072ELj1ELj1ELj4ELj16ENS_18Kernel_traits_baseILj3072ES2_S2_S2_S2_fjLj128EEEEELb1ELb1ELb0EEEvNS_9FwdParamsE:
	.zero		1128


//--------------------- .nv.constant0._ZN10layer_norm31ln_parallel_residual_fwd_kernelINS_13Kernel_traitsI6__halfS2_S2_S2_fjLj3072ELj1ELj1ELj4ELj16ENS_18Kernel_traits_baseILj3072ES2_S2_S2_S2_fjLj128EEEEELb1ELb1ELb1EEEvNS_9FwdParamsE --------------------------
	.section	.nv.constant0._ZN10layer_norm31ln_parallel_residual_fwd_kernelINS_13Kernel_traitsI6__halfS2_S2_S2_fjLj3072ELj1ELj1ELj4ELj16ENS_18Kernel_traits_baseILj3072ES2_S2_S2_S2_fjLj128EEEEELb1ELb1ELb1EEEvNS_9FwdParamsE,"a",@progbits
	.sectionflags	@""
	.align	4
.nv.constant0._ZN10layer_norm31ln_parallel_residual_fwd_kernelINS_13Kernel_traitsI6__halfS2_S2_S2_fjLj3072ELj1ELj1ELj4ELj16ENS_18Kernel_traits_baseILj3072ES2_S2_S2_S2_fjLj128EEEEELb1ELb1ELb1EEEvNS_9FwdParamsE:
	.zero		1128


//--------------------- .nv.constant0._ZN10layer_norm31ln_parallel_residual_fwd_kernelINS_13Kernel_traitsIf13__nv_bfloat16S2_S2_fjLj3072ELj1ELj1ELj4ELj16ENS_18Kernel_traits_baseILj3072EfS2_S2_S2_fjLj128EEEEELb0ELb0ELb0EEEvNS_9FwdParamsE --------------------------
	.section	.nv.constant0._ZN10layer_norm31ln_parallel_residual_fwd_kernelINS_13Kernel_traitsIf13__nv_bfloat16S2_S2_fjLj3072ELj1ELj1ELj4ELj16ENS_18Kernel_traits_baseILj3072EfS2_S2_S2_fjLj128EEEEELb0ELb0ELb0EEEvNS_9FwdParamsE,"a",@progbits
	.sectionflags	@""
	.align	4
.nv.constant0._ZN10layer_norm31ln_parallel_residual_fwd_kernelINS_13Kernel_traitsIf13__nv_bfloat16S2_S2_fjLj3072ELj1ELj1ELj4ELj16ENS_18Kernel_traits_baseILj3072EfS2_S2_S2_fjLj128EEEEELb0ELb0ELb0EEEvNS_9FwdParamsE:
	.zero		1128


//--------------------- .nv.constant0._ZN10layer_norm31ln_parallel_residual_fwd_kernelINS_13Kernel_traitsIf13__nv_bfloat16S2_S2_fjLj3072ELj1ELj1ELj4ELj16ENS_18Kernel_traits_baseILj3072EfS2_S2_S2_fjLj128EEEEELb0ELb0ELb1EEEvNS_9FwdParamsE --------------------------
	.section	.nv.constant0._ZN10layer_norm31ln_parallel_residual_fwd_kernelINS_13Kernel_traitsIf13__nv_bfloat16S2_S2_fjLj3072ELj1ELj1ELj4ELj16ENS_18Kernel_traits_baseILj3072EfS2_S2_S2_fjLj128EEEEELb0ELb0ELb1EEEvNS_9FwdParamsE,"a",@progbits
	.sectionflags	@""
	.align	4
.nv.constant0._ZN10layer_norm31ln_parallel_residual_fwd_kernelINS_13Kernel_traitsIf13__nv_bfloat16S2_S2_fjLj3072ELj1ELj1ELj4ELj16ENS_18Kernel_traits_baseILj3072EfS2_S2_S2_fjLj128EEEEELb0ELb0ELb1EEEvNS_9FwdParamsE:
	.zero		1128


//--------------------- .nv.constant0._ZN10layer_norm31ln_parallel_residual_fwd_kernelINS_13Kernel_traitsIf13__nv_bfloat16S2_S2_fjLj3072ELj1ELj1ELj4ELj16ENS_18Kernel_traits_baseILj3072EfS2_S2_S2_fjLj128EEEEELb0ELb1ELb0EEEvNS_9FwdParamsE --------------------------
	.section	.nv.constant0._ZN10layer_norm31ln_parallel_residual_fwd_kernelINS_13Kernel_traitsIf13__nv_bfloat16S2_S2_fjLj3072ELj1ELj1ELj4ELj16ENS_18Kernel_traits_baseILj3072EfS2_S2_S2_fjLj128EEEEELb0ELb1ELb0EEEvNS_9FwdParamsE,"a",@progbits
	.sectionflags	@""
	.align	4
.nv.constant0._ZN10layer_norm31ln_parallel_residual_fwd_kernelINS_13Kernel_traitsIf13__nv_bfloat16S2_S2_fjLj3072ELj1ELj1ELj4ELj16ENS_18Kernel_traits_baseILj3072EfS2_S2_S2_fjLj128EEEEELb0ELb1ELb0EEEvNS_9FwdParamsE:
	.zero		1128


//--------------------- .nv.constant0._ZN10layer_norm31ln_parallel_residual_fwd_kernelINS_13Kernel_traitsIf13__nv_bfloat16S2_S2_fjLj3072ELj1ELj1ELj4ELj16ENS_18Kernel_traits_baseILj3072EfS2_S2_S2_fjLj128EEEEELb0ELb1ELb1EEEvNS_9FwdParamsE --------------------------
	.section	.nv.constant0._ZN10layer_norm31ln_parallel_residual_fwd_kernelINS_13Kernel_traitsIf13__nv_bfloat16S2_S2_fjLj3072ELj1ELj1ELj4ELj16ENS_18Kernel_traits_baseILj3072EfS2_S2_S2_fjLj128EEEEELb0ELb1ELb1EEEvNS_9FwdParamsE,"a",@progbits
	.sectionflags	@""
	.align	4
.nv.constant0._ZN10layer_norm31ln_parallel_residual_fwd_kernelINS_13Kernel_traitsIf13__nv_bfloat16S2_S2_fjLj3072ELj1ELj1ELj4ELj16ENS_18Kernel_traits_baseILj3072EfS2_S2_S2_fjLj128EEEEELb0ELb1ELb1EEEvNS_9FwdParamsE:
	.zero		1128


//--------------------- .nv.constant0._ZN10layer_norm31ln_parallel_residual_fwd_kernelINS_13Kernel_traitsIf13__nv_bfloat16S2_S2_fjLj3072ELj1ELj1ELj4ELj16ENS_18Kernel_traits_baseILj3072EfS2_S2_S2_fjLj128EEEEELb1ELb0ELb0EEEvNS_9FwdParamsE --------------------------
	.section	.nv.constant0._ZN10layer_norm31ln_parallel_residual_fwd_kernelINS_13Kernel_traitsIf13__nv_bfloat16S2_S2_fjLj3072ELj1ELj1ELj4ELj16ENS_18Kernel_traits_baseILj3072EfS2_S2_S2_fjLj128EEEEELb1ELb0ELb0EEEvNS_9FwdParamsE,"a",@progbits
	.sectionflags	@""
	.align	4
.nv.constant0._ZN10layer_norm31ln_parallel_residual_fwd_kernelINS_13Kernel_traitsIf13__nv_bfloat16S2_S2_fjLj3072ELj1ELj1ELj4ELj16ENS_18Kernel_traits_baseILj3072EfS2_S2_S2_fjLj128EEEEELb1ELb0ELb0EEEvNS_9FwdParamsE:
	.zero		1128


//--------------------- .nv.constant0._ZN10layer_norm31ln_parallel_residual_fwd_kernelINS_13Kernel_traitsIf13__nv_bfloat16S2_S2_fjLj3072ELj1ELj1ELj4ELj16ENS_18Kernel_traits_baseILj3072EfS2_S2_S2_fjLj128EEEEELb1ELb0ELb1EEEvNS_9FwdParamsE --------------------------
	.section	.nv.constant0._ZN10layer_norm31ln_parallel_residual_fwd_kernelINS_13Kernel_traitsIf13__nv_bfloat16S2_S2_fjLj3072ELj1ELj1ELj4ELj16ENS_18Kernel_traits_baseILj3072EfS2_S2_S2_fjLj128EEEEELb1ELb0ELb1EEEvNS_9FwdParamsE,"a",@progbits
	.sectionflags	@""
	.align	4
.nv.constant0._ZN10layer_norm31ln_parallel_residual_fwd_kernelINS_13Kernel_traitsIf13__nv_bfloat16S2_S2_fjLj3072ELj1ELj1ELj4ELj16ENS_18Kernel_traits_baseILj3072EfS2_S2_S2_fjLj128EEEEELb1ELb0ELb1EEEvNS_9FwdParamsE:
	.zero		1128


//--------------------- .nv.constant0._ZN10layer_norm31ln_parallel_residual_fwd_kernelINS_13Kernel_traitsIf13__nv_bfloat16S2_S2_fjLj3072ELj1ELj1ELj4ELj16ENS_18Kernel_traits_baseILj3072EfS2_S2_S2_fjLj128EEEEELb1ELb1ELb0EEEvNS_9FwdParamsE --------------------------
	.section	.nv.constant0._ZN10layer_norm31ln_parallel_residual_fwd_kernelINS_13Kernel_traitsIf13__nv_bfloat16S2_S2_fjLj3072ELj1ELj1ELj4ELj16ENS_18Kernel_traits_baseILj3072EfS2_S2_S2_fjLj128EEEEELb1ELb1ELb0EEEvNS_9FwdParamsE,"a",@progbits
	.sectionflags	@""
	.align	4
.nv.constant0._ZN10layer_norm31ln_parallel_residual_fwd_kernelINS_13Kernel_traitsIf13__nv_bfloat16S2_S2_fjLj3072ELj1ELj1ELj4ELj16ENS_18Kernel_traits_baseILj3072EfS2_S2_S2_fjLj128EEEEELb1ELb1ELb0EEEvNS_9FwdParamsE:
	.zero		1128


//--------------------- .nv.constant0._ZN10layer_norm31ln_parallel_residual_fwd_kernelINS_13Kernel_traitsIf13__nv_bfloat16S2_S2_fjLj3072ELj1ELj1ELj4ELj16ENS_18Kernel_traits_baseILj3072EfS2_S2_S2_fjLj128EEEEELb1ELb1ELb1EEEvNS_9FwdParamsE --------------------------
	.section	.nv.constant0._ZN10layer_norm31ln_parallel_residual_fwd_kernelINS_13Kernel_traitsIf13__nv_bfloat16S2_S2_fjLj3072ELj1ELj1ELj4ELj16ENS_18Kernel_traits_baseILj3072EfS2_S2_S2_fjLj128EEEEELb1ELb1ELb1EEEvNS_9FwdParamsE,"a",@progbits
	.sectionflags	@""
	.align	4
.nv.constant0._ZN10layer_norm31ln_parallel_residual_fwd_kernelINS_13Kernel_traitsIf13__nv_bfloat16S2_S2_fjLj3072ELj1ELj1ELj4ELj16ENS_18Kernel_traits_baseILj3072EfS2_S2_S2_fjLj128EEEEELb1ELb1ELb1EEEvNS_9FwdParamsE:
	.zero		1128


//--------------------- .nv.constant0._ZN10layer_norm31ln_parallel_residual_fwd_kernelINS_13Kernel_traitsI13__nv_bfloat16S2_fS2_fjLj3072ELj1ELj1ELj4ELj16ENS_18Kernel_traits_baseILj3072ES2_S2_fS2_fjLj128EEEEELb0ELb0ELb0EEEvNS_9FwdParamsE --------------------------
	.section	.nv.constant0._ZN10layer_norm31ln_parallel_residual_fwd_kernelINS_13Kernel_traitsI13__nv_bfloat16S2_fS2_fjLj3072ELj1ELj1ELj4ELj16ENS_18Kernel_traits_baseILj3072ES2_S2_fS2_fjLj128EEEEELb0ELb0ELb0EEEvNS_9FwdParamsE,"a",@progbits
	.sectionflags	@""
	.align	4
.nv.constant0._ZN10layer_norm31ln_parallel_residual_fwd_kernelINS_13Kernel_traitsI13__nv_bfloat16S2_fS2_fjLj3072ELj1ELj1ELj4ELj16ENS_18Kernel_traits_baseILj3072ES2_S2_fS2_fjLj128EEEEELb0ELb0ELb0EEEvNS_9FwdParamsE:
	.zero		1128


//--------------------- .nv.constant0._ZN10layer_norm31ln_parallel_residual_fwd_kernelINS_13Kernel_traitsI13__nv_bfloat16S2_fS2_fjLj3072ELj1ELj1ELj4ELj16ENS_18Kernel_traits_baseILj3072ES2_S2_fS2_fjLj128EEEEELb0ELb0ELb1EEEvNS_9FwdParamsE --------------------------
	.section	.nv.constant0._ZN10layer_norm31ln_parallel_residual_fwd_kernelINS_13Kernel_traitsI13__nv_bfloat16S2_fS2_fjLj3072ELj1ELj1ELj4ELj16ENS_18Kernel_traits_baseILj3072ES2_S2_fS2_fjLj128EEEEELb0ELb0ELb1EEEvNS_9FwdParamsE,"a",@progbits
	.sectionflags	@""
	.align	4
.nv.constant0._ZN10layer_norm31ln_parallel_residual_fwd_kernelINS_13Kernel_traitsI13__nv_bfloat16S2_fS2_fjLj3072ELj1ELj1ELj4ELj16ENS_18Kernel_traits_baseILj3072ES2_S2_fS2_fjLj128EEEEELb0ELb0ELb1EEEvNS_9FwdParamsE:
	.zero		1128


//--------------------- .nv.constant0._ZN10layer_norm31ln_parallel_residual_fwd_kernelINS_13Kernel_traitsI13__nv_bfloat16S2_fS2_fjLj3072ELj1ELj1ELj4ELj16ENS_18Kernel_traits_baseILj3072ES2_S2_fS2_fjLj128EEEEELb0ELb1ELb0EEEvNS_9FwdParamsE --------------------------
	.section	.nv.constant0._ZN10layer_norm31ln_parallel_residual_fwd_kernelINS_13Kernel_traitsI13__nv_bfloat16S2_fS2_fjLj3072ELj1ELj1ELj4ELj16ENS_18Kernel_traits_baseILj3072ES2_S2_fS2_fjLj128EEEEELb0ELb1ELb0EEEvNS_9FwdParamsE,"a",@progbits
	.sectionflags	@""
	.align	4
.nv.constant0._ZN10layer_norm31ln_parallel_residual_fwd_kernelINS_13Kernel_traitsI13__nv_bfloat16S2_fS2_fjLj3072ELj1ELj1ELj4ELj16ENS_18Kernel_traits_baseILj3072ES2_S2_fS2_fjLj128EEEEELb0ELb1ELb0EEEvNS_9FwdParamsE:
	.zero		1128


//--------------------- .nv.constant0._ZN10layer_norm31ln_parallel_residual_fwd_kernelINS_13Kernel_traitsI13__nv_bfloat16S2_fS2_fjLj3072ELj1ELj1ELj4ELj16ENS_18Kernel_traits_baseILj3072ES2_S2_fS2_fjLj128EEEEELb0ELb1ELb1EEEvNS_9FwdParamsE --------------------------
	.section	.nv.constant0._ZN10layer_norm31ln_parallel_residual_fwd_kernelINS_13Kernel_traitsI13__nv_bfloat16S2_fS2_fjLj3072ELj1ELj1ELj4ELj16ENS_18Kernel_traits_baseILj3072ES2_S2_fS2_fjLj128EEEEELb0ELb1ELb1EEEvNS_9FwdParamsE,"a",@progbits
	.sectionflags	@""
	.align	4
.nv.constant0._ZN10layer_norm31ln_parallel_residual_fwd_kernelINS_13Kernel_traitsI13__nv_bfloat16S2_fS2_fjLj3072ELj1ELj1ELj4ELj16ENS_18Kernel_traits_baseILj3072ES2_S2_fS2_fjLj128EEEEELb0ELb1ELb1EEEvNS_9FwdParamsE:
	.zero		1128


//--------------------- .nv.constant0._ZN10layer_norm31ln_parallel_residual_fwd_kernelINS_13Kernel_traitsI13__nv_bfloat16S2_fS2_fjLj3072ELj1ELj1ELj4ELj16ENS_18Kernel_traits_baseILj3072ES2_S2_fS2_fjLj128EEEEELb1ELb0ELb0EEEvNS_9FwdParamsE --------------------------
	.section	.nv.constant0._ZN10layer_norm31ln_parallel_residual_fwd_kernelINS_13Kernel_traitsI13__nv_bfloat16S2_fS2_fjLj3072ELj1ELj1ELj4ELj16ENS_18Kernel_traits_baseILj3072ES2_S2_fS2_fjLj128EEEEELb1ELb0ELb0EEEvNS_9FwdParamsE,"a",@progbits
	.sectionflags	@""
	.align	4
.nv.constant0._ZN10layer_norm31ln_parallel_residual_fwd_kernelINS_13Kernel_traitsI13__nv_bfloat16S2_fS2_fjLj3072ELj1ELj1ELj4ELj16ENS_18Kernel_traits_baseILj3072ES2_S2_fS2_fjLj128EEEEELb1ELb0ELb0EEEvNS_9FwdParamsE:
	.zero		1128


//--------------------- .nv.constant0._ZN10layer_norm31ln_parallel_residual_fwd_kernelINS_13Kernel_traitsI13__nv_bfloat16S2_fS2_fjLj3072ELj1ELj1ELj4ELj16ENS_18Kernel_traits_baseILj3072ES2_S2_fS2_fjLj128EEEEELb1ELb0ELb1EEEvNS_9FwdParamsE --------------------------
	.section	.nv.constant0._ZN10layer_norm31ln_parallel_residual_fwd_kernelINS_13Kernel_traitsI13__nv_bfloat16S2_fS2_fjLj3072ELj1ELj1ELj4ELj16ENS_18Kernel_traits_baseILj3072ES2_S2_fS2_fjLj128EEEEELb1ELb0ELb1EEEvNS_9FwdParamsE,"a",@progbits
	.sectionflags	@""
	.align	4
.nv.constant0._ZN10layer_norm31ln_parallel_residual_fwd_kernelINS_13Kernel_traitsI13__nv_bfloat16S2_fS2_fjLj3072ELj1ELj1ELj4ELj16ENS_18Kernel_traits_baseILj3072ES2_S2_fS2_fjLj128EEEEELb1ELb0ELb1EEEvNS_9FwdParamsE:
	.zero		1128


//--------------------- .nv.constant0._ZN10layer_norm31ln_parallel_residual_fwd_kernelINS_13Kernel_traitsI13__nv_bfloat16S2_fS2_fjLj3072ELj1ELj1ELj4ELj16ENS_18Kernel_traits_baseILj3072ES2_S2_fS2_fjLj128EEEEELb1ELb1ELb0EEEvNS_9FwdParamsE --------------------------
	.section	.nv.constant0._ZN10layer_norm31ln_parallel_residual_fwd_kernelINS_13Kernel_traitsI13__nv_bfloat16S2_fS2_fjLj3072ELj1ELj1ELj4ELj16ENS_18Kernel_traits_baseILj3072ES2_S2_fS2_fjLj128EEEEELb1ELb1ELb0EEEvNS_9FwdParamsE,"a",@progbits
	.sectionflags	@""
	.align	4
.nv.constant0._ZN10layer_norm31ln_parallel_residual_fwd_kernelINS_13Kernel_traitsI13__nv_bfloat16S2_fS2_fjLj3072ELj1ELj1ELj4ELj16ENS_18Kernel_traits_baseILj3072ES2_S2_fS2_fjLj128EEEEELb1ELb1ELb0EEEvNS_9FwdParamsE:
	.zero		1128


//--------------------- .nv.constant0._ZN10layer_norm31ln_parallel_residual_fwd_kernelINS_13Kernel_traitsI13__nv_bfloat16S2_fS2_fjLj3072ELj1ELj1ELj4ELj16ENS_18Kernel_traits_baseILj3072ES2_S2_fS2_fjLj128EEEEELb1ELb1ELb1EEEvNS_9FwdParamsE --------------------------
	.section	.nv.constant0._ZN10layer_norm31ln_parallel_residual_fwd_kernelINS_13Kernel_traitsI13__nv_bfloat16S2_fS2_fjLj3072ELj1ELj1ELj4ELj16ENS_18Kernel_traits_baseILj3072ES2_S2_fS2_fjLj128EEEEELb1ELb1ELb1EEEvNS_9FwdParamsE,"a",@progbits
	.sectionflags	@""
	.align	4
.nv.constant0._ZN10layer_norm31ln_parallel_residual_fwd_kernelINS_13Kernel_traitsI13__nv_bfloat16S2_fS2_fjLj3072ELj1ELj1ELj4ELj16ENS_18Kernel_traits_baseILj3072ES2_S2_fS2_fjLj128EEEEELb1ELb1ELb1EEEvNS_9FwdParamsE:
	.zero		1128


//--------------------- .nv.constant0._ZN10layer_norm31ln_parallel_residual_fwd_kernelINS_13Kernel_traitsIf13__nv_bfloat16fS2_fjLj3072ELj1ELj1ELj4ELj16ENS_18Kernel_traits_baseILj3072EfS2_fS2_fjLj128EEEEELb0ELb0ELb0EEEvNS_9FwdParamsE --------------------------
	.section	.nv.constant0._ZN10layer_norm31ln_parallel_residual_fwd_kernelINS_13Kernel_traitsIf13__nv_bfloat16fS2_fjLj3072ELj1ELj1ELj4ELj16ENS_18Kernel_traits_baseILj3072EfS2_fS2_fjLj128EEEEELb0ELb0ELb0EEEvNS_9FwdParamsE,"a",@progbits
	.sectionflags	@""
	.align	4
.nv.constant0._ZN10layer_norm31ln_parallel_residual_fwd_kernelINS_13Kernel_traitsIf13__nv_bfloat16fS2_fjLj3072ELj1ELj1ELj4ELj16ENS_18Kernel_traits_baseILj3072EfS2_fS2_fjLj128EEEEELb0ELb0ELb0EEEvNS_9FwdParamsE:
	.zero		1128


//--------------------- .nv.constant0._ZN10layer_norm31ln_parallel_residual_fwd_kernelINS_13Kernel_traitsIf13__nv_bfloat16fS2_fjLj3072ELj1ELj1ELj4ELj16ENS_18Kernel_traits_baseILj3072EfS2_fS2_fjLj128EEEEELb0ELb0ELb1EEEvNS_9FwdParamsE --------------------------
	.section	.nv.constant0._ZN10layer_norm31ln_parallel_residual_fwd_kernelINS_13Kernel_traitsIf13__nv_bfloat16fS2_fjLj3072ELj1ELj1ELj4ELj16ENS_18Kernel_traits_baseILj3072EfS2_fS2_fjLj128EEEEELb0ELb0ELb1EEEvNS_9FwdParamsE,"a",@progbits
	.sectionflags	@""
	.align	4
.nv.constant0._ZN10layer_norm31ln_parallel_residual_fwd_kernelINS_13Kernel_traitsIf13__nv_bfloat16fS2_fjLj3072ELj1ELj1ELj4ELj16ENS_18Kernel_traits_baseILj3072EfS2_fS2_fjLj128EEEEELb0ELb0ELb1EEEvNS_9FwdParamsE:
	.zero		1128


//--------------------- .nv.constant0._ZN10layer_norm31ln_parallel_residual_fwd_kernelINS_13Kernel_traitsIf13__nv_bfloat16fS2_fjLj3072ELj1ELj1ELj4ELj16ENS_18Kernel_traits_baseILj3072EfS2_fS2_fjLj128EEEEELb0ELb1ELb0EEEvNS_9FwdParamsE --------------------------
	.section	.nv.constant0._ZN10layer_norm31ln_parallel_residual_fwd_kernelINS_13Kernel_traitsIf13__nv_bfloat16fS2_fjLj3072ELj1ELj1ELj4ELj16ENS_18Kernel_traits_baseILj3072EfS2_fS2_fjLj128EEEEELb0ELb1ELb0EEEvNS_9FwdParamsE,"a",@progbits
	.sectionflags	@""
	.align	4
.nv.constant0._ZN10layer_norm31ln_parallel_residual_fwd_kernelINS_13Kernel_traitsIf13__nv_bfloat16fS2_fjLj3072ELj1ELj1ELj4ELj16ENS_18Kernel_traits_baseILj3072EfS2_fS2_fjLj128EEEEELb0ELb1ELb0EEEvNS_9FwdParamsE:
	.zero		1128


//--------------------- .nv.constant0._ZN10layer_norm31ln_parallel_residual_fwd_kernelINS_13Kernel_traitsIf13__nv_bfloat16fS2_fjLj3072ELj1ELj1ELj4ELj16ENS_18Kernel_traits_baseILj3072EfS2_fS2_fjLj128EEEEELb0ELb1ELb1EEEvNS_9FwdParamsE --------------------------
	.section	.nv.constant0._ZN10layer_norm31ln_parallel_residual_fwd_kernelINS_13Kernel_traitsIf13__nv_bfloat16fS2_fjLj3072ELj1ELj1ELj4ELj16ENS_18Kernel_traits_baseILj3072EfS2_fS2_fjLj128EEEEELb0ELb1ELb1EEEvNS_9FwdParamsE,"a",@progbits
	.sectionflags	@""
	.align	4
.nv.constant0._ZN10layer_norm31ln_parallel_residual_fwd_kernelINS_13Kernel_traitsIf13__nv_bfloat16fS2_fjLj3072ELj1ELj1ELj4ELj16ENS_18Kernel_traits_baseILj3072EfS2_fS2_fjLj128EEEEELb0ELb1ELb1EEEvNS_9FwdParamsE:
	.zero		1128


//--------------------- .nv.constant0._ZN10layer_norm31ln_parallel_residual_fwd_kernelINS_13Kernel_traitsIf13__nv_bfloat16fS2_fjLj3072ELj1ELj1ELj4ELj16ENS_18Kernel_traits_baseILj3072EfS2_fS2_fjLj128EEEEELb1ELb0ELb0EEEvNS_9FwdParamsE --------------------------
	.section	.nv.constant0._ZN10layer_norm31ln_parallel_residual_fwd_kernelINS_13Kernel_traitsIf13__nv_bfloat16fS2_fjLj3072ELj1ELj1ELj4ELj16ENS_18Kernel_traits_baseILj3072EfS2_fS2_fjLj128EEEEELb1ELb0ELb0EEEvNS_9FwdParamsE,"a",@progbits
	.sectionflags	@""
	.align	4
.nv.constant0._ZN10layer_norm31ln_parallel_residual_fwd_kernelINS_13Kernel_traitsIf13__nv_bfloat16fS2_fjLj3072ELj1ELj1ELj4ELj16ENS_18Kernel_traits_baseILj3072EfS2_fS2_fjLj128EEEEELb1ELb0ELb0EEEvNS_9FwdParamsE:
	.zero		1128


//--------------------- .nv.constant0._ZN10layer_norm31ln_parallel_residual_fwd_kernelINS_13Kernel_traitsIf13__nv_bfloat16fS2_fjLj3072ELj1ELj1ELj4ELj16ENS_18Kernel_traits_baseILj3072EfS2_fS2_fjLj128EEEEELb1ELb0ELb1EEEvNS_9FwdParamsE --------------------------
	.section	.nv.constant0._ZN10layer_norm31ln_parallel_residual_fwd_kernelINS_13Kernel_traitsIf13__nv_bfloat16fS2_fjLj3072ELj1ELj1ELj4ELj16ENS_18Kernel_traits_baseILj3072EfS2_fS2_fjLj128EEEEELb1ELb0ELb1EEEvNS_9FwdParamsE,"a",@progbits
	.sectionflags	@""
	.align	4
.nv.constant0._ZN10layer_norm31ln_parallel_residual_fwd_kernelINS_13Kernel_traitsIf13__nv_bfloat16fS2_fjLj3072ELj1ELj1ELj4ELj16ENS_18Kernel_traits_baseILj3072EfS2_fS2_fjLj128EEEEELb1ELb0ELb1EEEvNS_9FwdParamsE:
	.zero		1128


//--------------------- .nv.constant0._ZN10layer_norm31ln_parallel_residual_fwd_kernelINS_13Kernel_traitsIf13__nv_bfloat16fS2_fjLj3072ELj1ELj1ELj4ELj16ENS_18Kernel_traits_baseILj3072EfS2_fS2_fjLj128EEEEELb1ELb1ELb0EEEvNS_9FwdParamsE --------------------------
	.section	.nv.constant0._ZN10layer_norm31ln_parallel_residual_fwd_kernelINS_13Kernel_traitsIf13__nv_bfloat16fS2_fjLj3072ELj1ELj1ELj4ELj16ENS_18Kernel_traits_baseILj3072EfS2_fS2_fjLj128EEEEELb1ELb1ELb0EEEvNS_9FwdParamsE,"a",@progbits
	.sectionflags	@""
	.align	4
.nv.constant0._ZN10layer_norm31ln_parallel_residual_fwd_kernelINS_13Kernel_traitsIf13__nv_bfloat16fS2_fjLj3072ELj1ELj1ELj4ELj16ENS_18Kernel_traits_baseILj3072EfS2_fS2_fjLj128EEEEELb1ELb1ELb0EEEvNS_9FwdParamsE:
	.zero		1128


//--------------------- .nv.constant0._ZN10layer_norm31ln_parallel_residual_fwd_kernelINS_13Kernel_traitsIf13__nv_bfloat16fS2_fjLj3072ELj1ELj1ELj4ELj16ENS_18Kernel_traits_baseILj3072EfS2_fS2_fjLj128EEEEELb1ELb1ELb1EEEvNS_9FwdParamsE --------------------------
	.section	.nv.constant0._ZN10layer_norm31ln_parallel_residual_fwd_kernelINS_13Kernel_traitsIf13__nv_bfloat16fS2_fjLj3072ELj1ELj1ELj4ELj16ENS_18Kernel_traits_baseILj3072EfS2_fS2_fjLj128EEEEELb1ELb1ELb1EEEvNS_9FwdParamsE,"a",@progbits
	.sectionflags	@""
	.align	4
.nv.constant0._ZN10layer_norm31ln_parallel_residual_fwd_kernelINS_13Kernel_traitsIf13__nv_bfloat16fS2_fjLj3072ELj1ELj1ELj4ELj16ENS_18Kernel_traits_baseILj3072EfS2_fS2_fjLj128EEEEELb1ELb1ELb1EEEvNS_9FwdParamsE:
	.zero		1128


//--------------------- .nv.constant0._ZN10layer_norm31ln_parallel_residual_fwd_kernelINS_13Kernel_traitsIf6__halfS2_S2_fjLj3072ELj1ELj1ELj4ELj16ENS_18Kernel_traits_baseILj3072EfS2_S2_S2_fjLj128EEEEELb0ELb0ELb0EEEvNS_9FwdParamsE --------------------------
	.section	.nv.constant0._ZN10layer_norm31ln_parallel_residual_fwd_kernelINS_13Kernel_traitsIf6__halfS2_S2_fjLj3072ELj1ELj1ELj4ELj16ENS_18Kernel_traits_baseILj3072EfS2_S2_S2_fjLj128EEEEELb0ELb0ELb0EEEvNS_9FwdParamsE,"a",@progbits
	.sectionflags	@""
	.align	4
.nv.constant0._ZN10layer_norm31ln_parallel_residual_fwd_kernelINS_13Kernel_traitsIf6__halfS2_S2_fjLj3072ELj1ELj1ELj4ELj16ENS_18Kernel_traits_baseILj3072EfS2_S2_S2_fjLj128EEEEELb0ELb0ELb0EEEvNS_9FwdParamsE:
	.zero		1128


//--------------------- .nv.constant0._ZN10layer_norm31ln_parallel_residual_fwd_kernelINS_13Kernel_traitsIf6__halfS2_S2_fjLj3072ELj1ELj1ELj4ELj16ENS_18Kernel_traits_baseILj3072EfS2_S2_S2_fjLj128EEEEELb0ELb0ELb1EEEvNS_9FwdParamsE --------------------------
	.section	.nv.constant0._ZN10layer_norm31ln_parallel_residual_fwd_kernelINS_13Kernel_traitsIf6__halfS2_S2_fjLj3072ELj1ELj1ELj4ELj16ENS_18Kernel_traits_baseILj3072EfS2_S2_S2_fjLj128EEEEELb0ELb0ELb1EEEvNS_9FwdParamsE,"a",@progbits
	.sectionflags	@""
	.align	4
.nv.constant0._ZN10layer_norm31ln_parallel_residual_fwd_kernelINS_13Kernel_traitsIf6__halfS2_S2_fjLj3072ELj1ELj1ELj4ELj16ENS_18Kernel_traits_baseILj3072EfS2_S2_S2_fjLj128EEEEELb0ELb0ELb1EEEvNS_9FwdParamsE:
	.zero		1128


//--------------------- .nv.constant0._ZN10layer_norm31ln_parallel_residual_fwd_kernelINS_13Kernel_traitsIf6__halfS2_S2_fjLj3072ELj1ELj1ELj4ELj16ENS_18Kernel_traits_baseILj3072EfS2_S2_S2_fjLj128EEEEELb0ELb1ELb0EEEvNS_9FwdParamsE --------------------------
	.section	.nv.constant0._ZN10layer_norm31ln_parallel_residual_fwd_kernelINS_13Kernel_traitsIf6__halfS2_S2_fjLj3072ELj1ELj1ELj4ELj16ENS_18Kernel_traits_baseILj3072EfS2_S2_S2_fjLj128EEEEELb0ELb1ELb0EEEvNS_9FwdParamsE,"a",@progbits
	.sectionflags	@""
	.align	4
.nv.constant0._ZN10layer_norm31ln_parallel_residual_fwd_kernelINS_13Kernel_traitsIf6__halfS2_S2_fjLj3072ELj1ELj1ELj4ELj16ENS_18Kernel_traits_baseILj3072EfS2_S2_S2_fjLj128EEEEELb0ELb1ELb0EEEvNS_9FwdParamsE:
	.zero		1128


//--------------------- .nv.constant0._ZN10layer_norm31ln_parallel_residual_fwd_kernelINS_13Kernel_traitsIf6__halfS2_S2_fjLj3072ELj1ELj1ELj4ELj16ENS_18Kernel_traits_baseILj3072EfS2_S2_S2_fjLj128EEEEELb0ELb1ELb1EEEvNS_9FwdParamsE --------------------------
	.section	.nv.constant0._ZN10layer_norm31ln_parallel_residual_fwd_kernelINS_13Kernel_traitsIf6__halfS2_S2_fjLj3072ELj1ELj1ELj4ELj16ENS_18Kernel_traits_baseILj3072EfS2_S2_S2_fjLj128EEEEELb0ELb1ELb1EEEvNS_9FwdParamsE,"a",@progbits
	.sectionflags	@""
	.align	4
.nv.constant0._ZN10layer_norm31ln_parallel_residual_fwd_kernelINS_13Kernel_traitsIf6__halfS2_S2_fjLj3072ELj1ELj1ELj4ELj16ENS_18Kernel_traits_baseILj3072EfS2_S2_S2_fjLj128EEEEELb0ELb1ELb1EEEvNS_9FwdParamsE:
	.zero		1128


//--------------------- .nv.constant0._ZN10layer_norm31ln_parallel_residual_fwd_kernelINS_13Kernel_traitsIf6__halfS2_S2_fjLj3072ELj1ELj1ELj4ELj16ENS_18Kernel_traits_baseILj3072EfS2_S2_S2_fjLj128EEEEELb1ELb0ELb0EEEvNS_9FwdParamsE --------------------------
	.section	.nv.constant0._ZN10layer_norm31ln_parallel_residual_fwd_kernelINS_13Kernel_traitsIf6__halfS2_S2_fjLj3072ELj1ELj1ELj4ELj16ENS_18Kernel_traits_baseILj3072EfS2_S2_S2_fjLj128EEEEELb1ELb0ELb0EEEvNS_9FwdParamsE,"a",@progbits
	.sectionflags	@""
	.align	4
.nv.constant0._ZN10layer_norm31ln_parallel_residual_fwd_kernelINS_13Kernel_traitsIf6__halfS2_S2_fjLj3072ELj1ELj1ELj4ELj16ENS_18Kernel_traits_baseILj3072EfS2_S2_S2_fjLj128EEEEELb1ELb0ELb0EEEvNS_9FwdParamsE:
	.zero		1128


//--------------------- .nv.constant0._ZN10layer_norm31ln_parallel_residual_fwd_kernelINS_13Kernel_traitsIf6__halfS2_S2_fjLj3072ELj1ELj1ELj4ELj16ENS_18Kernel_traits_baseILj3072EfS2_S2_S2_fjLj128EEEEELb1ELb0ELb1EEEvNS_9FwdParamsE --------------------------
	.section	.nv.constant0._ZN10layer_norm31ln_parallel_residual_fwd_kernelINS_13Kernel_traitsIf6__halfS2_S2_fjLj3072ELj1ELj1ELj4ELj16ENS_18Kernel_traits_baseILj3072EfS2_S2_S2_fjLj128EEEEELb1ELb0ELb1EEEvNS_9FwdParamsE,"a",@progbits
	.sectionflags	@""
	.align	4
.nv.constant0._ZN10layer_norm31ln_parallel_residual_fwd_kernelINS_13Kernel_traitsIf6__halfS2_S2_fjLj3072ELj1ELj1ELj4ELj16ENS_18Kernel_traits_baseILj3072EfS2_S2_S2_fjLj128EEEEELb1ELb0ELb1EEEvNS_9FwdParamsE:
	.zero		1128


//--------------------- .nv.constant0._ZN10layer_norm31ln_parallel_residual_fwd_kernelINS_13Kernel_traitsIf6__halfS2_S2_fjLj3072ELj1ELj1ELj4ELj16ENS_18Kernel_traits_baseILj3072EfS2_S2_S2_fjLj128EEEEELb1ELb1ELb0EEEvNS_9FwdParamsE --------------------------
	.section	.nv.constant0._ZN10layer_norm31ln_parallel_residual_fwd_kernelINS_13Kernel_traitsIf6__halfS2_S2_fjLj3072ELj1ELj1ELj4ELj16ENS_18Kernel_traits_baseILj3072EfS2_S2_S2_fjLj128EEEEELb1ELb1ELb0EEEvNS_9FwdParamsE,"a",@progbits
	.sectionflags	@""
	.align	4
.nv.constant0._ZN10layer_norm31ln_parallel_residual_fwd_kernelINS_13Kernel_traitsIf6__halfS2_S2_fjLj3072ELj1ELj1ELj4ELj16ENS_18Kernel_traits_baseILj3072EfS2_S2_S2_fjLj128EEEEELb1ELb1ELb0EEEvNS_9FwdParamsE:
	.zero		1128


//--------------------- .nv.constant0._ZN10layer_norm31ln_parallel_residual_fwd_kernelINS_13Kernel_traitsIf6__halfS2_S2_fjLj3072ELj1ELj1ELj4ELj16ENS_18Kernel_traits_baseILj3072EfS2_S2_S2_fjLj128EEEEELb1ELb1ELb1EEEvNS_9FwdParamsE --------------------------
	.section	.nv.constant0._ZN10layer_norm31ln_parallel_residual_fwd_kernelINS_13Kernel_traitsIf6__halfS2_S2_fjLj3072ELj1ELj1ELj4ELj16ENS_18Kernel_traits_baseILj3072EfS2_S2_S2_fjLj128EEEEELb1ELb1ELb1EEEvNS_9FwdParamsE,"a",@progbits
	.sectionflags	@""
	.align	4
.nv.constant0._ZN10layer_norm31ln_parallel_residual_fwd_kernelINS_13Kernel_traitsIf6__halfS2_S2_fjLj3072ELj1ELj1ELj4ELj16ENS_18Kernel_traits_baseILj3072EfS2_S2_S2_fjLj128EEEEELb1ELb1ELb1EEEvNS_9FwdParamsE:
	.zero		1128


//--------------------- .nv.constant0._ZN10layer_norm31ln_parallel_residual_fwd_kernelINS_13Kernel_traitsI6__halfS2_fS2_fjLj3072ELj1ELj1ELj4ELj16ENS_18Kernel_traits_baseILj3072ES2_S2_fS2_fjLj128EEEEELb0ELb0ELb0EEEvNS_9FwdParamsE --------------------------
	.section	.nv.constant0._ZN10layer_norm31ln_parallel_residual_fwd_kernelINS_13Kernel_traitsI6__halfS2_fS2_fjLj3072ELj1ELj1ELj4ELj16ENS_18Kernel_traits_baseILj3072ES2_S2_fS2_fjLj128EEEEELb0ELb0ELb0EEEvNS_9FwdParamsE,"a",@progbits
	.sectionflags	@""
	.align	4
.nv.constant0._ZN10layer_norm31ln_parallel_residual_fwd_kernelINS_13Kernel_traitsI6__halfS2_fS2_fjLj3072ELj1ELj1ELj4ELj16ENS_18Kernel_traits_baseILj3072ES2_S2_fS2_fjLj128EEEEELb0ELb0ELb0EEEvNS_9FwdParamsE:
	.zero		1128


//--------------------- .nv.constant0._ZN10layer_norm31ln_parallel_residual_fwd_kernelINS_13Kernel_traitsI6__halfS2_fS2_fjLj3072ELj1ELj1ELj4ELj16ENS_18Kernel_traits_baseILj3072ES2_S2_fS2_fjLj128EEEEELb0ELb0ELb1EEEvNS_9FwdParamsE --------------------------
	.section	.nv.constant0._ZN10layer_norm31ln_parallel_residual_fwd_kernelINS_13Kernel_traitsI6__halfS2_fS2_fjLj3072ELj1ELj1ELj4ELj16ENS_18Kernel_traits_baseILj3072ES2_S2_fS2_fjLj128EEEEELb0ELb0ELb1EEEvNS_9FwdParamsE,"a",@progbits
	.sectionflags	@""
	.align	4
.nv.constant0._ZN10layer_norm31ln_parallel_residual_fwd_kernelINS_13Kernel_traitsI6__halfS2_fS2_fjLj3072ELj1ELj1ELj4ELj16ENS_18Kernel_traits_baseILj3072ES2_S2_fS2_fjLj128EEEEELb0ELb0ELb1EEEvNS_9FwdParamsE:
	.zero		1128


//--------------------- .nv.constant0._ZN10layer_norm31ln_parallel_residual_fwd_kernelINS_13Kernel_traitsI6__halfS2_fS2_fjLj3072ELj1ELj1ELj4ELj16ENS_18Kernel_traits_baseILj3072ES2_S2_fS2_fjLj128EEEEELb0ELb1ELb0EEEvNS_9FwdParamsE --------------------------
	.section	.nv.constant0._ZN10layer_norm31ln_parallel_residual_fwd_kernelINS_13Kernel_traitsI6__halfS2_fS2_fjLj3072ELj1ELj1ELj4ELj16ENS_18Kernel_traits_baseILj3072ES2_S2_fS2_fjLj128EEEEELb0ELb1ELb0EEEvNS_9FwdParamsE,"a",@progbits
	.sectionflags	@""
	.align	4
.nv.constant0._ZN10layer_norm31ln_parallel_residual_fwd_kernelINS_13Kernel_traitsI6__halfS2_fS2_fjLj3072ELj1ELj1ELj4ELj16ENS_18Kernel_traits_baseILj3072ES2_S2_fS2_fjLj128EEEEELb0ELb1ELb0EEEvNS_9FwdParamsE:
	.zero		1128


//--------------------- .nv.constant0._ZN10layer_norm31ln_parallel_residual_fwd_kernelINS_13Kernel_traitsI6__halfS2_fS2_fjLj3072ELj1ELj1ELj4ELj16ENS_18Kernel_traits_baseILj3072ES2_S2_fS2_fjLj128EEEEELb0ELb1ELb1EEEvNS_9FwdParamsE --------------------------
	.section	.nv.constant0._ZN10layer_norm31ln_parallel_residual_fwd_kernelINS_13Kernel_traitsI6__halfS2_fS2_fjLj3072ELj1ELj1ELj4ELj16ENS_18Kernel_traits_baseILj3072ES2_S2_fS2_fjLj128EEEEELb0ELb1ELb1EEEvNS_9FwdParamsE,"a",@progbits
	.sectionflags	@""
	.align	4
.nv.constant0._ZN10layer_norm31ln_parallel_residual_fwd_kernelINS_13Kernel_traitsI6__halfS2_fS2_fjLj3072ELj1ELj1ELj4ELj16ENS_18Kernel_traits_baseILj3072ES2_S2_fS2_fjLj128EEEEELb0ELb1ELb1EEEvNS_9FwdParamsE:
	.zero		1128


//--------------------- .nv.constant0._ZN10layer_norm31ln_parallel_residual_fwd_kernelINS_13Kernel_traitsI6__halfS2_fS2_fjLj3072ELj1ELj1ELj4ELj16ENS_18Kernel_traits_baseILj3072ES2_S2_fS2_fjLj128EEEEELb1ELb0ELb0EEEvNS_9FwdParamsE --------------------------
	.section	.nv.constant0._ZN10layer_norm31ln_parallel_residual_fwd_kernelINS_13Kernel_traitsI6__halfS2_fS2_fjLj3072ELj1ELj1ELj4ELj16ENS_18Kernel_traits_baseILj3072ES2_S2_fS2_fjLj128EEEEELb1ELb0ELb0EEEvNS_9FwdParamsE,"a",@progbits
	.sectionflags	@""
	.align	4
.nv.constant0._ZN10layer_norm31ln_parallel_residual_fwd_kernelINS_13Kernel_traitsI6__halfS2_fS2_fjLj3072ELj1ELj1ELj4ELj16ENS_18Kernel_traits_baseILj3072ES2_S2_fS2_fjLj128EEEEELb1ELb0ELb0EEEvNS_9FwdParamsE:
	.zero		1128


//--------------------- .nv.constant0._ZN10layer_norm31ln_parallel_residual_fwd_kernelINS_13Kernel_traitsI6__halfS2_fS2_fjLj3072ELj1ELj1ELj4ELj16ENS_18Kernel_traits_baseILj3072ES2_S2_fS2_fjLj128EEEEELb1ELb0ELb1EEEvNS_9FwdParamsE --------------------------
	.section	.nv.constant0._ZN10layer_norm31ln_parallel_residual_fwd_kernelINS_13Kernel_traitsI6__halfS2_fS2_fjLj3072ELj1ELj1ELj4ELj16ENS_18Kernel_traits_baseILj3072ES2_S2_fS2_fjLj128EEEEELb1ELb0ELb1EEEvNS_9FwdParamsE,"a",@progbits
	.sectionflags	@""
	.align	4
.nv.constant0._ZN10layer_norm31ln_parallel_residual_fwd_kernelINS_13Kernel_traitsI6__halfS2_fS2_fjLj3072ELj1ELj1ELj4ELj16ENS_18Kernel_traits_baseILj3072ES2_S2_fS2_fjLj128EEEEELb1ELb0ELb1EEEvNS_9FwdParamsE:
	.zero		1128


//--------------------- .nv.constant0._ZN10layer_norm31ln_parallel_residual_fwd_kernelINS_13Kernel_traitsI6__halfS2_fS2_fjLj3072ELj1ELj1ELj4ELj16ENS_18Kernel_traits_baseILj3072ES2_S2_fS2_fjLj128EEEEELb1ELb1ELb0EEEvNS_9FwdParamsE --------------------------
	.section	.nv.constant0._ZN10layer_norm31ln_parallel_residual_fwd_kernelINS_13Kernel_traitsI6__halfS2_fS2_fjLj3072ELj1ELj1ELj4ELj16ENS_18Kernel_traits_baseILj3072ES2_S2_fS2_fjLj128EEEEELb1ELb1ELb0EEEvNS_9FwdParamsE,"a",@progbits
	.sectionflags	@""
	.align	4
.nv.constant0._ZN10layer_norm31ln_parallel_residual_fwd_kernelINS_13Kernel_traitsI6__halfS2_fS2_fjLj3072ELj1ELj1ELj4ELj16ENS_18Kernel_traits_baseILj3072ES2_S2_fS2_fjLj128EEEEELb1ELb1ELb0EEEvNS_9FwdParamsE:
	.zero		1128


//--------------------- .nv.constant0._ZN10layer_norm31ln_parallel_residual_fwd_kernelINS_13Kernel_traitsI6__halfS2_fS2_fjLj3072ELj1ELj1ELj4ELj16ENS_18Kernel_traits_baseILj3072ES2_S2_fS2_fjLj128EEEEELb1ELb1ELb1EEEvNS_9FwdParamsE --------------------------
	.section	.nv.constant0._ZN10layer_norm31ln_parallel_residual_fwd_kernelINS_13Kernel_traitsI6__halfS2_fS2_fjLj3072ELj1ELj1ELj4ELj16ENS_18Kernel_traits_baseILj3072ES2_S2_fS2_fjLj128EEEEELb1ELb1ELb1EEEvNS_9FwdParamsE,"a",@progbits
	.sectionflags	@""
	.align	4
.nv.constant0._ZN10layer_norm31ln_parallel_residual_fwd_kernelINS_13Kernel_traitsI6__halfS2_fS2_fjLj3072ELj1ELj1ELj4ELj16ENS_18Kernel_traits_baseILj3072ES2_S2_fS2_fjLj128EEEEELb1ELb1ELb1EEEvNS_9FwdParamsE:
	.zero		1128


//--------------------- .nv.constant0._ZN10layer_norm31ln_parallel_residual_fwd_kernelINS_13Kernel_traitsIf6__halffS2_fjLj3072ELj1ELj1ELj4ELj16ENS_18Kernel_traits_baseILj3072EfS2_fS2_fjLj128EEEEELb0ELb0ELb0EEEvNS_9FwdParamsE --------------------------
	.section	.nv.constant0._ZN10layer_norm31ln_parallel_residual_fwd_kernelINS_13Kernel_traitsIf6__halffS2_fjLj3072ELj1ELj1ELj4ELj16ENS_18Kernel_traits_baseILj3072EfS2_fS2_fjLj128EEEEELb0ELb0ELb0EEEvNS_9FwdParamsE,"a",@progbits
	.sectionflags	@""
	.align	4
.nv.constant0._ZN10layer_norm31ln_parallel_residual_fwd_kernelINS_13Kernel_traitsIf6__halffS2_fjLj3072ELj1ELj1ELj4ELj16ENS_18Kernel_traits_baseILj3072EfS2_fS2_fjLj128EEEEELb0ELb0ELb0EEEvNS_9FwdParamsE:
	.zero		1128


//--------------------- .nv.constant0._ZN10layer_norm31ln_parallel_residual_fwd_kernelINS_13Kernel_traitsIf6__halffS2_fjLj3072ELj1ELj1ELj4ELj16ENS_18Kernel_traits_baseILj3072EfS2_fS2_fjLj128EEEEELb0ELb0ELb1EEEvNS_9FwdParamsE --------------------------
	.section	.nv.constant0._ZN10layer_norm31ln_parallel_residual_fwd_kernelINS_13Kernel_traitsIf6__halffS2_fjLj3072ELj1ELj1ELj4ELj16ENS_18Kernel_traits_baseILj3072EfS2_fS2_fjLj128EEEEELb0ELb0ELb1EEEvNS_9FwdParamsE,"a",@progbits
	.sectionflags	@""
	.align	4
.nv.constant0._ZN10layer_norm31ln_parallel_residual_fwd_kernelINS_13Kernel_traitsIf6__halffS2_fjLj3072ELj1ELj1ELj4ELj16ENS_18Kernel_traits_baseILj3072EfS2_fS2_fjLj128EEEEELb0ELb0ELb1EEEvNS_9FwdParamsE:
	.zero		1128


//--------------------- .nv.constant0._ZN10layer_norm31ln_parallel_residual_fwd_kernelINS_13Kernel_traitsIf6__halffS2_fjLj3072ELj1ELj1ELj4ELj16ENS_18Kernel_traits_baseILj3072EfS2_fS2_fjLj128EEEEELb0ELb1ELb0EEEvNS_9FwdParamsE --------------------------
	.section	.nv.constant0._ZN10layer_norm31ln_parallel_residual_fwd_kernelINS_13Kernel_traitsIf6__halffS2_fjLj3072ELj1ELj1ELj4ELj16ENS_18Kernel_traits_baseILj3072EfS2_fS2_fjLj128EEEEELb0ELb1ELb0EEEvNS_9FwdParamsE,"a",@progbits
	.sectionflags	@""
	.align	4
.nv.constant0._ZN10layer_norm31ln_parallel_residual_fwd_kernelINS_13Kernel_traitsIf6__halffS2_fjLj3072ELj1ELj1ELj4ELj16ENS_18Kernel_traits_baseILj3072EfS2_fS2_fjLj128EEEEELb0ELb1ELb0EEEvNS_9FwdParamsE:
	.zero		1128


//--------------------- .nv.constant0._ZN10layer_norm31ln_parallel_residual_fwd_kernelINS_13Kernel_traitsIf6__halffS2_fjLj3072ELj1ELj1ELj4ELj16ENS_18Kernel_traits_baseILj3072EfS2_fS2_fjLj128EEEEELb0ELb1ELb1EEEvNS_9FwdParamsE --------------------------
	.section	.nv.constant0._ZN10layer_norm31ln_parallel_residual_fwd_kernelINS_13Kernel_traitsIf6__halffS2_fjLj3072ELj1ELj1ELj4ELj16ENS_18Kernel_traits_baseILj3072EfS2_fS2_fjLj128EEEEELb0ELb1ELb1EEEvNS_9FwdParamsE,"a",@progbits
	.sectionflags	@""
	.align	4
.nv.constant0._ZN10layer_norm31ln_parallel_residual_fwd_kernelINS_13Kernel_traitsIf6__halffS2_fjLj3072ELj1ELj1ELj4ELj16ENS_18Kernel_traits_baseILj3072EfS2_fS2_fjLj128EEEEELb0ELb1ELb1EEEvNS_9FwdParamsE:
	.zero		1128


//--------------------- .nv.constant0._ZN10layer_norm31ln_parallel_residual_fwd_kernelINS_13Kernel_traitsIf6__halffS2_fjLj3072ELj1ELj1ELj4ELj16ENS_18Kernel_traits_baseILj3072EfS2_fS2_fjLj128EEEEELb1ELb0ELb0EEEvNS_9FwdParamsE --------------------------
	.section	.nv.constant0._ZN10layer_norm31ln_parallel_residual_fwd_kernelINS_13Kernel_traitsIf6__halffS2_fjLj3072ELj1ELj1ELj4ELj16ENS_18Kernel_traits_baseILj3072EfS2_fS2_fjLj128EEEEELb1ELb0ELb0EEEvNS_9FwdParamsE,"a",@progbits
	.sectionflags	@""
	.align	4
.nv.constant0._ZN10layer_norm31ln_parallel_residual_fwd_kernelINS_13Kernel_traitsIf6__halffS2_fjLj3072ELj1ELj1ELj4ELj16ENS_18Kernel_traits_baseILj3072EfS2_fS2_fjLj128EEEEELb1ELb0ELb0EEEvNS_9FwdParamsE:
	.zero		1128


//--------------------- .nv.constant0._ZN10layer_norm31ln_parallel_residual_fwd_kernelINS_13Kernel_traitsIf6__halffS2_fjLj3072ELj1ELj1ELj4ELj16ENS_18Kernel_traits_baseILj3072EfS2_fS2_fjLj128EEEEELb1ELb0ELb1EEEvNS_9FwdParamsE --------------------------
	.section	.nv.constant0._ZN10layer_norm31ln_parallel_residual_fwd_kernelINS_13Kernel_traitsIf6__halffS2_fjLj3072ELj1ELj1ELj4ELj16ENS_18Kernel_traits_baseILj3072EfS2_fS2_fjLj128EEEEELb1ELb0ELb1EEEvNS_9FwdParamsE,"a",@progbits
	.sectionflags	@""
	.align	4
.nv.constant0._ZN10layer_norm31ln_parallel_residual_fwd_kernelINS_13Kernel_traitsIf6__halffS2_fjLj3072ELj1ELj1ELj4ELj16ENS_18Kernel_traits_baseILj3072EfS2_fS2_fjLj128EEEEELb1ELb0ELb1EEEvNS_9FwdParamsE:
	.zero		1128


//--------------------- .nv.constant0._ZN10layer_norm31ln_parallel_residual_fwd_kernelINS_13Kernel_traitsIf6__halffS2_fjLj3072ELj1ELj1ELj4ELj16ENS_18Kernel_traits_baseILj3072EfS2_fS2_fjLj128EEEEELb1ELb1ELb0EEEvNS_9FwdParamsE --------------------------
	.section	.nv.constant0._ZN10layer_norm31ln_parallel_residual_fwd_kernelINS_13Kernel_traitsIf6__halffS2_fjLj3072ELj1ELj1ELj4ELj16ENS_18Kernel_traits_baseILj3072EfS2_fS2_fjLj128EEEEELb1ELb1ELb0EEEvNS_9FwdParamsE,"a",@progbits
	.sectionflags	@""
	.align	4
.nv.constant0._ZN10layer_norm31ln_parallel_residual_fwd_kernelINS_13Kernel_traitsIf6__halffS2_fjLj3072ELj1ELj1ELj4ELj16ENS_18Kernel_traits_baseILj3072EfS2_fS2_fjLj128EEEEELb1ELb1ELb0EEEvNS_9FwdParamsE:
	.zero		1128


//--------------------- .nv.constant0._ZN10layer_norm31ln_parallel_residual_fwd_kernelINS_13Kernel_traitsIf6__halffS2_fjLj3072ELj1ELj1ELj4ELj16ENS_18Kernel_traits_baseILj3072EfS2_fS2_fjLj128EEEEELb1ELb1ELb1EEEvNS_9FwdParamsE --------------------------
	.section	.nv.constant0._ZN10layer_norm31ln_parallel_residual_fwd_kernelINS_13Kernel_traitsIf6__halffS2_fjLj3072ELj1ELj1ELj4ELj16ENS_18Kernel_traits_baseILj3072EfS2_fS2_fjLj128EEEEELb1ELb1ELb1EEEvNS_9FwdParamsE,"a",@progbits
	.sectionflags	@""
	.align	4
.nv.constant0._ZN10layer_norm31ln_parallel_residual_fwd_kernelINS_13Kernel_traitsIf6__halffS2_fjLj3072ELj1ELj1ELj4ELj16ENS_18Kernel_traits_baseILj3072EfS2_fS2_fjLj128EEEEELb1ELb1ELb1EEEvNS_9FwdParamsE:
	.zero		1128


//--------------------- .nv.constant0._ZN10layer_norm31ln_parallel_residual_fwd_kernelINS_13Kernel_traitsI6__halfffffjLj3072ELj1ELj1ELj4ELj16ENS_18Kernel_traits_baseILj3072ES2_ffffjLj128EEEEELb0ELb0ELb0EEEvNS_9FwdParamsE --------------------------
	.section	.nv.constant0._ZN10layer_norm31ln_parallel_residual_fwd_kernelINS_13Kernel_traitsI6__halfffffjLj3072ELj1ELj1ELj4ELj16ENS_18Kernel_traits_baseILj3072ES2_ffffjLj128EEEEELb0ELb0ELb0EEEvNS_9FwdParamsE,"a",@progbits
	.sectionflags	@""
	.align	4
.nv.constant0._ZN10layer_norm31ln_parallel_residual_fwd_kernelINS_13Kernel_traitsI6__halfffffjLj3072ELj1ELj1ELj4ELj16ENS_18Kernel_traits_baseILj3072ES2_ffffjLj128EEEEELb0ELb0ELb0EEEvNS_9FwdParamsE:
	.zero		1128


//--------------------- .nv.constant0._ZN10layer_norm31ln_parallel_residual_fwd_kernelINS_13Kernel_traitsI6__halfffffjLj3072ELj1ELj1ELj4ELj16ENS_18Kernel_traits_baseILj3072ES2_ffffjLj128EEEEELb0ELb0ELb1EEEvNS_9FwdParamsE --------------------------
	.section	.nv.constant0._ZN10layer_norm31ln_parallel_residual_fwd_kernelINS_13Kernel_traitsI6__halfffffjLj3072ELj1ELj1ELj4ELj16ENS_18Kernel_traits_baseILj3072ES2_ffffjLj128EEEEELb0ELb0ELb1EEEvNS_9FwdParamsE,"a",@progbits
	.sectionflags	@""
	.align	4
.nv.constant0._ZN10layer_norm31ln_parallel_residual_fwd_kernelINS_13Kernel_traitsI6__halfffffjLj3072ELj1ELj1ELj4ELj16ENS_18Kernel_traits_baseILj3072ES2_ffffjLj128EEEEELb0ELb0ELb1EEEvNS_9FwdParamsE:
	.zero		1128


//--------------------- .nv.constant0._ZN10layer_norm31ln_parallel_residual_fwd_kernelINS_13Kernel_traitsI6__halfffffjLj3072ELj1ELj1ELj4ELj16ENS_18Kernel_traits_baseILj3072ES2_ffffjLj128EEEEELb0ELb1ELb0EEEvNS_9FwdParamsE --------------------------
	.section	.nv.constant0._ZN10layer_norm31ln_parallel_residual_fwd_kernelINS_13Kernel_traitsI6__halfffffjLj3072ELj1ELj1ELj4ELj16ENS_18Kernel_traits_baseILj3072ES2_ffffjLj128EEEEELb0ELb1ELb0EEEvNS_9FwdParamsE,"a",@progbits
	.sectionflags	@""
	.align	4
.nv.constant0._ZN10layer_norm31ln_parallel_residual_fwd_kernelINS_13Kernel_traitsI6__halfffffjLj3072ELj1ELj1ELj4ELj16ENS_18Kernel_traits_baseILj3072ES2_ffffjLj128EEEEELb0ELb1ELb0EEEvNS_9FwdParamsE:
	.zero		1128


//--------------------- .nv.constant0._ZN10layer_norm31ln_parallel_residual_fwd_kernelINS_13Kernel_traitsI6__halfffffjLj3072ELj1ELj1ELj4ELj16ENS_18Kernel_traits_baseILj3072ES2_ffffjLj128EEEEELb0ELb1ELb1EEEvNS_9FwdParamsE --------------------------
	.section	.nv.constant0._ZN10layer_norm31ln_parallel_residual_fwd_kernelINS_13Kernel_traitsI6__halfffffjLj3072ELj1ELj1ELj4ELj16ENS_18Kernel_traits_baseILj3072ES2_ffffjLj128EEEEELb0ELb1ELb1EEEvNS_9FwdParamsE,"a",@progbits
	.sectionflags	@""
	.align	4
.nv.constant0._ZN10layer_norm31ln_parallel_residual_fwd_kernelINS_13Kernel_traitsI6__halfffffjLj3072ELj1ELj1ELj4ELj16ENS_18Kernel_traits_baseILj3072ES2_ffffjLj128EEEEELb0ELb1ELb1EEEvNS_9FwdParamsE:
	.zero		1128


//--------------------- .nv.constant0._ZN10layer_norm31ln_parallel_residual_fwd_kernelINS_13Kernel_traitsI6__halfffffjLj3072ELj1ELj1ELj4ELj16ENS_18Kernel_traits_baseILj3072ES2_ffffjLj128EEEEELb1ELb0ELb0EEEvNS_9FwdParamsE --------------------------
	.section	.nv.constant0._ZN10layer_norm31ln_parallel_residual_fwd_kernelINS_13Kernel_traitsI6__halfffffjLj3072ELj1ELj1ELj4ELj16ENS_18Kernel_traits_baseILj3072ES2_ffffjLj128EEEEELb1ELb0ELb0EEEvNS_9FwdParamsE,"a",@progbits
	.sectionflags	@""
	.align	4
.nv.constant0._ZN10layer_norm31ln_parallel_residual_fwd_kernelINS_13Kernel_traitsI6__halfffffjLj3072ELj1ELj1ELj4ELj16ENS_18Kernel_traits_baseILj3072ES2_ffffjLj128EEEEELb1ELb0ELb0EEEvNS_9FwdParamsE:
	.zero		1128


//--------------------- .nv.constant0._ZN10layer_norm31ln_parallel_residual_fwd_kernelINS_13Kernel_traitsI6__halfffffjLj3072ELj1ELj1ELj4ELj16ENS_18Kernel_traits_baseILj3072ES2_ffffjLj128EEEEELb1ELb0ELb1EEEvNS_9FwdParamsE --------------------------
	.section	.nv.constant0._ZN10layer_norm31ln_parallel_residual_fwd_kernelINS_13Kernel_traitsI6__halfffffjLj3072ELj1ELj1ELj4ELj16ENS_18Kernel_traits_baseILj3072ES2_ffffjLj128EEEEELb1ELb0ELb1EEEvNS_9FwdParamsE,"a",@progbits
	.sectionflags	@""
	.align	4
.nv.constant0._ZN10layer_norm31ln_parallel_residual_fwd_kernelINS_13Kernel_traitsI6__halfffffjLj3072ELj1ELj1ELj4ELj16ENS_18Kernel_traits_baseILj3072ES2_ffffjLj128EEEEELb1ELb0ELb1EEEvNS_9FwdParamsE:
	.zero		1128


//--------------------- .nv.constant0._ZN10layer_norm31ln_parallel_residual_fwd_kernelINS_13Kernel_traitsI6__halfffffjLj3072ELj1ELj1ELj4ELj16ENS_18Kernel_traits_baseILj3072ES2_ffffjLj128EEEEELb1ELb1ELb0EEEvNS_9FwdParamsE --------------------------
	.section	.nv.constant0._ZN10layer_norm31ln_parallel_residual_fwd_kernelINS_13Kernel_traitsI6__halfffffjLj3072ELj1ELj1ELj4ELj16ENS_18Kernel_traits_baseILj3072ES2_ffffjLj128EEEEELb1ELb1ELb0EEEvNS_9FwdParamsE,"a",@progbits
	.sectionflags	@""
	.align	4
.nv.constant0._ZN10layer_norm31ln_parallel_residual_fwd_kernelINS_13Kernel_traitsI6__halfffffjLj3072ELj1ELj1ELj4ELj16ENS_18Kernel_traits_baseILj3072ES2_ffffjLj128EEEEELb1ELb1ELb0EEEvNS_9FwdParamsE:
	.zero		1128


//--------------------- .nv.constant0._ZN10layer_norm31ln_parallel_residual_fwd_kernelINS_13Kernel_traitsI6__halfffffjLj3072ELj1ELj1ELj4ELj16ENS_18Kernel_traits_baseILj3072ES2_ffffjLj128EEEEELb1ELb1ELb1EEEvNS_9FwdParamsE --------------------------
	.section	.nv.constant0._ZN10layer_norm31ln_parallel_residual_fwd_kernelINS_13Kernel_traitsI6__halfffffjLj3072ELj1ELj1ELj4ELj16ENS_18Kernel_traits_baseILj3072ES2_ffffjLj128EEEEELb1ELb1ELb1EEEvNS_9FwdParamsE,"a",@progbits
	.sectionflags	@""
	.align	4
.nv.constant0._ZN10layer_norm31ln_parallel_residual_fwd_kernelINS_13Kernel_traitsI6__halfffffjLj3072ELj1ELj1ELj4ELj16ENS_18Kernel_traits_baseILj3072ES2_ffffjLj128EEEEELb1ELb1ELb1EEEvNS_9FwdParamsE:
	.zero		1128


//--------------------- .nv.constant0._ZN10layer_norm31ln_parallel_residual_fwd_kernelINS_13Kernel_traitsIfffffjLj3072ELj1ELj1ELj4ELj16ENS_18Kernel_traits_baseILj3072EfffffjLj128EEEEELb0ELb0ELb0EEEvNS_9FwdParamsE --------------------------
	.section	.nv.constant0._ZN10layer_norm31ln_parallel_residual_fwd_kernelINS_13Kernel_traitsIfffffjLj3072ELj1ELj1ELj4ELj16ENS_18Kernel_traits_baseILj3072EfffffjLj128EEEEELb0ELb0ELb0EEEvNS_9FwdParamsE,"a",@progbits
	.sectionflags	@""
	.align	4
.nv.constant0._ZN10layer_norm31ln_parallel_residual_fwd_kernelINS_13Kernel_traitsIfffffjLj3072ELj1ELj1ELj4ELj16ENS_18Kernel_traits_baseILj3072EfffffjLj128EEEEELb0ELb0ELb0EEEvNS_9FwdParamsE:
	.zero		1128


//--------------------- .nv.constant0._ZN10layer_norm31ln_parallel_residual_fwd_kernelINS_13Kernel_traitsIfffffjLj3072ELj1ELj1ELj4ELj16ENS_18Kernel_traits_baseILj3072EfffffjLj128EEEEELb0ELb0ELb1EEEvNS_9FwdParamsE --------------------------
	.section	.nv.constant0._ZN10layer_norm31ln_parallel_residual_fwd_kernelINS_13Kernel_traitsIfffffjLj3072ELj1ELj1ELj4ELj16ENS_18Kernel_traits_baseILj3072EfffffjLj128EEEEELb0ELb0ELb1EEEvNS_9FwdParamsE,"a",@progbits
	.sectionflags	@""
	.align	4
.nv.constant0._ZN10layer_norm31ln_parallel_residual_fwd_kernelINS_13Kernel_traitsIfffffjLj3072ELj1ELj1ELj4ELj16ENS_18Kernel_traits_baseILj3072EfffffjLj128EEEEELb0ELb0ELb1EEEvNS_9FwdParamsE:
	.zero		1128


//--------------------- .nv.constant0._ZN10layer_norm31ln_parallel_residual_fwd_kernelINS_13Kernel_traitsIfffffjLj3072ELj1ELj1ELj4ELj16ENS_18Kernel_traits_baseILj3072EfffffjLj128EEEEELb0ELb1ELb0EEEvNS_9FwdParamsE --------------------------
	.section	.nv.constant0._ZN10layer_norm31ln_parallel_residual_fwd_kernelINS_13Kernel_traitsIfffffjLj3072ELj1ELj1ELj4ELj16ENS_18Kernel_traits_baseILj3072EfffffjLj128EEEEELb0ELb1ELb0EEEvNS_9FwdParamsE,"a",@progbits
	.sectionflags	@""
	.align	4
.nv.constant0._ZN10layer_norm31ln_parallel_residual_fwd_kernelINS_13Kernel_traitsIfffffjLj3072ELj1ELj1ELj4ELj16ENS_18Kernel_traits_baseILj3072EfffffjLj128EEEEELb0ELb1ELb0EEEvNS_9FwdParamsE:
	.zero		1128


//--------------------- .nv.constant0._ZN10layer_norm31ln_parallel_residual_fwd_kernelINS_13Kernel_traitsIfffffjLj3072ELj1ELj1ELj4ELj16ENS_18Kernel_traits_baseILj3072EfffffjLj128EEEEELb0ELb1ELb1EEEvNS_9FwdParamsE --------------------------
	.section	.nv.constant0._ZN10layer_norm31ln_parallel_residual_fwd_kernelINS_13Kernel_traitsIfffffjLj3072ELj1ELj1ELj4ELj16ENS_18Kernel_traits_baseILj3072EfffffjLj128EEEEELb0ELb1ELb1EEEvNS_9FwdParamsE,"a",@progbits
	.sectionflags	@""
	.align	4
.nv.constant0._ZN10layer_norm31ln_parallel_residual_fwd_kernelINS_13Kernel_traitsIfffffjLj3072ELj1ELj1ELj4ELj16ENS_18Kernel_traits_baseILj3072EfffffjLj128EEEEELb0ELb1ELb1EEEvNS_9FwdParamsE:
	.zero		1128


//--------------------- .nv.constant0._ZN10layer_norm31ln_parallel_residual_fwd_kernelINS_13Kernel_traitsIfffffjLj3072ELj1ELj1ELj4ELj16ENS_18Kernel_traits_baseILj3072EfffffjLj128EEEEELb1ELb0ELb0EEEvNS_9FwdParamsE --------------------------
	.section	.nv.constant0._ZN10layer_norm31ln_parallel_residual_fwd_kernelINS_13Kernel_traitsIfffffjLj3072ELj1ELj1ELj4ELj16ENS_18Kernel_traits_baseILj3072EfffffjLj128EEEEELb1ELb0ELb0EEEvNS_9FwdParamsE,"a",@progbits
	.sectionflags	@""
	.align	4
.nv.constant0._ZN10layer_norm31ln_parallel_residual_fwd_kernelINS_13Kernel_traitsIfffffjLj3072ELj1ELj1ELj4ELj16ENS_18Kernel_traits_baseILj3072EfffffjLj128EEEEELb1ELb0ELb0EEEvNS_9FwdParamsE:
	.zero		1128


//--------------------- .nv.constant0._ZN10layer_norm31ln_parallel_residual_fwd_kernelINS_13Kernel_traitsIfffffjLj3072ELj1ELj1ELj4ELj16ENS_18Kernel_traits_baseILj3072EfffffjLj128EEEEELb1ELb0ELb1EEEvNS_9FwdParamsE --------------------------
	.section	.nv.constant0._ZN10layer_norm31ln_parallel_residual_fwd_kernelINS_13Kernel_traitsIfffffjLj3072ELj1ELj1ELj4ELj16ENS_18Kernel_traits_baseILj3072EfffffjLj128EEEEELb1ELb0ELb1EEEvNS_9FwdParamsE,"a",@progbits
	.sectionflags	@""
	.align	4
.nv.constant0._ZN10layer_norm31ln_parallel_residual_fwd_kernelINS_13Kernel_traitsIfffffjLj3072ELj1ELj1ELj4ELj16ENS_18Kernel_traits_baseILj3072EfffffjLj128EEEEELb1ELb0ELb1EEEvNS_9FwdParamsE:
	.zero		1128


//--------------------- .nv.constant0._ZN10layer_norm31ln_parallel_residual_fwd_kernelINS_13Kernel_traitsIfffffjLj3072ELj1ELj1ELj4ELj16ENS_18Kernel_traits_baseILj3072EfffffjLj128EEEEELb1ELb1ELb0EEEvNS_9FwdParamsE --------------------------
	.section	.nv.constant0._ZN10layer_norm31ln_parallel_residual_fwd_kernelINS_13Kernel_traitsIfffffjLj3072ELj1ELj1ELj4ELj16ENS_18Kernel_traits_baseILj3072EfffffjLj128EEEEELb1ELb1ELb0EEEvNS_9FwdParamsE,"a",@progbits
	.sectionflags	@""
	.align	4
.nv.constant0._ZN10layer_norm31ln_parallel_residual_fwd_kernelINS_13Kernel_traitsIfffffjLj3072ELj1ELj1ELj4ELj16ENS_18Kernel_traits_baseILj3072EfffffjLj128EEEEELb1ELb1ELb0EEEvNS_9FwdParamsE:
	.zero		1128


//--------------------- .nv.constant0._ZN10layer_norm31ln_parallel_residual_fwd_kernelINS_13Kernel_traitsIfffffjLj3072ELj1ELj1ELj4ELj16ENS_18Kernel_traits_baseILj3072EfffffjLj128EEEEELb1ELb1ELb1EEEvNS_9FwdParamsE --------------------------
	.section	.nv.constant0._ZN10layer_norm31ln_parallel_residual_fwd_kernelINS_13Kernel_traitsIfffffjLj3072ELj1ELj1ELj4ELj16ENS_18Kernel_traits_baseILj3072EfffffjLj128EEEEELb1ELb1ELb1EEEvNS_9FwdParamsE,"a",@progbits
	.sectionflags	@""
	.align	4
.nv.constant0._ZN10layer_norm31ln_parallel_residual_fwd_kernelINS_13Kernel_traitsIfffffjLj3072ELj1ELj1ELj4ELj16ENS_18Kernel_traits_baseILj3072EfffffjLj128EEEEELb1ELb1ELb1EEEvNS_9FwdParamsE:
	.zero		1128


//--------------------- SYMBOLS --------------------------

	.type		.nv.reservedSmem.offset0,@object
	.size		.nv.reservedSmem.offset0,0x4
	.type		.nv.reservedSmem.cap,@object
	.size		.nv.reservedSmem.cap,0x4
